	.target	sm_100a

	.elftype	@"ET_EXEC"


//--------------------- .note.nv.tkinfo           --------------------------
	.section	.note.nv.tkinfo,"",@"SHT_NOTE"
	.sectionflags	@"SHF_NOTE_NV_TKINFO"
	.tkinfo
        /*0018*/ 	.word	0x00000002
        /*0030*/ 	.string	""
        /*0030*/ 	.string	"ptxas"
        /*0030*/ 	.string	"Cuda compilation tools, release 13.0, V13.0.88"
        /*0030*/ 	.string	"Build cuda_13.0.r13.0/compiler.36424714_0"
        /*0030*/ 	.string	"-arch sm_100a -m 64 "



//--------------------- .note.nv.cuinfo           --------------------------
	.section	.note.nv.cuinfo,"",@"SHT_NOTE"
	.sectionflags	@"SHF_NOTE_NV_CUINFO"
        /*0018*/ 	.short	0x0002
        /*001a*/ 	.short	0x0064
        /*001c*/ 	.short	0x0082
	.zero		2


//--------------------- .nv.info                  --------------------------
	.section	.nv.info,"",@"SHT_CUDA_INFO"
	.align	4


	//----- nvinfo : EIATTR_REGCOUNT
	.align		4
        /*0000*/ 	.byte	0x04, 0x2f
        /*0002*/ 	.short	(.L_41 - .L_40)
	.align		4
.L_40:
        /*0004*/ 	.word	index@(_Z35group_norm_nhwc_fwd_one_pass_kernelI11Fp32IOFp16WLi512ELi16ELi256EEv26Group_norm_nhwc_fwd_params)
        /*0008*/ 	.word	0x00000040


	//----- nvinfo : EIATTR_FRAME_SIZE
	.align		4
.L_41:
        /*000c*/ 	.byte	0x04, 0x11
        /*000e*/ 	.short	(.L_43 - .L_42)
	.align		4
.L_42:
        /*0010*/ 	.word	index@(_Z35group_norm_nhwc_fwd_one_pass_kernelI11Fp32IOFp16WLi512ELi16ELi256EEv26Group_norm_nhwc_fwd_params)
        /*0014*/ 	.word	0x00000000


	//----- nvinfo : EIATTR_REGCOUNT
	.align		4
.L_43:
        /*0018*/ 	.byte	0x04, 0x2f
        /*001a*/ 	.short	(.L_45 - .L_44)
	.align		4
.L_44:
        /*001c*/ 	.word	index@(_Z35group_norm_nhwc_fwd_one_pass_kernelI11Fp32IOFp16WLi256ELi16ELi256EEv26Group_norm_nhwc_fwd_params)
        /*0020*/ 	.word	0x00000030


	//----- nvinfo : EIATTR_FRAME_SIZE
	.align		4
.L_45:
        /*0024*/ 	.byte	0x04, 0x11
        /*0026*/ 	.short	(.L_47 - .L_46)
	.align		4
.L_46:
        /*0028*/ 	.word	index@(_Z35group_norm_nhwc_fwd_one_pass_kernelI11Fp32IOFp16WLi256ELi16ELi256EEv26Group_norm_nhwc_fwd_params)
        /*002c*/ 	.word	0x00000000


	//----- nvinfo : EIATTR_REGCOUNT
	.align		4
.L_47:
        /*0030*/ 	.byte	0x04, 0x2f
        /*0032*/ 	.short	(.L_49 - .L_48)
	.align		4
.L_48:
        /*0034*/ 	.word	index@(_Z35group_norm_nhwc_fwd_one_pass_kernelI11Fp32IOFp16WLi128ELi16ELi256EEv26Group_norm_nhwc_fwd_params)
        /*0038*/ 	.word	0x00000020


	//----- nvinfo : EIATTR_FRAME_SIZE
	.align		4
.L_49:
        /*003c*/ 	.byte	0x04, 0x11
        /*003e*/ 	.short	(.L_51 - .L_50)
	.align		4
.L_50:
        /*0040*/ 	.word	index@(_Z35group_norm_nhwc_fwd_one_pass_kernelI11Fp32IOFp16WLi128ELi16ELi256EEv26Group_norm_nhwc_fwd_params)
        /*0044*/ 	.word	0x00000000


	//----- nvinfo : EIATTR_REGCOUNT
	.align		4
.L_51:
        /*0048*/ 	.byte	0x04, 0x2f
        /*004a*/ 	.short	(.L_53 - .L_52)
	.align		4
.L_52:
        /*004c*/ 	.word	index@(_Z35group_norm_nhwc_fwd_one_pass_kernelI11Fp32IOFp16WLi64ELi16ELi256EEv26Group_norm_nhwc_fwd_params)
        /*0050*/ 	.word	0x00000020


	//----- nvinfo : EIATTR_FRAME_SIZE
	.align		4
.L_53:
        /*0054*/ 	.byte	0x04, 0x11
        /*0056*/ 	.short	(.L_55 - .L_54)
	.align		4
.L_54:
        /*0058*/ 	.word	index@(_Z35group_norm_nhwc_fwd_one_pass_kernelI11Fp32IOFp16WLi64ELi16ELi256EEv26Group_norm_nhwc_fwd_params)
        /*005c*/ 	.word	0x00000000


	//----- nvinfo : EIATTR_REGCOUNT
	.align		4
.L_55:
        /*0060*/ 	.byte	0x04, 0x2f
        /*0062*/ 	.short	(.L_57 - .L_56)
	.align		4
.L_56:
        /*0064*/ 	.word	index@(_Z35group_norm_nhwc_fwd_one_pass_kernelI11Fp32IOBf16WLi512ELi16ELi256EEv26Group_norm_nhwc_fwd_params)
        /*0068*/ 	.word	0x00000040


	//----- nvinfo : EIATTR_FRAME_SIZE
	.align		4
.L_57:
        /*006c*/ 	.byte	0x04, 0x11
        /*006e*/ 	.short	(.L_59 - .L_58)
	.align		4
.L_58:
        /*0070*/ 	.word	index@(_Z35group_norm_nhwc_fwd_one_pass_kernelI11Fp32IOBf16WLi512ELi16ELi256EEv26Group_norm_nhwc_fwd_params)
        /*0074*/ 	.word	0x00000000


	//----- nvinfo : EIATTR_REGCOUNT
	.align		4
.L_59:
        /*0078*/ 	.byte	0x04, 0x2f
        /*007a*/ 	.short	(.L_61 - .L_60)
	.align		4
.L_60:
        /*007c*/ 	.word	index@(_Z35group_norm_nhwc_fwd_one_pass_kernelI11Fp32IOBf16WLi256ELi16ELi256EEv26Group_norm_nhwc_fwd_params)
        /*0080*/ 	.word	0x00000030


	//----- nvinfo : EIATTR_FRAME_SIZE
	.align		4
.L_61:
        /*0084*/ 	.byte	0x04, 0x11
        /*0086*/ 	.short	(.L_63 - .L_62)
	.align		4
.L_62:
        /*0088*/ 	.word	index@(_Z35group_norm_nhwc_fwd_one_pass_kernelI11Fp32IOBf16WLi256ELi16ELi256EEv26Group_norm_nhwc_fwd_params)
        /*008c*/ 	.word	0x00000000


	//----- nvinfo : EIATTR_REGCOUNT
	.align		4
.L_63:
        /*0090*/ 	.byte	0x04, 0x2f
        /*0092*/ 	.short	(.L_65 - .L_64)
	.align		4
.L_64:
        /*0094*/ 	.word	index@(_Z35group_norm_nhwc_fwd_one_pass_kernelI11Fp32IOBf16WLi128ELi16ELi256EEv26Group_norm_nhwc_fwd_params)
        /*0098*/ 	.word	0x00000020


	//----- nvinfo : EIATTR_FRAME_SIZE
	.align		4
.L_65:
        /*009c*/ 	.byte	0x04, 0x11
        /*009e*/ 	.short	(.L_67 - .L_66)
	.align		4
.L_66:
        /*00a0*/ 	.word	index@(_Z35group_norm_nhwc_fwd_one_pass_kernelI11Fp32IOBf16WLi128ELi16ELi256EEv26Group_norm_nhwc_fwd_params)
        /*00a4*/ 	.word	0x00000000


	//----- nvinfo : EIATTR_REGCOUNT
	.align		4
.L_67:
        /*00a8*/ 	.byte	0x04, 0x2f
        /*00aa*/ 	.short	(.L_69 - .L_68)
	.align		4
.L_68:
        /*00ac*/ 	.word	index@(_Z35group_norm_nhwc_fwd_one_pass_kernelI11Fp32IOBf16WLi64ELi16ELi256EEv26Group_norm_nhwc_fwd_params)
        /*00b0*/ 	.word	0x00000020


	//----- nvinfo : EIATTR_FRAME_SIZE
	.align		4
.L_69:
        /*00b4*/ 	.byte	0x04, 0x11
        /*00b6*/ 	.short	(.L_71 - .L_70)
	.align		4
.L_70:
        /*00b8*/ 	.word	index@(_Z35group_norm_nhwc_fwd_one_pass_kernelI11Fp32IOBf16WLi64ELi16ELi256EEv26Group_norm_nhwc_fwd_params)
        /*00bc*/ 	.word	0x00000000


	//----- nvinfo : EIATTR_REGCOUNT
	.align		4
.L_71:
        /*00c0*/ 	.byte	0x04, 0x2f
        /*00c2*/ 	.short	(.L_73 - .L_72)
	.align		4
.L_72:
        /*00c4*/ 	.word	index@(_Z35group_norm_nhwc_fwd_one_pass_kernelI11Fp32IOFp32WLi512ELi16ELi256EEv26Group_norm_nhwc_fwd_params)
        /*00c8*/ 	.word	0x00000040


	//----- nvinfo : EIATTR_FRAME_SIZE
	.align		4
.L_73:
        /*00cc*/ 	.byte	0x04, 0x11
        /*00ce*/ 	.short	(.L_75 - .L_74)
	.align		4
.L_74:
        /*00d0*/ 	.word	index@(_Z35group_norm_nhwc_fwd_one_pass_kernelI11Fp32IOFp32WLi512ELi16ELi256EEv26Group_norm_nhwc_fwd_params)
        /*00d4*/ 	.word	0x00000000


	//----- nvinfo : EIATTR_REGCOUNT
	.align		4
.L_75:
        /*00d8*/ 	.byte	0x04, 0x2f
        /*00da*/ 	.short	(.L_77 - .L_76)
	.align		4
.L_76:
        /*00dc*/ 	.word	index@(_Z35group_norm_nhwc_fwd_one_pass_kernelI11Fp32IOFp32WLi256ELi16ELi256EEv26Group_norm_nhwc_fwd_params)
        /*00e0*/ 	.word	0x00000030


	//----- nvinfo : EIATTR_FRAME_SIZE
	.align		4
.L_77:
        /*00e4*/ 	.byte	0x04, 0x11
        /*00e6*/ 	.short	(.L_79 - .L_78)
	.align		4
.L_78:
        /*00e8*/ 	.word	index@(_Z35group_norm_nhwc_fwd_one_pass_kernelI11Fp32IOFp32WLi256ELi16ELi256EEv26Group_norm_nhwc_fwd_params)
        /*00ec*/ 	.word	0x00000000


	//----- nvinfo : EIATTR_REGCOUNT
	.align		4
.L_79:
        /*00f0*/ 	.byte	0x04, 0x2f
        /*00f2*/ 	.short	(.L_81 - .L_80)
	.align		4
.L_80:
        /*00f4*/ 	.word	index@(_Z35group_norm_nhwc_fwd_one_pass_kernelI11Fp32IOFp32WLi128ELi16ELi256EEv26Group_norm_nhwc_fwd_params)
        /*00f8*/ 	.word	0x00000020


	//----- nvinfo : EIATTR_FRAME_SIZE
	.align		4
.L_81:
        /*00fc*/ 	.byte	0x04, 0x11
        /*00fe*/ 	.short	(.L_83 - .L_82)
	.align		4
.L_82:
        /*0100*/ 	.word	index@(_Z35group_norm_nhwc_fwd_one_pass_kernelI11Fp32IOFp32WLi128ELi16ELi256EEv26Group_norm_nhwc_fwd_params)
        /*0104*/ 	.word	0x00000000


	//----- nvinfo : EIATTR_REGCOUNT
	.align		4
.L_83:
        /*0108*/ 	.byte	0x04, 0x2f
        /*010a*/ 	.short	(.L_85 - .L_84)
	.align		4
.L_84:
        /*010c*/ 	.word	index@(_Z35group_norm_nhwc_fwd_one_pass_kernelI11Fp32IOFp32WLi64ELi16ELi256EEv26Group_norm_nhwc_fwd_params)
        /*0110*/ 	.word	0x00000020


	//----- nvinfo : EIATTR_FRAME_SIZE
	.align		4
.L_85:
        /*0114*/ 	.byte	0x04, 0x11
        /*0116*/ 	.short	(.L_87 - .L_86)
	.align		4
.L_86:
        /*0118*/ 	.word	index@(_Z35group_norm_nhwc_fwd_one_pass_kernelI11Fp32IOFp32WLi64ELi16ELi256EEv26Group_norm_nhwc_fwd_params)
        /*011c*/ 	.word	0x00000000


	//----- nvinfo : EIATTR_REGCOUNT
	.align		4
.L_87:
        /*0120*/ 	.byte	0x04, 0x2f
        /*0122*/ 	.short	(.L_89 - .L_88)
	.align		4
.L_88:
        /*0124*/ 	.word	index@(_Z35group_norm_nhwc_fwd_one_pass_kernelI11Fp16IOFp16WLi512ELi16ELi256EEv26Group_norm_nhwc_fwd_params)
        /*0128*/ 	.word	0x00000040


	//----- nvinfo : EIATTR_FRAME_SIZE
	.align		4
.L_89:
        /*012c*/ 	.byte	0x04, 0x11
        /*012e*/ 	.short	(.L_91 - .L_90)
	.align		4
.L_90:
        /*0130*/ 	.word	index@(_Z35group_norm_nhwc_fwd_one_pass_kernelI11Fp16IOFp16WLi512ELi16ELi256EEv26Group_norm_nhwc_fwd_params)
        /*0134*/ 	.word	0x00000000


	//----- nvinfo : EIATTR_REGCOUNT
	.align		4
.L_91:
        /*0138*/ 	.byte	0x04, 0x2f
        /*013a*/ 	.short	(.L_93 - .L_92)
	.align		4
.L_92:
        /*013c*/ 	.word	index@(_Z35group_norm_nhwc_fwd_one_pass_kernelI11Fp16IOFp16WLi256ELi16ELi256EEv26Group_norm_nhwc_fwd_params)
        /*0140*/ 	.word	0x00000030


	//----- nvinfo : EIATTR_FRAME_SIZE
	.align		4
.L_93:
        /*0144*/ 	.byte	0x04, 0x11
        /*0146*/ 	.short	(.L_95 - .L_94)
	.align		4
.L_94:
        /*0148*/ 	.word	index@(_Z35group_norm_nhwc_fwd_one_pass_kernelI11Fp16IOFp16WLi256ELi16ELi256EEv26Group_norm_nhwc_fwd_params)
        /*014c*/ 	.word	0x00000000


	//----- nvinfo : EIATTR_REGCOUNT
	.align		4
.L_95:
        /*0150*/ 	.byte	0x04, 0x2f
        /*0152*/ 	.short	(.L_97 - .L_96)
	.align		4
.L_96:
        /*0154*/ 	.word	index@(_Z35group_norm_nhwc_fwd_one_pass_kernelI11Fp16IOFp16WLi128ELi16ELi256EEv26Group_norm_nhwc_fwd_params)
        /*0158*/ 	.word	0x00000020


	//----- nvinfo : EIATTR_FRAME_SIZE
	.align		4
.L_97:
        /*015c*/ 	.byte	0x04, 0x11
        /*015e*/ 	.short	(.L_99 - .L_98)
	.align		4
.L_98:
        /*0160*/ 	.word	index@(_Z35group_norm_nhwc_fwd_one_pass_kernelI11Fp16IOFp16WLi128ELi16ELi256EEv26Group_norm_nhwc_fwd_params)
        /*0164*/ 	.word	0x00000000


	//----- nvinfo : EIATTR_REGCOUNT
	.align		4
.L_99:
        /*0168*/ 	.byte	0x04, 0x2f
        /*016a*/ 	.short	(.L_101 - .L_100)
	.align		4
.L_100:
        /*016c*/ 	.word	index@(_Z35group_norm_nhwc_fwd_one_pass_kernelI11Fp16IOFp16WLi64ELi16ELi256EEv26Group_norm_nhwc_fwd_params)
        /*0170*/ 	.word	0x00000020


	//----- nvinfo : EIATTR_FRAME_SIZE
	.align		4
.L_101:
        /*0174*/ 	.byte	0x04, 0x11
        /*0176*/ 	.short	(.L_103 - .L_102)
	.align		4
.L_102:
        /*0178*/ 	.word	index@(_Z35group_norm_nhwc_fwd_one_pass_kernelI11Fp16IOFp16WLi64ELi16ELi256EEv26Group_norm_nhwc_fwd_params)
        /*017c*/ 	.word	0x00000000


	//----- nvinfo : EIATTR_REGCOUNT
	.align		4
.L_103:
        /*0180*/ 	.byte	0x04, 0x2f
        /*0182*/ 	.short	(.L_105 - .L_104)
	.align		4
.L_104:
        /*0184*/ 	.word	index@(_Z35group_norm_nhwc_fwd_one_pass_kernelI11Fp16IOBf16WLi512ELi16ELi256EEv26Group_norm_nhwc_fwd_params)
        /*0188*/ 	.word	0x00000040


	//----- nvinfo : EIATTR_FRAME_SIZE
	.align		4
.L_105:
        /*018c*/ 	.byte	0x04, 0x11
        /*018e*/ 	.short	(.L_107 - .L_106)
	.align		4
.L_106:
        /*0190*/ 	.word	index@(_Z35group_norm_nhwc_fwd_one_pass_kernelI11Fp16IOBf16WLi512ELi16ELi256EEv26Group_norm_nhwc_fwd_params)
        /*0194*/ 	.word	0x00000000


	//----- nvinfo : EIATTR_REGCOUNT
	.align		4
.L_107:
        /*0198*/ 	.byte	0x04, 0x2f
        /*019a*/ 	.short	(.L_109 - .L_108)
	.align		4
.L_108:
        /*019c*/ 	.word	index@(_Z35group_norm_nhwc_fwd_one_pass_kernelI11Fp16IOBf16WLi256ELi16ELi256EEv26Group_norm_nhwc_fwd_params)
        /*01a0*/ 	.word	0x00000030


	//----- nvinfo : EIATTR_FRAME_SIZE
	.align		4
.L_109:
        /*01a4*/ 	.byte	0x04, 0x11
        /*01a6*/ 	.short	(.L_111 - .L_110)
	.align		4
.L_110:
        /*01a8*/ 	.word	index@(_Z35group_norm_nhwc_fwd_one_pass_kernelI11Fp16IOBf16WLi256ELi16ELi256EEv26Group_norm_nhwc_fwd_params)
        /*01ac*/ 	.word	0x00000000


	//----- nvinfo : EIATTR_REGCOUNT
	.align		4
.L_111:
        /*01b0*/ 	.byte	0x04, 0x2f
        /*01b2*/ 	.short	(.L_113 - .L_112)
	.align		4
.L_112:
        /*01b4*/ 	.word	index@(_Z35group_norm_nhwc_fwd_one_pass_kernelI11Fp16IOBf16WLi128ELi16ELi256EEv26Group_norm_nhwc_fwd_params)
        /*01b8*/ 	.word	0x00000020


	//----- nvinfo : EIATTR_FRAME_SIZE
	.align		4
.L_113:
        /*01bc*/ 	.byte	0x04, 0x11
        /*01be*/ 	.short	(.L_115 - .L_114)
	.align		4
.L_114:
        /*01c0*/ 	.word	index@(_Z35group_norm_nhwc_fwd_one_pass_kernelI11Fp16IOBf16WLi128ELi16ELi256EEv26Group_norm_nhwc_fwd_params)
        /*01c4*/ 	.word	0x00000000


	//----- nvinfo : EIATTR_REGCOUNT
	.align		4
.L_115:
        /*01c8*/ 	.byte	0x04, 0x2f
        /*01ca*/ 	.short	(.L_117 - .L_116)
	.align		4
.L_116:
        /*01cc*/ 	.word	index@(_Z35group_norm_nhwc_fwd_one_pass_kernelI11Fp16IOBf16WLi64ELi16ELi256EEv26Group_norm_nhwc_fwd_params)
        /*01d0*/ 	.word	0x00000020


	//----- nvinfo : EIATTR_FRAME_SIZE
	.align		4
.L_117:
        /*01d4*/ 	.byte	0x04, 0x11
        /*01d6*/ 	.short	(.L_119 - .L_118)
	.align		4
.L_118:
        /*01d8*/ 	.word	index@(_Z35group_norm_nhwc_fwd_one_pass_kernelI11Fp16IOBf16WLi64ELi16ELi256EEv26Group_norm_nhwc_fwd_params)
        /*01dc*/ 	.word	0x00000000


	//----- nvinfo : EIATTR_REGCOUNT
	.align		4
.L_119:
        /*01e0*/ 	.byte	0x04, 0x2f
        /*01e2*/ 	.short	(.L_121 - .L_120)
	.align		4
.L_120:
        /*01e4*/ 	.word	index@(_Z35group_norm_nhwc_fwd_one_pass_kernelI11Fp16IOFp32WLi512ELi16ELi256EEv26Group_norm_nhwc_fwd_params)
        /*01e8*/ 	.word	0x00000040


	//----- nvinfo : EIATTR_FRAME_SIZE
	.align		4
.L_121:
        /*01ec*/ 	.byte	0x04, 0x11
        /*01ee*/ 	.short	(.L_123 - .L_122)
	.align		4
.L_122:
        /*01f0*/ 	.word	index@(_Z35group_norm_nhwc_fwd_one_pass_kernelI11Fp16IOFp32WLi512ELi16ELi256EEv26Group_norm_nhwc_fwd_params)
        /*01f4*/ 	.word	0x00000000


	//----- nvinfo : EIATTR_REGCOUNT
	.align		4
.L_123:
        /*01f8*/ 	.byte	0x04, 0x2f
        /*01fa*/ 	.short	(.L_125 - .L_124)
	.align		4
.L_124:
        /*01fc*/ 	.word	index@(_Z35group_norm_nhwc_fwd_one_pass_kernelI11Fp16IOFp32WLi256ELi16ELi256EEv26Group_norm_nhwc_fwd_params)
        /*0200*/ 	.word	0x00000030


	//----- nvinfo : EIATTR_FRAME_SIZE
	.align		4
.L_125:
        /*0204*/ 	.byte	0x04, 0x11
        /*0206*/ 	.short	(.L_127 - .L_126)
	.align		4
.L_126:
        /*0208*/ 	.word	index@(_Z35group_norm_nhwc_fwd_one_pass_kernelI11Fp16IOFp32WLi256ELi16ELi256EEv26Group_norm_nhwc_fwd_params)
        /*020c*/ 	.word	0x00000000


	//----- nvinfo : EIATTR_REGCOUNT
	.align		4
.L_127:
        /*0210*/ 	.byte	0x04, 0x2f
        /*0212*/ 	.short	(.L_129 - .L_128)
	.align		4
.L_128:
        /*0214*/ 	.word	index@(_Z35group_norm_nhwc_fwd_one_pass_kernelI11Fp16IOFp32WLi128ELi16ELi256EEv26Group_norm_nhwc_fwd_params)
        /*0218*/ 	.word	0x00000020


	//----- nvinfo : EIATTR_FRAME_SIZE
	.align		4
.L_129:
        /*021c*/ 	.byte	0x04, 0x11
        /*021e*/ 	.short	(.L_131 - .L_130)
	.align		4
.L_130:
        /*0220*/ 	.word	index@(_Z35group_norm_nhwc_fwd_one_pass_kernelI11Fp16IOFp32WLi128ELi16ELi256EEv26Group_norm_nhwc_fwd_params)
        /*0224*/ 	.word	0x00000000


	//----- nvinfo : EIATTR_REGCOUNT
	.align		4
.L_131:
        /*0228*/ 	.byte	0x04, 0x2f
        /*022a*/ 	.short	(.L_133 - .L_132)
	.align		4
.L_132:
        /*022c*/ 	.word	index@(_Z35group_norm_nhwc_fwd_one_pass_kernelI11Fp16IOFp32WLi64ELi16ELi256EEv26Group_norm_nhwc_fwd_params)
        /*0230*/ 	.word	0x00000020


	//----- nvinfo : EIATTR_FRAME_SIZE
	.align		4
.L_133:
        /*0234*/ 	.byte	0x04, 0x11
        /*0236*/ 	.short	(.L_135 - .L_134)
	.align		4
.L_134:
        /*0238*/ 	.word	index@(_Z35group_norm_nhwc_fwd_one_pass_kernelI11Fp16IOFp32WLi64ELi16ELi256EEv26Group_norm_nhwc_fwd_params)
        /*023c*/ 	.word	0x00000000


	//----- nvinfo : EIATTR_REGCOUNT
	.align		4
.L_135:
        /*0240*/ 	.byte	0x04, 0x2f
        /*0242*/ 	.short	(.L_137 - .L_136)
	.align		4
.L_136:
        /*0244*/ 	.word	index@(_Z35group_norm_nhwc_fwd_one_pass_kernelI11Bf16IOFp16WLi512ELi16ELi256EEv26Group_norm_nhwc_fwd_params)
        /*0248*/ 	.word	0x00000040


	//----- nvinfo : EIATTR_FRAME_SIZE
	.align		4
.L_137:
        /*024c*/ 	.byte	0x04, 0x11
        /*024e*/ 	.short	(.L_139 - .L_138)
	.align		4
.L_138:
        /*0250*/ 	.word	index@(_Z35group_norm_nhwc_fwd_one_pass_kernelI11Bf16IOFp16WLi512ELi16ELi256EEv26Group_norm_nhwc_fwd_params)
        /*0254*/ 	.word	0x00000000


	//----- nvinfo : EIATTR_REGCOUNT
	.align		4
.L_139:
        /*0258*/ 	.byte	0x04, 0x2f
        /*025a*/ 	.short	(.L_141 - .L_140)
	.align		4
.L_140:
        /*025c*/ 	.word	index@(_Z35group_norm_nhwc_fwd_one_pass_kernelI11Bf16IOFp16WLi256ELi16ELi256EEv26Group_norm_nhwc_fwd_params)
        /*0260*/ 	.word	0x00000030


	//----- nvinfo : EIATTR_FRAME_SIZE
	.align		4
.L_141:
        /*0264*/ 	.byte	0x04, 0x11
        /*0266*/ 	.short	(.L_143 - .L_142)
	.align		4
.L_142:
        /*0268*/ 	.word	index@(_Z35group_norm_nhwc_fwd_one_pass_kernelI11Bf16IOFp16WLi256ELi16ELi256EEv26Group_norm_nhwc_fwd_params)
        /*026c*/ 	.word	0x00000000


	//----- nvinfo : EIATTR_REGCOUNT
	.align		4
.L_143:
        /*0270*/ 	.byte	0x04, 0x2f
        /*0272*/ 	.short	(.L_145 - .L_144)
	.align		4
.L_144:
        /*0274*/ 	.word	index@(_Z35group_norm_nhwc_fwd_one_pass_kernelI11Bf16IOFp16WLi128ELi16ELi256EEv26Group_norm_nhwc_fwd_params)
        /*0278*/ 	.word	0x00000020


	//----- nvinfo : EIATTR_FRAME_SIZE
	.align		4
.L_145:
        /*027c*/ 	.byte	0x04, 0x11
        /*027e*/ 	.short	(.L_147 - .L_146)
	.align		4
.L_146:
        /*0280*/ 	.word	index@(_Z35group_norm_nhwc_fwd_one_pass_kernelI11Bf16IOFp16WLi128ELi16ELi256EEv26Group_norm_nhwc_fwd_params)
        /*0284*/ 	.word	0x00000000


	//----- nvinfo : EIATTR_REGCOUNT
	.align		4
.L_147:
        /*0288*/ 	.byte	0x04, 0x2f
        /*028a*/ 	.short	(.L_149 - .L_148)
	.align		4
.L_148:
        /*028c*/ 	.word	index@(_Z35group_norm_nhwc_fwd_one_pass_kernelI11Bf16IOFp16WLi64ELi16ELi256EEv26Group_norm_nhwc_fwd_params)
        /*0290*/ 	.word	0x00000020


	//----- nvinfo : EIATTR_FRAME_SIZE
	.align		4
.L_149:
        /*0294*/ 	.byte	0x04, 0x11
        /*0296*/ 	.short	(.L_151 - .L_150)
	.align		4
.L_150:
        /*0298*/ 	.word	index@(_Z35group_norm_nhwc_fwd_one_pass_kernelI11Bf16IOFp16WLi64ELi16ELi256EEv26Group_norm_nhwc_fwd_params)
        /*029c*/ 	.word	0x00000000


	//----- nvinfo : EIATTR_REGCOUNT
	.align		4
.L_151:
        /*02a0*/ 	.byte	0x04, 0x2f
        /*02a2*/ 	.short	(.L_153 - .L_152)
	.align		4
.L_152:
        /*02a4*/ 	.word	index@(_Z35group_norm_nhwc_fwd_one_pass_kernelI11Bf16IOBf16WLi512ELi16ELi256EEv26Group_norm_nhwc_fwd_params)
        /*02a8*/ 	.word	0x00000040


	//----- nvinfo : EIATTR_FRAME_SIZE
	.align		4
.L_153:
        /*02ac*/ 	.byte	0x04, 0x11
        /*02ae*/ 	.short	(.L_155 - .L_154)
	.align		4
.L_154:
        /*02b0*/ 	.word	index@(_Z35group_norm_nhwc_fwd_one_pass_kernelI11Bf16IOBf16WLi512ELi16ELi256EEv26Group_norm_nhwc_fwd_params)
        /*02b4*/ 	.word	0x00000000


	//----- nvinfo : EIATTR_REGCOUNT
	.align		4
.L_155:
        /*02b8*/ 	.byte	0x04, 0x2f
        /*02ba*/ 	.short	(.L_157 - .L_156)
	.align		4
.L_156:
        /*02bc*/ 	.word	index@(_Z35group_norm_nhwc_fwd_one_pass_kernelI11Bf16IOBf16WLi256ELi16ELi256EEv26Group_norm_nhwc_fwd_params)
        /*02c0*/ 	.word	0x00000030


	//----- nvinfo : EIATTR_FRAME_SIZE
	.align		4
.L_157:
        /*02c4*/ 	.byte	0x04, 0x11
        /*02c6*/ 	.short	(.L_159 - .L_158)
	.align		4
.L_158:
        /*02c8*/ 	.word	index@(_Z35group_norm_nhwc_fwd_one_pass_kernelI11Bf16IOBf16WLi256ELi16ELi256EEv26Group_norm_nhwc_fwd_params)
        /*02cc*/ 	.word	0x00000000


	//----- nvinfo : EIATTR_REGCOUNT
	.align		4
.L_159:
        /*02d0*/ 	.byte	0x04, 0x2f
        /*02d2*/ 	.short	(.L_161 - .L_160)
	.align		4
.L_160:
        /*02d4*/ 	.word	index@(_Z35group_norm_nhwc_fwd_one_pass_kernelI11Bf16IOBf16WLi128ELi16ELi256EEv26Group_norm_nhwc_fwd_params)
        /*02d8*/ 	.word	0x00000020


	//----- nvinfo : EIATTR_FRAME_SIZE
	.align		4
.L_161:
        /*02dc*/ 	.byte	0x04, 0x11
        /*02de*/ 	.short	(.L_163 - .L_162)
	.align		4
.L_162:
        /*02e0*/ 	.word	index@(_Z35group_norm_nhwc_fwd_one_pass_kernelI11Bf16IOBf16WLi128ELi16ELi256EEv26Group_norm_nhwc_fwd_params)
        /*02e4*/ 	.word	0x00000000


	//----- nvinfo : EIATTR_REGCOUNT
	.align		4
.L_163:
        /*02e8*/ 	.byte	0x04, 0x2f
        /*02ea*/ 	.short	(.L_165 - .L_164)
	.align		4
.L_164:
        /*02ec*/ 	.word	index@(_Z35group_norm_nhwc_fwd_one_pass_kernelI11Bf16IOBf16WLi64ELi16ELi256EEv26Group_norm_nhwc_fwd_params)
        /*02f0*/ 	.word	0x00000020


	//----- nvinfo : EIATTR_FRAME_SIZE
	.align		4
.L_165:
        /*02f4*/ 	.byte	0x04, 0x11
        /*02f6*/ 	.short	(.L_167 - .L_166)
	.align		4
.L_166:
        /*02f8*/ 	.word	index@(_Z35group_norm_nhwc_fwd_one_pass_kernelI11Bf16IOBf16WLi64ELi16ELi256EEv26Group_norm_nhwc_fwd_params)
        /*02fc*/ 	.word	0x00000000


	//----- nvinfo : EIATTR_REGCOUNT
	.align		4
.L_167:
        /*0300*/ 	.byte	0x04, 0x2f
        /*0302*/ 	.short	(.L_169 - .L_168)
	.align		4
.L_168:
        /*0304*/ 	.word	index@(_Z35group_norm_nhwc_fwd_one_pass_kernelI11Bf16IOFp32WLi512ELi16ELi256EEv26Group_norm_nhwc_fwd_params)
        /*0308*/ 	.word	0x00000040


	//----- nvinfo : EIATTR_FRAME_SIZE
	.align		4
.L_169:
        /*030c*/ 	.byte	0x04, 0x11
        /*030e*/ 	.short	(.L_171 - .L_170)
	.align		4
.L_170:
        /*0310*/ 	.word	index@(_Z35group_norm_nhwc_fwd_one_pass_kernelI11Bf16IOFp32WLi512ELi16ELi256EEv26Group_norm_nhwc_fwd_params)
        /*0314*/ 	.word	0x00000000


	//----- nvinfo : EIATTR_REGCOUNT
	.align		4
.L_171:
        /*0318*/ 	.byte	0x04, 0x2f
        /*031a*/ 	.short	(.L_173 - .L_172)
	.align		4
.L_172:
        /*031c*/ 	.word	index@(_Z35group_norm_nhwc_fwd_one_pass_kernelI11Bf16IOFp32WLi256ELi16ELi256EEv26Group_norm_nhwc_fwd_params)
        /*0320*/ 	.word	0x00000030


	//----- nvinfo : EIATTR_FRAME_SIZE
	.align		4
.L_173:
        /*0324*/ 	.byte	0x04, 0x11
        /*0326*/ 	.short	(.L_175 - .L_174)
	.align		4
.L_174:
        /*0328*/ 	.word	index@(_Z35group_norm_nhwc_fwd_one_pass_kernelI11Bf16IOFp32WLi256ELi16ELi256EEv26Group_norm_nhwc_fwd_params)
        /*032c*/ 	.word	0x00000000


	//----- nvinfo : EIATTR_REGCOUNT
	.align		4
.L_175:
        /*0330*/ 	.byte	0x04, 0x2f
        /*0332*/ 	.short	(.L_177 - .L_176)
	.align		4
.L_176:
        /*0334*/ 	.word	index@(_Z35group_norm_nhwc_fwd_one_pass_kernelI11Bf16IOFp32WLi128ELi16ELi256EEv26Group_norm_nhwc_fwd_params)
        /*0338*/ 	.word	0x00000020


	//----- nvinfo : EIATTR_FRAME_SIZE
	.align		4
.L_177:
        /*033c*/ 	.byte	0x04, 0x11
        /*033e*/ 	.short	(.L_179 - .L_178)
	.align		4
.L_178:
        /*0340*/ 	.word	index@(_Z35group_norm_nhwc_fwd_one_pass_kernelI11Bf16IOFp32WLi128ELi16ELi256EEv26Group_norm_nhwc_fwd_params)
        /*0344*/ 	.word	0x00000000


	//----- nvinfo : EIATTR_REGCOUNT
	.align		4
.L_179:
        /*0348*/ 	.byte	0x04, 0x2f
        /*034a*/ 	.short	(.L_181 - .L_180)
	.align		4
.L_180:
        /*034c*/ 	.word	index@(_Z35group_norm_nhwc_fwd_one_pass_kernelI11Bf16IOFp32WLi64ELi16ELi256EEv26Group_norm_nhwc_fwd_params)
        /*0350*/ 	.word	0x00000020


	//----- nvinfo : EIATTR_FRAME_SIZE
	.align		4
.L_181:
        /*0354*/ 	.byte	0x04, 0x11
        /*0356*/ 	.short	(.L_183 - .L_182)
	.align		4
.L_182:
        /*0358*/ 	.word	index@(_Z35group_norm_nhwc_fwd_one_pass_kernelI11Bf16IOFp32WLi64ELi16ELi256EEv26Group_norm_nhwc_fwd_params)
        /*035c*/ 	.word	0x00000000


	//----- nvinfo : EIATTR_REGCOUNT
	.align		4
.L_183:
        /*0360*/ 	.byte	0x04, 0x2f
        /*0362*/ 	.short	(.L_185 - .L_184)
	.align		4
.L_184:
        /*0364*/ 	.word	index@(_Z35group_norm_nhwc_bwd_one_pass_kernelI11Fp32IOFp16WLi512ELi16ELi256EEv26Group_norm_nhwc_bwd_params)
        /*0368*/ 	.word	0x00000080


	//----- nvinfo : EIATTR_FRAME_SIZE
	.align		4
.L_185:
        /*036c*/ 	.byte	0x04, 0x11
        /*036e*/ 	.short	(.L_187 - .L_186)
	.align		4
.L_186:
        /*0370*/ 	.word	index@(_Z35group_norm_nhwc_bwd_one_pass_kernelI11Fp32IOFp16WLi512ELi16ELi256EEv26Group_norm_nhwc_bwd_params)
        /*0374*/ 	.word	0x00000000


	//----- nvinfo : EIATTR_REGCOUNT
	.align		4
.L_187:
        /*0378*/ 	.byte	0x04, 0x2f
        /*037a*/ 	.short	(.L_189 - .L_188)
	.align		4
.L_188:
        /*037c*/ 	.word	index@(_Z35group_norm_nhwc_bwd_one_pass_kernelI11Fp32IOFp16WLi256ELi16ELi256EEv26Group_norm_nhwc_bwd_params)
        /*0380*/ 	.word	0x00000050


	//----- nvinfo : EIATTR_FRAME_SIZE
	.align		4
.L_189:
        /*0384*/ 	.byte	0x04, 0x11
        /*0386*/ 	.short	(.L_191 - .L_190)
	.align		4
.L_190:
        /*0388*/ 	.word	index@(_Z35group_norm_nhwc_bwd_one_pass_kernelI11Fp32IOFp16WLi256ELi16ELi256EEv26Group_norm_nhwc_bwd_params)
        /*038c*/ 	.word	0x00000000


	//----- nvinfo : EIATTR_REGCOUNT
	.align		4
.L_191:
        /*0390*/ 	.byte	0x04, 0x2f
        /*0392*/ 	.short	(.L_193 - .L_192)
	.align		4
.L_192:
        /*0394*/ 	.word	index@(_Z35group_norm_nhwc_bwd_one_pass_kernelI11Fp32IOFp16WLi128ELi16ELi256EEv26Group_norm_nhwc_bwd_params)
        /*0398*/ 	.word	0x00000030


	//----- nvinfo : EIATTR_FRAME_SIZE
	.align		4
.L_193:
        /*039c*/ 	.byte	0x04, 0x11
        /*039e*/ 	.short	(.L_195 - .L_194)
	.align		4
.L_194:
        /*03a0*/ 	.word	index@(_Z35group_norm_nhwc_bwd_one_pass_kernelI11Fp32IOFp16WLi128ELi16ELi256EEv26Group_norm_nhwc_bwd_params)
        /*03a4*/ 	.word	0x00000000


	//----- nvinfo : EIATTR_REGCOUNT
	.align		4
.L_195:
        /*03a8*/ 	.byte	0x04, 0x2f
        /*03aa*/ 	.short	(.L_197 - .L_196)
	.align		4
.L_196:
        /*03ac*/ 	.word	index@(_Z35group_norm_nhwc_bwd_one_pass_kernelI11Fp32IOFp16WLi64ELi16ELi256EEv26Group_norm_nhwc_bwd_params)
        /*03b0*/ 	.word	0x00000030


	//----- nvinfo : EIATTR_FRAME_SIZE
	.align		4
.L_197:
        /*03b4*/ 	.byte	0x04, 0x11
        /*03b6*/ 	.short	(.L_199 - .L_198)
	.align		4
.L_198:
        /*03b8*/ 	.word	index@(_Z35group_norm_nhwc_bwd_one_pass_kernelI11Fp32IOFp16WLi64ELi16ELi256EEv26Group_norm_nhwc_bwd_params)
        /*03bc*/ 	.word	0x00000000


	//----- nvinfo : EIATTR_REGCOUNT
	.align		4
.L_199:
        /*03c0*/ 	.byte	0x04, 0x2f
        /*03c2*/ 	.short	(.L_201 - .L_200)
	.align		4
.L_200:
        /*03c4*/ 	.word	index@(_Z35group_norm_nhwc_bwd_one_pass_kernelI11Fp32IOBf16WLi512ELi16ELi256EEv26Group_norm_nhwc_bwd_params)
        /*03c8*/ 	.word	0x00000080


	//----- nvinfo : EIATTR_FRAME_SIZE
	.align		4
.L_201:
        /*03cc*/ 	.byte	0x04, 0x11
        /*03ce*/ 	.short	(.L_203 - .L_202)
	.align		4
.L_202:
        /*03d0*/ 	.word	index@(_Z35group_norm_nhwc_bwd_one_pass_kernelI11Fp32IOBf16WLi512ELi16ELi256EEv26Group_norm_nhwc_bwd_params)
        /*03d4*/ 	.word	0x00000000


	//----- nvinfo : EIATTR_REGCOUNT
	.align		4
.L_203:
        /*03d8*/ 	.byte	0x04, 0x2f
        /*03da*/ 	.short	(.L_205 - .L_204)
	.align		4
.L_204:
        /*03dc*/ 	.word	index@(_Z35group_norm_nhwc_bwd_one_pass_kernelI11Fp32IOBf16WLi256ELi16ELi256EEv26Group_norm_nhwc_bwd_params)
        /*03e0*/ 	.word	0x00000050


	//----- nvinfo : EIATTR_FRAME_SIZE
	.align		4
.L_205:
        /*03e4*/ 	.byte	0x04, 0x11
        /*03e6*/ 	.short	(.L_207 - .L_206)
	.align		4
.L_206:
        /*03e8*/ 	.word	index@(_Z35group_norm_nhwc_bwd_one_pass_kernelI11Fp32IOBf16WLi256ELi16ELi256EEv26Group_norm_nhwc_bwd_params)
        /*03ec*/ 	.word	0x00000000


	//----- nvinfo : EIATTR_REGCOUNT
	.align		4
.L_207:
        /*03f0*/ 	.byte	0x04, 0x2f
        /*03f2*/ 	.short	(.L_209 - .L_208)
	.align		4
.L_208:
        /*03f4*/ 	.word	index@(_Z35group_norm_nhwc_bwd_one_pass_kernelI11Fp32IOBf16WLi128ELi16ELi256EEv26Group_norm_nhwc_bwd_params)
        /*03f8*/ 	.word	0x00000030


	//----- nvinfo : EIATTR_FRAME_SIZE
	.align		4
.L_209:
        /*03fc*/ 	.byte	0x04, 0x11
        /*03fe*/ 	.short	(.L_211 - .L_210)
	.align		4
.L_210:
        /*0400*/ 	.word	index@(_Z35group_norm_nhwc_bwd_one_pass_kernelI11Fp32IOBf16WLi128ELi16ELi256EEv26Group_norm_nhwc_bwd_params)
        /*0404*/ 	.word	0x00000000


	//----- nvinfo : EIATTR_REGCOUNT
	.align		4
.L_211:
        /*0408*/ 	.byte	0x04, 0x2f
        /*040a*/ 	.short	(.L_213 - .L_212)
	.align		4
.L_212:
        /*040c*/ 	.word	index@(_Z35group_norm_nhwc_bwd_one_pass_kernelI11Fp32IOBf16WLi64ELi16ELi256EEv26Group_norm_nhwc_bwd_params)
        /*0410*/ 	.word	0x00000030


	//----- nvinfo : EIATTR_FRAME_SIZE
	.align		4
.L_213:
        /*0414*/ 	.byte	0x04, 0x11
        /*0416*/ 	.short	(.L_215 - .L_214)
	.align		4
.L_214:
        /*0418*/ 	.word	index@(_Z35group_norm_nhwc_bwd_one_pass_kernelI11Fp32IOBf16WLi64ELi16ELi256EEv26Group_norm_nhwc_bwd_params)
        /*041c*/ 	.word	0x00000000


	//----- nvinfo : EIATTR_REGCOUNT
	.align		4
.L_215:
        /*0420*/ 	.byte	0x04, 0x2f
        /*0422*/ 	.short	(.L_217 - .L_216)
	.align		4
.L_216:
        /*0424*/ 	.word	index@(_Z35group_norm_nhwc_bwd_one_pass_kernelI11Fp32IOFp32WLi512ELi16ELi256EEv26Group_norm_nhwc_bwd_params)
        /*0428*/ 	.word	0x00000080


	//----- nvinfo : EIATTR_FRAME_SIZE
	.align		4
.L_217:
        /*042c*/ 	.byte	0x04, 0x11
        /*042e*/ 	.short	(.L_219 - .L_218)
	.align		4
.L_218:
        /*0430*/ 	.word	index@(_Z35group_norm_nhwc_bwd_one_pass_kernelI11Fp32IOFp32WLi512ELi16ELi256EEv26Group_norm_nhwc_bwd_params)
        /*0434*/ 	.word	0x00000000


	//----- nvinfo : EIATTR_REGCOUNT
	.align		4
.L_219:
        /*0438*/ 	.byte	0x04, 0x2f
        /*043a*/ 	.short	(.L_221 - .L_220)
	.align		4
.L_220:
        /*043c*/ 	.word	index@(_Z35group_norm_nhwc_bwd_one_pass_kernelI11Fp32IOFp32WLi256ELi16ELi256EEv26Group_norm_nhwc_bwd_params)
        /*0440*/ 	.word	0x00000050


	//----- nvinfo : EIATTR_FRAME_SIZE
	.align		4
.L_221:
        /*0444*/ 	.byte	0x04, 0x11
        /*0446*/ 	.short	(.L_223 - .L_222)
	.align		4
.L_222:
        /*0448*/ 	.word	index@(_Z35group_norm_nhwc_bwd_one_pass_kernelI11Fp32IOFp32WLi256ELi16ELi256EEv26Group_norm_nhwc_bwd_params)
        /*044c*/ 	.word	0x00000000


	//----- nvinfo : EIATTR_REGCOUNT
	.align		4
.L_223:
        /*0450*/ 	.byte	0x04, 0x2f
        /*0452*/ 	.short	(.L_225 - .L_224)
	.align		4
.L_224:
        /*0454*/ 	.word	index@(_Z35group_norm_nhwc_bwd_one_pass_kernelI11Fp32IOFp32WLi128ELi16ELi256EEv26Group_norm_nhwc_bwd_params)
        /*0458*/ 	.word	0x00000030


	//----- nvinfo : EIATTR_FRAME_SIZE
	.align		4
.L_225:
        /*045c*/ 	.byte	0x04, 0x11
        /*045e*/ 	.short	(.L_227 - .L_226)
	.align		4
.L_226:
        /*0460*/ 	.word	index@(_Z35group_norm_nhwc_bwd_one_pass_kernelI11Fp32IOFp32WLi128ELi16ELi256EEv26Group_norm_nhwc_bwd_params)
        /*0464*/ 	.word	0x00000000


	//----- nvinfo : EIATTR_REGCOUNT
	.align		4
.L_227:
        /*0468*/ 	.byte	0x04, 0x2f
        /*046a*/ 	.short	(.L_229 - .L_228)
	.align		4
.L_228:
        /*046c*/ 	.word	index@(_Z35group_norm_nhwc_bwd_one_pass_kernelI11Fp32IOFp32WLi64ELi16ELi256EEv26Group_norm_nhwc_bwd_params)
        /*0470*/ 	.word	0x00000030


	//----- nvinfo : EIATTR_FRAME_SIZE
	.align		4
.L_229:
        /*0474*/ 	.byte	0x04, 0x11
        /*0476*/ 	.short	(.L_231 - .L_230)
	.align		4
.L_230:
        /*0478*/ 	.word	index@(_Z35group_norm_nhwc_bwd_one_pass_kernelI11Fp32IOFp32WLi64ELi16ELi256EEv26Group_norm_nhwc_bwd_params)
        /*047c*/ 	.word	0x00000000


	//----- nvinfo : EIATTR_REGCOUNT
	.align		4
.L_231:
        /*0480*/ 	.byte	0x04, 0x2f
        /*0482*/ 	.short	(.L_233 - .L_232)
	.align		4
.L_232:
        /*0484*/ 	.word	index@(_Z35group_norm_nhwc_bwd_one_pass_kernelI11Fp16IOFp16WLi512ELi16ELi256EEv26Group_norm_nhwc_bwd_params)
        /*0488*/ 	.word	0x00000080


	//----- nvinfo : EIATTR_FRAME_SIZE
	.align		4
.L_233:
        /*048c*/ 	.byte	0x04, 0x11
        /*048e*/ 	.short	(.L_235 - .L_234)
	.align		4
.L_234:
        /*0490*/ 	.word	index@(_Z35group_norm_nhwc_bwd_one_pass_kernelI11Fp16IOFp16WLi512ELi16ELi256EEv26Group_norm_nhwc_bwd_params)
        /*0494*/ 	.word	0x00000000


	//----- nvinfo : EIATTR_REGCOUNT
	.align		4
.L_235:
        /*0498*/ 	.byte	0x04, 0x2f
        /*049a*/ 	.short	(.L_237 - .L_236)
	.align		4
.L_236:
        /*049c*/ 	.word	index@(_Z35group_norm_nhwc_bwd_one_pass_kernelI11Fp16IOFp16WLi256ELi16ELi256EEv26Group_norm_nhwc_bwd_params)
        /*04a0*/ 	.word	0x00000040


	//----- nvinfo : EIATTR_FRAME_SIZE
	.align		4
.L_237:
        /*04a4*/ 	.byte	0x04, 0x11
        /*04a6*/ 	.short	(.L_239 - .L_238)
	.align		4
.L_238:
        /*04a8*/ 	.word	index@(_Z35group_norm_nhwc_bwd_one_pass_kernelI11Fp16IOFp16WLi256ELi16ELi256EEv26Group_norm_nhwc_bwd_params)
        /*04ac*/ 	.word	0x00000000


	//----- nvinfo : EIATTR_REGCOUNT
	.align		4
.L_239:
        /*04b0*/ 	.byte	0x04, 0x2f
        /*04b2*/ 	.short	(.L_241 - .L_240)
	.align		4
.L_240:
        /*04b4*/ 	.word	index@(_Z35group_norm_nhwc_bwd_one_pass_kernelI11Fp16IOFp16WLi128ELi16ELi256EEv26Group_norm_nhwc_bwd_params)
        /*04b8*/ 	.word	0x00000040


	//----- nvinfo : EIATTR_FRAME_SIZE
	.align		4
.L_241:
        /*04bc*/ 	.byte	0x04, 0x11
        /*04be*/ 	.short	(.L_243 - .L_242)
	.align		4
.L_242:
        /*04c0*/ 	.word	index@(_Z35group_norm_nhwc_bwd_one_pass_kernelI11Fp16IOFp16WLi128ELi16ELi256EEv26Group_norm_nhwc_bwd_params)
        /*04c4*/ 	.word	0x00000000


	//----- nvinfo : EIATTR_REGCOUNT
	.align		4
.L_243:
        /*04c8*/ 	.byte	0x04, 0x2f
        /*04ca*/ 	.short	(.L_245 - .L_244)
	.align		4
.L_244:
        /*04cc*/ 	.word	index@(_Z35group_norm_nhwc_bwd_one_pass_kernelI11Fp16IOFp16WLi64ELi16ELi256EEv26Group_norm_nhwc_bwd_params)
        /*04d0*/ 	.word	0x00000028


	//----- nvinfo : EIATTR_FRAME_SIZE
	.align		4
.L_245:
        /*04d4*/ 	.byte	0x04, 0x11
        /*04d6*/ 	.short	(.L_247 - .L_246)
	.align		4
.L_246:
        /*04d8*/ 	.word	index@(_Z35group_norm_nhwc_bwd_one_pass_kernelI11Fp16IOFp16WLi64ELi16ELi256EEv26Group_norm_nhwc_bwd_params)
        /*04dc*/ 	.word	0x00000000


	//----- nvinfo : EIATTR_REGCOUNT
	.align		4
.L_247:
        /*04e0*/ 	.byte	0x04, 0x2f
        /*04e2*/ 	.short	(.L_249 - .L_248)
	.align		4
.L_248:
        /*04e4*/ 	.word	index@(_Z35group_norm_nhwc_bwd_one_pass_kernelI11Fp16IOBf16WLi512ELi16ELi256EEv26Group_norm_nhwc_bwd_params)
        /*04e8*/ 	.word	0x00000080


	//----- nvinfo : EIATTR_FRAME_SIZE
	.align		4
.L_249:
        /*04ec*/ 	.byte	0x04, 0x11
        /*04ee*/ 	.short	(.L_251 - .L_250)
	.align		4
.L_250:
        /*04f0*/ 	.word	index@(_Z35group_norm_nhwc_bwd_one_pass_kernelI11Fp16IOBf16WLi512ELi16ELi256EEv26Group_norm_nhwc_bwd_params)
        /*04f4*/ 	.word	0x00000000


	//----- nvinfo : EIATTR_REGCOUNT
	.align		4
.L_251:
        /*04f8*/ 	.byte	0x04, 0x2f
        /*04fa*/ 	.short	(.L_253 - .L_252)
	.align		4
.L_252:
        /*04fc*/ 	.word	index@(_Z35group_norm_nhwc_bwd_one_pass_kernelI11Fp16IOBf16WLi256ELi16ELi256EEv26Group_norm_nhwc_bwd_params)
        /*0500*/ 	.word	0x00000040


	//----- nvinfo : EIATTR_FRAME_SIZE
	.align		4
.L_253:
        /*0504*/ 	.byte	0x04, 0x11
        /*0506*/ 	.short	(.L_255 - .L_254)
	.align		4
.L_254:
        /*0508*/ 	.word	index@(_Z35group_norm_nhwc_bwd_one_pass_kernelI11Fp16IOBf16WLi256ELi16ELi256EEv26Group_norm_nhwc_bwd_params)
        /*050c*/ 	.word	0x00000000


	//----- nvinfo : EIATTR_REGCOUNT
	.align		4
.L_255:
        /*0510*/ 	.byte	0x04, 0x2f
        /*0512*/ 	.short	(.L_257 - .L_256)
	.align		4
.L_256:
        /*0514*/ 	.word	index@(_Z35group_norm_nhwc_bwd_one_pass_kernelI11Fp16IOBf16WLi128ELi16ELi256EEv26Group_norm_nhwc_bwd_params)
        /*0518*/ 	.word	0x00000040


	//----- nvinfo : EIATTR_FRAME_SIZE
	.align		4
.L_257:
        /*051c*/ 	.byte	0x04, 0x11
        /*051e*/ 	.short	(.L_259 - .L_258)
	.align		4
.L_258:
        /*0520*/ 	.word	index@(_Z35group_norm_nhwc_bwd_one_pass_kernelI11Fp16IOBf16WLi128ELi16ELi256EEv26Group_norm_nhwc_bwd_params)
        /*0524*/ 	.word	0x00000000


	//----- nvinfo : EIATTR_REGCOUNT
	.align		4
.L_259:
        /*0528*/ 	.byte	0x04, 0x2f
        /*052a*/ 	.short	(.L_261 - .L_260)
	.align		4
.L_260:
        /*052c*/ 	.word	index@(_Z35group_norm_nhwc_bwd_one_pass_kernelI11Fp16IOBf16WLi64ELi16ELi256EEv26Group_norm_nhwc_bwd_params)
        /*0530*/ 	.word	0x00000028


	//----- nvinfo : EIATTR_FRAME_SIZE
	.align		4
.L_261:
        /*0534*/ 	.byte	0x04, 0x11
        /*0536*/ 	.short	(.L_263 - .L_262)
	.align		4
.L_262:
        /*0538*/ 	.word	index@(_Z35group_norm_nhwc_bwd_one_pass_kernelI11Fp16IOBf16WLi64ELi16ELi256EEv26Group_norm_nhwc_bwd_params)
        /*053c*/ 	.word	0x00000000


	//----- nvinfo : EIATTR_REGCOUNT
	.align		4
.L_263:
        /*0540*/ 	.byte	0x04, 0x2f
        /*0542*/ 	.short	(.L_265 - .L_264)
	.align		4
.L_264:
        /*0544*/ 	.word	index@(_Z35group_norm_nhwc_bwd_one_pass_kernelI11Fp16IOFp32WLi512ELi16ELi256EEv26Group_norm_nhwc_bwd_params)
        /*0548*/ 	.word	0x00000080


	//----- nvinfo : EIATTR_FRAME_SIZE
	.align		4
.L_265:
        /*054c*/ 	.byte	0x04, 0x11
        /*054e*/ 	.short	(.L_267 - .L_266)
	.align		4
.L_266:
        /*0550*/ 	.word	index@(_Z35group_norm_nhwc_bwd_one_pass_kernelI11Fp16IOFp32WLi512ELi16ELi256EEv26Group_norm_nhwc_bwd_params)
        /*0554*/ 	.word	0x00000000


	//----- nvinfo : EIATTR_REGCOUNT
	.align		4
.L_267:
        /*0558*/ 	.byte	0x04, 0x2f
        /*055a*/ 	.short	(.L_269 - .L_268)
	.align		4
.L_268:
        /*055c*/ 	.word	index@(_Z35group_norm_nhwc_bwd_one_pass_kernelI11Fp16IOFp32WLi256ELi16ELi256EEv26Group_norm_nhwc_bwd_params)
        /*0560*/ 	.word	0x00000040


	//----- nvinfo : EIATTR_FRAME_SIZE
	.align		4
.L_269:
        /*0564*/ 	.byte	0x04, 0x11
        /*0566*/ 	.short	(.L_271 - .L_270)
	.align		4
.L_270:
        /*0568*/ 	.word	index@(_Z35group_norm_nhwc_bwd_one_pass_kernelI11Fp16IOFp32WLi256ELi16ELi256EEv26Group_norm_nhwc_bwd_params)
        /*056c*/ 	.word	0x00000000


	//----- nvinfo : EIATTR_REGCOUNT
	.align		4
.L_271:
        /*0570*/ 	.byte	0x04, 0x2f
        /*0572*/ 	.short	(.L_273 - .L_272)
	.align		4
.L_272:
        /*0574*/ 	.word	index@(_Z35group_norm_nhwc_bwd_one_pass_kernelI11Fp16IOFp32WLi128ELi16ELi256EEv26Group_norm_nhwc_bwd_params)
        /*0578*/ 	.word	0x00000040


	//----- nvinfo : EIATTR_FRAME_SIZE
	.align		4
.L_273:
        /*057c*/ 	.byte	0x04, 0x11
        /*057e*/ 	.short	(.L_275 - .L_274)
	.align		4
.L_274:
        /*0580*/ 	.word	index@(_Z35group_norm_nhwc_bwd_one_pass_kernelI11Fp16IOFp32WLi128ELi16ELi256EEv26Group_norm_nhwc_bwd_params)
        /*0584*/ 	.word	0x00000000


	//----- nvinfo : EIATTR_REGCOUNT
	.align		4
.L_275:
        /*0588*/ 	.byte	0x04, 0x2f
        /*058a*/ 	.short	(.L_277 - .L_276)
	.align		4
.L_276:
        /*058c*/ 	.word	index@(_Z35group_norm_nhwc_bwd_one_pass_kernelI11Fp16IOFp32WLi64ELi16ELi256EEv26Group_norm_nhwc_bwd_params)
        /*0590*/ 	.word	0x00000028


	//----- nvinfo : EIATTR_FRAME_SIZE
	.align		4
.L_277:
        /*0594*/ 	.byte	0x04, 0x11
        /*0596*/ 	.short	(.L_279 - .L_278)
	.align		4
.L_278:
        /*0598*/ 	.word	index@(_Z35group_norm_nhwc_bwd_one_pass_kernelI11Fp16IOFp32WLi64ELi16ELi256EEv26Group_norm_nhwc_bwd_params)
        /*059c*/ 	.word	0x00000000


	//----- nvinfo : EIATTR_REGCOUNT
	.align		4
.L_279:
        /*05a0*/ 	.byte	0x04, 0x2f
        /*05a2*/ 	.short	(.L_281 - .L_280)
	.align		4
.L_280:
        /*05a4*/ 	.word	index@(_Z35group_norm_nhwc_bwd_one_pass_kernelI11Bf16IOFp16WLi512ELi16ELi256EEv26Group_norm_nhwc_bwd_params)
        /*05a8*/ 	.word	0x00000080


	//----- nvinfo : EIATTR_FRAME_SIZE
	.align		4
.L_281:
        /*05ac*/ 	.byte	0x04, 0x11
        /*05ae*/ 	.short	(.L_283 - .L_282)
	.align		4
.L_282:
        /*05b0*/ 	.word	index@(_Z35group_norm_nhwc_bwd_one_pass_kernelI11Bf16IOFp16WLi512ELi16ELi256EEv26Group_norm_nhwc_bwd_params)
        /*05b4*/ 	.word	0x00000000


	//----- nvinfo : EIATTR_REGCOUNT
	.align		4
.L_283:
        /*05b8*/ 	.byte	0x04, 0x2f
        /*05ba*/ 	.short	(.L_285 - .L_284)
	.align		4
.L_284:
        /*05bc*/ 	.word	index@(_Z35group_norm_nhwc_bwd_one_pass_kernelI11Bf16IOFp16WLi256ELi16ELi256EEv26Group_norm_nhwc_bwd_params)
        /*05c0*/ 	.word	0x00000040


	//----- nvinfo : EIATTR_FRAME_SIZE
	.align		4
.L_285:
        /*05c4*/ 	.byte	0x04, 0x11
        /*05c6*/ 	.short	(.L_287 - .L_286)
	.align		4
.L_286:
        /*05c8*/ 	.word	index@(_Z35group_norm_nhwc_bwd_one_pass_kernelI11Bf16IOFp16WLi256ELi16ELi256EEv26Group_norm_nhwc_bwd_params)
        /*05cc*/ 	.word	0x00000000


	//----- nvinfo : EIATTR_REGCOUNT
	.align		4
.L_287:
        /*05d0*/ 	.byte	0x04, 0x2f
        /*05d2*/ 	.short	(.L_289 - .L_288)
	.align		4
.L_288:
        /*05d4*/ 	.word	index@(_Z35group_norm_nhwc_bwd_one_pass_kernelI11Bf16IOFp16WLi128ELi16ELi256EEv26Group_norm_nhwc_bwd_params)
        /*05d8*/ 	.word	0x00000040


	//----- nvinfo : EIATTR_FRAME_SIZE
	.align		4
.L_289:
        /*05dc*/ 	.byte	0x04, 0x11
        /*05de*/ 	.short	(.L_291 - .L_290)
	.align		4
.L_290:
        /*05e0*/ 	.word	index@(_Z35group_norm_nhwc_bwd_one_pass_kernelI11Bf16IOFp16WLi128ELi16ELi256EEv26Group_norm_nhwc_bwd_params)
        /*05e4*/ 	.word	0x00000000


	//----- nvinfo : EIATTR_REGCOUNT
	.align		4
.L_291:
        /*05e8*/ 	.byte	0x04, 0x2f
        /*05ea*/ 	.short	(.L_293 - .L_292)
	.align		4
.L_292:
        /*05ec*/ 	.word	index@(_Z35group_norm_nhwc_bwd_one_pass_kernelI11Bf16IOFp16WLi64ELi16ELi256EEv26Group_norm_nhwc_bwd_params)
        /*05f0*/ 	.word	0x00000030


	//----- nvinfo : EIATTR_FRAME_SIZE
	.align		4
.L_293:
        /*05f4*/ 	.byte	0x04, 0x11
        /*05f6*/ 	.short	(.L_295 - .L_294)
	.align		4
.L_294:
        /*05f8*/ 	.word	index@(_Z35group_norm_nhwc_bwd_one_pass_kernelI11Bf16IOFp16WLi64ELi16ELi256EEv26Group_norm_nhwc_bwd_params)
        /*05fc*/ 	.word	0x00000000


	//----- nvinfo : EIATTR_REGCOUNT
	.align		4
.L_295:
        /*0600*/ 	.byte	0x04, 0x2f
        /*0602*/ 	.short	(.L_297 - .L_296)
	.align		4
.L_296:
        /*0604*/ 	.word	index@(_Z35group_norm_nhwc_bwd_one_pass_kernelI11Bf16IOBf16WLi512ELi16ELi256EEv26Group_norm_nhwc_bwd_params)
        /*0608*/ 	.word	0x00000080


	//----- nvinfo : EIATTR_FRAME_SIZE
	.align		4
.L_297:
        /*060c*/ 	.byte	0x04, 0x11
        /*060e*/ 	.short	(.L_299 - .L_298)
	.align		4
.L_298:
        /*0610*/ 	.word	index@(_Z35group_norm_nhwc_bwd_one_pass_kernelI11Bf16IOBf16WLi512ELi16ELi256EEv26Group_norm_nhwc_bwd_params)
        /*0614*/ 	.word	0x00000000


	//----- nvinfo : EIATTR_REGCOUNT
	.align		4
.L_299:
        /*0618*/ 	.byte	0x04, 0x2f
        /*061a*/ 	.short	(.L_301 - .L_300)
	.align		4
.L_300:
        /*061c*/ 	.word	index@(_Z35group_norm_nhwc_bwd_one_pass_kernelI11Bf16IOBf16WLi256ELi16ELi256EEv26Group_norm_nhwc_bwd_params)
        /*0620*/ 	.word	0x00000040


	//----- nvinfo : EIATTR_FRAME_SIZE
	.align		4
.L_301:
        /*0624*/ 	.byte	0x04, 0x11
        /*0626*/ 	.short	(.L_303 - .L_302)
	.align		4
.L_302:
        /*0628*/ 	.word	index@(_Z35group_norm_nhwc_bwd_one_pass_kernelI11Bf16IOBf16WLi256ELi16ELi256EEv26Group_norm_nhwc_bwd_params)
        /*062c*/ 	.word	0x00000000


	//----- nvinfo : EIATTR_REGCOUNT
	.align		4
.L_303:
        /*0630*/ 	.byte	0x04, 0x2f
        /*0632*/ 	.short	(.L_305 - .L_304)
	.align		4
.L_304:
        /*0634*/ 	.word	index@(_Z35group_norm_nhwc_bwd_one_pass_kernelI11Bf16IOBf16WLi128ELi16ELi256EEv26Group_norm_nhwc_bwd_params)
        /*0638*/ 	.word	0x00000040


	//----- nvinfo : EIATTR_FRAME_SIZE
	.align		4
.L_305:
        /*063c*/ 	.byte	0x04, 0x11
        /*063e*/ 	.short	(.L_307 - .L_306)
	.align		4
.L_306:
        /*0640*/ 	.word	index@(_Z35group_norm_nhwc_bwd_one_pass_kernelI11Bf16IOBf16WLi128ELi16ELi256EEv26Group_norm_nhwc_bwd_params)
        /*0644*/ 	.word	0x00000000


	//----- nvinfo : EIATTR_REGCOUNT
	.align		4
.L_307:
        /*0648*/ 	.byte	0x04, 0x2f
        /*064a*/ 	.short	(.L_309 - .L_308)
	.align		4
.L_308:
        /*064c*/ 	.word	index@(_Z35group_norm_nhwc_bwd_one_pass_kernelI11Bf16IOBf16WLi64ELi16ELi256EEv26Group_norm_nhwc_bwd_params)
        /*0650*/ 	.word	0x00000030


	//----- nvinfo : EIATTR_FRAME_SIZE
	.align		4
.L_309:
        /*0654*/ 	.byte	0x04, 0x11
        /*0656*/ 	.short	(.L_311 - .L_310)
	.align		4
.L_310:
        /*0658*/ 	.word	index@(_Z35group_norm_nhwc_bwd_one_pass_kernelI11Bf16IOBf16WLi64ELi16ELi256EEv26Group_norm_nhwc_bwd_params)
        /*065c*/ 	.word	0x00000000


	//----- nvinfo : EIATTR_REGCOUNT
	.align		4
.L_311:
        /*0660*/ 	.byte	0x04, 0x2f
        /*0662*/ 	.short	(.L_313 - .L_312)
	.align		4
.L_312:
        /*0664*/ 	.word	index@(_Z35group_norm_nhwc_bwd_one_pass_kernelI11Bf16IOFp32WLi512ELi16ELi256EEv26Group_norm_nhwc_bwd_params)
        /*0668*/ 	.word	0x00000080


	//----- nvinfo : EIATTR_FRAME_SIZE
	.align		4
.L_313:
        /*066c*/ 	.byte	0x04, 0x11
        /*066e*/ 	.short	(.L_315 - .L_314)
	.align		4
.L_314:
        /*0670*/ 	.word	index@(_Z35group_norm_nhwc_bwd_one_pass_kernelI11Bf16IOFp32WLi512ELi16ELi256EEv26Group_norm_nhwc_bwd_params)
        /*0674*/ 	.word	0x00000000


	//----- nvinfo : EIATTR_REGCOUNT
	.align		4
.L_315:
        /*0678*/ 	.byte	0x04, 0x2f
        /*067a*/ 	.short	(.L_317 - .L_316)
	.align		4
.L_316:
        /*067c*/ 	.word	index@(_Z35group_norm_nhwc_bwd_one_pass_kernelI11Bf16IOFp32WLi256ELi16ELi256EEv26Group_norm_nhwc_bwd_params)
        /*0680*/ 	.word	0x00000040


	//----- nvinfo : EIATTR_FRAME_SIZE
	.align		4
.L_317:
        /*0684*/ 	.byte	0x04, 0x11
        /*0686*/ 	.short	(.L_319 - .L_318)
	.align		4
.L_318:
        /*0688*/ 	.word	index@(_Z35group_norm_nhwc_bwd_one_pass_kernelI11Bf16IOFp32WLi256ELi16ELi256EEv26Group_norm_nhwc_bwd_params)
        /*068c*/ 	.word	0x00000000


	//----- nvinfo : EIATTR_REGCOUNT
	.align		4
.L_319:
        /*0690*/ 	.byte	0x04, 0x2f
        /*0692*/ 	.short	(.L_321 - .L_320)
	.align		4
.L_320:
        /*0694*/ 	.word	index@(_Z35group_norm_nhwc_bwd_one_pass_kernelI11Bf16IOFp32WLi128ELi16ELi256EEv26Group_norm_nhwc_bwd_params)
        /*0698*/ 	.word	0x00000040


	//----- nvinfo : EIATTR_FRAME_SIZE
	.align		4
.L_321:
        /*069c*/ 	.byte	0x04, 0x11
        /*069e*/ 	.short	(.L_323 - .L_322)
	.align		4
.L_322:
        /*06a0*/ 	.word	index@(_Z35group_norm_nhwc_bwd_one_pass_kernelI11Bf16IOFp32WLi128ELi16ELi256EEv26Group_norm_nhwc_bwd_params)
        /*06a4*/ 	.word	0x00000000


	//----- nvinfo : EIATTR_REGCOUNT
	.align		4
.L_323:
        /*06a8*/ 	.byte	0x04, 0x2f
        /*06aa*/ 	.short	(.L_325 - .L_324)
	.align		4
.L_324:
        /*06ac*/ 	.word	index@(_Z35group_norm_nhwc_bwd_one_pass_kernelI11Bf16IOFp32WLi64ELi16ELi256EEv26Group_norm_nhwc_bwd_params)
        /*06b0*/ 	.word	0x00000030


	//----- nvinfo : EIATTR_FRAME_SIZE
	.align		4
.L_325:
        /*06b4*/ 	.byte	0x04, 0x11
        /*06b6*/ 	.short	(.L_327 - .L_326)
	.align		4
.L_326:
        /*06b8*/ 	.word	index@(_Z35group_norm_nhwc_bwd_one_pass_kernelI11Bf16IOFp32WLi64ELi16ELi256EEv26Group_norm_nhwc_bwd_params)
        /*06bc*/ 	.word	0x00000000


	//----- nvinfo : EIATTR_REGCOUNT
	.align		4
.L_327:
        /*06c0*/ 	.byte	0x04, 0x2f
        /*06c2*/ 	.short	(.L_329 - .L_328)
	.align		4
.L_328:
        /*06c4*/ 	.word	index@(_ZN3cub18CUB_300001_SM_10006detail11EmptyKernelIvEEvv)
        /*06c8*/ 	.word	0x00000004


	//----- nvinfo : EIATTR_FRAME_SIZE
	.align		4
.L_329:
        /*06cc*/ 	.byte	0x04, 0x11
        /*06ce*/ 	.short	(.L_331 - .L_330)
	.align		4
.L_330:
        /*06d0*/ 	.word	index@(_ZN3cub18CUB_300001_SM_10006detail11EmptyKernelIvEEvv)
        /*06d4*/ 	.word	0x00000000


	//----- nvinfo : EIATTR_MIN_STACK_SIZE
	.align		4
.L_331:
        /*06d8*/ 	.byte	0x04, 0x12
        /*06da*/ 	.short	(.L_333 - .L_332)
	.align		4
.L_332:
        /*06dc*/ 	.word	index@(_ZN3cub18CUB_300001_SM_10006detail11EmptyKernelIvEEvv)
        /*06e0*/ 	.word	0x00000000


	//----- nvinfo : EIATTR_MIN_STACK_SIZE
	.align		4
.L_333:
        /*06e4*/ 	.byte	0x04, 0x12
        /*06e6*/ 	.short	(.L_335 - .L_334)
	.align		4
.L_334:
        /*06e8*/ 	.word	index@(_Z35group_norm_nhwc_bwd_one_pass_kernelI11Bf16IOFp32WLi64ELi16ELi256EEv26Group_norm_nhwc_bwd_params)
        /*06ec*/ 	.word	0x00000000


	//----- nvinfo : EIATTR_MIN_STACK_SIZE
	.align		4
.L_335:
        /*06f0*/ 	.byte	0x04, 0x12
        /*06f2*/ 	.short	(.L_337 - .L_336)
	.align		4
.L_336:
        /*06f4*/ 	.word	index@(_Z35group_norm_nhwc_bwd_one_pass_kernelI11Bf16IOFp32WLi128ELi16ELi256EEv26Group_norm_nhwc_bwd_params)
        /*06f8*/ 	.word	0x00000000


	//----- nvinfo : EIATTR_MIN_STACK_SIZE
	.align		4
.L_337:
        /*06fc*/ 	.byte	0x04, 0x12
        /*06fe*/ 	.short	(.L_339 - .L_338)
	.align		4
.L_338:
        /*0700*/ 	.word	index@(_Z35group_norm_nhwc_bwd_one_pass_kernelI11Bf16IOFp32WLi256ELi16ELi256EEv26Group_norm_nhwc_bwd_params)
        /*0704*/ 	.word	0x00000000


	//----- nvinfo : EIATTR_MIN_STACK_SIZE
	.align		4
.L_339:
        /*0708*/ 	.byte	0x04, 0x12
        /*070a*/ 	.short	(.L_341 - .L_340)
	.align		4
.L_340:
        /*070c*/ 	.word	index@(_Z35group_norm_nhwc_bwd_one_pass_kernelI11Bf16IOFp32WLi512ELi16ELi256EEv26Group_norm_nhwc_bwd_params)
        /*0710*/ 	.word	0x00000000


	//----- nvinfo : EIATTR_MIN_STACK_SIZE
	.align		4
.L_341:
        /*0714*/ 	.byte	0x04, 0x12
        /*0716*/ 	.short	(.L_343 - .L_342)
	.align		4
.L_342:
        /*0718*/ 	.word	index@(_Z35group_norm_nhwc_bwd_one_pass_kernelI11Bf16IOBf16WLi64ELi16ELi256EEv26Group_norm_nhwc_bwd_params)
        /*071c*/ 	.word	0x00000000


	//----- nvinfo : EIATTR_MIN_STACK_SIZE
	.align		4
.L_343:
        /*0720*/ 	.byte	0x04, 0x12
        /*0722*/ 	.short	(.L_345 - .L_344)
	.align		4
.L_344:
        /*0724*/ 	.word	index@(_Z35group_norm_nhwc_bwd_one_pass_kernelI11Bf16IOBf16WLi128ELi16ELi256EEv26Group_norm_nhwc_bwd_params)
        /*0728*/ 	.word	0x00000000


	//----- nvinfo : EIATTR_MIN_STACK_SIZE
	.align		4
.L_345:
        /*072c*/ 	.byte	0x04, 0x12
        /*072e*/ 	.short	(.L_347 - .L_346)
	.align		4
.L_346:
        /*0730*/ 	.word	index@(_Z35group_norm_nhwc_bwd_one_pass_kernelI11Bf16IOBf16WLi256ELi16ELi256EEv26Group_norm_nhwc_bwd_params)
        /*0734*/ 	.word	0x00000000


	//----- nvinfo : EIATTR_MIN_STACK_SIZE
	.align		4
.L_347:
        /*0738*/ 	.byte	0x04, 0x12
        /*073a*/ 	.short	(.L_349 - .L_348)
	.align		4
.L_348:
        /*073c*/ 	.word	index@(_Z35group_norm_nhwc_bwd_one_pass_kernelI11Bf16IOBf16WLi512ELi16ELi256EEv26Group_norm_nhwc_bwd_params)
        /*0740*/ 	.word	0x00000000


	//----- nvinfo : EIATTR_MIN_STACK_SIZE
	.align		4
.L_349:
        /*0744*/ 	.byte	0x04, 0x12
        /*0746*/ 	.short	(.L_351 - .L_350)
	.align		4
.L_350:
        /*0748*/ 	.word	index@(_Z35group_norm_nhwc_bwd_one_pass_kernelI11Bf16IOFp16WLi64ELi16ELi256EEv26Group_norm_nhwc_bwd_params)
        /*074c*/ 	.word	0x00000000


	//----- nvinfo : EIATTR_MIN_STACK_SIZE
	.align		4
.L_351:
        /*0750*/ 	.byte	0x04, 0x12
        /*0752*/ 	.short	(.L_353 - .L_352)
	.align		4
.L_352:
        /*0754*/ 	.word	index@(_Z35group_norm_nhwc_bwd_one_pass_kernelI11Bf16IOFp16WLi128ELi16ELi256EEv26Group_norm_nhwc_bwd_params)
        /*0758*/ 	.word	0x00000000


	//----- nvinfo : EIATTR_MIN_STACK_SIZE
	.align		4
.L_353:
        /*075c*/ 	.byte	0x04, 0x12
        /*075e*/ 	.short	(.L_355 - .L_354)
	.align		4
.L_354:
        /*0760*/ 	.word	index@(_Z35group_norm_nhwc_bwd_one_pass_kernelI11Bf16IOFp16WLi256ELi16ELi256EEv26Group_norm_nhwc_bwd_params)
        /*0764*/ 	.word	0x00000000


	//----- nvinfo : EIATTR_MIN_STACK_SIZE
	.align		4
.L_355:
        /*0768*/ 	.byte	0x04, 0x12
        /*076a*/ 	.short	(.L_357 - .L_356)
	.align		4
.L_356:
        /*076c*/ 	.word	index@(_Z35group_norm_nhwc_bwd_one_pass_kernelI11Bf16IOFp16WLi512ELi16ELi256EEv26Group_norm_nhwc_bwd_params)
        /*0770*/ 	.word	0x00000000


	//----- nvinfo : EIATTR_MIN_STACK_SIZE
	.align		4
.L_357:
        /*0774*/ 	.byte	0x04, 0x12
        /*0776*/ 	.short	(.L_359 - .L_358)
	.align		4
.L_358:
        /*0778*/ 	.word	index@(_Z35group_norm_nhwc_bwd_one_pass_kernelI11Fp16IOFp32WLi64ELi16ELi256EEv26Group_norm_nhwc_bwd_params)
        /*077c*/ 	.word	0x00000000


	//----- nvinfo : EIATTR_MIN_STACK_SIZE
	.align		4
.L_359:
        /*0780*/ 	.byte	0x04, 0x12
        /*0782*/ 	.short	(.L_361 - .L_360)
	.align		4
.L_360:
        /*0784*/ 	.word	index@(_Z35group_norm_nhwc_bwd_one_pass_kernelI11Fp16IOFp32WLi128ELi16ELi256EEv26Group_norm_nhwc_bwd_params)
        /*0788*/ 	.word	0x00000000


	//----- nvinfo : EIATTR_MIN_STACK_SIZE
	.align		4
.L_361:
        /*078c*/ 	.byte	0x04, 0x12
        /*078e*/ 	.short	(.L_363 - .L_362)
	.align		4
.L_362:
        /*0790*/ 	.word	index@(_Z35group_norm_nhwc_bwd_one_pass_kernelI11Fp16IOFp32WLi256ELi16ELi256EEv26Group_norm_nhwc_bwd_params)
        /*0794*/ 	.word	0x00000000


	//----- nvinfo : EIATTR_MIN_STACK_SIZE
	.align		4
.L_363:
        /*0798*/ 	.byte	0x04, 0x12
        /*079a*/ 	.short	(.L_365 - .L_364)
	.align		4
.L_364:
        /*079c*/ 	.word	index@(_Z35group_norm_nhwc_bwd_one_pass_kernelI11Fp16IOFp32WLi512ELi16ELi256EEv26Group_norm_nhwc_bwd_params)
        /*07a0*/ 	.word	0x00000000


	//----- nvinfo : EIATTR_MIN_STACK_SIZE
	.align		4
.L_365:
        /*07a4*/ 	.byte	0x04, 0x12
        /*07a6*/ 	.short	(.L_367 - .L_366)
	.align		4
.L_366:
        /*07a8*/ 	.word	index@(_Z35group_norm_nhwc_bwd_one_pass_kernelI11Fp16IOBf16WLi64ELi16ELi256EEv26Group_norm_nhwc_bwd_params)
        /*07ac*/ 	.word	0x00000000


	//----- nvinfo : EIATTR_MIN_STACK_SIZE
	.align		4
.L_367:
        /*07b0*/ 	.byte	0x04, 0x12
        /*07b2*/ 	.short	(.L_369 - .L_368)
	.align		4
.L_368:
        /*07b4*/ 	.word	index@(_Z35group_norm_nhwc_bwd_one_pass_kernelI11Fp16IOBf16WLi128ELi16ELi256EEv26Group_norm_nhwc_bwd_params)
        /*07b8*/ 	.word	0x00000000


	//----- nvinfo : EIATTR_MIN_STACK_SIZE
	.align		4
.L_369:
        /*07bc*/ 	.byte	0x04, 0x12
        /*07be*/ 	.short	(.L_371 - .L_370)
	.align		4
.L_370:
        /*07c0*/ 	.word	index@(_Z35group_norm_nhwc_bwd_one_pass_kernelI11Fp16IOBf16WLi256ELi16ELi256EEv26Group_norm_nhwc_bwd_params)
        /*07c4*/ 	.word	0x00000000


	//----- nvinfo : EIATTR_MIN_STACK_SIZE
	.align		4
.L_371:
        /*07c8*/ 	.byte	0x04, 0x12
        /*07ca*/ 	.short	(.L_373 - .L_372)
	.align		4
.L_372:
        /*07cc*/ 	.word	index@(_Z35group_norm_nhwc_bwd_one_pass_kernelI11Fp16IOBf16WLi512ELi16ELi256EEv26Group_norm_nhwc_bwd_params)
        /*07d0*/ 	.word	0x00000000


	//----- nvinfo : EIATTR_MIN_STACK_SIZE
	.align		4
.L_373:
        /*07d4*/ 	.byte	0x04, 0x12
        /*07d6*/ 	.short	(.L_375 - .L_374)
	.align		4
.L_374:
        /*07d8*/ 	.word	index@(_Z35group_norm_nhwc_bwd_one_pass_kernelI11Fp16IOFp16WLi64ELi16ELi256EEv26Group_norm_nhwc_bwd_params)
        /*07dc*/ 	.word	0x00000000


	//----- nvinfo : EIATTR_MIN_STACK_SIZE
	.align		4
.L_375:
        /*07e0*/ 	.byte	0x04, 0x12
        /*07e2*/ 	.short	(.L_377 - .L_376)
	.align		4
.L_376:
        /*07e4*/ 	.word	index@(_Z35group_norm_nhwc_bwd_one_pass_kernelI11Fp16IOFp16WLi128ELi16ELi256EEv26Group_norm_nhwc_bwd_params)
        /*07e8*/ 	.word	0x00000000


	//----- nvinfo : EIATTR_MIN_STACK_SIZE
	.align		4
.L_377:
        /*07ec*/ 	.byte	0x04, 0x12
        /*07ee*/ 	.short	(.L_379 - .L_378)
	.align		4
.L_378:
        /*07f0*/ 	.word	index@(_Z35group_norm_nhwc_bwd_one_pass_kernelI11Fp16IOFp16WLi256ELi16ELi256EEv26Group_norm_nhwc_bwd_params)
        /*07f4*/ 	.word	0x00000000


	//----- nvinfo : EIATTR_MIN_STACK_SIZE
	.align		4
.L_379:
        /*07f8*/ 	.byte	0x04, 0x12
        /*07fa*/ 	.short	(.L_381 - .L_380)
	.align		4
.L_380:
        /*07fc*/ 	.word	index@(_Z35group_norm_nhwc_bwd_one_pass_kernelI11Fp16IOFp16WLi512ELi16ELi256EEv26Group_norm_nhwc_bwd_params)
        /*0800*/ 	.word	0x00000000


	//----- nvinfo : EIATTR_MIN_STACK_SIZE
	.align		4
.L_381:
        /*0804*/ 	.byte	0x04, 0x12
        /*0806*/ 	.short	(.L_383 - .L_382)
	.align		4
.L_382:
        /*0808*/ 	.word	index@(_Z35group_norm_nhwc_bwd_one_pass_kernelI11Fp32IOFp32WLi64ELi16ELi256EEv26Group_norm_nhwc_bwd_params)
        /*080c*/ 	.word	0x00000000


	//----- nvinfo : EIATTR_MIN_STACK_SIZE
	.align		4
.L_383:
        /*0810*/ 	.byte	0x04, 0x12
        /*0812*/ 	.short	(.L_385 - .L_384)
	.align		4
.L_384:
        /*0814*/ 	.word	index@(_Z35group_norm_nhwc_bwd_one_pass_kernelI11Fp32IOFp32WLi128ELi16ELi256EEv26Group_norm_nhwc_bwd_params)
        /*0818*/ 	.word	0x00000000


	//----- nvinfo : EIATTR_MIN_STACK_SIZE
	.align		4
.L_385:
        /*081c*/ 	.byte	0x04, 0x12
        /*081e*/ 	.short	(.L_387 - .L_386)
	.align		4
.L_386:
        /*0820*/ 	.word	index@(_Z35group_norm_nhwc_bwd_one_pass_kernelI11Fp32IOFp32WLi256ELi16ELi256EEv26Group_norm_nhwc_bwd_params)
        /*0824*/ 	.word	0x00000000


	//----- nvinfo : EIATTR_MIN_STACK_SIZE
	.align		4
.L_387:
        /*0828*/ 	.byte	0x04, 0x12
        /*082a*/ 	.short	(.L_389 - .L_388)
	.align		4
.L_388:
        /*082c*/ 	.word	index@(_Z35group_norm_nhwc_bwd_one_pass_kernelI11Fp32IOFp32WLi512ELi16ELi256EEv26Group_norm_nhwc_bwd_params)
        /*0830*/ 	.word	0x00000000


	//----- nvinfo : EIATTR_MIN_STACK_SIZE
	.align		4
.L_389:
        /*0834*/ 	.byte	0x04, 0x12
        /*0836*/ 	.short	(.L_391 - .L_390)
	.align		4
.L_390:
        /*0838*/ 	.word	index@(_Z35group_norm_nhwc_bwd_one_pass_kernelI11Fp32IOBf16WLi64ELi16ELi256EEv26Group_norm_nhwc_bwd_params)
        /*083c*/ 	.word	0x00000000


	//----- nvinfo : EIATTR_MIN_STACK_SIZE
	.align		4
.L_391:
        /*0840*/ 	.byte	0x04, 0x12
        /*0842*/ 	.short	(.L_393 - .L_392)
	.align		4
.L_392:
        /*0844*/ 	.word	index@(_Z35group_norm_nhwc_bwd_one_pass_kernelI11Fp32IOBf16WLi128ELi16ELi256EEv26Group_norm_nhwc_bwd_params)
        /*0848*/ 	.word	0x00000000


	//----- nvinfo : EIATTR_MIN_STACK_SIZE
	.align		4
.L_393:
        /*084c*/ 	.byte	0x04, 0x12
        /*084e*/ 	.short	(.L_395 - .L_394)
	.align		4
.L_394:
        /*0850*/ 	.word	index@(_Z35group_norm_nhwc_bwd_one_pass_kernelI11Fp32IOBf16WLi256ELi16ELi256EEv26Group_norm_nhwc_bwd_params)
        /*0854*/ 	.word	0x00000000


	//----- nvinfo : EIATTR_MIN_STACK_SIZE
	.align		4
.L_395:
        /*0858*/ 	.byte	0x04, 0x12
        /*085a*/ 	.short	(.L_397 - .L_396)
	.align		4
.L_396:
        /*085c*/ 	.word	index@(_Z35group_norm_nhwc_bwd_one_pass_kernelI11Fp32IOBf16WLi512ELi16ELi256EEv26Group_norm_nhwc_bwd_params)
        /*0860*/ 	.word	0x00000000


	//----- nvinfo : EIATTR_MIN_STACK_SIZE
	.align		4
.L_397:
        /*0864*/ 	.byte	0x04, 0x12
        /*0866*/ 	.short	(.L_399 - .L_398)
	.align		4
.L_398:
        /*0868*/ 	.word	index@(_Z35group_norm_nhwc_bwd_one_pass_kernelI11Fp32IOFp16WLi64ELi16ELi256EEv26Group_norm_nhwc_bwd_params)
        /*086c*/ 	.word	0x00000000


	//----- nvinfo : EIATTR_MIN_STACK_SIZE
	.align		4
.L_399:
        /*0870*/ 	.byte	0x04, 0x12
        /*0872*/ 	.short	(.L_401 - .L_400)
	.align		4
.L_400:
        /*0874*/ 	.word	index@(_Z35group_norm_nhwc_bwd_one_pass_kernelI11Fp32IOFp16WLi128ELi16ELi256EEv26Group_norm_nhwc_bwd_params)
        /*0878*/ 	.word	0x00000000


	//----- nvinfo : EIATTR_MIN_STACK_SIZE
	.align		4
.L_401:
        /*087c*/ 	.byte	0x04, 0x12
        /*087e*/ 	.short	(.L_403 - .L_402)
	.align		4
.L_402:
        /*0880*/ 	.word	index@(_Z35group_norm_nhwc_bwd_one_pass_kernelI11Fp32IOFp16WLi256ELi16ELi256EEv26Group_norm_nhwc_bwd_params)
        /*0884*/ 	.word	0x00000000


	//----- nvinfo : EIATTR_MIN_STACK_SIZE
	.align		4
.L_403:
        /*0888*/ 	.byte	0x04, 0x12
        /*088a*/ 	.short	(.L_405 - .L_404)
	.align		4
.L_404:
        /*088c*/ 	.word	index@(_Z35group_norm_nhwc_bwd_one_pass_kernelI11Fp32IOFp16WLi512ELi16ELi256EEv26Group_norm_nhwc_bwd_params)
        /*0890*/ 	.word	0x00000000


	//----- nvinfo : EIATTR_MIN_STACK_SIZE
	.align		4
.L_405:
        /*0894*/ 	.byte	0x04, 0x12
        /*0896*/ 	.short	(.L_407 - .L_406)
	.align		4
.L_406:
        /*0898*/ 	.word	index@(_Z35group_norm_nhwc_fwd_one_pass_kernelI11Bf16IOFp32WLi64ELi16ELi256EEv26Group_norm_nhwc_fwd_params)
        /*089c*/ 	.word	0x00000000


	//----- nvinfo : EIATTR_MIN_STACK_SIZE
	.align		4
.L_407:
        /*08a0*/ 	.byte	0x04, 0x12
        /*08a2*/ 	.short	(.L_409 - .L_408)
	.align		4
.L_408:
        /*08a4*/ 	.word	index@(_Z35group_norm_nhwc_fwd_one_pass_kernelI11Bf16IOFp32WLi128ELi16ELi256EEv26Group_norm_nhwc_fwd_params)
        /*08a8*/ 	.word	0x00000000


	//----- nvinfo : EIATTR_MIN_STACK_SIZE
	.align		4
.L_409:
        /*08ac*/ 	.byte	0x04, 0x12
        /*08ae*/ 	.short	(.L_411 - .L_410)
	.align		4
.L_410:
        /*08b0*/ 	.word	index@(_Z35group_norm_nhwc_fwd_one_pass_kernelI11Bf16IOFp32WLi256ELi16ELi256EEv26Group_norm_nhwc_fwd_params)
        /*08b4*/ 	.word	0x00000000


	//----- nvinfo : EIATTR_MIN_STACK_SIZE
	.align		4
.L_411:
        /*08b8*/ 	.byte	0x04, 0x12
        /*08ba*/ 	.short	(.L_413 - .L_412)
	.align		4
.L_412:
        /*08bc*/ 	.word	index@(_Z35group_norm_nhwc_fwd_one_pass_kernelI11Bf16IOFp32WLi512ELi16ELi256EEv26Group_norm_nhwc_fwd_params)
        /*08c0*/ 	.word	0x00000000


	//----- nvinfo : EIATTR_MIN_STACK_SIZE
	.align		4
.L_413:
        /*08c4*/ 	.byte	0x04, 0x12
        /*08c6*/ 	.short	(.L_415 - .L_414)
	.align		4
.L_414:
        /*08c8*/ 	.word	index@(_Z35group_norm_nhwc_fwd_one_pass_kernelI11Bf16IOBf16WLi64ELi16ELi256EEv26Group_norm_nhwc_fwd_params)
        /*08cc*/ 	.word	0x00000000


	//----- nvinfo : EIATTR_MIN_STACK_SIZE
	.align		4
.L_415:
        /*08d0*/ 	.byte	0x04, 0x12
        /*08d2*/ 	.short	(.L_417 - .L_416)
	.align		4
.L_416:
        /*08d4*/ 	.word	index@(_Z35group_norm_nhwc_fwd_one_pass_kernelI11Bf16IOBf16WLi128ELi16ELi256EEv26Group_norm_nhwc_fwd_params)
        /*08d8*/ 	.word	0x00000000


	//----- nvinfo : EIATTR_MIN_STACK_SIZE
	.align		4
.L_417:
        /*08dc*/ 	.byte	0x04, 0x12
        /*08de*/ 	.short	(.L_419 - .L_418)
	.align		4
.L_418:
        /*08e0*/ 	.word	index@(_Z35group_norm_nhwc_fwd_one_pass_kernelI11Bf16IOBf16WLi256ELi16ELi256EEv26Group_norm_nhwc_fwd_params)
        /*08e4*/ 	.word	0x00000000


	//----- nvinfo : EIATTR_MIN_STACK_SIZE
	.align		4
.L_419:
        /*08e8*/ 	.byte	0x04, 0x12
        /*08ea*/ 	.short	(.L_421 - .L_420)
	.align		4
.L_420:
        /*08ec*/ 	.word	index@(_Z35group_norm_nhwc_fwd_one_pass_kernelI11Bf16IOBf16WLi512ELi16ELi256EEv26Group_norm_nhwc_fwd_params)
        /*08f0*/ 	.word	0x00000000


	//----- nvinfo : EIATTR_MIN_STACK_SIZE
	.align		4
.L_421:
        /*08f4*/ 	.byte	0x04, 0x12
        /*08f6*/ 	.short	(.L_423 - .L_422)
	.align		4
.L_422:
        /*08f8*/ 	.word	index@(_Z35group_norm_nhwc_fwd_one_pass_kernelI11Bf16IOFp16WLi64ELi16ELi256EEv26Group_norm_nhwc_fwd_params)
        /*08fc*/ 	.word	0x00000000


	//----- nvinfo : EIATTR_MIN_STACK_SIZE
	.align		4
.L_423:
        /*0900*/ 	.byte	0x04, 0x12
        /*0902*/ 	.short	(.L_425 - .L_424)
	.align		4
.L_424:
        /*0904*/ 	.word	index@(_Z35group_norm_nhwc_fwd_one_pass_kernelI11Bf16IOFp16WLi128ELi16ELi256EEv26Group_norm_nhwc_fwd_params)
        /*0908*/ 	.word	0x00000000


	//----- nvinfo : EIATTR_MIN_STACK_SIZE
	.align		4
.L_425:
        /*090c*/ 	.byte	0x04, 0x12
        /*090e*/ 	.short	(.L_427 - .L_426)
	.align		4
.L_426:
        /*0910*/ 	.word	index@(_Z35group_norm_nhwc_fwd_one_pass_kernelI11Bf16IOFp16WLi256ELi16ELi256EEv26Group_norm_nhwc_fwd_params)
        /*0914*/ 	.word	0x00000000


	//----- nvinfo : EIATTR_MIN_STACK_SIZE
	.align		4
.L_427:
        /*0918*/ 	.byte	0x04, 0x12
        /*091a*/ 	.short	(.L_429 - .L_428)
	.align		4
.L_428:
        /*091c*/ 	.word	index@(_Z35group_norm_nhwc_fwd_one_pass_kernelI11Bf16IOFp16WLi512ELi16ELi256EEv26Group_norm_nhwc_fwd_params)
        /*0920*/ 	.word	0x00000000


	//----- nvinfo : EIATTR_MIN_STACK_SIZE
	.align		4
.L_429:
        /*0924*/ 	.byte	0x04, 0x12
        /*0926*/ 	.short	(.L_431 - .L_430)
	.align		4
.L_430:
        /*0928*/ 	.word	index@(_Z35group_norm_nhwc_fwd_one_pass_kernelI11Fp16IOFp32WLi64ELi16ELi256EEv26Group_norm_nhwc_fwd_params)
        /*092c*/ 	.word	0x00000000


	//----- nvinfo : EIATTR_MIN_STACK_SIZE
	.align		4
.L_431:
        /*0930*/ 	.byte	0x04, 0x12
        /*0932*/ 	.short	(.L_433 - .L_432)
	.align		4
.L_432:
        /*0934*/ 	.word	index@(_Z35group_norm_nhwc_fwd_one_pass_kernelI11Fp16IOFp32WLi128ELi16ELi256EEv26Group_norm_nhwc_fwd_params)
        /*0938*/ 	.word	0x00000000


	//----- nvinfo : EIATTR_MIN_STACK_SIZE
	.align		4
.L_433:
        /*093c*/ 	.byte	0x04, 0x12
        /*093e*/ 	.short	(.L_435 - .L_434)
	.align		4
.L_434:
        /*0940*/ 	.word	index@(_Z35group_norm_nhwc_fwd_one_pass_kernelI11Fp16IOFp32WLi256ELi16ELi256EEv26Group_norm_nhwc_fwd_params)
        /*0944*/ 	.word	0x00000000


	//----- nvinfo : EIATTR_MIN_STACK_SIZE
	.align		4
.L_435:
        /*0948*/ 	.byte	0x04, 0x12
        /*094a*/ 	.short	(.L_437 - .L_436)
	.align		4
.L_436:
        /*094c*/ 	.word	index@(_Z35group_norm_nhwc_fwd_one_pass_kernelI11Fp16IOFp32WLi512ELi16ELi256EEv26Group_norm_nhwc_fwd_params)
        /*0950*/ 	.word	0x00000000


	//----- nvinfo : EIATTR_MIN_STACK_SIZE
	.align		4
.L_437:
        /*0954*/ 	.byte	0x04, 0x12
        /*0956*/ 	.short	(.L_439 - .L_438)
	.align		4
.L_438:
        /*0958*/ 	.word	index@(_Z35group_norm_nhwc_fwd_one_pass_kernelI11Fp16IOBf16WLi64ELi16ELi256EEv26Group_norm_nhwc_fwd_params)
        /*095c*/ 	.word	0x00000000


	//----- nvinfo : EIATTR_MIN_STACK_SIZE
	.align		4
.L_439:
        /*0960*/ 	.byte	0x04, 0x12
        /*0962*/ 	.short	(.L_441 - .L_440)
	.align		4
.L_440:
        /*0964*/ 	.word	index@(_Z35group_norm_nhwc_fwd_one_pass_kernelI11Fp16IOBf16WLi128ELi16ELi256EEv26Group_norm_nhwc_fwd_params)
        /*0968*/ 	.word	0x00000000


	//----- nvinfo : EIATTR_MIN_STACK_SIZE
	.align		4
.L_441:
        /*096c*/ 	.byte	0x04, 0x12
        /*096e*/ 	.short	(.L_443 - .L_442)
	.align		4
.L_442:
        /*0970*/ 	.word	index@(_Z35group_norm_nhwc_fwd_one_pass_kernelI11Fp16IOBf16WLi256ELi16ELi256EEv26Group_norm_nhwc_fwd_params)
        /*0974*/ 	.word	0x00000000


	//----- nvinfo : EIATTR_MIN_STACK_SIZE
	.align		4
.L_443:
        /*0978*/ 	.byte	0x04, 0x12
        /*097a*/ 	.short	(.L_445 - .L_444)
	.align		4
.L_444:
        /*097c*/ 	.word	index@(_Z35group_norm_nhwc_fwd_one_pass_kernelI11Fp16IOBf16WLi512ELi16ELi256EEv26Group_norm_nhwc_fwd_params)
        /*0980*/ 	.word	0x00000000


	//----- nvinfo : EIATTR_MIN_STACK_SIZE
	.align		4
.L_445:
        /*0984*/ 	.byte	0x04, 0x12
        /*0986*/ 	.short	(.L_447 - .L_446)
	.align		4
.L_446:
        /*0988*/ 	.word	index@(_Z35group_norm_nhwc_fwd_one_pass_kernelI11Fp16IOFp16WLi64ELi16ELi256EEv26Group_norm_nhwc_fwd_params)
        /*098c*/ 	.word	0x00000000


	//----- nvinfo : EIATTR_MIN_STACK_SIZE
	.align		4
.L_447:
        /*0990*/ 	.byte	0x04, 0x12
        /*0992*/ 	.short	(.L_449 - .L_448)
	.align		4
.L_448:
        /*0994*/ 	.word	index@(_Z35group_norm_nhwc_fwd_one_pass_kernelI11Fp16IOFp16WLi128ELi16ELi256EEv26Group_norm_nhwc_fwd_params)
        /*0998*/ 	.word	0x00000000


	//----- nvinfo : EIATTR_MIN_STACK_SIZE
	.align		4
.L_449:
        /*099c*/ 	.byte	0x04, 0x12
        /*099e*/ 	.short	(.L_451 - .L_450)
	.align		4
.L_450:
        /*09a0*/ 	.word	index@(_Z35group_norm_nhwc_fwd_one_pass_kernelI11Fp16IOFp16WLi256ELi16ELi256EEv26Group_norm_nhwc_fwd_params)
        /*09a4*/ 	.word	0x00000000


	//----- nvinfo : EIATTR_MIN_STACK_SIZE
	.align		4
.L_451:
        /*09a8*/ 	.byte	0x04, 0x12
        /*09aa*/ 	.short	(.L_453 - .L_452)
	.align		4
.L_452:
        /*09ac*/ 	.word	index@(_Z35group_norm_nhwc_fwd_one_pass_kernelI11Fp16IOFp16WLi512ELi16ELi256EEv26Group_norm_nhwc_fwd_params)
        /*09b0*/ 	.word	0x00000000


	//----- nvinfo : EIATTR_MIN_STACK_SIZE
	.align		4
.L_453:
        /*09b4*/ 	.byte	0x04, 0x12
        /*09b6*/ 	.short	(.L_455 - .L_454)
	.align		4
.L_454:
        /*09b8*/ 	.word	index@(_Z35group_norm_nhwc_fwd_one_pass_kernelI11Fp32IOFp32WLi64ELi16ELi256EEv26Group_norm_nhwc_fwd_params)
        /*09bc*/ 	.word	0x00000000


	//----- nvinfo : EIATTR_MIN_STACK_SIZE
	.align		4
.L_455:
        /*09c0*/ 	.byte	0x04, 0x12
        /*09c2*/ 	.short	(.L_457 - .L_456)
	.align		4
.L_456:
        /*09c4*/ 	.word	index@(_Z35group_norm_nhwc_fwd_one_pass_kernelI11Fp32IOFp32WLi128ELi16ELi256EEv26Group_norm_nhwc_fwd_params)
        /*09c8*/ 	.word	0x00000000


	//----- nvinfo : EIATTR_MIN_STACK_SIZE
	.align		4
.L_457:
        /*09cc*/ 	.byte	0x04, 0x12
        /*09ce*/ 	.short	(.L_459 - .L_458)
	.align		4
.L_458:
        /*09d0*/ 	.word	index@(_Z35group_norm_nhwc_fwd_one_pass_kernelI11Fp32IOFp32WLi256ELi16ELi256EEv26Group_norm_nhwc_fwd_params)
        /*09d4*/ 	.word	0x00000000


	//----- nvinfo : EIATTR_MIN_STACK_SIZE
	.align		4
.L_459:
        /*09d8*/ 	.byte	0x04, 0x12
        /*09da*/ 	.short	(.L_461 - .L_460)
	.align		4
.L_460:
        /*09dc*/ 	.word	index@(_Z35group_norm_nhwc_fwd_one_pass_kernelI11Fp32IOFp32WLi512ELi16ELi256EEv26Group_norm_nhwc_fwd_params)
        /*09e0*/ 	.word	0x00000000


	//----- nvinfo : EIATTR_MIN_STACK_SIZE
	.align		4
.L_461:
        /*09e4*/ 	.byte	0x04, 0x12
        /*09e6*/ 	.short	(.L_463 - .L_462)
	.align		4
.L_462:
        /*09e8*/ 	.word	index@(_Z35group_norm_nhwc_fwd_one_pass_kernelI11Fp32IOBf16WLi64ELi16ELi256EEv26Group_norm_nhwc_fwd_params)
        /*09ec*/ 	.word	0x00000000


	//----- nvinfo : EIATTR_MIN_STACK_SIZE
	.align		4
.L_463:
        /*09f0*/ 	.byte	0x04, 0x12
        /*09f2*/ 	.short	(.L_465 - .L_464)
	.align		4
.L_464:
        /*09f4*/ 	.word	index@(_Z35group_norm_nhwc_fwd_one_pass_kernelI11Fp32IOBf16WLi128ELi16ELi256EEv26Group_norm_nhwc_fwd_params)
        /*09f8*/ 	.word	0x00000000


	//----- nvinfo : EIATTR_MIN_STACK_SIZE
	.align		4
.L_465:
        /*09fc*/ 	.byte	0x04, 0x12
        /*09fe*/ 	.short	(.L_467 - .L_466)
	.align		4
.L_466:
        /*0a00*/ 	.word	index@(_Z35group_norm_nhwc_fwd_one_pass_kernelI11Fp32IOBf16WLi256ELi16ELi256EEv26Group_norm_nhwc_fwd_params)
        /*0a04*/ 	.word	0x00000000


	//----- nvinfo : EIATTR_MIN_STACK_SIZE
	.align		4
.L_467:
        /*0a08*/ 	.byte	0x04, 0x12
        /*0a0a*/ 	.short	(.L_469 - .L_468)
	.align		4
.L_468:
        /*0a0c*/ 	.word	index@(_Z35group_norm_nhwc_fwd_one_pass_kernelI11Fp32IOBf16WLi512ELi16ELi256EEv26Group_norm_nhwc_fwd_params)
        /*0a10*/ 	.word	0x00000000


	//----- nvinfo : EIATTR_MIN_STACK_SIZE
	.align		4
.L_469:
        /*0a14*/ 	.byte	0x04, 0x12
        /*0a16*/ 	.short	(.L_471 - .L_470)
	.align		4
.L_470:
        /*0a18*/ 	.word	index@(_Z35group_norm_nhwc_fwd_one_pass_kernelI11Fp32IOFp16WLi64ELi16ELi256EEv26Group_norm_nhwc_fwd_params)
        /*0a1c*/ 	.word	0x00000000


	//----- nvinfo : EIATTR_MIN_STACK_SIZE
	.align		4
.L_471:
        /*0a20*/ 	.byte	0x04, 0x12
        /*0a22*/ 	.short	(.L_473 - .L_472)
	.align		4
.L_472:
        /*0a24*/ 	.word	index@(_Z35group_norm_nhwc_fwd_one_pass_kernelI11Fp32IOFp16WLi128ELi16ELi256EEv26Group_norm_nhwc_fwd_params)
        /*0a28*/ 	.word	0x00000000


	//----- nvinfo : EIATTR_MIN_STACK_SIZE
	.align		4
.L_473:
        /*0a2c*/ 	.byte	0x04, 0x12
        /*0a2e*/ 	.short	(.L_475 - .L_474)
	.align		4
.L_474:
        /*0a30*/ 	.word	index@(_Z35group_norm_nhwc_fwd_one_pass_kernelI11Fp32IOFp16WLi256ELi16ELi256EEv26Group_norm_nhwc_fwd_params)
        /*0a34*/ 	.word	0x00000000


	//----- nvinfo : EIATTR_MIN_STACK_SIZE
	.align		4
.L_475:
        /*0a38*/ 	.byte	0x04, 0x12
        /*0a3a*/ 	.short	(.L_477 - .L_476)
	.align		4
.L_476:
        /*0a3c*/ 	.word	index@(_Z35group_norm_nhwc_fwd_one_pass_kernelI11Fp32IOFp16WLi512ELi16ELi256EEv26Group_norm_nhwc_fwd_params)
        /*0a40*/ 	.word	0x00000000
.L_477:


//--------------------- .nv.compat                --------------------------
	.section	.nv.compat,"",@"SHT_CUDA_COMPAT_INFO"
	.align	4
        /*0000*/ 	.byte	0x02, 0x09, 0x01, 0x00, 0x02, 0x02, 0x01, 0x00, 0x02, 0x05, 0x05, 0x00, 0x03, 0x07, 0x01, 0x01
        /*0010*/ 	.byte	0x02, 0x03, 0x00, 0x00, 0x02, 0x06, 0x01, 0x00, 0x04, 0x0b, 0x08, 0x00, 0x09, 0x00, 0x00, 0x00
        /*0020*/ 	.byte	0x00, 0x00, 0x00, 0x00


//--------------------- .nv.info._ZN3cub18CUB_300001_SM_10006detail11EmptyKernelIvEEvv --------------------------
	.section	.nv.info._ZN3cub18CUB_300001_SM_10006detail11EmptyKernelIvEEvv,"",@"SHT_CUDA_INFO"
	.sectionflags	@""
	.align	4


	//----- nvinfo : EIATTR_CUDA_API_VERSION
	.align		4
        /*0000*/ 	.byte	0x04, 0x37
        /*0002*/ 	.short	(.L_479 - .L_478)
.L_478:
        /*0004*/ 	.word	0x00000082


	//----- nvinfo : EIATTR_SPARSE_MMA_MASK
	.align		4
.L_479:
        /*0008*/ 	.byte	0x03, 0x50
        /*000a*/ 	.short	0x0000


	//----- nvinfo : EIATTR_MAXREG_COUNT
	.align		4
        /*000c*/ 	.byte	0x03, 0x1b
        /*000e*/ 	.short	0x00ff


	//----- nvinfo : EIATTR_MERCURY_ISA_VERSION
	.align		4
        /*0010*/ 	.byte	0x03, 0x5f
        /*0012*/ 	.short	0x0101


	//----- nvinfo : EIATTR_VRC_CTA_INIT_COUNT
	.align		4
        /*0014*/ 	.byte	0x02, 0x4a
	.zero		1
	.zero		1


	//----- nvinfo : EIATTR_EXIT_INSTR_OFFSETS
	.align		4
        /*0018*/ 	.byte	0x04, 0x1c
        /*001a*/ 	.short	(.L_481 - .L_480)


	//   ....[0]....
.L_480:
        /*001c*/ 	.word	0x00000010


	//----- nvinfo : EIATTR_SW_WAR
	.align		4
.L_481:
        /*0020*/ 	.byte	0x04, 0x36
        /*0022*/ 	.short	(.L_483 - .L_482)
.L_482:
        /*0024*/ 	.word	0x00000008
.L_483:


//--------------------- .nv.info._Z35group_norm_nhwc_bwd_one_pass_kernelI11Bf16IOFp32WLi64ELi16ELi256EEv26Group_norm_nhwc_bwd_params --------------------------
	.section	.nv.info._Z35group_norm_nhwc_bwd_one_pass_kernelI11Bf16IOFp32WLi64ELi16ELi256EEv26Group_norm_nhwc_bwd_params,"",@"SHT_CUDA_INFO"
	.sectionflags	@""
	.align	4


	//----- nvinfo : EIATTR_CUDA_API_VERSION
	.align		4
        /*0000*/ 	.byte	0x04, 0x37
        /*0002*/ 	.short	(.L_485 - .L_484)
.L_484:
        /*0004*/ 	.word	0x00000082


	//----- nvinfo : EIATTR_KPARAM_INFO
	.align		4
.L_485:
        /*0008*/ 	.byte	0x04, 0x17
        /*000a*/ 	.short	(.L_487 - .L_486)
.L_486:
        /*000c*/ 	.word	0x00000000
        /*0010*/ 	.short	0x0000
        /*0012*/ 	.short	0x0000
        /*0014*/ 	.byte	0x00, 0xf0, 0xe1, 0x02


	//----- nvinfo : EIATTR_SPARSE_MMA_MASK
	.align		4
.L_487:
        /*0018*/ 	.byte	0x03, 0x50
        /*001a*/ 	.short	0x0000


	//----- nvinfo : EIATTR_MAXREG_COUNT
	.align		4
        /*001c*/ 	.byte	0x03, 0x1b
        /*001e*/ 	.short	0x00ff


	//----- nvinfo : EIATTR_NUM_BARRIERS
	.align		4
        /*0020*/ 	.byte	0x02, 0x4c
        /*0022*/ 	.byte	0x01
	.zero		1


	//----- nvinfo : EIATTR_MERCURY_ISA_VERSION
	.align		4
        /*0024*/ 	.byte	0x03, 0x5f
        /*0026*/ 	.short	0x0101


	//----- nvinfo : EIATTR_INT_WARP_WIDE_INSTR_OFFSETS
	.align		4
        /*0028*/ 	.byte	0x04, 0x31
        /*002a*/ 	.short	(.L_489 - .L_488)


	//   ....[0]....
.L_488:
        /*002c*/ 	.word	0x00002350


	//   ....[1]....
        /*0030*/ 	.word	0x00002370


	//   ....[2]....
        /*0034*/ 	.word	0x000023a0


	//   ....[3]....
        /*0038*/ 	.word	0x000023f0


	//   ....[4]....
        /*003c*/ 	.word	0x00002570


	//   ....[5]....
        /*0040*/ 	.word	0x000025c0


	//   ....[6]....
        /*0044*/ 	.word	0x000025d0


	//   ....[7]....
        /*0048*/ 	.word	0x00002620


	//----- nvinfo : EIATTR_COOP_GROUP_MASK_REGIDS
	.align		4
.L_489:
        /*004c*/ 	.byte	0x04, 0x29
        /*004e*/ 	.short	(.L_491 - .L_490)


	//   ....[0]....
.L_490:
        /*0050*/ 	.word	0xffffffff


	//   ....[1]....
        /*0054*/ 	.word	0xffffffff


	//   ....[2]....
        /*0058*/ 	.word	0xffffffff


	//   ....[3]....
        /*005c*/ 	.word	0xffffffff


	//   ....[4]....
        /*0060*/ 	.word	0xffffffff


	//   ....[5]....
        /*0064*/ 	.word	0xffffffff


	//   ....[6]....
        /*0068*/ 	.word	0xffffffff


	//   ....[7]....
        /*006c*/ 	.word	0xffffffff


	//   ....[8]....
        /*0070*/ 	.word	0xffffffff


	//   ....[9]....
        /*0074*/ 	.word	0xffffffff


	//----- nvinfo : EIATTR_COOP_GROUP_INSTR_OFFSETS
	.align		4
.L_491:
        /*0078*/ 	.byte	0x04, 0x28
        /*007a*/ 	.short	(.L_493 - .L_492)


	//   ....[0]....
.L_492:
        /*007c*/ 	.word	0x000010a0


	//   ....[1]....
        /*0080*/ 	.word	0x000010d0


	//   ....[2]....
        /*0084*/ 	.word	0x00001100


	//   ....[3]....
        /*0088*/ 	.word	0x00001120


	//   ....[4]....
        /*008c*/ 	.word	0x00001150


	//   ....[5]....
        /*0090*/ 	.word	0x00001170


	//   ....[6]....
        /*0094*/ 	.word	0x000011a0


	//   ....[7]....
        /*0098*/ 	.word	0x000011c0


	//   ....[8]....
        /*009c*/ 	.word	0x00001210


	//   ....[9]....
        /*00a0*/ 	.word	0x00001220


	//----- nvinfo : EIATTR_VRC_CTA_INIT_COUNT
	.align		4
.L_493:
        /*00a4*/ 	.byte	0x02, 0x4a
	.zero		1
	.zero		1


	//----- nvinfo : EIATTR_EXIT_INSTR_OFFSETS
	.align		4
        /*00a8*/ 	.byte	0x04, 0x1c
        /*00aa*/ 	.short	(.L_495 - .L_494)


	//   ....[0]....
.L_494:
        /*00ac*/ 	.word	0x00003530


	//   ....[1]....
        /*00b0*/ 	.word	0x00003660


	//   ....[2]....
        /*00b4*/ 	.word	0x00003b50


	//   ....[3]....
        /*00b8*/ 	.word	0x00004100


	//----- nvinfo : EIATTR_MAX_THREADS
	.align		4
.L_495:
        /*00bc*/ 	.byte	0x04, 0x05
        /*00be*/ 	.short	(.L_497 - .L_496)
.L_496:
        /*00c0*/ 	.word	0x00000100
        /*00c4*/ 	.word	0x00000001
        /*00c8*/ 	.word	0x00000001


	//----- nvinfo : EIATTR_CRS_STACK_SIZE
	.align		4
.L_497:
        /*00cc*/ 	.byte	0x04, 0x1e
        /*00ce*/ 	.short	(.L_499 - .L_498)
.L_498:
        /*00d0*/ 	.word	0x00000000


	//----- nvinfo : EIATTR_CBANK_PARAM_SIZE
	.align		4
.L_499:
        /*00d4*/ 	.byte	0x03, 0x19
        /*00d6*/ 	.short	0x00b8


	//----- nvinfo : EIATTR_PARAM_CBANK
	.align		4
        /*00d8*/ 	.byte	0x04, 0x0a
        /*00da*/ 	.short	(.L_501 - .L_500)
	.align		4
.L_500:
        /*00dc*/ 	.word	index@(.nv.constant0._Z35group_norm_nhwc_bwd_one_pass_kernelI11Bf16IOFp32WLi64ELi16ELi256EEv26Group_norm_nhwc_bwd_params)
        /*00e0*/ 	.short	0x0380
        /*00e2*/ 	.short	0x00b8


	//----- nvinfo : EIATTR_SW_WAR
	.align		4
.L_501:
        /*00e4*/ 	.byte	0x04, 0x36
        /*00e6*/ 	.short	(.L_503 - .L_502)
.L_502:
        /*00e8*/ 	.word	0x00000008
.L_503:


//--------------------- .nv.info._Z35group_norm_nhwc_bwd_one_pass_kernelI11Bf16IOFp32WLi128ELi16ELi256EEv26Group_norm_nhwc_bwd_params --------------------------
	.section	.nv.info._Z35group_norm_nhwc_bwd_one_pass_kernelI11Bf16IOFp32WLi128ELi16ELi256EEv26Group_norm_nhwc_bwd_params,"",@"SHT_CUDA_INFO"
	.sectionflags	@""
	.align	4


	//----- nvinfo : EIATTR_CUDA_API_VERSION
	.align		4
        /*0000*/ 	.byte	0x04, 0x37
        /*0002*/ 	.short	(.L_505 - .L_504)
.L_504:
        /*0004*/ 	.word	0x00000082


	//----- nvinfo : EIATTR_KPARAM_INFO
	.align		4
.L_505:
        /*0008*/ 	.byte	0x04, 0x17
        /*000a*/ 	.short	(.L_507 - .L_506)
.L_506:
        /*000c*/ 	.word	0x00000000
        /*0010*/ 	.short	0x0000
        /*0012*/ 	.short	0x0000
        /*0014*/ 	.byte	0x00, 0xf0, 0xe1, 0x02


	//----- nvinfo : EIATTR_SPARSE_MMA_MASK
	.align		4
.L_507:
        /*0018*/ 	.byte	0x03, 0x50
        /*001a*/ 	.short	0x0000


	//----- nvinfo : EIATTR_MAXREG_COUNT
	.align		4
        /*001c*/ 	.byte	0x03, 0x1b
        /*001e*/ 	.short	0x00ff


	//----- nvinfo : EIATTR_NUM_BARRIERS
	.align		4
        /*0020*/ 	.byte	0x02, 0x4c
        /*0022*/ 	.byte	0x01
	.zero		1


	//----- nvinfo : EIATTR_MERCURY_ISA_VERSION
	.align		4
        /*0024*/ 	.byte	0x03, 0x5f
        /*0026*/ 	.short	0x0101


	//----- nvinfo : EIATTR_INT_WARP_WIDE_INSTR_OFFSETS
	.align		4
        /*0028*/ 	.byte	0x04, 0x31
        /*002a*/ 	.short	(.L_509 - .L_508)


	//   ....[0]....
.L_508:
        /*002c*/ 	.word	0x00001b30


	//----- nvinfo : EIATTR_COOP_GROUP_MASK_REGIDS
	.align		4
.L_509:
        /*0030*/ 	.byte	0x04, 0x29
        /*0032*/ 	.short	(.L_511 - .L_510)


	//   ....[0]....
.L_510:
        /*0034*/ 	.word	0xffffffff


	//   ....[1]....
        /*0038*/ 	.word	0xffffffff


	//   ....[2]....
        /*003c*/ 	.word	0xffffffff


	//   ....[3]....
        /*0040*/ 	.word	0xffffffff


	//   ....[4]....
        /*0044*/ 	.word	0xffffffff


	//   ....[5]....
        /*0048*/ 	.word	0xffffffff


	//   ....[6]....
        /*004c*/ 	.word	0xffffffff


	//   ....[7]....
        /*0050*/ 	.word	0xffffffff


	//   ....[8]....
        /*0054*/ 	.word	0xffffffff


	//   ....[9]....
        /*0058*/ 	.word	0xffffffff


	//----- nvinfo : EIATTR_COOP_GROUP_INSTR_OFFSETS
	.align		4
.L_511:
        /*005c*/ 	.byte	0x04, 0x28
        /*005e*/ 	.short	(.L_513 - .L_512)


	//   ....[0]....
.L_512:
        /*0060*/ 	.word	0x000018c0


	//   ....[1]....
        /*0064*/ 	.word	0x00001900


	//   ....[2]....
        /*0068*/ 	.word	0x000019a0


	//   ....[3]....
        /*006c*/ 	.word	0x000019d0


	//   ....[4]....
        /*0070*/ 	.word	0x00001a10


	//   ....[5]....
        /*0074*/ 	.word	0x00001a30


	//   ....[6]....
        /*0078*/ 	.word	0x00001a60


	//   ....[7]....
        /*007c*/ 	.word	0x00001a80


	//   ....[8]....
        /*0080*/ 	.word	0x00001ad0


	//   ....[9]....
        /*0084*/ 	.word	0x00001ae0


	//----- nvinfo : EIATTR_VRC_CTA_INIT_COUNT
	.align		4
.L_513:
        /*0088*/ 	.byte	0x02, 0x4a
	.zero		1
	.zero		1


	//----- nvinfo : EIATTR_EXIT_INSTR_OFFSETS
	.align		4
        /*008c*/ 	.byte	0x04, 0x1c
        /*008e*/ 	.short	(.L_515 - .L_514)


	//   ....[0]....
.L_514:
        /*0090*/ 	.word	0x000041e0


	//   ....[1]....
        /*0094*/ 	.word	0x00004310


	//   ....[2]....
        /*0098*/ 	.word	0x00004820


	//   ....[3]....
        /*009c*/ 	.word	0x00004dd0


	//----- nvinfo : EIATTR_MAX_THREADS
	.align		4
.L_515:
        /*00a0*/ 	.byte	0x04, 0x05
        /*00a2*/ 	.short	(.L_517 - .L_516)
.L_516:
        /*00a4*/ 	.word	0x00000100
        /*00a8*/ 	.word	0x00000001
        /*00ac*/ 	.word	0x00000001


	//----- nvinfo : EIATTR_CRS_STACK_SIZE
	.align		4
.L_517:
        /*00b0*/ 	.byte	0x04, 0x1e
        /*00b2*/ 	.short	(.L_519 - .L_518)
.L_518:
        /*00b4*/ 	.word	0x00000000


	//----- nvinfo : EIATTR_CBANK_PARAM_SIZE
	.align		4
.L_519:
        /*00b8*/ 	.byte	0x03, 0x19
        /*00ba*/ 	.short	0x00b8


	//----- nvinfo : EIATTR_PARAM_CBANK
	.align		4
        /*00bc*/ 	.byte	0x04, 0x0a
        /*00be*/ 	.short	(.L_521 - .L_520)
	.align		4
.L_520:
        /*00c0*/ 	.word	index@(.nv.constant0._Z35group_norm_nhwc_bwd_one_pass_kernelI11Bf16IOFp32WLi128ELi16ELi256EEv26Group_norm_nhwc_bwd_params)
        /*00c4*/ 	.short	0x0380
        /*00c6*/ 	.short	0x00b8


	//----- nvinfo : EIATTR_SW_WAR
	.align		4
.L_521:
        /*00c8*/ 	.byte	0x04, 0x36
        /*00ca*/ 	.short	(.L_523 - .L_522)
.L_522:
        /*00cc*/ 	.word	0x00000008
.L_523:


//--------------------- .nv.info._Z35group_norm_nhwc_bwd_one_pass_kernelI11Bf16IOFp32WLi256ELi16ELi256EEv26Group_norm_nhwc_bwd_params --------------------------
	.section	.nv.info._Z35group_norm_nhwc_bwd_one_pass_kernelI11Bf16IOFp32WLi256ELi16ELi256EEv26Group_norm_nhwc_bwd_params,"",@"SHT_CUDA_INFO"
	.sectionflags	@""
	.align	4


	//----- nvinfo : EIATTR_CUDA_API_VERSION
	.align		4
        /*0000*/ 	.byte	0x04, 0x37
        /*0002*/ 	.short	(.L_525 - .L_524)
.L_524:
        /*0004*/ 	.word	0x00000082


	//----- nvinfo : EIATTR_KPARAM_INFO
	.align		4
.L_525:
        /*0008*/ 	.byte	0x04, 0x17
        /*000a*/ 	.short	(.L_527 - .L_526)
.L_526:
        /*000c*/ 	.word	0x00000000
        /*0010*/ 	.short	0x0000
        /*0012*/ 	.short	0x0000
        /*0014*/ 	.byte	0x00, 0xf0, 0xe1, 0x02


	//----- nvinfo : EIATTR_SPARSE_MMA_MASK
	.align		4
.L_527:
        /*0018*/ 	.byte	0x03, 0x50
        /*001a*/ 	.short	0x0000


	//----- nvinfo : EIATTR_MAXREG_COUNT
	.align		4
        /*001c*/ 	.byte	0x03, 0x1b
        /*001e*/ 	.short	0x00ff


	//----- nvinfo : EIATTR_NUM_BARRIERS
	.align		4
        /*0020*/ 	.byte	0x02, 0x4c
        /*0022*/ 	.byte	0x01
	.zero		1


	//----- nvinfo : EIATTR_MERCURY_ISA_VERSION
	.align		4
        /*0024*/ 	.byte	0x03, 0x5f
        /*0026*/ 	.short	0x0101


	//----- nvinfo : EIATTR_INT_WARP_WIDE_INSTR_OFFSETS
	.align		4
        /*0028*/ 	.byte	0x04, 0x31
        /*002a*/ 	.short	(.L_529 - .L_528)


	//   ....[0]....
.L_528:
        /*002c*/ 	.word	0x00002fe0


	//----- nvinfo : EIATTR_COOP_GROUP_MASK_REGIDS
	.align		4
.L_529:
        /*0030*/ 	.byte	0x04, 0x29
        /*0032*/ 	.short	(.L_531 - .L_530)


	//   ....[0]....
.L_530:
        /*0034*/ 	.word	0xffffffff


	//   ....[1]....
        /*0038*/ 	.word	0xffffffff


	//   ....[2]....
        /*003c*/ 	.word	0xffffffff


	//   ....[3]....
        /*0040*/ 	.word	0xffffffff


	//   ....[4]....
        /*0044*/ 	.word	0xffffffff


	//   ....[5]....
        /*0048*/ 	.word	0xffffffff


	//   ....[6]....
        /*004c*/ 	.word	0xffffffff


	//   ....[7]....
        /*0050*/ 	.word	0xffffffff


	//   ....[8]....
        /*0054*/ 	.word	0xffffffff


	//   ....[9]....
        /*0058*/ 	.word	0xffffffff


	//----- nvinfo : EIATTR_COOP_GROUP_INSTR_OFFSETS
	.align		4
.L_531:
        /*005c*/ 	.byte	0x04, 0x28
        /*005e*/ 	.short	(.L_533 - .L_532)


	//   ....[0]....
.L_532:
        /*0060*/ 	.word	0x00002da0


	//   ....[1]....
        /*0064*/ 	.word	0x00002dd0


	//   ....[2]....
        /*0068*/ 	.word	0x00002e60


	//   ....[3]....
        /*006c*/ 	.word	0x00002e70


	//   ....[4]....
        /*0070*/ 	.word	0x00002ea0


	//   ....[5]....
        /*0074*/ 	.word	0x00002ec0


	//   ....[6]....
        /*0078*/ 	.word	0x00002ef0


	//   ....[7]....
        /*007c*/ 	.word	0x00002f10


	//   ....[8]....
        /*0080*/ 	.word	0x00002f80


	//   ....[9]....
        /*0084*/ 	.word	0x00002f90


	//----- nvinfo : EIATTR_VRC_CTA_INIT_COUNT
	.align		4
.L_533:
        /*0088*/ 	.byte	0x02, 0x4a
	.zero		1
	.zero		1


	//----- nvinfo : EIATTR_EXIT_INSTR_OFFSETS
	.align		4
        /*008c*/ 	.byte	0x04, 0x1c
        /*008e*/ 	.short	(.L_535 - .L_534)


	//   ....[0]....
.L_534:
        /*0090*/ 	.word	0x00006490


	//   ....[1]....
        /*0094*/ 	.word	0x000065c0


	//   ....[2]....
        /*0098*/ 	.word	0x00006ad0


	//   ....[3]....
        /*009c*/ 	.word	0x00007080


	//----- nvinfo : EIATTR_MAX_THREADS
	.align		4
.L_535:
        /*00a0*/ 	.byte	0x04, 0x05
        /*00a2*/ 	.short	(.L_537 - .L_536)
.L_536:
        /*00a4*/ 	.word	0x00000100
        /*00a8*/ 	.word	0x00000001
        /*00ac*/ 	.word	0x00000001


	//----- nvinfo : EIATTR_CRS_STACK_SIZE
	.align		4
.L_537:
        /*00b0*/ 	.byte	0x04, 0x1e
        /*00b2*/ 	.short	(.L_539 - .L_538)
.L_538:
        /*00b4*/ 	.word	0x00000000


	//----- nvinfo : EIATTR_CBANK_PARAM_SIZE
	.align		4
.L_539:
        /*00b8*/ 	.byte	0x03, 0x19
        /*00ba*/ 	.short	0x00b8


	//----- nvinfo : EIATTR_PARAM_CBANK
	.align		4
        /*00bc*/ 	.byte	0x04, 0x0a
        /*00be*/ 	.short	(.L_541 - .L_540)
	.align		4
.L_540:
        /*00c0*/ 	.word	index@(.nv.constant0._Z35group_norm_nhwc_bwd_one_pass_kernelI11Bf16IOFp32WLi256ELi16ELi256EEv26Group_norm_nhwc_bwd_params)
        /*00c4*/ 	.short	0x0380
        /*00c6*/ 	.short	0x00b8


	//----- nvinfo : EIATTR_SW_WAR
	.align		4
.L_541:
        /*00c8*/ 	.byte	0x04, 0x36
        /*00ca*/ 	.short	(.L_543 - .L_542)
.L_542:
        /*00cc*/ 	.word	0x00000008
.L_543:


//--------------------- .nv.info._Z35group_norm_nhwc_bwd_one_pass_kernelI11Bf16IOFp32WLi512ELi16ELi256EEv26Group_norm_nhwc_bwd_params --------------------------
	.section	.nv.info._Z35group_norm_nhwc_bwd_one_pass_kernelI11Bf16IOFp32WLi512ELi16ELi256EEv26Group_norm_nhwc_bwd_params,"",@"SHT_CUDA_INFO"
	.sectionflags	@""
	.align	4


	//----- nvinfo : EIATTR_CUDA_API_VERSION
	.align		4
        /*0000*/ 	.byte	0x04, 0x37
        /*0002*/ 	.short	(.L_545 - .L_544)
.L_544:
        /*0004*/ 	.word	0x00000082


	//----- nvinfo : EIATTR_KPARAM_INFO
	.align		4
.L_545:
        /*0008*/ 	.byte	0x04, 0x17
        /*000a*/ 	.short	(.L_547 - .L_546)
.L_546:
        /*000c*/ 	.word	0x00000000
        /*0010*/ 	.short	0x0000
        /*0012*/ 	.short	0x0000
        /*0014*/ 	.byte	0x00, 0xf0, 0xe1, 0x02


	//----- nvinfo : EIATTR_SPARSE_MMA_MASK
	.align		4
.L_547:
        /*0018*/ 	.byte	0x03, 0x50
        /*001a*/ 	.short	0x0000


	//----- nvinfo : EIATTR_MAXREG_COUNT
	.align		4
        /*001c*/ 	.byte	0x03, 0x1b
        /*001e*/ 	.short	0x00ff


	//----- nvinfo : EIATTR_NUM_BARRIERS
	.align		4
        /*0020*/ 	.byte	0x02, 0x4c
        /*0022*/ 	.byte	0x01
	.zero		1


	//----- nvinfo : EIATTR_MERCURY_ISA_VERSION
	.align		4
        /*0024*/ 	.byte	0x03, 0x5f
        /*0026*/ 	.short	0x0101


	//----- nvinfo : EIATTR_COOP_GROUP_MASK_REGIDS
	.align		4
        /*0028*/ 	.byte	0x04, 0x29
        /*002a*/ 	.short	(.L_549 - .L_548)


	//   ....[0]....
.L_548:
        /*002c*/ 	.word	0xffffffff


	//   ....[1]....
        /*0030*/ 	.word	0xffffffff


	//   ....[2]....
        /*0034*/ 	.word	0xffffffff


	//   ....[3]....
        /*0038*/ 	.word	0xffffffff


	//   ....[4]....
        /*003c*/ 	.word	0xffffffff


	//   ....[5]....
        /*0040*/ 	.word	0xffffffff


	//   ....[6]....
        /*0044*/ 	.word	0xffffffff


	//   ....[7]....
        /*0048*/ 	.word	0xffffffff


	//   ....[8]....
        /*004c*/ 	.word	0xffffffff


	//   ....[9]....
        /*0050*/ 	.word	0xffffffff


	//----- nvinfo : EIATTR_COOP_GROUP_INSTR_OFFSETS
	.align		4
.L_549:
        /*0054*/ 	.byte	0x04, 0x28
        /*0056*/ 	.short	(.L_551 - .L_550)


	//   ....[0]....
.L_550:
        /*0058*/ 	.word	0x00005410


	//   ....[1]....
        /*005c*/ 	.word	0x00005450


	//   ....[2]....
        /*0060*/ 	.word	0x000054c0


	//   ....[3]....
        /*0064*/ 	.word	0x000054e0


	//   ....[4]....
        /*0068*/ 	.word	0x00005510


	//   ....[5]....
        /*006c*/ 	.word	0x00005530


	//   ....[6]....
        /*0070*/ 	.word	0x00005560


	//   ....[7]....
        /*0074*/ 	.word	0x00005580


	//   ....[8]....
        /*0078*/ 	.word	0x000055d0


	//   ....[9]....
        /*007c*/ 	.word	0x000055e0


	//----- nvinfo : EIATTR_VRC_CTA_INIT_COUNT
	.align		4
.L_551:
        /*0080*/ 	.byte	0x02, 0x4a
	.zero		1
	.zero		1


	//----- nvinfo : EIATTR_EXIT_INSTR_OFFSETS
	.align		4
        /*0084*/ 	.byte	0x04, 0x1c
        /*0086*/ 	.short	(.L_553 - .L_552)


	//   ....[0]....
.L_552:
        /*0088*/ 	.word	0x0000a2e0


	//   ....[1]....
        /*008c*/ 	.word	0x0000a410


	//   ....[2]....
        /*0090*/ 	.word	0x0000a920


	//   ....[3]....
        /*0094*/ 	.word	0x0000aed0


	//----- nvinfo : EIATTR_MAX_THREADS
	.align		4
.L_553:
        /*0098*/ 	.byte	0x04, 0x05
        /*009a*/ 	.short	(.L_555 - .L_554)
.L_554:
        /*009c*/ 	.word	0x00000100
        /*00a0*/ 	.word	0x00000001
        /*00a4*/ 	.word	0x00000001


	//----- nvinfo : EIATTR_CRS_STACK_SIZE
	.align		4
.L_555:
        /*00a8*/ 	.byte	0x04, 0x1e
        /*00aa*/ 	.short	(.L_557 - .L_556)
.L_556:
        /*00ac*/ 	.word	0x00000000


	//----- nvinfo : EIATTR_CBANK_PARAM_SIZE
	.align		4
.L_557:
        /*00b0*/ 	.byte	0x03, 0x19
        /*00b2*/ 	.short	0x00b8


	//----- nvinfo : EIATTR_PARAM_CBANK
	.align		4
        /*00b4*/ 	.byte	0x04, 0x0a
        /*00b6*/ 	.short	(.L_559 - .L_558)
	.align		4
.L_558:
        /*00b8*/ 	.word	index@(.nv.constant0._Z35group_norm_nhwc_bwd_one_pass_kernelI11Bf16IOFp32WLi512ELi16ELi256EEv26Group_norm_nhwc_bwd_params)
        /*00bc*/ 	.short	0x0380
        /*00be*/ 	.short	0x00b8


	//----- nvinfo : EIATTR_SW_WAR
	.align		4
.L_559:
        /*00c0*/ 	.byte	0x04, 0x36
        /*00c2*/ 	.short	(.L_561 - .L_560)
.L_560:
        /*00c4*/ 	.word	0x00000008
.L_561:


//--------------------- .nv.info._Z35group_norm_nhwc_bwd_one_pass_kernelI11Bf16IOBf16WLi64ELi16ELi256EEv26Group_norm_nhwc_bwd_params --------------------------
	.section	.nv.info._Z35group_norm_nhwc_bwd_one_pass_kernelI11Bf16IOBf16WLi64ELi16ELi256EEv26Group_norm_nhwc_bwd_params,"",@"SHT_CUDA_INFO"
	.sectionflags	@""
	.align	4


	//----- nvinfo : EIATTR_CUDA_API_VERSION
	.align		4
        /*0000*/ 	.byte	0x04, 0x37
        /*0002*/ 	.short	(.L_563 - .L_562)
.L_562:
        /*0004*/ 	.word	0x00000082


	//----- nvinfo : EIATTR_KPARAM_INFO
	.align		4
.L_563:
        /*0008*/ 	.byte	0x04, 0x17
        /*000a*/ 	.short	(.L_565 - .L_564)
.L_564:
        /*000c*/ 	.word	0x00000000
        /*0010*/ 	.short	0x0000
        /*0012*/ 	.short	0x0000
        /*0014*/ 	.byte	0x00, 0xf0, 0xe1, 0x02


	//----- nvinfo : EIATTR_SPARSE_MMA_MASK
	.align		4
.L_565:
        /*0018*/ 	.byte	0x03, 0x50
        /*001a*/ 	.short	0x0000


	//----- nvinfo : EIATTR_MAXREG_COUNT
	.align		4
        /*001c*/ 	.byte	0x03, 0x1b
        /*001e*/ 	.short	0x00ff


	//----- nvinfo : EIATTR_NUM_BARRIERS
	.align		4
        /*0020*/ 	.byte	0x02, 0x4c
        /*0022*/ 	.byte	0x01
	.zero		1


	//----- nvinfo : EIATTR_MERCURY_ISA_VERSION
	.align		4
        /*0024*/ 	.byte	0x03, 0x5f
        /*0026*/ 	.short	0x0101


	//----- nvinfo : EIATTR_INT_WARP_WIDE_INSTR_OFFSETS
	.align		4
        /*0028*/ 	.byte	0x04, 0x31
        /*002a*/ 	.short	(.L_567 - .L_566)


	//   ....[0]....
.L_566:
        /*002c*/ 	.word	0x000023d0


	//   ....[1]....
        /*0030*/ 	.word	0x000023f0


	//   ....[2]....
        /*0034*/ 	.word	0x00002420


	//   ....[3]....
        /*0038*/ 	.word	0x00002480


	//   ....[4]....
        /*003c*/ 	.word	0x000025f0


	//   ....[5]....
        /*0040*/ 	.word	0x00002640


	//   ....[6]....
        /*0044*/ 	.word	0x00002650


	//   ....[7]....
        /*0048*/ 	.word	0x000026a0


	//----- nvinfo : EIATTR_COOP_GROUP_MASK_REGIDS
	.align		4
.L_567:
        /*004c*/ 	.byte	0x04, 0x29
        /*004e*/ 	.short	(.L_569 - .L_568)


	//   ....[0]....
.L_568:
        /*0050*/ 	.word	0xffffffff


	//   ....[1]....
        /*0054*/ 	.word	0xffffffff


	//   ....[2]....
        /*0058*/ 	.word	0xffffffff


	//   ....[3]....
        /*005c*/ 	.word	0xffffffff


	//   ....[4]....
        /*0060*/ 	.word	0xffffffff


	//   ....[5]....
        /*0064*/ 	.word	0xffffffff


	//   ....[6]....
        /*0068*/ 	.word	0xffffffff


	//   ....[7]....
        /*006c*/ 	.word	0xffffffff


	//   ....[8]....
        /*0070*/ 	.word	0xffffffff


	//   ....[9]....
        /*0074*/ 	.word	0xffffffff


	//----- nvinfo : EIATTR_COOP_GROUP_INSTR_OFFSETS
	.align		4
.L_569:
        /*0078*/ 	.byte	0x04, 0x28
        /*007a*/ 	.short	(.L_571 - .L_570)


	//   ....[0]....
.L_570:
        /*007c*/ 	.word	0x00001110


	//   ....[1]....
        /*0080*/ 	.word	0x00001140


	//   ....[2]....
        /*0084*/ 	.word	0x00001180


	//   ....[3]....
        /*0088*/ 	.word	0x000011a0


	//   ....[4]....
        /*008c*/ 	.word	0x000011d0


	//   ....[5]....
        /*0090*/ 	.word	0x000011f0


	//   ....[6]....
        /*0094*/ 	.word	0x00001220


	//   ....[7]....
        /*0098*/ 	.word	0x00001240


	//   ....[8]....
        /*009c*/ 	.word	0x00001290


	//   ....[9]....
        /*00a0*/ 	.word	0x000012a0


	//----- nvinfo : EIATTR_VRC_CTA_INIT_COUNT
	.align		4
.L_571:
        /*00a4*/ 	.byte	0x02, 0x4a
	.zero		1
	.zero		1


	//----- nvinfo : EIATTR_EXIT_INSTR_OFFSETS
	.align		4
        /*00a8*/ 	.byte	0x04, 0x1c
        /*00aa*/ 	.short	(.L_573 - .L_572)


	//   ....[0]....
.L_572:
        /*00ac*/ 	.word	0x000035b0


	//   ....[1]....
        /*00b0*/ 	.word	0x000036e0


	//   ....[2]....
        /*00b4*/ 	.word	0x00003c00


	//   ....[3]....
        /*00b8*/ 	.word	0x00004200


	//----- nvinfo : EIATTR_MAX_THREADS
	.align		4
.L_573:
        /*00bc*/ 	.byte	0x04, 0x05
        /*00be*/ 	.short	(.L_575 - .L_574)
.L_574:
        /*00c0*/ 	.word	0x00000100
        /*00c4*/ 	.word	0x00000001
        /*00c8*/ 	.word	0x00000001


	//----- nvinfo : EIATTR_CRS_STACK_SIZE
	.align		4
.L_575:
        /*00cc*/ 	.byte	0x04, 0x1e
        /*00ce*/ 	.short	(.L_577 - .L_576)
.L_576:
        /*00d0*/ 	.word	0x00000000


	//----- nvinfo : EIATTR_CBANK_PARAM_SIZE
	.align		4
.L_577:
        /*00d4*/ 	.byte	0x03, 0x19
        /*00d6*/ 	.short	0x00b8


	//----- nvinfo : EIATTR_PARAM_CBANK
	.align		4
        /*00d8*/ 	.byte	0x04, 0x0a
        /*00da*/ 	.short	(.L_579 - .L_578)
	.align		4
.L_578:
        /*00dc*/ 	.word	index@(.nv.constant0._Z35group_norm_nhwc_bwd_one_pass_kernelI11Bf16IOBf16WLi64ELi16ELi256EEv26Group_norm_nhwc_bwd_params)
        /*00e0*/ 	.short	0x0380
        /*00e2*/ 	.short	0x00b8


	//----- nvinfo : EIATTR_SW_WAR
	.align		4
.L_579:
        /*00e4*/ 	.byte	0x04, 0x36
        /*00e6*/ 	.short	(.L_581 - .L_580)
.L_580:
        /*00e8*/ 	.word	0x00000008
.L_581:


//--------------------- .nv.info._Z35group_norm_nhwc_bwd_one_pass_kernelI11Bf16IOBf16WLi128ELi16ELi256EEv26Group_norm_nhwc_bwd_params --------------------------
	.section	.nv.info._Z35group_norm_nhwc_bwd_one_pass_kernelI11Bf16IOBf16WLi128ELi16ELi256EEv26Group_norm_nhwc_bwd_params,"",@"SHT_CUDA_INFO"
	.sectionflags	@""
	.align	4


	//----- nvinfo : EIATTR_CUDA_API_VERSION
	.align		4
        /*0000*/ 	.byte	0x04, 0x37
        /*0002*/ 	.short	(.L_583 - .L_582)
.L_582:
        /*0004*/ 	.word	0x00000082


	//----- nvinfo : EIATTR_KPARAM_INFO
	.align		4
.L_583:
        /*0008*/ 	.byte	0x04, 0x17
        /*000a*/ 	.short	(.L_585 - .L_584)
.L_584:
        /*000c*/ 	.word	0x00000000
        /*0010*/ 	.short	0x0000
        /*0012*/ 	.short	0x0000
        /*0014*/ 	.byte	0x00, 0xf0, 0xe1, 0x02


	//----- nvinfo : EIATTR_SPARSE_MMA_MASK
	.align		4
.L_585:
        /*0018*/ 	.byte	0x03, 0x50
        /*001a*/ 	.short	0x0000


	//----- nvinfo : EIATTR_MAXREG_COUNT
	.align		4
        /*001c*/ 	.byte	0x03, 0x1b
        /*001e*/ 	.short	0x00ff


	//----- nvinfo : EIATTR_NUM_BARRIERS
	.align		4
        /*0020*/ 	.byte	0x02, 0x4c
        /*0022*/ 	.byte	0x01
	.zero		1


	//----- nvinfo : EIATTR_MERCURY_ISA_VERSION
	.align		4
        /*0024*/ 	.byte	0x03, 0x5f
        /*0026*/ 	.short	0x0101


	//----- nvinfo : EIATTR_INT_WARP_WIDE_INSTR_OFFSETS
	.align		4
        /*0028*/ 	.byte	0x04, 0x31
        /*002a*/ 	.short	(.L_587 - .L_586)


	//   ....[0]....
.L_586:
        /*002c*/ 	.word	0x00001be0


	//----- nvinfo : EIATTR_COOP_GROUP_MASK_REGIDS
	.align		4
.L_587:
        /*0030*/ 	.byte	0x04, 0x29
        /*0032*/ 	.short	(.L_589 - .L_588)


	//   ....[0]....
.L_588:
        /*0034*/ 	.word	0xffffffff


	//   ....[1]....
        /*0038*/ 	.word	0xffffffff


	//   ....[2]....
        /*003c*/ 	.word	0xffffffff


	//   ....[3]....
        /*0040*/ 	.word	0xffffffff


	//   ....[4]....
        /*0044*/ 	.word	0xffffffff


	//   ....[5]....
        /*0048*/ 	.word	0xffffffff


	//   ....[6]....
        /*004c*/ 	.word	0xffffffff


	//   ....[7]....
        /*0050*/ 	.word	0xffffffff


	//   ....[8]....
        /*0054*/ 	.word	0xffffffff


	//   ....[9]....
        /*0058*/ 	.word	0xffffffff


	//----- nvinfo : EIATTR_COOP_GROUP_INSTR_OFFSETS
	.align		4
.L_589:
        /*005c*/ 	.byte	0x04, 0x28
        /*005e*/ 	.short	(.L_591 - .L_590)


	//   ....[0]....
.L_590:
        /*0060*/ 	.word	0x00001970


	//   ....[1]....
        /*0064*/ 	.word	0x000019b0


	//   ....[2]....
        /*0068*/ 	.word	0x00001a50


	//   ....[3]....
        /*006c*/ 	.word	0x00001a80


	//   ....[4]....
        /*0070*/ 	.word	0x00001ac0


	//   ....[5]....
        /*0074*/ 	.word	0x00001ae0


	//   ....[6]....
        /*0078*/ 	.word	0x00001b10


	//   ....[7]....
        /*007c*/ 	.word	0x00001b30


	//   ....[8]....
        /*0080*/ 	.word	0x00001b80


	//   ....[9]....
        /*0084*/ 	.word	0x00001b90


	//----- nvinfo : EIATTR_VRC_CTA_INIT_COUNT
	.align		4
.L_591:
        /*0088*/ 	.byte	0x02, 0x4a
	.zero		1
	.zero		1


	//----- nvinfo : EIATTR_EXIT_INSTR_OFFSETS
	.align		4
        /*008c*/ 	.byte	0x04, 0x1c
        /*008e*/ 	.short	(.L_593 - .L_592)


	//   ....[0]....
.L_592:
        /*0090*/ 	.word	0x00004290


	//   ....[1]....
        /*0094*/ 	.word	0x000043c0


	//   ....[2]....
        /*0098*/ 	.word	0x000048f0


	//   ....[3]....
        /*009c*/ 	.word	0x00004ef0


	//----- nvinfo : EIATTR_MAX_THREADS
	.align		4
.L_593:
        /*00a0*/ 	.byte	0x04, 0x05
        /*00a2*/ 	.short	(.L_595 - .L_594)
.L_594:
        /*00a4*/ 	.word	0x00000100
        /*00a8*/ 	.word	0x00000001
        /*00ac*/ 	.word	0x00000001


	//----- nvinfo : EIATTR_CRS_STACK_SIZE
	.align		4
.L_595:
        /*00b0*/ 	.byte	0x04, 0x1e
        /*00b2*/ 	.short	(.L_597 - .L_596)
.L_596:
        /*00b4*/ 	.word	0x00000000


	//----- nvinfo : EIATTR_CBANK_PARAM_SIZE
	.align		4
.L_597:
        /*00b8*/ 	.byte	0x03, 0x19
        /*00ba*/ 	.short	0x00b8


	//----- nvinfo : EIATTR_PARAM_CBANK
	.align		4
        /*00bc*/ 	.byte	0x04, 0x0a
        /*00be*/ 	.short	(.L_599 - .L_598)
	.align		4
.L_598:
        /*00c0*/ 	.word	index@(.nv.constant0._Z35group_norm_nhwc_bwd_one_pass_kernelI11Bf16IOBf16WLi128ELi16ELi256EEv26Group_norm_nhwc_bwd_params)
        /*00c4*/ 	.short	0x0380
        /*00c6*/ 	.short	0x00b8


	//----- nvinfo : EIATTR_SW_WAR
	.align		4
.L_599:
        /*00c8*/ 	.byte	0x04, 0x36
        /*00ca*/ 	.short	(.L_601 - .L_600)
.L_600:
        /*00cc*/ 	.word	0x00000008
.L_601:


//--------------------- .nv.info._Z35group_norm_nhwc_bwd_one_pass_kernelI11Bf16IOBf16WLi256ELi16ELi256EEv26Group_norm_nhwc_bwd_params --------------------------
	.section	.nv.info._Z35group_norm_nhwc_bwd_one_pass_kernelI11Bf16IOBf16WLi256ELi16ELi256EEv26Group_norm_nhwc_bwd_params,"",@"SHT_CUDA_INFO"
	.sectionflags	@""
	.align	4


	//----- nvinfo : EIATTR_CUDA_API_VERSION
	.align		4
        /*0000*/ 	.byte	0x04, 0x37
        /*0002*/ 	.short	(.L_603 - .L_602)
.L_602:
        /*0004*/ 	.word	0x00000082


	//----- nvinfo : EIATTR_KPARAM_INFO
	.align		4
.L_603:
        /*0008*/ 	.byte	0x04, 0x17
        /*000a*/ 	.short	(.L_605 - .L_604)
.L_604:
        /*000c*/ 	.word	0x00000000
        /*0010*/ 	.short	0x0000
        /*0012*/ 	.short	0x0000
        /*0014*/ 	.byte	0x00, 0xf0, 0xe1, 0x02


	//----- nvinfo : EIATTR_SPARSE_MMA_MASK
	.align		4
.L_605:
        /*0018*/ 	.byte	0x03, 0x50
        /*001a*/ 	.short	0x0000


	//----- nvinfo : EIATTR_MAXREG_COUNT
	.align		4
        /*001c*/ 	.byte	0x03, 0x1b
        /*001e*/ 	.short	0x00ff


	//----- nvinfo : EIATTR_NUM_BARRIERS
	.align		4
        /*0020*/ 	.byte	0x02, 0x4c
        /*0022*/ 	.byte	0x01
	.zero		1


	//----- nvinfo : EIATTR_MERCURY_ISA_VERSION
	.align		4
        /*0024*/ 	.byte	0x03, 0x5f
        /*0026*/ 	.short	0x0101


	//----- nvinfo : EIATTR_INT_WARP_WIDE_INSTR_OFFSETS
	.align		4
        /*0028*/ 	.byte	0x04, 0x31
        /*002a*/ 	.short	(.L_607 - .L_606)


	//   ....[0]....
.L_606:
        /*002c*/ 	.word	0x00003070


	//----- nvinfo : EIATTR_COOP_GROUP_MASK_REGIDS
	.align		4
.L_607:
        /*0030*/ 	.byte	0x04, 0x29
        /*0032*/ 	.short	(.L_609 - .L_608)


	//   ....[0]....
.L_608:
        /*0034*/ 	.word	0xffffffff


	//   ....[1]....
        /*0038*/ 	.word	0xffffffff


	//   ....[2]....
        /*003c*/ 	.word	0xffffffff


	//   ....[3]....
        /*0040*/ 	.word	0xffffffff


	//   ....[4]....
        /*0044*/ 	.word	0xffffffff


	//   ....[5]....
        /*0048*/ 	.word	0xffffffff


	//   ....[6]....
        /*004c*/ 	.word	0xffffffff


	//   ....[7]....
        /*0050*/ 	.word	0xffffffff


	//   ....[8]....
        /*0054*/ 	.word	0xffffffff


	//   ....[9]....
        /*0058*/ 	.word	0xffffffff


	//----- nvinfo : EIATTR_COOP_GROUP_INSTR_OFFSETS
	.align		4
.L_609:
        /*005c*/ 	.byte	0x04, 0x28
        /*005e*/ 	.short	(.L_611 - .L_610)


	//   ....[0]....
.L_610:
        /*0060*/ 	.word	0x00002e20


	//   ....[1]....
        /*0064*/ 	.word	0x00002e60


	//   ....[2]....
        /*0068*/ 	.word	0x00002ef0


	//   ....[3]....
        /*006c*/ 	.word	0x00002f00


	//   ....[4]....
        /*0070*/ 	.word	0x00002f30


	//   ....[5]....
        /*0074*/ 	.word	0x00002f50


	//   ....[6]....
        /*0078*/ 	.word	0x00002f80


	//   ....[7]....
        /*007c*/ 	.word	0x00002fa0


	//   ....[8]....
        /*0080*/ 	.word	0x00003010


	//   ....[9]....
        /*0084*/ 	.word	0x00003020


	//----- nvinfo : EIATTR_VRC_CTA_INIT_COUNT
	.align		4
.L_611:
        /*0088*/ 	.byte	0x02, 0x4a
	.zero		1
	.zero		1


	//----- nvinfo : EIATTR_EXIT_INSTR_OFFSETS
	.align		4
        /*008c*/ 	.byte	0x04, 0x1c
        /*008e*/ 	.short	(.L_613 - .L_612)


	//   ....[0]....
.L_612:
        /*0090*/ 	.word	0x00006520


	//   ....[1]....
        /*0094*/ 	.word	0x00006650


	//   ....[2]....
        /*0098*/ 	.word	0x00006b80


	//   ....[3]....
        /*009c*/ 	.word	0x00007180


	//----- nvinfo : EIATTR_MAX_THREADS
	.align		4
.L_613:
        /*00a0*/ 	.byte	0x04, 0x05
        /*00a2*/ 	.short	(.L_615 - .L_614)
.L_614:
        /*00a4*/ 	.word	0x00000100
        /*00a8*/ 	.word	0x00000001
        /*00ac*/ 	.word	0x00000001


	//----- nvinfo : EIATTR_CRS_STACK_SIZE
	.align		4
.L_615:
        /*00b0*/ 	.byte	0x04, 0x1e
        /*00b2*/ 	.short	(.L_617 - .L_616)
.L_616:
        /*00b4*/ 	.word	0x00000000


	//----- nvinfo : EIATTR_CBANK_PARAM_SIZE
	.align		4
.L_617:
        /*00b8*/ 	.byte	0x03, 0x19
        /*00ba*/ 	.short	0x00b8


	//----- nvinfo : EIATTR_PARAM_CBANK
	.align		4
        /*00bc*/ 	.byte	0x04, 0x0a
        /*00be*/ 	.short	(.L_619 - .L_618)
	.align		4
.L_618:
        /*00c0*/ 	.word	index@(.nv.constant0._Z35group_norm_nhwc_bwd_one_pass_kernelI11Bf16IOBf16WLi256ELi16ELi256EEv26Group_norm_nhwc_bwd_params)
        /*00c4*/ 	.short	0x0380
        /*00c6*/ 	.short	0x00b8


	//----- nvinfo : EIATTR_SW_WAR
	.align		4
.L_619:
        /*00c8*/ 	.byte	0x04, 0x36
        /*00ca*/ 	.short	(.L_621 - .L_620)
.L_620:
        /*00cc*/ 	.word	0x00000008
.L_621:


//--------------------- .nv.info._Z35group_norm_nhwc_bwd_one_pass_kernelI11Bf16IOBf16WLi512ELi16ELi256EEv26Group_norm_nhwc_bwd_params --------------------------
	.section	.nv.info._Z35group_norm_nhwc_bwd_one_pass_kernelI11Bf16IOBf16WLi512ELi16ELi256EEv26Group_norm_nhwc_bwd_params,"",@"SHT_CUDA_INFO"
	.sectionflags	@""
	.align	4


	//----- nvinfo : EIATTR_CUDA_API_VERSION
	.align		4
        /*0000*/ 	.byte	0x04, 0x37
        /*0002*/ 	.short	(.L_623 - .L_622)
.L_622:
        /*0004*/ 	.word	0x00000082


	//----- nvinfo : EIATTR_KPARAM_INFO
	.align		4
.L_623:
        /*0008*/ 	.byte	0x04, 0x17
        /*000a*/ 	.short	(.L_625 - .L_624)
.L_624:
        /*000c*/ 	.word	0x00000000
        /*0010*/ 	.short	0x0000
        /*0012*/ 	.short	0x0000
        /*0014*/ 	.byte	0x00, 0xf0, 0xe1, 0x02


	//----- nvinfo : EIATTR_SPARSE_MMA_MASK
	.align		4
.L_625:
        /*0018*/ 	.byte	0x03, 0x50
        /*001a*/ 	.short	0x0000


	//----- nvinfo : EIATTR_MAXREG_COUNT
	.align		4
        /*001c*/ 	.byte	0x03, 0x1b
        /*001e*/ 	.short	0x00ff


	//----- nvinfo : EIATTR_NUM_BARRIERS
	.align		4
        /*0020*/ 	.byte	0x02, 0x4c
        /*0022*/ 	.byte	0x01
	.zero		1


	//----- nvinfo : EIATTR_MERCURY_ISA_VERSION
	.align		4
        /*0024*/ 	.byte	0x03, 0x5f
        /*0026*/ 	.short	0x0101


	//----- nvinfo : EIATTR_COOP_GROUP_MASK_REGIDS
	.align		4
        /*0028*/ 	.byte	0x04, 0x29
        /*002a*/ 	.short	(.L_627 - .L_626)


	//   ....[0]....
.L_626:
        /*002c*/ 	.word	0xffffffff


	//   ....[1]....
        /*0030*/ 	.word	0xffffffff


	//   ....[2]....
        /*0034*/ 	.word	0xffffffff


	//   ....[3]....
        /*0038*/ 	.word	0xffffffff


	//   ....[4]....
        /*003c*/ 	.word	0xffffffff


	//   ....[5]....
        /*0040*/ 	.word	0xffffffff


	//   ....[6]....
        /*0044*/ 	.word	0xffffffff


	//   ....[7]....
        /*0048*/ 	.word	0xffffffff


	//   ....[8]....
        /*004c*/ 	.word	0xffffffff


	//   ....[9]....
        /*0050*/ 	.word	0xffffffff


	//----- nvinfo : EIATTR_COOP_GROUP_INSTR_OFFSETS
	.align		4
.L_627:
        /*0054*/ 	.byte	0x04, 0x28
        /*0056*/ 	.short	(.L_629 - .L_628)


	//   ....[0]....
.L_628:
        /*0058*/ 	.word	0x00005480


	//   ....[1]....
        /*005c*/ 	.word	0x000054c0


	//   ....[2]....
        /*0060*/ 	.word	0x00005530


	//   ....[3]....
        /*0064*/ 	.word	0x00005550


	//   ....[4]....
        /*0068*/ 	.word	0x00005580


	//   ....[5]....
        /*006c*/ 	.word	0x000055a0


	//   ....[6]....
        /*0070*/ 	.word	0x000055d0


	//   ....[7]....
        /*0074*/ 	.word	0x000055f0


	//   ....[8]....
        /*0078*/ 	.word	0x00005640


	//   ....[9]....
        /*007c*/ 	.word	0x00005650


	//----- nvinfo : EIATTR_VRC_CTA_INIT_COUNT
	.align		4
.L_629:
        /*0080*/ 	.byte	0x02, 0x4a
	.zero		1
	.zero		1


	//----- nvinfo : EIATTR_EXIT_INSTR_OFFSETS
	.align		4
        /*0084*/ 	.byte	0x04, 0x1c
        /*0086*/ 	.short	(.L_631 - .L_630)


	//   ....[0]....
.L_630:
        /*0088*/ 	.word	0x0000a360


	//   ....[1]....
        /*008c*/ 	.word	0x0000a490


	//   ....[2]....
        /*0090*/ 	.word	0x0000a9c0


	//   ....[3]....
        /*0094*/ 	.word	0x0000afc0


	//----- nvinfo : EIATTR_MAX_THREADS
	.align		4
.L_631:
        /*0098*/ 	.byte	0x04, 0x05
        /*009a*/ 	.short	(.L_633 - .L_632)
.L_632:
        /*009c*/ 	.word	0x00000100
        /*00a0*/ 	.word	0x00000001
        /*00a4*/ 	.word	0x00000001


	//----- nvinfo : EIATTR_CRS_STACK_SIZE
	.align		4
.L_633:
        /*00a8*/ 	.byte	0x04, 0x1e
        /*00aa*/ 	.short	(.L_635 - .L_634)
.L_634:
        /*00ac*/ 	.word	0x00000000


	//----- nvinfo : EIATTR_CBANK_PARAM_SIZE
	.align		4
.L_635:
        /*00b0*/ 	.byte	0x03, 0x19
        /*00b2*/ 	.short	0x00b8


	//----- nvinfo : EIATTR_PARAM_CBANK
	.align		4
        /*00b4*/ 	.byte	0x04, 0x0a
        /*00b6*/ 	.short	(.L_637 - .L_636)
	.align		4
.L_636:
        /*00b8*/ 	.word	index@(.nv.constant0._Z35group_norm_nhwc_bwd_one_pass_kernelI11Bf16IOBf16WLi512ELi16ELi256EEv26Group_norm_nhwc_bwd_params)
        /*00bc*/ 	.short	0x0380
        /*00be*/ 	.short	0x00b8


	//----- nvinfo : EIATTR_SW_WAR
	.align		4
.L_637:
        /*00c0*/ 	.byte	0x04, 0x36
        /*00c2*/ 	.short	(.L_639 - .L_638)
.L_638:
        /*00c4*/ 	.word	0x00000008
.L_639:


//--------------------- .nv.info._Z35group_norm_nhwc_bwd_one_pass_kernelI11Bf16IOFp16WLi64ELi16ELi256EEv26Group_norm_nhwc_bwd_params --------------------------
	.section	.nv.info._Z35group_norm_nhwc_bwd_one_pass_kernelI11Bf16IOFp16WLi64ELi16ELi256EEv26Group_norm_nhwc_bwd_params,"",@"SHT_CUDA_INFO"
	.sectionflags	@""
	.align	4


	//----- nvinfo : EIATTR_CUDA_API_VERSION
	.align		4
        /*0000*/ 	.byte	0x04, 0x37
        /*0002*/ 	.short	(.L_641 - .L_640)
.L_640:
        /*0004*/ 	.word	0x00000082


	//----- nvinfo : EIATTR_KPARAM_INFO
	.align		4
.L_641:
        /*0008*/ 	.byte	0x04, 0x17
        /*000a*/ 	.short	(.L_643 - .L_642)
.L_642:
        /*000c*/ 	.word	0x00000000
        /*0010*/ 	.short	0x0000
        /*0012*/ 	.short	0x0000
        /*0014*/ 	.byte	0x00, 0xf0, 0xe1, 0x02


	//----- nvinfo : EIATTR_SPARSE_MMA_MASK
	.align		4
.L_643:
        /*0018*/ 	.byte	0x03, 0x50
        /*001a*/ 	.short	0x0000


	//----- nvinfo : EIATTR_MAXREG_COUNT
	.align		4
        /*001c*/ 	.byte	0x03, 0x1b
        /*001e*/ 	.short	0x00ff


	//----- nvinfo : EIATTR_NUM_BARRIERS
	.align		4
        /*0020*/ 	.byte	0x02, 0x4c
        /*0022*/ 	.byte	0x01
	.zero		1


	//----- nvinfo : EIATTR_MERCURY_ISA_VERSION
	.align		4
        /*0024*/ 	.byte	0x03, 0x5f
        /*0026*/ 	.short	0x0101


	//----- nvinfo : EIATTR_INT_WARP_WIDE_INSTR_OFFSETS
	.align		4
        /*0028*/ 	.byte	0x04, 0x31
        /*002a*/ 	.short	(.L_645 - .L_644)


	//   ....[0]....
.L_644:
        /*002c*/ 	.word	0x000023d0


	//   ....[1]....
        /*0030*/ 	.word	0x000023f0


	//   ....[2]....
        /*0034*/ 	.word	0x00002420


	//   ....[3]....
        /*0038*/ 	.word	0x00002470


	//   ....[4]....
        /*003c*/ 	.word	0x000025f0


	//   ....[5]....
        /*0040*/ 	.word	0x00002640


	//   ....[6]....
        /*0044*/ 	.word	0x00002650


	//   ....[7]....
        /*0048*/ 	.word	0x000026a0


	//----- nvinfo : EIATTR_COOP_GROUP_MASK_REGIDS
	.align		4
.L_645:
        /*004c*/ 	.byte	0x04, 0x29
        /*004e*/ 	.short	(.L_647 - .L_646)


	//   ....[0]....
.L_646:
        /*0050*/ 	.word	0xffffffff


	//   ....[1]....
        /*0054*/ 	.word	0xffffffff


	//   ....[2]....
        /*0058*/ 	.word	0xffffffff


	//   ....[3]....
        /*005c*/ 	.word	0xffffffff


	//   ....[4]....
        /*0060*/ 	.word	0xffffffff


	//   ....[5]....
        /*0064*/ 	.word	0xffffffff


	//   ....[6]....
        /*0068*/ 	.word	0xffffffff


	//   ....[7]....
        /*006c*/ 	.word	0xffffffff


	//   ....[8]....
        /*0070*/ 	.word	0xffffffff


	//   ....[9]....
        /*0074*/ 	.word	0xffffffff


	//----- nvinfo : EIATTR_COOP_GROUP_INSTR_OFFSETS
	.align		4
.L_647:
        /*0078*/ 	.byte	0x04, 0x28
        /*007a*/ 	.short	(.L_649 - .L_648)


	//   ....[0]....
.L_648:
        /*007c*/ 	.word	0x00001110


	//   ....[1]....
        /*0080*/ 	.word	0x00001140


	//   ....[2]....
        /*0084*/ 	.word	0x00001180


	//   ....[3]....
        /*0088*/ 	.word	0x000011a0


	//   ....[4]....
        /*008c*/ 	.word	0x000011d0


	//   ....[5]....
        /*0090*/ 	.word	0x000011f0


	//   ....[6]....
        /*0094*/ 	.word	0x00001220


	//   ....[7]....
        /*0098*/ 	.word	0x00001240


	//   ....[8]....
        /*009c*/ 	.word	0x00001290


	//   ....[9]....
        /*00a0*/ 	.word	0x000012a0


	//----- nvinfo : EIATTR_VRC_CTA_INIT_COUNT
	.align		4
.L_649:
        /*00a4*/ 	.byte	0x02, 0x4a
	.zero		1
	.zero		1


	//----- nvinfo : EIATTR_EXIT_INSTR_OFFSETS
	.align		4
        /*00a8*/ 	.byte	0x04, 0x1c
        /*00aa*/ 	.short	(.L_651 - .L_650)


	//   ....[0]....
.L_650:
        /*00ac*/ 	.word	0x000035b0


	//   ....[1]....
        /*00b0*/ 	.word	0x000036e0


	//   ....[2]....
        /*00b4*/ 	.word	0x00003c00


	//   ....[3]....
        /*00b8*/ 	.word	0x00004200


	//----- nvinfo : EIATTR_MAX_THREADS
	.align		4
.L_651:
        /*00bc*/ 	.byte	0x04, 0x05
        /*00be*/ 	.short	(.L_653 - .L_652)
.L_652:
        /*00c0*/ 	.word	0x00000100
        /*00c4*/ 	.word	0x00000001
        /*00c8*/ 	.word	0x00000001


	//----- nvinfo : EIATTR_CRS_STACK_SIZE
	.align		4
.L_653:
        /*00cc*/ 	.byte	0x04, 0x1e
        /*00ce*/ 	.short	(.L_655 - .L_654)
.L_654:
        /*00d0*/ 	.word	0x00000000


	//----- nvinfo : EIATTR_CBANK_PARAM_SIZE
	.align		4
.L_655:
        /*00d4*/ 	.byte	0x03, 0x19
        /*00d6*/ 	.short	0x00b8


	//----- nvinfo : EIATTR_PARAM_CBANK
	.align		4
        /*00d8*/ 	.byte	0x04, 0x0a
        /*00da*/ 	.short	(.L_657 - .L_656)
	.align		4
.L_656:
        /*00dc*/ 	.word	index@(.nv.constant0._Z35group_norm_nhwc_bwd_one_pass_kernelI11Bf16IOFp16WLi64ELi16ELi256EEv26Group_norm_nhwc_bwd_params)
        /*00e0*/ 	.short	0x0380
        /*00e2*/ 	.short	0x00b8


	//----- nvinfo : EIATTR_SW_WAR
	.align		4
.L_657:
        /*00e4*/ 	.byte	0x04, 0x36
        /*00e6*/ 	.short	(.L_659 - .L_658)
.L_658:
        /*00e8*/ 	.word	0x00000008
.L_659:


//--------------------- .nv.info._Z35group_norm_nhwc_bwd_one_pass_kernelI11Bf16IOFp16WLi128ELi16ELi256EEv26Group_norm_nhwc_bwd_params --------------------------
	.section	.nv.info._Z35group_norm_nhwc_bwd_one_pass_kernelI11Bf16IOFp16WLi128ELi16ELi256EEv26Group_norm_nhwc_bwd_params,"",@"SHT_CUDA_INFO"
	.sectionflags	@""
	.align	4


	//----- nvinfo : EIATTR_CUDA_API_VERSION
	.align		4
        /*0000*/ 	.byte	0x04, 0x37
        /*0002*/ 	.short	(.L_661 - .L_660)
.L_660:
        /*0004*/ 	.word	0x00000082


	//----- nvinfo : EIATTR_KPARAM_INFO
	.align		4
.L_661:
        /*0008*/ 	.byte	0x04, 0x17
        /*000a*/ 	.short	(.L_663 - .L_662)
.L_662:
        /*000c*/ 	.word	0x00000000
        /*0010*/ 	.short	0x0000
        /*0012*/ 	.short	0x0000
        /*0014*/ 	.byte	0x00, 0xf0, 0xe1, 0x02


	//----- nvinfo : EIATTR_SPARSE_MMA_MASK
	.align		4
.L_663:
        /*0018*/ 	.byte	0x03, 0x50
        /*001a*/ 	.short	0x0000


	//----- nvinfo : EIATTR_MAXREG_COUNT
	.align		4
        /*001c*/ 	.byte	0x03, 0x1b
        /*001e*/ 	.short	0x00ff


	//----- nvinfo : EIATTR_NUM_BARRIERS
	.align		4
        /*0020*/ 	.byte	0x02, 0x4c
        /*0022*/ 	.byte	0x01
	.zero		1


	//----- nvinfo : EIATTR_MERCURY_ISA_VERSION
	.align		4
        /*0024*/ 	.byte	0x03, 0x5f
        /*0026*/ 	.short	0x0101


	//----- nvinfo : EIATTR_INT_WARP_WIDE_INSTR_OFFSETS
	.align		4
        /*0028*/ 	.byte	0x04, 0x31
        /*002a*/ 	.short	(.L_665 - .L_664)


	//   ....[0]....
.L_664:
        /*002c*/ 	.word	0x00001be0


	//----- nvinfo : EIATTR_COOP_GROUP_MASK_REGIDS
	.align		4
.L_665:
        /*0030*/ 	.byte	0x04, 0x29
        /*0032*/ 	.short	(.L_667 - .L_666)


	//   ....[0]....
.L_666:
        /*0034*/ 	.word	0xffffffff


	//   ....[1]....
        /*0038*/ 	.word	0xffffffff


	//   ....[2]....
        /*003c*/ 	.word	0xffffffff


	//   ....[3]....
        /*0040*/ 	.word	0xffffffff


	//   ....[4]....
        /*0044*/ 	.word	0xffffffff


	//   ....[5]....
        /*0048*/ 	.word	0xffffffff


	//   ....[6]....
        /*004c*/ 	.word	0xffffffff


	//   ....[7]....
        /*0050*/ 	.word	0xffffffff


	//   ....[8]....
        /*0054*/ 	.word	0xffffffff


	//   ....[9]....
        /*0058*/ 	.word	0xffffffff


	//----- nvinfo : EIATTR_COOP_GROUP_INSTR_OFFSETS
	.align		4
.L_667:
        /*005c*/ 	.byte	0x04, 0x28
        /*005e*/ 	.short	(.L_669 - .L_668)


	//   ....[0]....
.L_668:
        /*0060*/ 	.word	0x00001970


	//   ....[1]....
        /*0064*/ 	.word	0x000019b0


	//   ....[2]....
        /*0068*/ 	.word	0x00001a50


	//   ....[3]....
        /*006c*/ 	.word	0x00001a80


	//   ....[4]....
        /*0070*/ 	.word	0x00001ac0


	//   ....[5]....
        /*0074*/ 	.word	0x00001ae0


	//   ....[6]....
        /*0078*/ 	.word	0x00001b10


	//   ....[7]....
        /*007c*/ 	.word	0x00001b30


	//   ....[8]....
        /*0080*/ 	.word	0x00001b80


	//   ....[9]....
        /*0084*/ 	.word	0x00001b90


	//----- nvinfo : EIATTR_VRC_CTA_INIT_COUNT
	.align		4
.L_669:
        /*0088*/ 	.byte	0x02, 0x4a
	.zero		1
	.zero		1


	//----- nvinfo : EIATTR_EXIT_INSTR_OFFSETS
	.align		4
        /*008c*/ 	.byte	0x04, 0x1c
        /*008e*/ 	.short	(.L_671 - .L_670)


	//   ....[0]....
.L_670:
        /*0090*/ 	.word	0x00004290


	//   ....[1]....
        /*0094*/ 	.word	0x000043c0


	//   ....[2]....
        /*0098*/ 	.word	0x000048f0


	//   ....[3]....
        /*009c*/ 	.word	0x00004ef0


	//----- nvinfo : EIATTR_MAX_THREADS
	.align		4
.L_671:
        /*00a0*/ 	.byte	0x04, 0x05
        /*00a2*/ 	.short	(.L_673 - .L_672)
.L_672:
        /*00a4*/ 	.word	0x00000100
        /*00a8*/ 	.word	0x00000001
        /*00ac*/ 	.word	0x00000001


	//----- nvinfo : EIATTR_CRS_STACK_SIZE
	.align		4
.L_673:
        /*00b0*/ 	.byte	0x04, 0x1e
        /*00b2*/ 	.short	(.L_675 - .L_674)
.L_674:
        /*00b4*/ 	.word	0x00000000


	//----- nvinfo : EIATTR_CBANK_PARAM_SIZE
	.align		4
.L_675:
        /*00b8*/ 	.byte	0x03, 0x19
        /*00ba*/ 	.short	0x00b8


	//----- nvinfo : EIATTR_PARAM_CBANK
	.align		4
        /*00bc*/ 	.byte	0x04, 0x0a
        /*00be*/ 	.short	(.L_677 - .L_676)
	.align		4
.L_676:
        /*00c0*/ 	.word	index@(.nv.constant0._Z35group_norm_nhwc_bwd_one_pass_kernelI11Bf16IOFp16WLi128ELi16ELi256EEv26Group_norm_nhwc_bwd_params)
        /*00c4*/ 	.short	0x0380
        /*00c6*/ 	.short	0x00b8


	//----- nvinfo : EIATTR_SW_WAR
	.align		4
.L_677:
        /*00c8*/ 	.byte	0x04, 0x36
        /*00ca*/ 	.short	(.L_679 - .L_678)
.L_678:
        /*00cc*/ 	.word	0x00000008
.L_679:


//--------------------- .nv.info._Z35group_norm_nhwc_bwd_one_pass_kernelI11Bf16IOFp16WLi256ELi16ELi256EEv26Group_norm_nhwc_bwd_params --------------------------
	.section	.nv.info._Z35group_norm_nhwc_bwd_one_pass_kernelI11Bf16IOFp16WLi256ELi16ELi256EEv26Group_norm_nhwc_bwd_params,"",@"SHT_CUDA_INFO"
	.sectionflags	@""
	.align	4


	//----- nvinfo : EIATTR_CUDA_API_VERSION
	.align		4
        /*0000*/ 	.byte	0x04, 0x37
        /*0002*/ 	.short	(.L_681 - .L_680)
.L_680:
        /*0004*/ 	.word	0x00000082


	//----- nvinfo : EIATTR_KPARAM_INFO
	.align		4
.L_681:
        /*0008*/ 	.byte	0x04, 0x17
        /*000a*/ 	.short	(.L_683 - .L_682)
.L_682:
        /*000c*/ 	.word	0x00000000
        /*0010*/ 	.short	0x0000
        /*0012*/ 	.short	0x0000
        /*0014*/ 	.byte	0x00, 0xf0, 0xe1, 0x02


	//----- nvinfo : EIATTR_SPARSE_MMA_MASK
	.align		4
.L_683:
        /*0018*/ 	.byte	0x03, 0x50
        /*001a*/ 	.short	0x0000


	//----- nvinfo : EIATTR_MAXREG_COUNT
	.align		4
        /*001c*/ 	.byte	0x03, 0x1b
        /*001e*/ 	.short	0x00ff


	//----- nvinfo : EIATTR_NUM_BARRIERS
	.align		4
        /*0020*/ 	.byte	0x02, 0x4c
        /*0022*/ 	.byte	0x01
	.zero		1


	//----- nvinfo : EIATTR_MERCURY_ISA_VERSION
	.align		4
        /*0024*/ 	.byte	0x03, 0x5f
        /*0026*/ 	.short	0x0101


	//----- nvinfo : EIATTR_INT_WARP_WIDE_INSTR_OFFSETS
	.align		4
        /*0028*/ 	.byte	0x04, 0x31
        /*002a*/ 	.short	(.L_685 - .L_684)


	//   ....[0]....
.L_684:
        /*002c*/ 	.word	0x00003070


	//----- nvinfo : EIATTR_COOP_GROUP_MASK_REGIDS
	.align		4
.L_685:
        /*0030*/ 	.byte	0x04, 0x29
        /*0032*/ 	.short	(.L_687 - .L_686)


	//   ....[0]....
.L_686:
        /*0034*/ 	.word	0xffffffff


	//   ....[1]....
        /*0038*/ 	.word	0xffffffff


	//   ....[2]....
        /*003c*/ 	.word	0xffffffff


	//   ....[3]....
        /*0040*/ 	.word	0xffffffff


	//   ....[4]....
        /*0044*/ 	.word	0xffffffff


	//   ....[5]....
        /*0048*/ 	.word	0xffffffff


	//   ....[6]....
        /*004c*/ 	.word	0xffffffff


	//   ....[7]....
        /*0050*/ 	.word	0xffffffff


	//   ....[8]....
        /*0054*/ 	.word	0xffffffff


	//   ....[9]....
        /*0058*/ 	.word	0xffffffff


	//----- nvinfo : EIATTR_COOP_GROUP_INSTR_OFFSETS
	.align		4
.L_687:
        /*005c*/ 	.byte	0x04, 0x28
        /*005e*/ 	.short	(.L_689 - .L_688)


	//   ....[0]....
.L_688:
        /*0060*/ 	.word	0x00002e20


	//   ....[1]....
        /*0064*/ 	.word	0x00002e60


	//   ....[2]....
        /*0068*/ 	.word	0x00002ef0


	//   ....[3]....
        /*006c*/ 	.word	0x00002f00


	//   ....[4]....
        /*0070*/ 	.word	0x00002f30


	//   ....[5]....
        /*0074*/ 	.word	0x00002f50


	//   ....[6]....
        /*0078*/ 	.word	0x00002f80


	//   ....[7]....
        /*007c*/ 	.word	0x00002fa0


	//   ....[8]....
        /*0080*/ 	.word	0x00003010


	//   ....[9]....
        /*0084*/ 	.word	0x00003020


	//----- nvinfo : EIATTR_VRC_CTA_INIT_COUNT
	.align		4
.L_689:
        /*0088*/ 	.byte	0x02, 0x4a
	.zero		1
	.zero		1


	//----- nvinfo : EIATTR_EXIT_INSTR_OFFSETS
	.align		4
        /*008c*/ 	.byte	0x04, 0x1c
        /*008e*/ 	.short	(.L_691 - .L_690)


	//   ....[0]....
.L_690:
        /*0090*/ 	.word	0x00006520


	//   ....[1]....
        /*0094*/ 	.word	0x00006650


	//   ....[2]....
        /*0098*/ 	.word	0x00006b80


	//   ....[3]....
        /*009c*/ 	.word	0x00007180


	//----- nvinfo : EIATTR_MAX_THREADS
	.align		4
.L_691:
        /*00a0*/ 	.byte	0x04, 0x05
        /*00a2*/ 	.short	(.L_693 - .L_692)
.L_692:
        /*00a4*/ 	.word	0x00000100
        /*00a8*/ 	.word	0x00000001
        /*00ac*/ 	.word	0x00000001


	//----- nvinfo : EIATTR_CRS_STACK_SIZE
	.align		4
.L_693:
        /*00b0*/ 	.byte	0x04, 0x1e
        /*00b2*/ 	.short	(.L_695 - .L_694)
.L_694:
        /*00b4*/ 	.word	0x00000000


	//----- nvinfo : EIATTR_CBANK_PARAM_SIZE
	.align		4
.L_695:
        /*00b8*/ 	.byte	0x03, 0x19
        /*00ba*/ 	.short	0x00b8


	//----- nvinfo : EIATTR_PARAM_CBANK
	.align		4
        /*00bc*/ 	.byte	0x04, 0x0a
        /*00be*/ 	.short	(.L_697 - .L_696)
	.align		4
.L_696:
        /*00c0*/ 	.word	index@(.nv.constant0._Z35group_norm_nhwc_bwd_one_pass_kernelI11Bf16IOFp16WLi256ELi16ELi256EEv26Group_norm_nhwc_bwd_params)
        /*00c4*/ 	.short	0x0380
        /*00c6*/ 	.short	0x00b8


	//----- nvinfo : EIATTR_SW_WAR
	.align		4
.L_697:
        /*00c8*/ 	.byte	0x04, 0x36
        /*00ca*/ 	.short	(.L_699 - .L_698)
.L_698:
        /*00cc*/ 	.word	0x00000008
.L_699:


//--------------------- .nv.info._Z35group_norm_nhwc_bwd_one_pass_kernelI11Bf16IOFp16WLi512ELi16ELi256EEv26Group_norm_nhwc_bwd_params --------------------------
	.section	.nv.info._Z35group_norm_nhwc_bwd_one_pass_kernelI11Bf16IOFp16WLi512ELi16ELi256EEv26Group_norm_nhwc_bwd_params,"",@"SHT_CUDA_INFO"
	.sectionflags	@""
	.align	4


	//----- nvinfo : EIATTR_CUDA_API_VERSION
	.align		4
        /*0000*/ 	.byte	0x04, 0x37
        /*0002*/ 	.short	(.L_701 - .L_700)
.L_700:
        /*0004*/ 	.word	0x00000082


	//----- nvinfo : EIATTR_KPARAM_INFO
	.align		4
.L_701:
        /*0008*/ 	.byte	0x04, 0x17
        /*000a*/ 	.short	(.L_703 - .L_702)
.L_702:
        /*000c*/ 	.word	0x00000000
        /*0010*/ 	.short	0x0000
        /*0012*/ 	.short	0x0000
        /*0014*/ 	.byte	0x00, 0xf0, 0xe1, 0x02


	//----- nvinfo : EIATTR_SPARSE_MMA_MASK
	.align		4
.L_703:
        /*0018*/ 	.byte	0x03, 0x50
        /*001a*/ 	.short	0x0000


	//----- nvinfo : EIATTR_MAXREG_COUNT
	.align		4
        /*001c*/ 	.byte	0x03, 0x1b
        /*001e*/ 	.short	0x00ff


	//----- nvinfo : EIATTR_NUM_BARRIERS
	.align		4
        /*0020*/ 	.byte	0x02, 0x4c
        /*0022*/ 	.byte	0x01
	.zero		1


	//----- nvinfo : EIATTR_MERCURY_ISA_VERSION
	.align		4
        /*0024*/ 	.byte	0x03, 0x5f
        /*0026*/ 	.short	0x0101


	//----- nvinfo : EIATTR_COOP_GROUP_MASK_REGIDS
	.align		4
        /*0028*/ 	.byte	0x04, 0x29
        /*002a*/ 	.short	(.L_705 - .L_704)


	//   ....[0]....
.L_704:
        /*002c*/ 	.word	0xffffffff


	//   ....[1]....
        /*0030*/ 	.word	0xffffffff


	//   ....[2]....
        /*0034*/ 	.word	0xffffffff


	//   ....[3]....
        /*0038*/ 	.word	0xffffffff


	//   ....[4]....
        /*003c*/ 	.word	0xffffffff


	//   ....[5]....
        /*0040*/ 	.word	0xffffffff


	//   ....[6]....
        /*0044*/ 	.word	0xffffffff


	//   ....[7]....
        /*0048*/ 	.word	0xffffffff


	//   ....[8]....
        /*004c*/ 	.word	0xffffffff


	//   ....[9]....
        /*0050*/ 	.word	0xffffffff


	//----- nvinfo : EIATTR_COOP_GROUP_INSTR_OFFSETS
	.align		4
.L_705:
        /*0054*/ 	.byte	0x04, 0x28
        /*0056*/ 	.short	(.L_707 - .L_706)


	//   ....[0]....
.L_706:
        /*0058*/ 	.word	0x000054a0


	//   ....[1]....
        /*005c*/ 	.word	0x000054e0


	//   ....[2]....
        /*0060*/ 	.word	0x00005550


	//   ....[3]....
        /*0064*/ 	.word	0x00005570


	//   ....[4]....
        /*0068*/ 	.word	0x000055a0


	//   ....[5]....
        /*006c*/ 	.word	0x000055c0


	//   ....[6]....
        /*0070*/ 	.word	0x000055f0


	//   ....[7]....
        /*0074*/ 	.word	0x00005610


	//   ....[8]....
        /*0078*/ 	.word	0x00005660


	//   ....[9]....
        /*007c*/ 	.word	0x00005670


	//----- nvinfo : EIATTR_VRC_CTA_INIT_COUNT
	.align		4
.L_707:
        /*0080*/ 	.byte	0x02, 0x4a
	.zero		1
	.zero		1


	//----- nvinfo : EIATTR_EXIT_INSTR_OFFSETS
	.align		4
        /*0084*/ 	.byte	0x04, 0x1c
        /*0086*/ 	.short	(.L_709 - .L_708)


	//   ....[0]....
.L_708:
        /*0088*/ 	.word	0x0000a380


	//   ....[1]....
        /*008c*/ 	.word	0x0000a4b0


	//   ....[2]....
        /*0090*/ 	.word	0x0000a9e0


	//   ....[3]....
        /*0094*/ 	.word	0x0000afe0


	//----- nvinfo : EIATTR_MAX_THREADS
	.align		4
.L_709:
        /*0098*/ 	.byte	0x04, 0x05
        /*009a*/ 	.short	(.L_711 - .L_710)
.L_710:
        /*009c*/ 	.word	0x00000100
        /*00a0*/ 	.word	0x00000001
        /*00a4*/ 	.word	0x00000001


	//----- nvinfo : EIATTR_CRS_STACK_SIZE
	.align		4
.L_711:
        /*00a8*/ 	.byte	0x04, 0x1e
        /*00aa*/ 	.short	(.L_713 - .L_712)
.L_712:
        /*00ac*/ 	.word	0x00000000


	//----- nvinfo : EIATTR_CBANK_PARAM_SIZE
	.align		4
.L_713:
        /*00b0*/ 	.byte	0x03, 0x19
        /*00b2*/ 	.short	0x00b8


	//----- nvinfo : EIATTR_PARAM_CBANK
	.align		4
        /*00b4*/ 	.byte	0x04, 0x0a
        /*00b6*/ 	.short	(.L_715 - .L_714)
	.align		4
.L_714:
        /*00b8*/ 	.word	index@(.nv.constant0._Z35group_norm_nhwc_bwd_one_pass_kernelI11Bf16IOFp16WLi512ELi16ELi256EEv26Group_norm_nhwc_bwd_params)
        /*00bc*/ 	.short	0x0380
        /*00be*/ 	.short	0x00b8


	//----- nvinfo : EIATTR_SW_WAR
	.align		4
.L_715:
        /*00c0*/ 	.byte	0x04, 0x36
        /*00c2*/ 	.short	(.L_717 - .L_716)
.L_716:
        /*00c4*/ 	.word	0x00000008
.L_717:


//--------------------- .nv.info._Z35group_norm_nhwc_bwd_one_pass_kernelI11Fp16IOFp32WLi64ELi16ELi256EEv26Group_norm_nhwc_bwd_params --------------------------
	.section	.nv.info._Z35group_norm_nhwc_bwd_one_pass_kernelI11Fp16IOFp32WLi64ELi16ELi256EEv26Group_norm_nhwc_bwd_params,"",@"SHT_CUDA_INFO"
	.sectionflags	@""
	.align	4


	//----- nvinfo : EIATTR_CUDA_API_VERSION
	.align		4
        /*0000*/ 	.byte	0x04, 0x37
        /*0002*/ 	.short	(.L_719 - .L_718)
.L_718:
        /*0004*/ 	.word	0x00000082


	//----- nvinfo : EIATTR_KPARAM_INFO
	.align		4
.L_719:
        /*0008*/ 	.byte	0x04, 0x17
        /*000a*/ 	.short	(.L_721 - .L_720)
.L_720:
        /*000c*/ 	.word	0x00000000
        /*0010*/ 	.short	0x0000
        /*0012*/ 	.short	0x0000
        /*0014*/ 	.byte	0x00, 0xf0, 0xe1, 0x02


	//----- nvinfo : EIATTR_SPARSE_MMA_MASK
	.align		4
.L_721:
        /*0018*/ 	.byte	0x03, 0x50
        /*001a*/ 	.short	0x0000


	//----- nvinfo : EIATTR_MAXREG_COUNT
	.align		4
        /*001c*/ 	.byte	0x03, 0x1b
        /*001e*/ 	.short	0x00ff


	//----- nvinfo : EIATTR_NUM_BARRIERS
	.align		4
        /*0020*/ 	.byte	0x02, 0x4c
        /*0022*/ 	.byte	0x01
	.zero		1


	//----- nvinfo : EIATTR_MERCURY_ISA_VERSION
	.align		4
        /*0024*/ 	.byte	0x03, 0x5f
        /*0026*/ 	.short	0x0101


	//----- nvinfo : EIATTR_INT_WARP_WIDE_INSTR_OFFSETS
	.align		4
        /*0028*/ 	.byte	0x04, 0x31
        /*002a*/ 	.short	(.L_723 - .L_722)


	//   ....[0]....
.L_722:
        /*002c*/ 	.word	0x000022a0


	//   ....[1]....
        /*0030*/ 	.word	0x000022c0


	//   ....[2]....
        /*0034*/ 	.word	0x000022f0


	//   ....[3]....
        /*0038*/ 	.word	0x00002340


	//   ....[4]....
        /*003c*/ 	.word	0x000024c0


	//   ....[5]....
        /*0040*/ 	.word	0x00002510


	//   ....[6]....
        /*0044*/ 	.word	0x00002520


	//   ....[7]....
        /*0048*/ 	.word	0x00002570


	//----- nvinfo : EIATTR_COOP_GROUP_MASK_REGIDS
	.align		4
.L_723:
        /*004c*/ 	.byte	0x04, 0x29
        /*004e*/ 	.short	(.L_725 - .L_724)


	//   ....[0]....
.L_724:
        /*0050*/ 	.word	0xffffffff


	//   ....[1]....
        /*0054*/ 	.word	0xffffffff


	//   ....[2]....
        /*0058*/ 	.word	0xffffffff


	//   ....[3]....
        /*005c*/ 	.word	0xffffffff


	//   ....[4]....
        /*0060*/ 	.word	0xffffffff


	//   ....[5]....
        /*0064*/ 	.word	0xffffffff


	//   ....[6]....
        /*0068*/ 	.word	0xffffffff


	//   ....[7]....
        /*006c*/ 	.word	0xffffffff


	//   ....[8]....
        /*0070*/ 	.word	0xffffffff


	//   ....[9]....
        /*0074*/ 	.word	0xffffffff


	//----- nvinfo : EIATTR_COOP_GROUP_INSTR_OFFSETS
	.align		4
.L_725:
        /*0078*/ 	.byte	0x04, 0x28
        /*007a*/ 	.short	(.L_727 - .L_726)


	//   ....[0]....
.L_726:
        /*007c*/ 	.word	0x00000fe0


	//   ....[1]....
        /*0080*/ 	.word	0x00001010


	//   ....[2]....
        /*0084*/ 	.word	0x00001040


	//   ....[3]....
        /*0088*/ 	.word	0x00001060


	//   ....[4]....
        /*008c*/ 	.word	0x00001090


	//   ....[5]....
        /*0090*/ 	.word	0x000010b0


	//   ....[6]....
        /*0094*/ 	.word	0x000010e0


	//   ....[7]....
        /*0098*/ 	.word	0x00001100


	//   ....[8]....
        /*009c*/ 	.word	0x00001150


	//   ....[9]....
        /*00a0*/ 	.word	0x00001160


	//----- nvinfo : EIATTR_VRC_CTA_INIT_COUNT
	.align		4
.L_727:
        /*00a4*/ 	.byte	0x02, 0x4a
	.zero		1
	.zero		1


	//----- nvinfo : EIATTR_EXIT_INSTR_OFFSETS
	.align		4
        /*00a8*/ 	.byte	0x04, 0x1c
        /*00aa*/ 	.short	(.L_729 - .L_728)


	//   ....[0]....
.L_728:
        /*00ac*/ 	.word	0x000034c0


	//   ....[1]....
        /*00b0*/ 	.word	0x00003600


	//   ....[2]....
        /*00b4*/ 	.word	0x00003b90


	//   ....[3]....
        /*00b8*/ 	.word	0x00004170


	//----- nvinfo : EIATTR_MAX_THREADS
	.align		4
.L_729:
        /*00bc*/ 	.byte	0x04, 0x05
        /*00be*/ 	.short	(.L_731 - .L_730)
.L_730:
        /*00c0*/ 	.word	0x00000100
        /*00c4*/ 	.word	0x00000001
        /*00c8*/ 	.word	0x00000001


	//----- nvinfo : EIATTR_CRS_STACK_SIZE
	.align		4
.L_731:
        /*00cc*/ 	.byte	0x04, 0x1e
        /*00ce*/ 	.short	(.L_733 - .L_732)
.L_732:
        /*00d0*/ 	.word	0x00000000


	//----- nvinfo : EIATTR_CBANK_PARAM_SIZE
	.align		4
.L_733:
        /*00d4*/ 	.byte	0x03, 0x19
        /*00d6*/ 	.short	0x00b8


	//----- nvinfo : EIATTR_PARAM_CBANK
	.align		4
        /*00d8*/ 	.byte	0x04, 0x0a
        /*00da*/ 	.short	(.L_735 - .L_734)
	.align		4
.L_734:
        /*00dc*/ 	.word	index@(.nv.constant0._Z35group_norm_nhwc_bwd_one_pass_kernelI11Fp16IOFp32WLi64ELi16ELi256EEv26Group_norm_nhwc_bwd_params)
        /*00e0*/ 	.short	0x0380
        /*00e2*/ 	.short	0x00b8


	//----- nvinfo : EIATTR_SW_WAR
	.align		4
.L_735:
        /*00e4*/ 	.byte	0x04, 0x36
        /*00e6*/ 	.short	(.L_737 - .L_736)
.L_736:
        /*00e8*/ 	.word	0x00000008
.L_737:


//--------------------- .nv.info._Z35group_norm_nhwc_bwd_one_pass_kernelI11Fp16IOFp32WLi128ELi16ELi256EEv26Group_norm_nhwc_bwd_params --------------------------
	.section	.nv.info._Z35group_norm_nhwc_bwd_one_pass_kernelI11Fp16IOFp32WLi128ELi16ELi256EEv26Group_norm_nhwc_bwd_params,"",@"SHT_CUDA_INFO"
	.sectionflags	@""
	.align	4


	//----- nvinfo : EIATTR_CUDA_API_VERSION
	.align		4
        /*0000*/ 	.byte	0x04, 0x37
        /*0002*/ 	.short	(.L_739 - .L_738)
.L_738:
        /*0004*/ 	.word	0x00000082


	//----- nvinfo : EIATTR_KPARAM_INFO
	.align		4
.L_739:
        /*0008*/ 	.byte	0x04, 0x17
        /*000a*/ 	.short	(.L_741 - .L_740)
.L_740:
        /*000c*/ 	.word	0x00000000
        /*0010*/ 	.short	0x0000
        /*0012*/ 	.short	0x0000
        /*0014*/ 	.byte	0x00, 0xf0, 0xe1, 0x02


	//----- nvinfo : EIATTR_SPARSE_MMA_MASK
	.align		4
.L_741:
        /*0018*/ 	.byte	0x03, 0x50
        /*001a*/ 	.short	0x0000


	//----- nvinfo : EIATTR_MAXREG_COUNT
	.align		4
        /*001c*/ 	.byte	0x03, 0x1b
        /*001e*/ 	.short	0x00ff


	//----- nvinfo : EIATTR_NUM_BARRIERS
	.align		4
        /*0020*/ 	.byte	0x02, 0x4c
        /*0022*/ 	.byte	0x01
	.zero		1


	//----- nvinfo : EIATTR_MERCURY_ISA_VERSION
	.align		4
        /*0024*/ 	.byte	0x03, 0x5f
        /*0026*/ 	.short	0x0101


	//----- nvinfo : EIATTR_INT_WARP_WIDE_INSTR_OFFSETS
	.align		4
        /*0028*/ 	.byte	0x04, 0x31
        /*002a*/ 	.short	(.L_743 - .L_742)


	//   ....[0]....
.L_742:
        /*002c*/ 	.word	0x00001b30


	//----- nvinfo : EIATTR_COOP_GROUP_MASK_REGIDS
	.align		4
.L_743:
        /*0030*/ 	.byte	0x04, 0x29
        /*0032*/ 	.short	(.L_745 - .L_744)


	//   ....[0]....
.L_744:
        /*0034*/ 	.word	0xffffffff


	//   ....[1]....
        /*0038*/ 	.word	0xffffffff


	//   ....[2]....
        /*003c*/ 	.word	0xffffffff


	//   ....[3]....
        /*0040*/ 	.word	0xffffffff


	//   ....[4]....
        /*0044*/ 	.word	0xffffffff


	//   ....[5]....
        /*0048*/ 	.word	0xffffffff


	//   ....[6]....
        /*004c*/ 	.word	0xffffffff


	//   ....[7]....
        /*0050*/ 	.word	0xffffffff


	//   ....[8]....
        /*0054*/ 	.word	0xffffffff


	//   ....[9]....
        /*0058*/ 	.word	0xffffffff


	//----- nvinfo : EIATTR_COOP_GROUP_INSTR_OFFSETS
	.align		4
.L_745:
        /*005c*/ 	.byte	0x04, 0x28
        /*005e*/ 	.short	(.L_747 - .L_746)


	//   ....[0]....
.L_746:
        /*0060*/ 	.word	0x000018c0


	//   ....[1]....
        /*0064*/ 	.word	0x00001900


	//   ....[2]....
        /*0068*/ 	.word	0x000019a0


	//   ....[3]....
        /*006c*/ 	.word	0x000019d0


	//   ....[4]....
        /*0070*/ 	.word	0x00001a10


	//   ....[5]....
        /*0074*/ 	.word	0x00001a30


	//   ....[6]....
        /*0078*/ 	.word	0x00001a60


	//   ....[7]....
        /*007c*/ 	.word	0x00001a80


	//   ....[8]....
        /*0080*/ 	.word	0x00001ad0


	//   ....[9]....
        /*0084*/ 	.word	0x00001ae0


	//----- nvinfo : EIATTR_VRC_CTA_INIT_COUNT
	.align		4
.L_747:
        /*0088*/ 	.byte	0x02, 0x4a
	.zero		1
	.zero		1


	//----- nvinfo : EIATTR_EXIT_INSTR_OFFSETS
	.align		4
        /*008c*/ 	.byte	0x04, 0x1c
        /*008e*/ 	.short	(.L_749 - .L_748)


	//   ....[0]....
.L_748:
        /*0090*/ 	.word	0x000041e0


	//   ....[1]....
        /*0094*/ 	.word	0x00004310


	//   ....[2]....
        /*0098*/ 	.word	0x00004820


	//   ....[3]....
        /*009c*/ 	.word	0x00004dd0


	//----- nvinfo : EIATTR_MAX_THREADS
	.align		4
.L_749:
        /*00a0*/ 	.byte	0x04, 0x05
        /*00a2*/ 	.short	(.L_751 - .L_750)
.L_750:
        /*00a4*/ 	.word	0x00000100
        /*00a8*/ 	.word	0x00000001
        /*00ac*/ 	.word	0x00000001


	//----- nvinfo : EIATTR_CRS_STACK_SIZE
	.align		4
.L_751:
        /*00b0*/ 	.byte	0x04, 0x1e
        /*00b2*/ 	.short	(.L_753 - .L_752)
.L_752:
        /*00b4*/ 	.word	0x00000000


	//----- nvinfo : EIATTR_CBANK_PARAM_SIZE
	.align		4
.L_753:
        /*00b8*/ 	.byte	0x03, 0x19
        /*00ba*/ 	.short	0x00b8


	//----- nvinfo : EIATTR_PARAM_CBANK
	.align		4
        /*00bc*/ 	.byte	0x04, 0x0a
        /*00be*/ 	.short	(.L_755 - .L_754)
	.align		4
.L_754:
        /*00c0*/ 	.word	index@(.nv.constant0._Z35group_norm_nhwc_bwd_one_pass_kernelI11Fp16IOFp32WLi128ELi16ELi256EEv26Group_norm_nhwc_bwd_params)
        /*00c4*/ 	.short	0x0380
        /*00c6*/ 	.short	0x00b8


	//----- nvinfo : EIATTR_SW_WAR
	.align		4
.L_755:
        /*00c8*/ 	.byte	0x04, 0x36
        /*00ca*/ 	.short	(.L_757 - .L_756)
.L_756:
        /*00cc*/ 	.word	0x00000008
.L_757:


//--------------------- .nv.info._Z35group_norm_nhwc_bwd_one_pass_kernelI11Fp16IOFp32WLi256ELi16ELi256EEv26Group_norm_nhwc_bwd_params --------------------------
	.section	.nv.info._Z35group_norm_nhwc_bwd_one_pass_kernelI11Fp16IOFp32WLi256ELi16ELi256EEv26Group_norm_nhwc_bwd_params,"",@"SHT_CUDA_INFO"
	.sectionflags	@""
	.align	4


	//----- nvinfo : EIATTR_CUDA_API_VERSION
	.align		4
        /*0000*/ 	.byte	0x04, 0x37
        /*0002*/ 	.short	(.L_759 - .L_758)
.L_758:
        /*0004*/ 	.word	0x00000082


	//----- nvinfo : EIATTR_KPARAM_INFO
	.align		4
.L_759:
        /*0008*/ 	.byte	0x04, 0x17
        /*000a*/ 	.short	(.L_761 - .L_760)
.L_760:
        /*000c*/ 	.word	0x00000000
        /*0010*/ 	.short	0x0000
        /*0012*/ 	.short	0x0000
        /*0014*/ 	.byte	0x00, 0xf0, 0xe1, 0x02


	//----- nvinfo : EIATTR_SPARSE_MMA_MASK
	.align		4
.L_761:
        /*0018*/ 	.byte	0x03, 0x50
        /*001a*/ 	.short	0x0000


	//----- nvinfo : EIATTR_MAXREG_COUNT
	.align		4
        /*001c*/ 	.byte	0x03, 0x1b
        /*001e*/ 	.short	0x00ff


	//----- nvinfo : EIATTR_NUM_BARRIERS
	.align		4
        /*0020*/ 	.byte	0x02, 0x4c
        /*0022*/ 	.byte	0x01
	.zero		1


	//----- nvinfo : EIATTR_MERCURY_ISA_VERSION
	.align		4
        /*0024*/ 	.byte	0x03, 0x5f
        /*0026*/ 	.short	0x0101


	//----- nvinfo : EIATTR_INT_WARP_WIDE_INSTR_OFFSETS
	.align		4
        /*0028*/ 	.byte	0x04, 0x31
        /*002a*/ 	.short	(.L_763 - .L_762)


	//   ....[0]....
.L_762:
        /*002c*/ 	.word	0x00002db0


	//----- nvinfo : EIATTR_COOP_GROUP_MASK_REGIDS
	.align		4
.L_763:
        /*0030*/ 	.byte	0x04, 0x29
        /*0032*/ 	.short	(.L_765 - .L_764)


	//   ....[0]....
.L_764:
        /*0034*/ 	.word	0xffffffff


	//   ....[1]....
        /*0038*/ 	.word	0xffffffff


	//   ....[2]....
        /*003c*/ 	.word	0xffffffff


	//   ....[3]....
        /*0040*/ 	.word	0xffffffff


	//   ....[4]....
        /*0044*/ 	.word	0xffffffff


	//   ....[5]....
        /*0048*/ 	.word	0xffffffff


	//   ....[6]....
        /*004c*/ 	.word	0xffffffff


	//   ....[7]....
        /*0050*/ 	.word	0xffffffff


	//   ....[8]....
        /*0054*/ 	.word	0xffffffff


	//   ....[9]....
        /*0058*/ 	.word	0xffffffff


	//----- nvinfo : EIATTR_COOP_GROUP_INSTR_OFFSETS
	.align		4
.L_765:
        /*005c*/ 	.byte	0x04, 0x28
        /*005e*/ 	.short	(.L_767 - .L_766)


	//   ....[0]....
.L_766:
        /*0060*/ 	.word	0x00002b40


	//   ....[1]....
        /*0064*/ 	.word	0x00002b80


	//   ....[2]....
        /*0068*/ 	.word	0x00002c20


	//   ....[3]....
        /*006c*/ 	.word	0x00002c50


	//   ....[4]....
        /*0070*/ 	.word	0x00002c90


	//   ....[5]....
        /*0074*/ 	.word	0x00002cb0


	//   ....[6]....
        /*0078*/ 	.word	0x00002ce0


	//   ....[7]....
        /*007c*/ 	.word	0x00002d00


	//   ....[8]....
        /*0080*/ 	.word	0x00002d50


	//   ....[9]....
        /*0084*/ 	.word	0x00002d60


	//----- nvinfo : EIATTR_VRC_CTA_INIT_COUNT
	.align		4
.L_767:
        /*0088*/ 	.byte	0x02, 0x4a
	.zero		1
	.zero		1


	//----- nvinfo : EIATTR_EXIT_INSTR_OFFSETS
	.align		4
        /*008c*/ 	.byte	0x04, 0x1c
        /*008e*/ 	.short	(.L_769 - .L_768)


	//   ....[0]....
.L_768:
        /*0090*/ 	.word	0x00006160


	//   ....[1]....
        /*0094*/ 	.word	0x00006290


	//   ....[2]....
        /*0098*/ 	.word	0x000067a0


	//   ....[3]....
        /*009c*/ 	.word	0x00006d50


	//----- nvinfo : EIATTR_MAX_THREADS
	.align		4
.L_769:
        /*00a0*/ 	.byte	0x04, 0x05
        /*00a2*/ 	.short	(.L_771 - .L_770)
.L_770:
        /*00a4*/ 	.word	0x00000100
        /*00a8*/ 	.word	0x00000001
        /*00ac*/ 	.word	0x00000001


	//----- nvinfo : EIATTR_CRS_STACK_SIZE
	.align		4
.L_771:
        /*00b0*/ 	.byte	0x04, 0x1e
        /*00b2*/ 	.short	(.L_773 - .L_772)
.L_772:
        /*00b4*/ 	.word	0x00000000


	//----- nvinfo : EIATTR_CBANK_PARAM_SIZE
	.align		4
.L_773:
        /*00b8*/ 	.byte	0x03, 0x19
        /*00ba*/ 	.short	0x00b8


	//----- nvinfo : EIATTR_PARAM_CBANK
	.align		4
        /*00bc*/ 	.byte	0x04, 0x0a
        /*00be*/ 	.short	(.L_775 - .L_774)
	.align		4
.L_774:
        /*00c0*/ 	.word	index@(.nv.constant0._Z35group_norm_nhwc_bwd_one_pass_kernelI11Fp16IOFp32WLi256ELi16ELi256EEv26Group_norm_nhwc_bwd_params)
        /*00c4*/ 	.short	0x0380
        /*00c6*/ 	.short	0x00b8


	//----- nvinfo : EIATTR_SW_WAR
	.align		4
.L_775:
        /*00c8*/ 	.byte	0x04, 0x36
        /*00ca*/ 	.short	(.L_777 - .L_776)
.L_776:
        /*00cc*/ 	.word	0x00000008
.L_777:


//--------------------- .nv.info._Z35group_norm_nhwc_bwd_one_pass_kernelI11Fp16IOFp32WLi512ELi16ELi256EEv26Group_norm_nhwc_bwd_params --------------------------
	.section	.nv.info._Z35group_norm_nhwc_bwd_one_pass_kernelI11Fp16IOFp32WLi512ELi16ELi256EEv26Group_norm_nhwc_bwd_params,"",@"SHT_CUDA_INFO"
	.sectionflags	@""
	.align	4


	//----- nvinfo : EIATTR_CUDA_API_VERSION
	.align		4
        /*0000*/ 	.byte	0x04, 0x37
        /*0002*/ 	.short	(.L_779 - .L_778)
.L_778:
        /*0004*/ 	.word	0x00000082


	//----- nvinfo : EIATTR_KPARAM_INFO
	.align		4
.L_779:
        /*0008*/ 	.byte	0x04, 0x17
        /*000a*/ 	.short	(.L_781 - .L_780)
.L_780:
        /*000c*/ 	.word	0x00000000
        /*0010*/ 	.short	0x0000
        /*0012*/ 	.short	0x0000
        /*0014*/ 	.byte	0x00, 0xf0, 0xe1, 0x02


	//----- nvinfo : EIATTR_SPARSE_MMA_MASK
	.align		4
.L_781:
        /*0018*/ 	.byte	0x03, 0x50
        /*001a*/ 	.short	0x0000


	//----- nvinfo : EIATTR_MAXREG_COUNT
	.align		4
        /*001c*/ 	.byte	0x03, 0x1b
        /*001e*/ 	.short	0x00ff


	//----- nvinfo : EIATTR_NUM_BARRIERS
	.align		4
        /*0020*/ 	.byte	0x02, 0x4c
        /*0022*/ 	.byte	0x01
	.zero		1


	//----- nvinfo : EIATTR_MERCURY_ISA_VERSION
	.align		4
        /*0024*/ 	.byte	0x03, 0x5f
        /*0026*/ 	.short	0x0101


	//----- nvinfo : EIATTR_COOP_GROUP_MASK_REGIDS
	.align		4
        /*0028*/ 	.byte	0x04, 0x29
        /*002a*/ 	.short	(.L_783 - .L_782)


	//   ....[0]....
.L_782:
        /*002c*/ 	.word	0xffffffff


	//   ....[1]....
        /*0030*/ 	.word	0xffffffff


	//   ....[2]....
        /*0034*/ 	.word	0xffffffff


	//   ....[3]....
        /*0038*/ 	.word	0xffffffff


	//   ....[4]....
        /*003c*/ 	.word	0xffffffff


	//   ....[5]....
        /*0040*/ 	.word	0xffffffff


	//   ....[6]....
        /*0044*/ 	.word	0xffffffff


	//   ....[7]....
        /*0048*/ 	.word	0xffffffff


	//   ....[8]....
        /*004c*/ 	.word	0xffffffff


	//   ....[9]....
        /*0050*/ 	.word	0xffffffff


	//----- nvinfo : EIATTR_COOP_GROUP_INSTR_OFFSETS
	.align		4
.L_783:
        /*0054*/ 	.byte	0x04, 0x28
        /*0056*/ 	.short	(.L_785 - .L_784)


	//   ....[0]....
.L_784:
        /*0058*/ 	.word	0x00005230


	//   ....[1]....
        /*005c*/ 	.word	0x00005270


	//   ....[2]....
        /*0060*/ 	.word	0x000052e0


	//   ....[3]....
        /*0064*/ 	.word	0x00005300


	//   ....[4]....
        /*0068*/ 	.word	0x00005330


	//   ....[5]....
        /*006c*/ 	.word	0x00005350


	//   ....[6]....
        /*0070*/ 	.word	0x00005380


	//   ....[7]....
        /*0074*/ 	.word	0x000053a0


	//   ....[8]....
        /*0078*/ 	.word	0x000053f0


	//   ....[9]....
        /*007c*/ 	.word	0x00005400


	//----- nvinfo : EIATTR_VRC_CTA_INIT_COUNT
	.align		4
.L_785:
        /*0080*/ 	.byte	0x02, 0x4a
	.zero		1
	.zero		1


	//----- nvinfo : EIATTR_EXIT_INSTR_OFFSETS
	.align		4
        /*0084*/ 	.byte	0x04, 0x1c
        /*0086*/ 	.short	(.L_787 - .L_786)


	//   ....[0]....
.L_786:
        /*0088*/ 	.word	0x0000a020


	//   ....[1]....
        /*008c*/ 	.word	0x0000a150


	//   ....[2]....
        /*0090*/ 	.word	0x0000a660


	//   ....[3]....
        /*0094*/ 	.word	0x0000ac10


	//----- nvinfo : EIATTR_MAX_THREADS
	.align		4
.L_787:
        /*0098*/ 	.byte	0x04, 0x05
        /*009a*/ 	.short	(.L_789 - .L_788)
.L_788:
        /*009c*/ 	.word	0x00000100
        /*00a0*/ 	.word	0x00000001
        /*00a4*/ 	.word	0x00000001


	//----- nvinfo : EIATTR_CRS_STACK_SIZE
	.align		4
.L_789:
        /*00a8*/ 	.byte	0x04, 0x1e
        /*00aa*/ 	.short	(.L_791 - .L_790)
.L_790:
        /*00ac*/ 	.word	0x00000000


	//----- nvinfo : EIATTR_CBANK_PARAM_SIZE
	.align		4
.L_791:
        /*00b0*/ 	.byte	0x03, 0x19
        /*00b2*/ 	.short	0x00b8


	//----- nvinfo : EIATTR_PARAM_CBANK
	.align		4
        /*00b4*/ 	.byte	0x04, 0x0a
        /*00b6*/ 	.short	(.L_793 - .L_792)
	.align		4
.L_792:
        /*00b8*/ 	.word	index@(.nv.constant0._Z35group_norm_nhwc_bwd_one_pass_kernelI11Fp16IOFp32WLi512ELi16ELi256EEv26Group_norm_nhwc_bwd_params)
        /*00bc*/ 	.short	0x0380
        /*00be*/ 	.short	0x00b8


	//----- nvinfo : EIATTR_SW_WAR
	.align		4
.L_793:
        /*00c0*/ 	.byte	0x04, 0x36
        /*00c2*/ 	.short	(.L_795 - .L_794)
.L_794:
        /*00c4*/ 	.word	0x00000008
.L_795:


//--------------------- .nv.info._Z35group_norm_nhwc_bwd_one_pass_kernelI11Fp16IOBf16WLi64ELi16ELi256EEv26Group_norm_nhwc_bwd_params --------------------------
	.section	.nv.info._Z35group_norm_nhwc_bwd_one_pass_kernelI11Fp16IOBf16WLi64ELi16ELi256EEv26Group_norm_nhwc_bwd_params,"",@"SHT_CUDA_INFO"
	.sectionflags	@""
	.align	4


	//----- nvinfo : EIATTR_CUDA_API_VERSION
	.align		4
        /*0000*/ 	.byte	0x04, 0x37
        /*0002*/ 	.short	(.L_797 - .L_796)
.L_796:
        /*0004*/ 	.word	0x00000082


	//----- nvinfo : EIATTR_KPARAM_INFO
	.align		4
.L_797:
        /*0008*/ 	.byte	0x04, 0x17
        /*000a*/ 	.short	(.L_799 - .L_798)
.L_798:
        /*000c*/ 	.word	0x00000000
        /*0010*/ 	.short	0x0000
        /*0012*/ 	.short	0x0000
        /*0014*/ 	.byte	0x00, 0xf0, 0xe1, 0x02


	//----- nvinfo : EIATTR_SPARSE_MMA_MASK
	.align		4
.L_799:
        /*0018*/ 	.byte	0x03, 0x50
        /*001a*/ 	.short	0x0000


	//----- nvinfo : EIATTR_MAXREG_COUNT
	.align		4
        /*001c*/ 	.byte	0x03, 0x1b
        /*001e*/ 	.short	0x00ff


	//----- nvinfo : EIATTR_NUM_BARRIERS
	.align		4
        /*0020*/ 	.byte	0x02, 0x4c
        /*0022*/ 	.byte	0x01
	.zero		1


	//----- nvinfo : EIATTR_MERCURY_ISA_VERSION
	.align		4
        /*0024*/ 	.byte	0x03, 0x5f
        /*0026*/ 	.short	0x0101


	//----- nvinfo : EIATTR_INT_WARP_WIDE_INSTR_OFFSETS
	.align		4
        /*0028*/ 	.byte	0x04, 0x31
        /*002a*/ 	.short	(.L_801 - .L_800)


	//   ....[0]....
.L_800:
        /*002c*/ 	.word	0x00002300


	//   ....[1]....
        /*0030*/ 	.word	0x00002320


	//   ....[2]....
        /*0034*/ 	.word	0x00002350


	//   ....[3]....
        /*0038*/ 	.word	0x000023a0


	//   ....[4]....
        /*003c*/ 	.word	0x00002520


	//   ....[5]....
        /*0040*/ 	.word	0x00002570


	//   ....[6]....
        /*0044*/ 	.word	0x00002580


	//   ....[7]....
        /*0048*/ 	.word	0x000025d0


	//----- nvinfo : EIATTR_COOP_GROUP_MASK_REGIDS
	.align		4
.L_801:
        /*004c*/ 	.byte	0x04, 0x29
        /*004e*/ 	.short	(.L_803 - .L_802)


	//   ....[0]....
.L_802:
        /*0050*/ 	.word	0xffffffff


	//   ....[1]....
        /*0054*/ 	.word	0xffffffff


	//   ....[2]....
        /*0058*/ 	.word	0xffffffff


	//   ....[3]....
        /*005c*/ 	.word	0xffffffff


	//   ....[4]....
        /*0060*/ 	.word	0xffffffff


	//   ....[5]....
        /*0064*/ 	.word	0xffffffff


	//   ....[6]....
        /*0068*/ 	.word	0xffffffff


	//   ....[7]....
        /*006c*/ 	.word	0xffffffff


	//   ....[8]....
        /*0070*/ 	.word	0xffffffff


	//   ....[9]....
        /*0074*/ 	.word	0xffffffff


	//----- nvinfo : EIATTR_COOP_GROUP_INSTR_OFFSETS
	.align		4
.L_803:
        /*0078*/ 	.byte	0x04, 0x28
        /*007a*/ 	.short	(.L_805 - .L_804)


	//   ....[0]....
.L_804:
        /*007c*/ 	.word	0x00001040


	//   ....[1]....
        /*0080*/ 	.word	0x00001070


	//   ....[2]....
        /*0084*/ 	.word	0x000010a0


	//   ....[3]....
        /*0088*/ 	.word	0x000010c0


	//   ....[4]....
        /*008c*/ 	.word	0x000010f0


	//   ....[5]....
        /*0090*/ 	.word	0x00001110


	//   ....[6]....
        /*0094*/ 	.word	0x00001140


	//   ....[7]....
        /*0098*/ 	.word	0x00001160


	//   ....[8]....
        /*009c*/ 	.word	0x000011b0


	//   ....[9]....
        /*00a0*/ 	.word	0x000011c0


	//----- nvinfo : EIATTR_VRC_CTA_INIT_COUNT
	.align		4
.L_805:
        /*00a4*/ 	.byte	0x02, 0x4a
	.zero		1
	.zero		1


	//----- nvinfo : EIATTR_EXIT_INSTR_OFFSETS
	.align		4
        /*00a8*/ 	.byte	0x04, 0x1c
        /*00aa*/ 	.short	(.L_807 - .L_806)


	//   ....[0]....
.L_806:
        /*00ac*/ 	.word	0x00003520


	//   ....[1]....
        /*00b0*/ 	.word	0x00003660


	//   ....[2]....
        /*00b4*/ 	.word	0x00003c00


	//   ....[3]....
        /*00b8*/ 	.word	0x00004230


	//----- nvinfo : EIATTR_MAX_THREADS
	.align		4
.L_807:
        /*00bc*/ 	.byte	0x04, 0x05
        /*00be*/ 	.short	(.L_809 - .L_808)
.L_808:
        /*00c0*/ 	.word	0x00000100
        /*00c4*/ 	.word	0x00000001
        /*00c8*/ 	.word	0x00000001


	//----- nvinfo : EIATTR_CRS_STACK_SIZE
	.align		4
.L_809:
        /*00cc*/ 	.byte	0x04, 0x1e
        /*00ce*/ 	.short	(.L_811 - .L_810)
.L_810:
        /*00d0*/ 	.word	0x00000000


	//----- nvinfo : EIATTR_CBANK_PARAM_SIZE
	.align		4
.L_811:
        /*00d4*/ 	.byte	0x03, 0x19
        /*00d6*/ 	.short	0x00b8


	//----- nvinfo : EIATTR_PARAM_CBANK
	.align		4
        /*00d8*/ 	.byte	0x04, 0x0a
        /*00da*/ 	.short	(.L_813 - .L_812)
	.align		4
.L_812:
        /*00dc*/ 	.word	index@(.nv.constant0._Z35group_norm_nhwc_bwd_one_pass_kernelI11Fp16IOBf16WLi64ELi16ELi256EEv26Group_norm_nhwc_bwd_params)
        /*00e0*/ 	.short	0x0380
        /*00e2*/ 	.short	0x00b8


	//----- nvinfo : EIATTR_SW_WAR
	.align		4
.L_813:
        /*00e4*/ 	.byte	0x04, 0x36
        /*00e6*/ 	.short	(.L_815 - .L_814)
.L_814:
        /*00e8*/ 	.word	0x00000008
.L_815:


//--------------------- .nv.info._Z35group_norm_nhwc_bwd_one_pass_kernelI11Fp16IOBf16WLi128ELi16ELi256EEv26Group_norm_nhwc_bwd_params --------------------------
	.section	.nv.info._Z35group_norm_nhwc_bwd_one_pass_kernelI11Fp16IOBf16WLi128ELi16ELi256EEv26Group_norm_nhwc_bwd_params,"",@"SHT_CUDA_INFO"
	.sectionflags	@""
	.align	4


	//----- nvinfo : EIATTR_CUDA_API_VERSION
	.align		4
        /*0000*/ 	.byte	0x04, 0x37
        /*0002*/ 	.short	(.L_817 - .L_816)
.L_816:
        /*0004*/ 	.word	0x00000082


	//----- nvinfo : EIATTR_KPARAM_INFO
	.align		4
.L_817:
        /*0008*/ 	.byte	0x04, 0x17
        /*000a*/ 	.short	(.L_819 - .L_818)
.L_818:
        /*000c*/ 	.word	0x00000000
        /*0010*/ 	.short	0x0000
        /*0012*/ 	.short	0x0000
        /*0014*/ 	.byte	0x00, 0xf0, 0xe1, 0x02


	//----- nvinfo : EIATTR_SPARSE_MMA_MASK
	.align		4
.L_819:
        /*0018*/ 	.byte	0x03, 0x50
        /*001a*/ 	.short	0x0000


	//----- nvinfo : EIATTR_MAXREG_COUNT
	.align		4
        /*001c*/ 	.byte	0x03, 0x1b
        /*001e*/ 	.short	0x00ff


	//----- nvinfo : EIATTR_NUM_BARRIERS
	.align		4
        /*0020*/ 	.byte	0x02, 0x4c
        /*0022*/ 	.byte	0x01
	.zero		1


	//----- nvinfo : EIATTR_MERCURY_ISA_VERSION
	.align		4
        /*0024*/ 	.byte	0x03, 0x5f
        /*0026*/ 	.short	0x0101


	//----- nvinfo : EIATTR_INT_WARP_WIDE_INSTR_OFFSETS
	.align		4
        /*0028*/ 	.byte	0x04, 0x31
        /*002a*/ 	.short	(.L_821 - .L_820)


	//   ....[0]....
.L_820:
        /*002c*/ 	.word	0x00001b80


	//----- nvinfo : EIATTR_COOP_GROUP_MASK_REGIDS
	.align		4
.L_821:
        /*0030*/ 	.byte	0x04, 0x29
        /*0032*/ 	.short	(.L_823 - .L_822)


	//   ....[0]....
.L_822:
        /*0034*/ 	.word	0xffffffff


	//   ....[1]....
        /*0038*/ 	.word	0xffffffff


	//   ....[2]....
        /*003c*/ 	.word	0xffffffff


	//   ....[3]....
        /*0040*/ 	.word	0xffffffff


	//   ....[4]....
        /*0044*/ 	.word	0xffffffff


	//   ....[5]....
        /*0048*/ 	.word	0xffffffff


	//   ....[6]....
        /*004c*/ 	.word	0xffffffff


	//   ....[7]....
        /*0050*/ 	.word	0xffffffff


	//   ....[8]....
        /*0054*/ 	.word	0xffffffff


	//   ....[9]....
        /*0058*/ 	.word	0xffffffff


	//----- nvinfo : EIATTR_COOP_GROUP_INSTR_OFFSETS
	.align		4
.L_823:
        /*005c*/ 	.byte	0x04, 0x28
        /*005e*/ 	.short	(.L_825 - .L_824)


	//   ....[0]....
.L_824:
        /*0060*/ 	.word	0x00001910


	//   ....[1]....
        /*0064*/ 	.word	0x00001950


	//   ....[2]....
        /*0068*/ 	.word	0x000019f0


	//   ....[3]....
        /*006c*/ 	.word	0x00001a20


	//   ....[4]....
        /*0070*/ 	.word	0x00001a60


	//   ....[5]....
        /*0074*/ 	.word	0x00001a80


	//   ....[6]....
        /*0078*/ 	.word	0x00001ab0


	//   ....[7]....
        /*007c*/ 	.word	0x00001ad0


	//   ....[8]....
        /*0080*/ 	.word	0x00001b20


	//   ....[9]....
        /*0084*/ 	.word	0x00001b30


	//----- nvinfo : EIATTR_VRC_CTA_INIT_COUNT
	.align		4
.L_825:
        /*0088*/ 	.byte	0x02, 0x4a
	.zero		1
	.zero		1


	//----- nvinfo : EIATTR_EXIT_INSTR_OFFSETS
	.align		4
        /*008c*/ 	.byte	0x04, 0x1c
        /*008e*/ 	.short	(.L_827 - .L_826)


	//   ....[0]....
.L_826:
        /*0090*/ 	.word	0x00004230


	//   ....[1]....
        /*0094*/ 	.word	0x00004360


	//   ....[2]....
        /*0098*/ 	.word	0x00004890


	//   ....[3]....
        /*009c*/ 	.word	0x00004e90


	//----- nvinfo : EIATTR_MAX_THREADS
	.align		4
.L_827:
        /*00a0*/ 	.byte	0x04, 0x05
        /*00a2*/ 	.short	(.L_829 - .L_828)
.L_828:
        /*00a4*/ 	.word	0x00000100
        /*00a8*/ 	.word	0x00000001
        /*00ac*/ 	.word	0x00000001


	//----- nvinfo : EIATTR_CRS_STACK_SIZE
	.align		4
.L_829:
        /*00b0*/ 	.byte	0x04, 0x1e
        /*00b2*/ 	.short	(.L_831 - .L_830)
.L_830:
        /*00b4*/ 	.word	0x00000000


	//----- nvinfo : EIATTR_CBANK_PARAM_SIZE
	.align		4
.L_831:
        /*00b8*/ 	.byte	0x03, 0x19
        /*00ba*/ 	.short	0x00b8


	//----- nvinfo : EIATTR_PARAM_CBANK
	.align		4
        /*00bc*/ 	.byte	0x04, 0x0a
        /*00be*/ 	.short	(.L_833 - .L_832)
	.align		4
.L_832:
        /*00c0*/ 	.word	index@(.nv.constant0._Z35group_norm_nhwc_bwd_one_pass_kernelI11Fp16IOBf16WLi128ELi16ELi256EEv26Group_norm_nhwc_bwd_params)
        /*00c4*/ 	.short	0x0380
        /*00c6*/ 	.short	0x00b8


	//----- nvinfo : EIATTR_SW_WAR
	.align		4
.L_833:
        /*00c8*/ 	.byte	0x04, 0x36
        /*00ca*/ 	.short	(.L_835 - .L_834)
.L_834:
        /*00cc*/ 	.word	0x00000008
.L_835:


//--------------------- .nv.info._Z35group_norm_nhwc_bwd_one_pass_kernelI11Fp16IOBf16WLi256ELi16ELi256EEv26Group_norm_nhwc_bwd_params --------------------------
	.section	.nv.info._Z35group_norm_nhwc_bwd_one_pass_kernelI11Fp16IOBf16WLi256ELi16ELi256EEv26Group_norm_nhwc_bwd_params,"",@"SHT_CUDA_INFO"
	.sectionflags	@""
	.align	4


	//----- nvinfo : EIATTR_CUDA_API_VERSION
	.align		4
        /*0000*/ 	.byte	0x04, 0x37
        /*0002*/ 	.short	(.L_837 - .L_836)
.L_836:
        /*0004*/ 	.word	0x00000082


	//----- nvinfo : EIATTR_KPARAM_INFO
	.align		4
.L_837:
        /*0008*/ 	.byte	0x04, 0x17
        /*000a*/ 	.short	(.L_839 - .L_838)
.L_838:
        /*000c*/ 	.word	0x00000000
        /*0010*/ 	.short	0x0000
        /*0012*/ 	.short	0x0000
        /*0014*/ 	.byte	0x00, 0xf0, 0xe1, 0x02


	//----- nvinfo : EIATTR_SPARSE_MMA_MASK
	.align		4
.L_839:
        /*0018*/ 	.byte	0x03, 0x50
        /*001a*/ 	.short	0x0000


	//----- nvinfo : EIATTR_MAXREG_COUNT
	.align		4
        /*001c*/ 	.byte	0x03, 0x1b
        /*001e*/ 	.short	0x00ff


	//----- nvinfo : EIATTR_NUM_BARRIERS
	.align		4
        /*0020*/ 	.byte	0x02, 0x4c
        /*0022*/ 	.byte	0x01
	.zero		1


	//----- nvinfo : EIATTR_MERCURY_ISA_VERSION
	.align		4
        /*0024*/ 	.byte	0x03, 0x5f
        /*0026*/ 	.short	0x0101


	//----- nvinfo : EIATTR_INT_WARP_WIDE_INSTR_OFFSETS
	.align		4
        /*0028*/ 	.byte	0x04, 0x31
        /*002a*/ 	.short	(.L_841 - .L_840)


	//   ....[0]....
.L_840:
        /*002c*/ 	.word	0x00002e60


	//----- nvinfo : EIATTR_COOP_GROUP_MASK_REGIDS
	.align		4
.L_841:
        /*0030*/ 	.byte	0x04, 0x29
        /*0032*/ 	.short	(.L_843 - .L_842)


	//   ....[0]....
.L_842:
        /*0034*/ 	.word	0xffffffff


	//   ....[1]....
        /*0038*/ 	.word	0xffffffff


	//   ....[2]....
        /*003c*/ 	.word	0xffffffff


	//   ....[3]....
        /*0040*/ 	.word	0xffffffff


	//   ....[4]....
        /*0044*/ 	.word	0xffffffff


	//   ....[5]....
        /*0048*/ 	.word	0xffffffff


	//   ....[6]....
        /*004c*/ 	.word	0xffffffff


	//   ....[7]....
        /*0050*/ 	.word	0xffffffff


	//   ....[8]....
        /*0054*/ 	.word	0xffffffff


	//   ....[9]....
        /*0058*/ 	.word	0xffffffff


	//----- nvinfo : EIATTR_COOP_GROUP_INSTR_OFFSETS
	.align		4
.L_843:
        /*005c*/ 	.byte	0x04, 0x28
        /*005e*/ 	.short	(.L_845 - .L_844)


	//   ....[0]....
.L_844:
        /*0060*/ 	.word	0x00002bf0


	//   ....[1]....
        /*0064*/ 	.word	0x00002c30


	//   ....[2]....
        /*0068*/ 	.word	0x00002cd0


	//   ....[3]....
        /*006c*/ 	.word	0x00002d00


	//   ....[4]....
        /*0070*/ 	.word	0x00002d40


	//   ....[5]....
        /*0074*/ 	.word	0x00002d60


	//   ....[6]....
        /*0078*/ 	.word	0x00002d90


	//   ....[7]....
        /*007c*/ 	.word	0x00002db0


	//   ....[8]....
        /*0080*/ 	.word	0x00002e00


	//   ....[9]....
        /*0084*/ 	.word	0x00002e10


	//----- nvinfo : EIATTR_VRC_CTA_INIT_COUNT
	.align		4
.L_845:
        /*0088*/ 	.byte	0x02, 0x4a
	.zero		1
	.zero		1


	//----- nvinfo : EIATTR_EXIT_INSTR_OFFSETS
	.align		4
        /*008c*/ 	.byte	0x04, 0x1c
        /*008e*/ 	.short	(.L_847 - .L_846)


	//   ....[0]....
.L_846:
        /*0090*/ 	.word	0x00006210


	//   ....[1]....
        /*0094*/ 	.word	0x00006340


	//   ....[2]....
        /*0098*/ 	.word	0x00006870


	//   ....[3]....
        /*009c*/ 	.word	0x00006e70


	//----- nvinfo : EIATTR_MAX_THREADS
	.align		4
.L_847:
        /*00a0*/ 	.byte	0x04, 0x05
        /*00a2*/ 	.short	(.L_849 - .L_848)
.L_848:
        /*00a4*/ 	.word	0x00000100
        /*00a8*/ 	.word	0x00000001
        /*00ac*/ 	.word	0x00000001


	//----- nvinfo : EIATTR_CRS_STACK_SIZE
	.align		4
.L_849:
        /*00b0*/ 	.byte	0x04, 0x1e
        /*00b2*/ 	.short	(.L_851 - .L_850)
.L_850:
        /*00b4*/ 	.word	0x00000000


	//----- nvinfo : EIATTR_CBANK_PARAM_SIZE
	.align		4
.L_851:
        /*00b8*/ 	.byte	0x03, 0x19
        /*00ba*/ 	.short	0x00b8


	//----- nvinfo : EIATTR_PARAM_CBANK
	.align		4
        /*00bc*/ 	.byte	0x04, 0x0a
        /*00be*/ 	.short	(.L_853 - .L_852)
	.align		4
.L_852:
        /*00c0*/ 	.word	index@(.nv.constant0._Z35group_norm_nhwc_bwd_one_pass_kernelI11Fp16IOBf16WLi256ELi16ELi256EEv26Group_norm_nhwc_bwd_params)
        /*00c4*/ 	.short	0x0380
        /*00c6*/ 	.short	0x00b8


	//----- nvinfo : EIATTR_SW_WAR
	.align		4
.L_853:
        /*00c8*/ 	.byte	0x04, 0x36
        /*00ca*/ 	.short	(.L_855 - .L_854)
.L_854:
        /*00cc*/ 	.word	0x00000008
.L_855:


//--------------------- .nv.info._Z35group_norm_nhwc_bwd_one_pass_kernelI11Fp16IOBf16WLi512ELi16ELi256EEv26Group_norm_nhwc_bwd_params --------------------------
	.section	.nv.info._Z35group_norm_nhwc_bwd_one_pass_kernelI11Fp16IOBf16WLi512ELi16ELi256EEv26Group_norm_nhwc_bwd_params,"",@"SHT_CUDA_INFO"
	.sectionflags	@""
	.align	4


	//----- nvinfo : EIATTR_CUDA_API_VERSION
	.align		4
        /*0000*/ 	.byte	0x04, 0x37
        /*0002*/ 	.short	(.L_857 - .L_856)
.L_856:
        /*0004*/ 	.word	0x00000082


	//----- nvinfo : EIATTR_KPARAM_INFO
	.align		4
.L_857:
        /*0008*/ 	.byte	0x04, 0x17
        /*000a*/ 	.short	(.L_859 - .L_858)
.L_858:
        /*000c*/ 	.word	0x00000000
        /*0010*/ 	.short	0x0000
        /*0012*/ 	.short	0x0000
        /*0014*/ 	.byte	0x00, 0xf0, 0xe1, 0x02


	//----- nvinfo : EIATTR_SPARSE_MMA_MASK
	.align		4
.L_859:
        /*0018*/ 	.byte	0x03, 0x50
        /*001a*/ 	.short	0x0000


	//----- nvinfo : EIATTR_MAXREG_COUNT
	.align		4
        /*001c*/ 	.byte	0x03, 0x1b
        /*001e*/ 	.short	0x00ff


	//----- nvinfo : EIATTR_NUM_BARRIERS
	.align		4
        /*0020*/ 	.byte	0x02, 0x4c
        /*0022*/ 	.byte	0x01
	.zero		1


	//----- nvinfo : EIATTR_MERCURY_ISA_VERSION
	.align		4
        /*0024*/ 	.byte	0x03, 0x5f
        /*0026*/ 	.short	0x0101


	//----- nvinfo : EIATTR_COOP_GROUP_MASK_REGIDS
	.align		4
        /*0028*/ 	.byte	0x04, 0x29
        /*002a*/ 	.short	(.L_861 - .L_860)


	//   ....[0]....
.L_860:
        /*002c*/ 	.word	0xffffffff


	//   ....[1]....
        /*0030*/ 	.word	0xffffffff


	//   ....[2]....
        /*0034*/ 	.word	0xffffffff


	//   ....[3]....
        /*0038*/ 	.word	0xffffffff


	//   ....[4]....
        /*003c*/ 	.word	0xffffffff


	//   ....[5]....
        /*0040*/ 	.word	0xffffffff


	//   ....[6]....
        /*0044*/ 	.word	0xffffffff


	//   ....[7]....
        /*0048*/ 	.word	0xffffffff


	//   ....[8]....
        /*004c*/ 	.word	0xffffffff


	//   ....[9]....
        /*0050*/ 	.word	0xffffffff


	//----- nvinfo : EIATTR_COOP_GROUP_INSTR_OFFSETS
	.align		4
.L_861:
        /*0054*/ 	.byte	0x04, 0x28
        /*0056*/ 	.short	(.L_863 - .L_862)


	//   ....[0]....
.L_862:
        /*0058*/ 	.word	0x000052f0


	//   ....[1]....
        /*005c*/ 	.word	0x00005320


	//   ....[2]....
        /*0060*/ 	.word	0x00005370


	//   ....[3]....
        /*0064*/ 	.word	0x00005390


	//   ....[4]....
        /*0068*/ 	.word	0x000053c0


	//   ....[5]....
        /*006c*/ 	.word	0x000053e0


	//   ....[6]....
        /*0070*/ 	.word	0x00005410


	//   ....[7]....
        /*0074*/ 	.word	0x00005430


	//   ....[8]....
        /*0078*/ 	.word	0x00005480


	//   ....[9]....
        /*007c*/ 	.word	0x00005490


	//----- nvinfo : EIATTR_VRC_CTA_INIT_COUNT
	.align		4
.L_863:
        /*0080*/ 	.byte	0x02, 0x4a
	.zero		1
	.zero		1


	//----- nvinfo : EIATTR_EXIT_INSTR_OFFSETS
	.align		4
        /*0084*/ 	.byte	0x04, 0x1c
        /*0086*/ 	.short	(.L_865 - .L_864)


	//   ....[0]....
.L_864:
        /*0088*/ 	.word	0x0000a0b0


	//   ....[1]....
        /*008c*/ 	.word	0x0000a1e0


	//   ....[2]....
        /*0090*/ 	.word	0x0000a710


	//   ....[3]....
        /*0094*/ 	.word	0x0000ad10


	//----- nvinfo : EIATTR_MAX_THREADS
	.align		4
.L_865:
        /*0098*/ 	.byte	0x04, 0x05
        /*009a*/ 	.short	(.L_867 - .L_866)
.L_866:
        /*009c*/ 	.word	0x00000100
        /*00a0*/ 	.word	0x00000001
        /*00a4*/ 	.word	0x00000001


	//----- nvinfo : EIATTR_CRS_STACK_SIZE
	.align		4
.L_867:
        /*00a8*/ 	.byte	0x04, 0x1e
        /*00aa*/ 	.short	(.L_869 - .L_868)
.L_868:
        /*00ac*/ 	.word	0x00000000


	//----- nvinfo : EIATTR_CBANK_PARAM_SIZE
	.align		4
.L_869:
        /*00b0*/ 	.byte	0x03, 0x19
        /*00b2*/ 	.short	0x00b8


	//----- nvinfo : EIATTR_PARAM_CBANK
	.align		4
        /*00b4*/ 	.byte	0x04, 0x0a
        /*00b6*/ 	.short	(.L_871 - .L_870)
	.align		4
.L_870:
        /*00b8*/ 	.word	index@(.nv.constant0._Z35group_norm_nhwc_bwd_one_pass_kernelI11Fp16IOBf16WLi512ELi16ELi256EEv26Group_norm_nhwc_bwd_params)
        /*00bc*/ 	.short	0x0380
        /*00be*/ 	.short	0x00b8


	//----- nvinfo : EIATTR_SW_WAR
	.align		4
.L_871:
        /*00c0*/ 	.byte	0x04, 0x36
        /*00c2*/ 	.short	(.L_873 - .L_872)
.L_872:
        /*00c4*/ 	.word	0x00000008
.L_873:


//--------------------- .nv.info._Z35group_norm_nhwc_bwd_one_pass_kernelI11Fp16IOFp16WLi64ELi16ELi256EEv26Group_norm_nhwc_bwd_params --------------------------
	.section	.nv.info._Z35group_norm_nhwc_bwd_one_pass_kernelI11Fp16IOFp16WLi64ELi16ELi256EEv26Group_norm_nhwc_bwd_params,"",@"SHT_CUDA_INFO"
	.sectionflags	@""
	.align	4


	//----- nvinfo : EIATTR_CUDA_API_VERSION
	.align		4
        /*0000*/ 	.byte	0x04, 0x37
        /*0002*/ 	.short	(.L_875 - .L_874)
.L_874:
        /*0004*/ 	.word	0x00000082


	//----- nvinfo : EIATTR_KPARAM_INFO
	.align		4
.L_875:
        /*0008*/ 	.byte	0x04, 0x17
        /*000a*/ 	.short	(.L_877 - .L_876)
.L_876:
        /*000c*/ 	.word	0x00000000
        /*0010*/ 	.short	0x0000
        /*0012*/ 	.short	0x0000
        /*0014*/ 	.byte	0x00, 0xf0, 0xe1, 0x02


	//----- nvinfo : EIATTR_SPARSE_MMA_MASK
	.align		4
.L_877:
        /*0018*/ 	.byte	0x03, 0x50
        /*001a*/ 	.short	0x0000


	//----- nvinfo : EIATTR_MAXREG_COUNT
	.align		4
        /*001c*/ 	.byte	0x03, 0x1b
        /*001e*/ 	.short	0x00ff


	//----- nvinfo : EIATTR_NUM_BARRIERS
	.align		4
        /*0020*/ 	.byte	0x02, 0x4c
        /*0022*/ 	.byte	0x01
	.zero		1


	//----- nvinfo : EIATTR_MERCURY_ISA_VERSION
	.align		4
        /*0024*/ 	.byte	0x03, 0x5f
        /*0026*/ 	.short	0x0101


	//----- nvinfo : EIATTR_INT_WARP_WIDE_INSTR_OFFSETS
	.align		4
        /*0028*/ 	.byte	0x04, 0x31
        /*002a*/ 	.short	(.L_879 - .L_878)


	//   ....[0]....
.L_878:
        /*002c*/ 	.word	0x00002300


	//   ....[1]....
        /*0030*/ 	.word	0x00002320


	//   ....[2]....
        /*0034*/ 	.word	0x00002350


	//   ....[3]....
        /*0038*/ 	.word	0x000023a0


	//   ....[4]....
        /*003c*/ 	.word	0x00002520


	//   ....[5]....
        /*0040*/ 	.word	0x00002570


	//   ....[6]....
        /*0044*/ 	.word	0x00002580


	//   ....[7]....
        /*0048*/ 	.word	0x000025d0


	//----- nvinfo : EIATTR_COOP_GROUP_MASK_REGIDS
	.align		4
.L_879:
        /*004c*/ 	.byte	0x04, 0x29
        /*004e*/ 	.short	(.L_881 - .L_880)


	//   ....[0]....
.L_880:
        /*0050*/ 	.word	0xffffffff


	//   ....[1]....
        /*0054*/ 	.word	0xffffffff


	//   ....[2]....
        /*0058*/ 	.word	0xffffffff


	//   ....[3]....
        /*005c*/ 	.word	0xffffffff


	//   ....[4]....
        /*0060*/ 	.word	0xffffffff


	//   ....[5]....
        /*0064*/ 	.word	0xffffffff


	//   ....[6]....
        /*0068*/ 	.word	0xffffffff


	//   ....[7]....
        /*006c*/ 	.word	0xffffffff


	//   ....[8]....
        /*0070*/ 	.word	0xffffffff


	//   ....[9]....
        /*0074*/ 	.word	0xffffffff


	//----- nvinfo : EIATTR_COOP_GROUP_INSTR_OFFSETS
	.align		4
.L_881:
        /*0078*/ 	.byte	0x04, 0x28
        /*007a*/ 	.short	(.L_883 - .L_882)


	//   ....[0]....
.L_882:
        /*007c*/ 	.word	0x00001040


	//   ....[1]....
        /*0080*/ 	.word	0x00001070


	//   ....[2]....
        /*0084*/ 	.word	0x000010a0


	//   ....[3]....
        /*0088*/ 	.word	0x000010c0


	//   ....[4]....
        /*008c*/ 	.word	0x000010f0


	//   ....[5]....
        /*0090*/ 	.word	0x00001110


	//   ....[6]....
        /*0094*/ 	.word	0x00001140


	//   ....[7]....
        /*0098*/ 	.word	0x00001160


	//   ....[8]....
        /*009c*/ 	.word	0x000011b0


	//   ....[9]....
        /*00a0*/ 	.word	0x000011c0


	//----- nvinfo : EIATTR_VRC_CTA_INIT_COUNT
	.align		4
.L_883:
        /*00a4*/ 	.byte	0x02, 0x4a
	.zero		1
	.zero		1


	//----- nvinfo : EIATTR_EXIT_INSTR_OFFSETS
	.align		4
        /*00a8*/ 	.byte	0x04, 0x1c
        /*00aa*/ 	.short	(.L_885 - .L_884)


	//   ....[0]....
.L_884:
        /*00ac*/ 	.word	0x00003520


	//   ....[1]....
        /*00b0*/ 	.word	0x00003660


	//   ....[2]....
        /*00b4*/ 	.word	0x00003c00


	//   ....[3]....
        /*00b8*/ 	.word	0x00004230


	//----- nvinfo : EIATTR_MAX_THREADS
	.align		4
.L_885:
        /*00bc*/ 	.byte	0x04, 0x05
        /*00be*/ 	.short	(.L_887 - .L_886)
.L_886:
        /*00c0*/ 	.word	0x00000100
        /*00c4*/ 	.word	0x00000001
        /*00c8*/ 	.word	0x00000001


	//----- nvinfo : EIATTR_CRS_STACK_SIZE
	.align		4
.L_887:
        /*00cc*/ 	.byte	0x04, 0x1e
        /*00ce*/ 	.short	(.L_889 - .L_888)
.L_888:
        /*00d0*/ 	.word	0x00000000


	//----- nvinfo : EIATTR_CBANK_PARAM_SIZE
	.align		4
.L_889:
        /*00d4*/ 	.byte	0x03, 0x19
        /*00d6*/ 	.short	0x00b8


	//----- nvinfo : EIATTR_PARAM_CBANK
	.align		4
        /*00d8*/ 	.byte	0x04, 0x0a
        /*00da*/ 	.short	(.L_891 - .L_890)
	.align		4
.L_890:
        /*00dc*/ 	.word	index@(.nv.constant0._Z35group_norm_nhwc_bwd_one_pass_kernelI11Fp16IOFp16WLi64ELi16ELi256EEv26Group_norm_nhwc_bwd_params)
        /*00e0*/ 	.short	0x0380
        /*00e2*/ 	.short	0x00b8


	//----- nvinfo : EIATTR_SW_WAR
	.align		4
.L_891:
        /*00e4*/ 	.byte	0x04, 0x36
        /*00e6*/ 	.short	(.L_893 - .L_892)
.L_892:
        /*00e8*/ 	.word	0x00000008
.L_893:


//--------------------- .nv.info._Z35group_norm_nhwc_bwd_one_pass_kernelI11Fp16IOFp16WLi128ELi16ELi256EEv26Group_norm_nhwc_bwd_params --------------------------
	.section	.nv.info._Z35group_norm_nhwc_bwd_one_pass_kernelI11Fp16IOFp16WLi128ELi16ELi256EEv26Group_norm_nhwc_bwd_params,"",@"SHT_CUDA_INFO"
	.sectionflags	@""
	.align	4


	//----- nvinfo : EIATTR_CUDA_API_VERSION
	.align		4
        /*0000*/ 	.byte	0x04, 0x37
        /*0002*/ 	.short	(.L_895 - .L_894)
.L_894:
        /*0004*/ 	.word	0x00000082


	//----- nvinfo : EIATTR_KPARAM_INFO
	.align		4
.L_895:
        /*0008*/ 	.byte	0x04, 0x17
        /*000a*/ 	.short	(.L_897 - .L_896)
.L_896:
        /*000c*/ 	.word	0x00000000
        /*0010*/ 	.short	0x0000
        /*0012*/ 	.short	0x0000
        /*0014*/ 	.byte	0x00, 0xf0, 0xe1, 0x02


	//----- nvinfo : EIATTR_SPARSE_MMA_MASK
	.align		4
.L_897:
        /*0018*/ 	.byte	0x03, 0x50
        /*001a*/ 	.short	0x0000


	//----- nvinfo : EIATTR_MAXREG_COUNT
	.align		4
        /*001c*/ 	.byte	0x03, 0x1b
        /*001e*/ 	.short	0x00ff


	//----- nvinfo : EIATTR_NUM_BARRIERS
	.align		4
        /*0020*/ 	.byte	0x02, 0x4c
        /*0022*/ 	.byte	0x01
	.zero		1


	//----- nvinfo : EIATTR_MERCURY_ISA_VERSION
	.align		4
        /*0024*/ 	.byte	0x03, 0x5f
        /*0026*/ 	.short	0x0101


	//----- nvinfo : EIATTR_INT_WARP_WIDE_INSTR_OFFSETS
	.align		4
        /*0028*/ 	.byte	0x04, 0x31
        /*002a*/ 	.short	(.L_899 - .L_898)


	//   ....[0]....
.L_898:
        /*002c*/ 	.word	0x00001b80


	//----- nvinfo : EIATTR_COOP_GROUP_MASK_REGIDS
	.align		4
.L_899:
        /*0030*/ 	.byte	0x04, 0x29
        /*0032*/ 	.short	(.L_901 - .L_900)


	//   ....[0]....
.L_900:
        /*0034*/ 	.word	0xffffffff


	//   ....[1]....
        /*0038*/ 	.word	0xffffffff


	//   ....[2]....
        /*003c*/ 	.word	0xffffffff


	//   ....[3]....
        /*0040*/ 	.word	0xffffffff


	//   ....[4]....
        /*0044*/ 	.word	0xffffffff


	//   ....[5]....
        /*0048*/ 	.word	0xffffffff


	//   ....[6]....
        /*004c*/ 	.word	0xffffffff


	//   ....[7]....
        /*0050*/ 	.word	0xffffffff


	//   ....[8]....
        /*0054*/ 	.word	0xffffffff


	//   ....[9]....
        /*0058*/ 	.word	0xffffffff


	//----- nvinfo : EIATTR_COOP_GROUP_INSTR_OFFSETS
	.align		4
.L_901:
        /*005c*/ 	.byte	0x04, 0x28
        /*005e*/ 	.short	(.L_903 - .L_902)


	//   ....[0]....
.L_902:
        /*0060*/ 	.word	0x00001910


	//   ....[1]....
        /*0064*/ 	.word	0x00001950


	//   ....[2]....
        /*0068*/ 	.word	0x000019f0


	//   ....[3]....
        /*006c*/ 	.word	0x00001a20


	//   ....[4]....
        /*0070*/ 	.word	0x00001a60


	//   ....[5]....
        /*0074*/ 	.word	0x00001a80


	//   ....[6]....
        /*0078*/ 	.word	0x00001ab0


	//   ....[7]....
        /*007c*/ 	.word	0x00001ad0


	//   ....[8]....
        /*0080*/ 	.word	0x00001b20


	//   ....[9]....
        /*0084*/ 	.word	0x00001b30


	//----- nvinfo : EIATTR_VRC_CTA_INIT_COUNT
	.align		4
.L_903:
        /*0088*/ 	.byte	0x02, 0x4a
	.zero		1
	.zero		1


	//----- nvinfo : EIATTR_EXIT_INSTR_OFFSETS
	.align		4
        /*008c*/ 	.byte	0x04, 0x1c
        /*008e*/ 	.short	(.L_905 - .L_904)


	//   ....[0]....
.L_904:
        /*0090*/ 	.word	0x00004230


	//   ....[1]....
        /*0094*/ 	.word	0x00004360


	//   ....[2]....
        /*0098*/ 	.word	0x00004890


	//   ....[3]....
        /*009c*/ 	.word	0x00004e90


	//----- nvinfo : EIATTR_MAX_THREADS
	.align		4
.L_905:
        /*00a0*/ 	.byte	0x04, 0x05
        /*00a2*/ 	.short	(.L_907 - .L_906)
.L_906:
        /*00a4*/ 	.word	0x00000100
        /*00a8*/ 	.word	0x00000001
        /*00ac*/ 	.word	0x00000001


	//----- nvinfo : EIATTR_CRS_STACK_SIZE
	.align		4
.L_907:
        /*00b0*/ 	.byte	0x04, 0x1e
        /*00b2*/ 	.short	(.L_909 - .L_908)
.L_908:
        /*00b4*/ 	.word	0x00000000


	//----- nvinfo : EIATTR_CBANK_PARAM_SIZE
	.align		4
.L_909:
        /*00b8*/ 	.byte	0x03, 0x19
        /*00ba*/ 	.short	0x00b8


	//----- nvinfo : EIATTR_PARAM_CBANK
	.align		4
        /*00bc*/ 	.byte	0x04, 0x0a
        /*00be*/ 	.short	(.L_911 - .L_910)
	.align		4
.L_910:
        /*00c0*/ 	.word	index@(.nv.constant0._Z35group_norm_nhwc_bwd_one_pass_kernelI11Fp16IOFp16WLi128ELi16ELi256EEv26Group_norm_nhwc_bwd_params)
        /*00c4*/ 	.short	0x0380
        /*00c6*/ 	.short	0x00b8


	//----- nvinfo : EIATTR_SW_WAR
	.align		4
.L_911:
        /*00c8*/ 	.byte	0x04, 0x36
        /*00ca*/ 	.short	(.L_913 - .L_912)
.L_912:
        /*00cc*/ 	.word	0x00000008
.L_913:


//--------------------- .nv.info._Z35group_norm_nhwc_bwd_one_pass_kernelI11Fp16IOFp16WLi256ELi16ELi256EEv26Group_norm_nhwc_bwd_params --------------------------
	.section	.nv.info._Z35group_norm_nhwc_bwd_one_pass_kernelI11Fp16IOFp16WLi256ELi16ELi256EEv26Group_norm_nhwc_bwd_params,"",@"SHT_CUDA_INFO"
	.sectionflags	@""
	.align	4


	//----- nvinfo : EIATTR_CUDA_API_VERSION
	.align		4
        /*0000*/ 	.byte	0x04, 0x37
        /*0002*/ 	.short	(.L_915 - .L_914)
.L_914:
        /*0004*/ 	.word	0x00000082


	//----- nvinfo : EIATTR_KPARAM_INFO
	.align		4
.L_915:
        /*0008*/ 	.byte	0x04, 0x17
        /*000a*/ 	.short	(.L_917 - .L_916)
.L_916:
        /*000c*/ 	.word	0x00000000
        /*0010*/ 	.short	0x0000
        /*0012*/ 	.short	0x0000
        /*0014*/ 	.byte	0x00, 0xf0, 0xe1, 0x02


	//----- nvinfo : EIATTR_SPARSE_MMA_MASK
	.align		4
.L_917:
        /*0018*/ 	.byte	0x03, 0x50
        /*001a*/ 	.short	0x0000


	//----- nvinfo : EIATTR_MAXREG_COUNT
	.align		4
        /*001c*/ 	.byte	0x03, 0x1b
        /*001e*/ 	.short	0x00ff


	//----- nvinfo : EIATTR_NUM_BARRIERS
	.align		4
        /*0020*/ 	.byte	0x02, 0x4c
        /*0022*/ 	.byte	0x01
	.zero		1


	//----- nvinfo : EIATTR_MERCURY_ISA_VERSION
	.align		4
        /*0024*/ 	.byte	0x03, 0x5f
        /*0026*/ 	.short	0x0101


	//----- nvinfo : EIATTR_INT_WARP_WIDE_INSTR_OFFSETS
	.align		4
        /*0028*/ 	.byte	0x04, 0x31
        /*002a*/ 	.short	(.L_919 - .L_918)


	//   ....[0]....
.L_918:
        /*002c*/ 	.word	0x00002e60


	//----- nvinfo : EIATTR_COOP_GROUP_MASK_REGIDS
	.align		4
.L_919:
        /*0030*/ 	.byte	0x04, 0x29
        /*0032*/ 	.short	(.L_921 - .L_920)


	//   ....[0]....
.L_920:
        /*0034*/ 	.word	0xffffffff


	//   ....[1]....
        /*0038*/ 	.word	0xffffffff


	//   ....[2]....
        /*003c*/ 	.word	0xffffffff


	//   ....[3]....
        /*0040*/ 	.word	0xffffffff


	//   ....[4]....
        /*0044*/ 	.word	0xffffffff


	//   ....[5]....
        /*0048*/ 	.word	0xffffffff


	//   ....[6]....
        /*004c*/ 	.word	0xffffffff


	//   ....[7]....
        /*0050*/ 	.word	0xffffffff


	//   ....[8]....
        /*0054*/ 	.word	0xffffffff


	//   ....[9]....
        /*0058*/ 	.word	0xffffffff


	//----- nvinfo : EIATTR_COOP_GROUP_INSTR_OFFSETS
	.align		4
.L_921:
        /*005c*/ 	.byte	0x04, 0x28
        /*005e*/ 	.short	(.L_923 - .L_922)


	//   ....[0]....
.L_922:
        /*0060*/ 	.word	0x00002bf0


	//   ....[1]....
        /*0064*/ 	.word	0x00002c30


	//   ....[2]....
        /*0068*/ 	.word	0x00002cd0


	//   ....[3]....
        /*006c*/ 	.word	0x00002d00


	//   ....[4]....
        /*0070*/ 	.word	0x00002d40


	//   ....[5]....
        /*0074*/ 	.word	0x00002d60


	//   ....[6]....
        /*0078*/ 	.word	0x00002d90


	//   ....[7]....
        /*007c*/ 	.word	0x00002db0


	//   ....[8]....
        /*0080*/ 	.word	0x00002e00


	//   ....[9]....
        /*0084*/ 	.word	0x00002e10


	//----- nvinfo : EIATTR_VRC_CTA_INIT_COUNT
	.align		4
.L_923:
        /*0088*/ 	.byte	0x02, 0x4a
	.zero		1
	.zero		1


	//----- nvinfo : EIATTR_EXIT_INSTR_OFFSETS
	.align		4
        /*008c*/ 	.byte	0x04, 0x1c
        /*008e*/ 	.short	(.L_925 - .L_924)


	//   ....[0]....
.L_924:
        /*0090*/ 	.word	0x00006210


	//   ....[1]....
        /*0094*/ 	.word	0x00006340


	//   ....[2]....
        /*0098*/ 	.word	0x00006870


	//   ....[3]....
        /*009c*/ 	.word	0x00006e70


	//----- nvinfo : EIATTR_MAX_THREADS
	.align		4
.L_925:
        /*00a0*/ 	.byte	0x04, 0x05
        /*00a2*/ 	.short	(.L_927 - .L_926)
.L_926:
        /*00a4*/ 	.word	0x00000100
        /*00a8*/ 	.word	0x00000001
        /*00ac*/ 	.word	0x00000001


	//----- nvinfo : EIATTR_CRS_STACK_SIZE
	.align		4
.L_927:
        /*00b0*/ 	.byte	0x04, 0x1e
        /*00b2*/ 	.short	(.L_929 - .L_928)
.L_928:
        /*00b4*/ 	.word	0x00000000


	//----- nvinfo : EIATTR_CBANK_PARAM_SIZE
	.align		4
.L_929:
        /*00b8*/ 	.byte	0x03, 0x19
        /*00ba*/ 	.short	0x00b8


	//----- nvinfo : EIATTR_PARAM_CBANK
	.align		4
        /*00bc*/ 	.byte	0x04, 0x0a
        /*00be*/ 	.short	(.L_931 - .L_930)
	.align		4
.L_930:
        /*00c0*/ 	.word	index@(.nv.constant0._Z35group_norm_nhwc_bwd_one_pass_kernelI11Fp16IOFp16WLi256ELi16ELi256EEv26Group_norm_nhwc_bwd_params)
        /*00c4*/ 	.short	0x0380
        /*00c6*/ 	.short	0x00b8


	//----- nvinfo : EIATTR_SW_WAR
	.align		4
.L_931:
        /*00c8*/ 	.byte	0x04, 0x36
        /*00ca*/ 	.short	(.L_933 - .L_932)
.L_932:
        /*00cc*/ 	.word	0x00000008
.L_933:


//--------------------- .nv.info._Z35group_norm_nhwc_bwd_one_pass_kernelI11Fp16IOFp16WLi512ELi16ELi256EEv26Group_norm_nhwc_bwd_params --------------------------
	.section	.nv.info._Z35group_norm_nhwc_bwd_one_pass_kernelI11Fp16IOFp16WLi512ELi16ELi256EEv26Group_norm_nhwc_bwd_params,"",@"SHT_CUDA_INFO"
	.sectionflags	@""
	.align	4


	//----- nvinfo : EIATTR_CUDA_API_VERSION
	.align		4
        /*0000*/ 	.byte	0x04, 0x37
        /*0002*/ 	.short	(.L_935 - .L_934)
.L_934:
        /*0004*/ 	.word	0x00000082


	//----- nvinfo : EIATTR_KPARAM_INFO
	.align		4
.L_935:
        /*0008*/ 	.byte	0x04, 0x17
        /*000a*/ 	.short	(.L_937 - .L_936)
.L_936:
        /*000c*/ 	.word	0x00000000
        /*0010*/ 	.short	0x0000
        /*0012*/ 	.short	0x0000
        /*0014*/ 	.byte	0x00, 0xf0, 0xe1, 0x02


	//----- nvinfo : EIATTR_SPARSE_MMA_MASK
	.align		4
.L_937:
        /*0018*/ 	.byte	0x03, 0x50
        /*001a*/ 	.short	0x0000


	//----- nvinfo : EIATTR_MAXREG_COUNT
	.align		4
        /*001c*/ 	.byte	0x03, 0x1b
        /*001e*/ 	.short	0x00ff


	//----- nvinfo : EIATTR_NUM_BARRIERS
	.align		4
        /*0020*/ 	.byte	0x02, 0x4c
        /*0022*/ 	.byte	0x01
	.zero		1


	//----- nvinfo : EIATTR_MERCURY_ISA_VERSION
	.align		4
        /*0024*/ 	.byte	0x03, 0x5f
        /*0026*/ 	.short	0x0101


	//----- nvinfo : EIATTR_COOP_GROUP_MASK_REGIDS
	.align		4
        /*0028*/ 	.byte	0x04, 0x29
        /*002a*/ 	.short	(.L_939 - .L_938)


	//   ....[0]....
.L_938:
        /*002c*/ 	.word	0xffffffff


	//   ....[1]....
        /*0030*/ 	.word	0xffffffff


	//   ....[2]....
        /*0034*/ 	.word	0xffffffff


	//   ....[3]....
        /*0038*/ 	.word	0xffffffff


	//   ....[4]....
        /*003c*/ 	.word	0xffffffff


	//   ....[5]....
        /*0040*/ 	.word	0xffffffff


	//   ....[6]....
        /*0044*/ 	.word	0xffffffff


	//   ....[7]....
        /*0048*/ 	.word	0xffffffff


	//   ....[8]....
        /*004c*/ 	.word	0xffffffff


	//   ....[9]....
        /*0050*/ 	.word	0xffffffff


	//----- nvinfo : EIATTR_COOP_GROUP_INSTR_OFFSETS
	.align		4
.L_939:
        /*0054*/ 	.byte	0x04, 0x28
        /*0056*/ 	.short	(.L_941 - .L_940)


	//   ....[0]....
.L_940:
        /*0058*/ 	.word	0x000052f0


	//   ....[1]....
        /*005c*/ 	.word	0x00005320


	//   ....[2]....
        /*0060*/ 	.word	0x00005370


	//   ....[3]....
        /*0064*/ 	.word	0x00005390


	//   ....[4]....
        /*0068*/ 	.word	0x000053c0


	//   ....[5]....
        /*006c*/ 	.word	0x000053e0


	//   ....[6]....
        /*0070*/ 	.word	0x00005410


	//   ....[7]....
        /*0074*/ 	.word	0x00005430


	//   ....[8]....
        /*0078*/ 	.word	0x00005480


	//   ....[9]....
        /*007c*/ 	.word	0x00005490


	//----- nvinfo : EIATTR_VRC_CTA_INIT_COUNT
	.align		4
.L_941:
        /*0080*/ 	.byte	0x02, 0x4a
	.zero		1
	.zero		1


	//----- nvinfo : EIATTR_EXIT_INSTR_OFFSETS
	.align		4
        /*0084*/ 	.byte	0x04, 0x1c
        /*0086*/ 	.short	(.L_943 - .L_942)


	//   ....[0]....
.L_942:
        /*0088*/ 	.word	0x0000a0b0


	//   ....[1]....
        /*008c*/ 	.word	0x0000a1e0


	//   ....[2]....
        /*0090*/ 	.word	0x0000a710


	//   ....[3]....
        /*0094*/ 	.word	0x0000ad10


	//----- nvinfo : EIATTR_MAX_THREADS
	.align		4
.L_943:
        /*0098*/ 	.byte	0x04, 0x05
        /*009a*/ 	.short	(.L_945 - .L_944)
.L_944:
        /*009c*/ 	.word	0x00000100
        /*00a0*/ 	.word	0x00000001
        /*00a4*/ 	.word	0x00000001


	//----- nvinfo : EIATTR_CRS_STACK_SIZE
	.align		4
.L_945:
        /*00a8*/ 	.byte	0x04, 0x1e
        /*00aa*/ 	.short	(.L_947 - .L_946)
.L_946:
        /*00ac*/ 	.word	0x00000000


	//----- nvinfo : EIATTR_CBANK_PARAM_SIZE
	.align		4
.L_947:
        /*00b0*/ 	.byte	0x03, 0x19
        /*00b2*/ 	.short	0x00b8


	//----- nvinfo : EIATTR_PARAM_CBANK
	.align		4
        /*00b4*/ 	.byte	0x04, 0x0a
        /*00b6*/ 	.short	(.L_949 - .L_948)
	.align		4
.L_948:
        /*00b8*/ 	.word	index@(.nv.constant0._Z35group_norm_nhwc_bwd_one_pass_kernelI11Fp16IOFp16WLi512ELi16ELi256EEv26Group_norm_nhwc_bwd_params)
        /*00bc*/ 	.short	0x0380
        /*00be*/ 	.short	0x00b8


	//----- nvinfo : EIATTR_SW_WAR
	.align		4
.L_949:
        /*00c0*/ 	.byte	0x04, 0x36
        /*00c2*/ 	.short	(.L_951 - .L_950)
.L_950:
        /*00c4*/ 	.word	0x00000008
.L_951:


//--------------------- .nv.info._Z35group_norm_nhwc_bwd_one_pass_kernelI11Fp32IOFp32WLi64ELi16ELi256EEv26Group_norm_nhwc_bwd_params --------------------------
	.section	.nv.info._Z35group_norm_nhwc_bwd_one_pass_kernelI11Fp32IOFp32WLi64ELi16ELi256EEv26Group_norm_nhwc_bwd_params,"",@"SHT_CUDA_INFO"
	.sectionflags	@""
	.align	4


	//----- nvinfo : EIATTR_CUDA_API_VERSION
	.align		4
        /*0000*/ 	.byte	0x04, 0x37
        /*0002*/ 	.short	(.L_953 - .L_952)
.L_952:
        /*0004*/ 	.word	0x00000082


	//----- nvinfo : EIATTR_KPARAM_INFO
	.align		4
.L_953:
        /*0008*/ 	.byte	0x04, 0x17
        /*000a*/ 	.short	(.L_955 - .L_954)
.L_954:
        /*000c*/ 	.word	0x00000000
        /*0010*/ 	.short	0x0000
        /*0012*/ 	.short	0x0000
        /*0014*/ 	.byte	0x00, 0xf0, 0xe1, 0x02


	//----- nvinfo : EIATTR_SPARSE_MMA_MASK
	.align		4
.L_955:
        /*0018*/ 	.byte	0x03, 0x50
        /*001a*/ 	.short	0x0000


	//----- nvinfo : EIATTR_MAXREG_COUNT
	.align		4
        /*001c*/ 	.byte	0x03, 0x1b
        /*001e*/ 	.short	0x00ff


	//----- nvinfo : EIATTR_NUM_BARRIERS
	.align		4
        /*0020*/ 	.byte	0x02, 0x4c
        /*0022*/ 	.byte	0x01
	.zero		1


	//----- nvinfo : EIATTR_MERCURY_ISA_VERSION
	.align		4
        /*0024*/ 	.byte	0x03, 0x5f
        /*0026*/ 	.short	0x0101


	//----- nvinfo : EIATTR_INT_WARP_WIDE_INSTR_OFFSETS
	.align		4
        /*0028*/ 	.byte	0x04, 0x31
        /*002a*/ 	.short	(.L_957 - .L_956)


	//   ....[0]....
.L_956:
        /*002c*/ 	.word	0x00002230


	//   ....[1]....
        /*0030*/ 	.word	0x00002250


	//   ....[2]....
        /*0034*/ 	.word	0x00002280


	//   ....[3]....
        /*0038*/ 	.word	0x000022d0


	//   ....[4]....
        /*003c*/ 	.word	0x00002450


	//   ....[5]....
        /*0040*/ 	.word	0x000024a0


	//   ....[6]....
        /*0044*/ 	.word	0x000024b0


	//   ....[7]....
        /*0048*/ 	.word	0x00002500


	//----- nvinfo : EIATTR_COOP_GROUP_MASK_REGIDS
	.align		4
.L_957:
        /*004c*/ 	.byte	0x04, 0x29
        /*004e*/ 	.short	(.L_959 - .L_958)


	//   ....[0]....
.L_958:
        /*0050*/ 	.word	0xffffffff


	//   ....[1]....
        /*0054*/ 	.word	0xffffffff


	//   ....[2]....
        /*0058*/ 	.word	0xffffffff


	//   ....[3]....
        /*005c*/ 	.word	0xffffffff


	//   ....[4]....
        /*0060*/ 	.word	0xffffffff


	//   ....[5]....
        /*0064*/ 	.word	0xffffffff


	//   ....[6]....
        /*0068*/ 	.word	0xffffffff


	//   ....[7]....
        /*006c*/ 	.word	0xffffffff


	//   ....[8]....
        /*0070*/ 	.word	0xffffffff


	//   ....[9]....
        /*0074*/ 	.word	0xffffffff


	//----- nvinfo : EIATTR_COOP_GROUP_INSTR_OFFSETS
	.align		4
.L_959:
        /*0078*/ 	.byte	0x04, 0x28
        /*007a*/ 	.short	(.L_961 - .L_960)


	//   ....[0]....
.L_960:
        /*007c*/ 	.word	0x00000f40


	//   ....[1]....
        /*0080*/ 	.word	0x00000f80


	//   ....[2]....
        /*0084*/ 	.word	0x00000fe0


	//   ....[3]....
        /*0088*/ 	.word	0x00001000


	//   ....[4]....
        /*008c*/ 	.word	0x00001030


	//   ....[5]....
        /*0090*/ 	.word	0x00001050


	//   ....[6]....
        /*0094*/ 	.word	0x00001080


	//   ....[7]....
        /*0098*/ 	.word	0x000010a0


	//   ....[8]....
        /*009c*/ 	.word	0x000010f0


	//   ....[9]....
        /*00a0*/ 	.word	0x00001100


	//----- nvinfo : EIATTR_VRC_CTA_INIT_COUNT
	.align		4
.L_961:
        /*00a4*/ 	.byte	0x02, 0x4a
	.zero		1
	.zero		1


	//----- nvinfo : EIATTR_EXIT_INSTR_OFFSETS
	.align		4
        /*00a8*/ 	.byte	0x04, 0x1c
        /*00aa*/ 	.short	(.L_963 - .L_962)


	//   ....[0]....
.L_962:
        /*00ac*/ 	.word	0x00003360


	//   ....[1]....
        /*00b0*/ 	.word	0x00003490


	//   ....[2]....
        /*00b4*/ 	.word	0x00003980


	//   ....[3]....
        /*00b8*/ 	.word	0x00003f30


	//----- nvinfo : EIATTR_MAX_THREADS
	.align		4
.L_963:
        /*00bc*/ 	.byte	0x04, 0x05
        /*00be*/ 	.short	(.L_965 - .L_964)
.L_964:
        /*00c0*/ 	.word	0x00000100
        /*00c4*/ 	.word	0x00000001
        /*00c8*/ 	.word	0x00000001


	//----- nvinfo : EIATTR_CRS_STACK_SIZE
	.align		4
.L_965:
        /*00cc*/ 	.byte	0x04, 0x1e
        /*00ce*/ 	.short	(.L_967 - .L_966)
.L_966:
        /*00d0*/ 	.word	0x00000000


	//----- nvinfo : EIATTR_CBANK_PARAM_SIZE
	.align		4
.L_967:
        /*00d4*/ 	.byte	0x03, 0x19
        /*00d6*/ 	.short	0x00b8


	//----- nvinfo : EIATTR_PARAM_CBANK
	.align		4
        /*00d8*/ 	.byte	0x04, 0x0a
        /*00da*/ 	.short	(.L_969 - .L_968)
	.align		4
.L_968:
        /*00dc*/ 	.word	index@(.nv.constant0._Z35group_norm_nhwc_bwd_one_pass_kernelI11Fp32IOFp32WLi64ELi16ELi256EEv26Group_norm_nhwc_bwd_params)
        /*00e0*/ 	.short	0x0380
        /*00e2*/ 	.short	0x00b8


	//----- nvinfo : EIATTR_SW_WAR
	.align		4
.L_969:
        /*00e4*/ 	.byte	0x04, 0x36
        /*00e6*/ 	.short	(.L_971 - .L_970)
.L_970:
        /*00e8*/ 	.word	0x00000008
.L_971:


//--------------------- .nv.info._Z35group_norm_nhwc_bwd_one_pass_kernelI11Fp32IOFp32WLi128ELi16ELi256EEv26Group_norm_nhwc_bwd_params --------------------------
	.section	.nv.info._Z35group_norm_nhwc_bwd_one_pass_kernelI11Fp32IOFp32WLi128ELi16ELi256EEv26Group_norm_nhwc_bwd_params,"",@"SHT_CUDA_INFO"
	.sectionflags	@""
	.align	4


	//----- nvinfo : EIATTR_CUDA_API_VERSION
	.align		4
        /*0000*/ 	.byte	0x04, 0x37
        /*0002*/ 	.short	(.L_973 - .L_972)
.L_972:
        /*0004*/ 	.word	0x00000082


	//----- nvinfo : EIATTR_KPARAM_INFO
	.align		4
.L_973:
        /*0008*/ 	.byte	0x04, 0x17
        /*000a*/ 	.short	(.L_975 - .L_974)
.L_974:
        /*000c*/ 	.word	0x00000000
        /*0010*/ 	.short	0x0000
        /*0012*/ 	.short	0x0000
        /*0014*/ 	.byte	0x00, 0xf0, 0xe1, 0x02


	//----- nvinfo : EIATTR_SPARSE_MMA_MASK
	.align		4
.L_975:
        /*0018*/ 	.byte	0x03, 0x50
        /*001a*/ 	.short	0x0000


	//----- nvinfo : EIATTR_MAXREG_COUNT
	.align		4
        /*001c*/ 	.byte	0x03, 0x1b
        /*001e*/ 	.short	0x00ff


	//----- nvinfo : EIATTR_NUM_BARRIERS
	.align		4
        /*0020*/ 	.byte	0x02, 0x4c
        /*0022*/ 	.byte	0x01
	.zero		1


	//----- nvinfo : EIATTR_MERCURY_ISA_VERSION
	.align		4
        /*0024*/ 	.byte	0x03, 0x5f
        /*0026*/ 	.short	0x0101


	//----- nvinfo : EIATTR_INT_WARP_WIDE_INSTR_OFFSETS
	.align		4
        /*0028*/ 	.byte	0x04, 0x31
        /*002a*/ 	.short	(.L_977 - .L_976)


	//   ....[0]....
.L_976:
        /*002c*/ 	.word	0x00002ba0


	//   ....[1]....
        /*0030*/ 	.word	0x00002bd0


	//   ....[2]....
        /*0034*/ 	.word	0x00002be0


	//   ....[3]....
        /*0038*/ 	.word	0x00002c30


	//   ....[4]....
        /*003c*/ 	.word	0x00002dc0


	//   ....[5]....
        /*0040*/ 	.word	0x00002e10


	//   ....[6]....
        /*0044*/ 	.word	0x00002e20


	//   ....[7]....
        /*0048*/ 	.word	0x00002e70


	//----- nvinfo : EIATTR_COOP_GROUP_MASK_REGIDS
	.align		4
.L_977:
        /*004c*/ 	.byte	0x04, 0x29
        /*004e*/ 	.short	(.L_979 - .L_978)


	//   ....[0]....
.L_978:
        /*0050*/ 	.word	0xffffffff


	//   ....[1]....
        /*0054*/ 	.word	0xffffffff


	//   ....[2]....
        /*0058*/ 	.word	0xffffffff


	//   ....[3]....
        /*005c*/ 	.word	0xffffffff


	//   ....[4]....
        /*0060*/ 	.word	0xffffffff


	//   ....[5]....
        /*0064*/ 	.word	0xffffffff


	//   ....[6]....
        /*0068*/ 	.word	0xffffffff


	//   ....[7]....
        /*006c*/ 	.word	0xffffffff


	//   ....[8]....
        /*0070*/ 	.word	0xffffffff


	//   ....[9]....
        /*0074*/ 	.word	0xffffffff


	//----- nvinfo : EIATTR_COOP_GROUP_INSTR_OFFSETS
	.align		4
.L_979:
        /*0078*/ 	.byte	0x04, 0x28
        /*007a*/ 	.short	(.L_981 - .L_980)


	//   ....[0]....
.L_980:
        /*007c*/ 	.word	0x000018b0


	//   ....[1]....
        /*0080*/ 	.word	0x000018c0


	//   ....[2]....
        /*0084*/ 	.word	0x00001900


	//   ....[3]....
        /*0088*/ 	.word	0x00001930


	//   ....[4]....
        /*008c*/ 	.word	0x00001970


	//   ....[5]....
        /*0090*/ 	.word	0x00001990


	//   ....[6]....
        /*0094*/ 	.word	0x000019d0


	//   ....[7]....
        /*0098*/ 	.word	0x000019e0


	//   ....[8]....
        /*009c*/ 	.word	0x00001a30


	//   ....[9]....
        /*00a0*/ 	.word	0x00001a40


	//----- nvinfo : EIATTR_VRC_CTA_INIT_COUNT
	.align		4
.L_981:
        /*00a4*/ 	.byte	0x02, 0x4a
	.zero		1
	.zero		1


	//----- nvinfo : EIATTR_EXIT_INSTR_OFFSETS
	.align		4
        /*00a8*/ 	.byte	0x04, 0x1c
        /*00aa*/ 	.short	(.L_983 - .L_982)


	//   ....[0]....
.L_982:
        /*00ac*/ 	.word	0x000042b0


	//   ....[1]....
        /*00b0*/ 	.word	0x000043f0


	//   ....[2]....
        /*00b4*/ 	.word	0x000048f0


	//   ....[3]....
        /*00b8*/ 	.word	0x00004ea0


	//----- nvinfo : EIATTR_MAX_THREADS
	.align		4
.L_983:
        /*00bc*/ 	.byte	0x04, 0x05
        /*00be*/ 	.short	(.L_985 - .L_984)
.L_984:
        /*00c0*/ 	.word	0x00000100
        /*00c4*/ 	.word	0x00000001
        /*00c8*/ 	.word	0x00000001


	//----- nvinfo : EIATTR_CRS_STACK_SIZE
	.align		4
.L_985:
        /*00cc*/ 	.byte	0x04, 0x1e
        /*00ce*/ 	.short	(.L_987 - .L_986)
.L_986:
        /*00d0*/ 	.word	0x00000000


	//----- nvinfo : EIATTR_CBANK_PARAM_SIZE
	.align		4
.L_987:
        /*00d4*/ 	.byte	0x03, 0x19
        /*00d6*/ 	.short	0x00b8


	//----- nvinfo : EIATTR_PARAM_CBANK
	.align		4
        /*00d8*/ 	.byte	0x04, 0x0a
        /*00da*/ 	.short	(.L_989 - .L_988)
	.align		4
.L_988:
        /*00dc*/ 	.word	index@(.nv.constant0._Z35group_norm_nhwc_bwd_one_pass_kernelI11Fp32IOFp32WLi128ELi16ELi256EEv26Group_norm_nhwc_bwd_params)
        /*00e0*/ 	.short	0x0380
        /*00e2*/ 	.short	0x00b8


	//----- nvinfo : EIATTR_SW_WAR
	.align		4
.L_989:
        /*00e4*/ 	.byte	0x04, 0x36
        /*00e6*/ 	.short	(.L_991 - .L_990)
.L_990:
        /*00e8*/ 	.word	0x00000008
.L_991:


//--------------------- .nv.info._Z35group_norm_nhwc_bwd_one_pass_kernelI11Fp32IOFp32WLi256ELi16ELi256EEv26Group_norm_nhwc_bwd_params --------------------------
	.section	.nv.info._Z35group_norm_nhwc_bwd_one_pass_kernelI11Fp32IOFp32WLi256ELi16ELi256EEv26Group_norm_nhwc_bwd_params,"",@"SHT_CUDA_INFO"
	.sectionflags	@""
	.align	4


	//----- nvinfo : EIATTR_CUDA_API_VERSION
	.align		4
        /*0000*/ 	.byte	0x04, 0x37
        /*0002*/ 	.short	(.L_993 - .L_992)
.L_992:
        /*0004*/ 	.word	0x00000082


	//----- nvinfo : EIATTR_KPARAM_INFO
	.align		4
.L_993:
        /*0008*/ 	.byte	0x04, 0x17
        /*000a*/ 	.short	(.L_995 - .L_994)
.L_994:
        /*000c*/ 	.word	0x00000000
        /*0010*/ 	.short	0x0000
        /*0012*/ 	.short	0x0000
        /*0014*/ 	.byte	0x00, 0xf0, 0xe1, 0x02


	//----- nvinfo : EIATTR_SPARSE_MMA_MASK
	.align		4
.L_995:
        /*0018*/ 	.byte	0x03, 0x50
        /*001a*/ 	.short	0x0000


	//----- nvinfo : EIATTR_MAXREG_COUNT
	.align		4
        /*001c*/ 	.byte	0x03, 0x1b
        /*001e*/ 	.short	0x00ff


	//----- nvinfo : EIATTR_NUM_BARRIERS
	.align		4
        /*0020*/ 	.byte	0x02, 0x4c
        /*0022*/ 	.byte	0x01
	.zero		1


	//----- nvinfo : EIATTR_MERCURY_ISA_VERSION
	.align		4
        /*0024*/ 	.byte	0x03, 0x5f
        /*0026*/ 	.short	0x0101


	//----- nvinfo : EIATTR_INT_WARP_WIDE_INSTR_OFFSETS
	.align		4
        /*0028*/ 	.byte	0x04, 0x31
        /*002a*/ 	.short	(.L_997 - .L_996)


	//   ....[0]....
.L_996:
        /*002c*/ 	.word	0x00002a80


	//----- nvinfo : EIATTR_COOP_GROUP_MASK_REGIDS
	.align		4
.L_997:
        /*0030*/ 	.byte	0x04, 0x29
        /*0032*/ 	.short	(.L_999 - .L_998)


	//   ....[0]....
.L_998:
        /*0034*/ 	.word	0xffffffff


	//   ....[1]....
        /*0038*/ 	.word	0xffffffff


	//   ....[2]....
        /*003c*/ 	.word	0xffffffff


	//   ....[3]....
        /*0040*/ 	.word	0xffffffff


	//   ....[4]....
        /*0044*/ 	.word	0xffffffff


	//   ....[5]....
        /*0048*/ 	.word	0xffffffff


	//   ....[6]....
        /*004c*/ 	.word	0xffffffff


	//   ....[7]....
        /*0050*/ 	.word	0xffffffff


	//   ....[8]....
        /*0054*/ 	.word	0xffffffff


	//   ....[9]....
        /*0058*/ 	.word	0xffffffff


	//----- nvinfo : EIATTR_COOP_GROUP_INSTR_OFFSETS
	.align		4
.L_999:
        /*005c*/ 	.byte	0x04, 0x28
        /*005e*/ 	.short	(.L_1001 - .L_1000)


	//   ....[0]....
.L_1000:
        /*0060*/ 	.word	0x00002820


	//   ....[1]....
        /*0064*/ 	.word	0x00002860


	//   ....[2]....
        /*0068*/ 	.word	0x000028f0


	//   ....[3]....
        /*006c*/ 	.word	0x00002920


	//   ....[4]....
        /*0070*/ 	.word	0x00002960


	//   ....[5]....
        /*0074*/ 	.word	0x00002980


	//   ....[6]....
        /*0078*/ 	.word	0x000029b0


	//   ....[7]....
        /*007c*/ 	.word	0x000029d0


	//   ....[8]....
        /*0080*/ 	.word	0x00002a20


	//   ....[9]....
        /*0084*/ 	.word	0x00002a30


	//----- nvinfo : EIATTR_VRC_CTA_INIT_COUNT
	.align		4
.L_1001:
        /*0088*/ 	.byte	0x02, 0x4a
	.zero		1
	.zero		1


	//----- nvinfo : EIATTR_EXIT_INSTR_OFFSETS
	.align		4
        /*008c*/ 	.byte	0x04, 0x1c
        /*008e*/ 	.short	(.L_1003 - .L_1002)


	//   ....[0]....
.L_1002:
        /*0090*/ 	.word	0x00005c60


	//   ....[1]....
        /*0094*/ 	.word	0x00005d90


	//   ....[2]....
        /*0098*/ 	.word	0x000062a0


	//   ....[3]....
        /*009c*/ 	.word	0x00006850


	//----- nvinfo : EIATTR_MAX_THREADS
	.align		4
.L_1003:
        /*00a0*/ 	.byte	0x04, 0x05
        /*00a2*/ 	.short	(.L_1005 - .L_1004)
.L_1004:
        /*00a4*/ 	.word	0x00000100
        /*00a8*/ 	.word	0x00000001
        /*00ac*/ 	.word	0x00000001


	//----- nvinfo : EIATTR_CRS_STACK_SIZE
	.align		4
.L_1005:
        /*00b0*/ 	.byte	0x04, 0x1e
        /*00b2*/ 	.short	(.L_1007 - .L_1006)
.L_1006:
        /*00b4*/ 	.word	0x00000000


	//----- nvinfo : EIATTR_CBANK_PARAM_SIZE
	.align		4
.L_1007:
        /*00b8*/ 	.byte	0x03, 0x19
        /*00ba*/ 	.short	0x00b8


	//----- nvinfo : EIATTR_PARAM_CBANK
	.align		4
        /*00bc*/ 	.byte	0x04, 0x0a
        /*00be*/ 	.short	(.L_1009 - .L_1008)
	.align		4
.L_1008:
        /*00c0*/ 	.word	index@(.nv.constant0._Z35group_norm_nhwc_bwd_one_pass_kernelI11Fp32IOFp32WLi256ELi16ELi256EEv26Group_norm_nhwc_bwd_params)
        /*00c4*/ 	.short	0x0380
        /*00c6*/ 	.short	0x00b8


	//----- nvinfo : EIATTR_SW_WAR
	.align		4
.L_1009:
        /*00c8*/ 	.byte	0x04, 0x36
        /*00ca*/ 	.short	(.L_1011 - .L_1010)
.L_1010:
        /*00cc*/ 	.word	0x00000008
.L_1011:


//--------------------- .nv.info._Z35group_norm_nhwc_bwd_one_pass_kernelI11Fp32IOFp32WLi512ELi16ELi256EEv26Group_norm_nhwc_bwd_params --------------------------
	.section	.nv.info._Z35group_norm_nhwc_bwd_one_pass_kernelI11Fp32IOFp32WLi512ELi16ELi256EEv26Group_norm_nhwc_bwd_params,"",@"SHT_CUDA_INFO"
	.sectionflags	@""
	.align	4


	//----- nvinfo : EIATTR_CUDA_API_VERSION
	.align		4
        /*0000*/ 	.byte	0x04, 0x37
        /*0002*/ 	.short	(.L_1013 - .L_1012)
.L_1012:
        /*0004*/ 	.word	0x00000082


	//----- nvinfo : EIATTR_KPARAM_INFO
	.align		4
.L_1013:
        /*0008*/ 	.byte	0x04, 0x17
        /*000a*/ 	.short	(.L_1015 - .L_1014)
.L_1014:
        /*000c*/ 	.word	0x00000000
        /*0010*/ 	.short	0x0000
        /*0012*/ 	.short	0x0000
        /*0014*/ 	.byte	0x00, 0xf0, 0xe1, 0x02


	//----- nvinfo : EIATTR_SPARSE_MMA_MASK
	.align		4
.L_1015:
        /*0018*/ 	.byte	0x03, 0x50
        /*001a*/ 	.short	0x0000


	//----- nvinfo : EIATTR_MAXREG_COUNT
	.align		4
        /*001c*/ 	.byte	0x03, 0x1b
        /*001e*/ 	.short	0x00ff


	//----- nvinfo : EIATTR_NUM_BARRIERS
	.align		4
        /*0020*/ 	.byte	0x02, 0x4c
        /*0022*/ 	.byte	0x01
	.zero		1


	//----- nvinfo : EIATTR_MERCURY_ISA_VERSION
	.align		4
        /*0024*/ 	.byte	0x03, 0x5f
        /*0026*/ 	.short	0x0101


	//----- nvinfo : EIATTR_INT_WARP_WIDE_INSTR_OFFSETS
	.align		4
        /*0028*/ 	.byte	0x04, 0x31
        /*002a*/ 	.short	(.L_1017 - .L_1016)


	//   ....[0]....
.L_1016:
        /*002c*/ 	.word	0x00004d10


	//----- nvinfo : EIATTR_COOP_GROUP_MASK_REGIDS
	.align		4
.L_1017:
        /*0030*/ 	.byte	0x04, 0x29
        /*0032*/ 	.short	(.L_1019 - .L_1018)


	//   ....[0]....
.L_1018:
        /*0034*/ 	.word	0xffffffff


	//   ....[1]....
        /*0038*/ 	.word	0xffffffff


	//   ....[2]....
        /*003c*/ 	.word	0xffffffff


	//   ....[3]....
        /*0040*/ 	.word	0xffffffff


	//   ....[4]....
        /*0044*/ 	.word	0xffffffff


	//   ....[5]....
        /*0048*/ 	.word	0xffffffff


	//   ....[6]....
        /*004c*/ 	.word	0xffffffff


	//   ....[7]....
        /*0050*/ 	.word	0xffffffff


	//   ....[8]....
        /*0054*/ 	.word	0xffffffff


	//   ....[9]....
        /*0058*/ 	.word	0xffffffff


	//----- nvinfo : EIATTR_COOP_GROUP_INSTR_OFFSETS
	.align		4
.L_1019:
        /*005c*/ 	.byte	0x04, 0x28
        /*005e*/ 	.short	(.L_1021 - .L_1020)


	//   ....[0]....
.L_1020:
        /*0060*/ 	.word	0x00004ae0


	//   ....[1]....
        /*0064*/ 	.word	0x00004b20


	//   ....[2]....
        /*0068*/ 	.word	0x00004b90


	//   ....[3]....
        /*006c*/ 	.word	0x00004bb0


	//   ....[4]....
        /*0070*/ 	.word	0x00004bf0


	//   ....[5]....
        /*0074*/ 	.word	0x00004c10


	//   ....[6]....
        /*0078*/ 	.word	0x00004c40


	//   ....[7]....
        /*007c*/ 	.word	0x00004c60


	//   ....[8]....
        /*0080*/ 	.word	0x00004cb0


	//   ....[9]....
        /*0084*/ 	.word	0x00004cc0


	//----- nvinfo : EIATTR_VRC_CTA_INIT_COUNT
	.align		4
.L_1021:
        /*0088*/ 	.byte	0x02, 0x4a
	.zero		1
	.zero		1


	//----- nvinfo : EIATTR_EXIT_INSTR_OFFSETS
	.align		4
        /*008c*/ 	.byte	0x04, 0x1c
        /*008e*/ 	.short	(.L_1023 - .L_1022)


	//   ....[0]....
.L_1022:
        /*0090*/ 	.word	0x00009570


	//   ....[1]....
        /*0094*/ 	.word	0x000096a0


	//   ....[2]....
        /*0098*/ 	.word	0x00009bb0


	//   ....[3]....
        /*009c*/ 	.word	0x0000a160


	//----- nvinfo : EIATTR_MAX_THREADS
	.align		4
.L_1023:
        /*00a0*/ 	.byte	0x04, 0x05
        /*00a2*/ 	.short	(.L_1025 - .L_1024)
.L_1024:
        /*00a4*/ 	.word	0x00000100
        /*00a8*/ 	.word	0x00000001
        /*00ac*/ 	.word	0x00000001


	//----- nvinfo : EIATTR_CRS_STACK_SIZE
	.align		4
.L_1025:
        /*00b0*/ 	.byte	0x04, 0x1e
        /*00b2*/ 	.short	(.L_1027 - .L_1026)
.L_1026:
        /*00b4*/ 	.word	0x00000000


	//----- nvinfo : EIATTR_CBANK_PARAM_SIZE
	.align		4
.L_1027:
        /*00b8*/ 	.byte	0x03, 0x19
        /*00ba*/ 	.short	0x00b8


	//----- nvinfo : EIATTR_PARAM_CBANK
	.align		4
        /*00bc*/ 	.byte	0x04, 0x0a
        /*00be*/ 	.short	(.L_1029 - .L_1028)
	.align		4
.L_1028:
        /*00c0*/ 	.word	index@(.nv.constant0._Z35group_norm_nhwc_bwd_one_pass_kernelI11Fp32IOFp32WLi512ELi16ELi256EEv26Group_norm_nhwc_bwd_params)
        /*00c4*/ 	.short	0x0380
        /*00c6*/ 	.short	0x00b8


	//----- nvinfo : EIATTR_SW_WAR
	.align		4
.L_1029:
        /*00c8*/ 	.byte	0x04, 0x36
        /*00ca*/ 	.short	(.L_1031 - .L_1030)
.L_1030:
        /*00cc*/ 	.word	0x00000008
.L_1031:


//--------------------- .nv.info._Z35group_norm_nhwc_bwd_one_pass_kernelI11Fp32IOBf16WLi64ELi16ELi256EEv26Group_norm_nhwc_bwd_params --------------------------
	.section	.nv.info._Z35group_norm_nhwc_bwd_one_pass_kernelI11Fp32IOBf16WLi64ELi16ELi256EEv26Group_norm_nhwc_bwd_params,"",@"SHT_CUDA_INFO"
	.sectionflags	@""
	.align	4


	//----- nvinfo : EIATTR_CUDA_API_VERSION
	.align		4
        /*0000*/ 	.byte	0x04, 0x37
        /*0002*/ 	.short	(.L_1033 - .L_1032)
.L_1032:
        /*0004*/ 	.word	0x00000082


	//----- nvinfo : EIATTR_KPARAM_INFO
	.align		4
.L_1033:
        /*0008*/ 	.byte	0x04, 0x17
        /*000a*/ 	.short	(.L_1035 - .L_1034)
.L_1034:
        /*000c*/ 	.word	0x00000000
        /*0010*/ 	.short	0x0000
        /*0012*/ 	.short	0x0000
        /*0014*/ 	.byte	0x00, 0xf0, 0xe1, 0x02


	//----- nvinfo : EIATTR_SPARSE_MMA_MASK
	.align		4
.L_1035:
        /*0018*/ 	.byte	0x03, 0x50
        /*001a*/ 	.short	0x0000


	//----- nvinfo : EIATTR_MAXREG_COUNT
	.align		4
        /*001c*/ 	.byte	0x03, 0x1b
        /*001e*/ 	.short	0x00ff


	//----- nvinfo : EIATTR_NUM_BARRIERS
	.align		4
        /*0020*/ 	.byte	0x02, 0x4c
        /*0022*/ 	.byte	0x01
	.zero		1


	//----- nvinfo : EIATTR_MERCURY_ISA_VERSION
	.align		4
        /*0024*/ 	.byte	0x03, 0x5f
        /*0026*/ 	.short	0x0101


	//----- nvinfo : EIATTR_INT_WARP_WIDE_INSTR_OFFSETS
	.align		4
        /*0028*/ 	.byte	0x04, 0x31
        /*002a*/ 	.short	(.L_1037 - .L_1036)


	//   ....[0]....
.L_1036:
        /*002c*/ 	.word	0x00002230


	//   ....[1]....
        /*0030*/ 	.word	0x00002250


	//   ....[2]....
        /*0034*/ 	.word	0x00002280


	//   ....[3]....
        /*0038*/ 	.word	0x000022d0


	//   ....[4]....
        /*003c*/ 	.word	0x00002450


	//   ....[5]....
        /*0040*/ 	.word	0x000024a0


	//   ....[6]....
        /*0044*/ 	.word	0x000024b0


	//   ....[7]....
        /*0048*/ 	.word	0x00002500


	//----- nvinfo : EIATTR_COOP_GROUP_MASK_REGIDS
	.align		4
.L_1037:
        /*004c*/ 	.byte	0x04, 0x29
        /*004e*/ 	.short	(.L_1039 - .L_1038)


	//   ....[0]....
.L_1038:
        /*0050*/ 	.word	0xffffffff


	//   ....[1]....
        /*0054*/ 	.word	0xffffffff


	//   ....[2]....
        /*0058*/ 	.word	0xffffffff


	//   ....[3]....
        /*005c*/ 	.word	0xffffffff


	//   ....[4]....
        /*0060*/ 	.word	0xffffffff


	//   ....[5]....
        /*0064*/ 	.word	0xffffffff


	//   ....[6]....
        /*0068*/ 	.word	0xffffffff


	//   ....[7]....
        /*006c*/ 	.word	0xffffffff


	//   ....[8]....
        /*0070*/ 	.word	0xffffffff


	//   ....[9]....
        /*0074*/ 	.word	0xffffffff


	//----- nvinfo : EIATTR_COOP_GROUP_INSTR_OFFSETS
	.align		4
.L_1039:
        /*0078*/ 	.byte	0x04, 0x28
        /*007a*/ 	.short	(.L_1041 - .L_1040)


	//   ....[0]....
.L_1040:
        /*007c*/ 	.word	0x00000f30


	//   ....[1]....
        /*0080*/ 	.word	0x00000f70


	//   ....[2]....
        /*0084*/ 	.word	0x00000fd0


	//   ....[3]....
        /*0088*/ 	.word	0x00000ff0


	//   ....[4]....
        /*008c*/ 	.word	0x00001020


	//   ....[5]....
        /*0090*/ 	.word	0x00001040


	//   ....[6]....
        /*0094*/ 	.word	0x00001070


	//   ....[7]....
        /*0098*/ 	.word	0x00001090


	//   ....[8]....
        /*009c*/ 	.word	0x000010e0


	//   ....[9]....
        /*00a0*/ 	.word	0x000010f0


	//----- nvinfo : EIATTR_VRC_CTA_INIT_COUNT
	.align		4
.L_1041:
        /*00a4*/ 	.byte	0x02, 0x4a
	.zero		1
	.zero		1


	//----- nvinfo : EIATTR_EXIT_INSTR_OFFSETS
	.align		4
        /*00a8*/ 	.byte	0x04, 0x1c
        /*00aa*/ 	.short	(.L_1043 - .L_1042)


	//   ....[0]....
.L_1042:
        /*00ac*/ 	.word	0x00003380


	//   ....[1]....
        /*00b0*/ 	.word	0x000034b0


	//   ....[2]....
        /*00b4*/ 	.word	0x000039c0


	//   ....[3]....
        /*00b8*/ 	.word	0x00003fc0


	//----- nvinfo : EIATTR_MAX_THREADS
	.align		4
.L_1043:
        /*00bc*/ 	.byte	0x04, 0x05
        /*00be*/ 	.short	(.L_1045 - .L_1044)
.L_1044:
        /*00c0*/ 	.word	0x00000100
        /*00c4*/ 	.word	0x00000001
        /*00c8*/ 	.word	0x00000001


	//----- nvinfo : EIATTR_CRS_STACK_SIZE
	.align		4
.L_1045:
        /*00cc*/ 	.byte	0x04, 0x1e
        /*00ce*/ 	.short	(.L_1047 - .L_1046)
.L_1046:
        /*00d0*/ 	.word	0x00000000


	//----- nvinfo : EIATTR_CBANK_PARAM_SIZE
	.align		4
.L_1047:
        /*00d4*/ 	.byte	0x03, 0x19
        /*00d6*/ 	.short	0x00b8


	//----- nvinfo : EIATTR_PARAM_CBANK
	.align		4
        /*00d8*/ 	.byte	0x04, 0x0a
        /*00da*/ 	.short	(.L_1049 - .L_1048)
	.align		4
.L_1048:
        /*00dc*/ 	.word	index@(.nv.constant0._Z35group_norm_nhwc_bwd_one_pass_kernelI11Fp32IOBf16WLi64ELi16ELi256EEv26Group_norm_nhwc_bwd_params)
        /*00e0*/ 	.short	0x0380
        /*00e2*/ 	.short	0x00b8


	//----- nvinfo : EIATTR_SW_WAR
	.align		4
.L_1049:
        /*00e4*/ 	.byte	0x04, 0x36
        /*00e6*/ 	.short	(.L_1051 - .L_1050)
.L_1050:
        /*00e8*/ 	.word	0x00000008
.L_1051:


//--------------------- .nv.info._Z35group_norm_nhwc_bwd_one_pass_kernelI11Fp32IOBf16WLi128ELi16ELi256EEv26Group_norm_nhwc_bwd_params --------------------------
	.section	.nv.info._Z35group_norm_nhwc_bwd_one_pass_kernelI11Fp32IOBf16WLi128ELi16ELi256EEv26Group_norm_nhwc_bwd_params,"",@"SHT_CUDA_INFO"
	.sectionflags	@""
	.align	4


	//----- nvinfo : EIATTR_CUDA_API_VERSION
	.align		4
        /*0000*/ 	.byte	0x04, 0x37
        /*0002*/ 	.short	(.L_1053 - .L_1052)
.L_1052:
        /*0004*/ 	.word	0x00000082


	//----- nvinfo : EIATTR_KPARAM_INFO
	.align		4
.L_1053:
        /*0008*/ 	.byte	0x04, 0x17
        /*000a*/ 	.short	(.L_1055 - .L_1054)
.L_1054:
        /*000c*/ 	.word	0x00000000
        /*0010*/ 	.short	0x0000
        /*0012*/ 	.short	0x0000
        /*0014*/ 	.byte	0x00, 0xf0, 0xe1, 0x02


	//----- nvinfo : EIATTR_SPARSE_MMA_MASK
	.align		4
.L_1055:
        /*0018*/ 	.byte	0x03, 0x50
        /*001a*/ 	.short	0x0000


	//----- nvinfo : EIATTR_MAXREG_COUNT
	.align		4
        /*001c*/ 	.byte	0x03, 0x1b
        /*001e*/ 	.short	0x00ff


	//----- nvinfo : EIATTR_NUM_BARRIERS
	.align		4
        /*0020*/ 	.byte	0x02, 0x4c
        /*0022*/ 	.byte	0x01
	.zero		1


	//----- nvinfo : EIATTR_MERCURY_ISA_VERSION
	.align		4
        /*0024*/ 	.byte	0x03, 0x5f
        /*0026*/ 	.short	0x0101


	//----- nvinfo : EIATTR_INT_WARP_WIDE_INSTR_OFFSETS
	.align		4
        /*0028*/ 	.byte	0x04, 0x31
        /*002a*/ 	.short	(.L_1057 - .L_1056)


	//   ....[0]....
.L_1056:
        /*002c*/ 	.word	0x00002bf0


	//   ....[1]....
        /*0030*/ 	.word	0x00002c20


	//   ....[2]....
        /*0034*/ 	.word	0x00002c30


	//   ....[3]....
        /*0038*/ 	.word	0x00002c80


	//   ....[4]....
        /*003c*/ 	.word	0x00002e10


	//   ....[5]....
        /*0040*/ 	.word	0x00002e60


	//   ....[6]....
        /*0044*/ 	.word	0x00002e70


	//   ....[7]....
        /*0048*/ 	.word	0x00002ec0


	//----- nvinfo : EIATTR_COOP_GROUP_MASK_REGIDS
	.align		4
.L_1057:
        /*004c*/ 	.byte	0x04, 0x29
        /*004e*/ 	.short	(.L_1059 - .L_1058)


	//   ....[0]....
.L_1058:
        /*0050*/ 	.word	0xffffffff


	//   ....[1]....
        /*0054*/ 	.word	0xffffffff


	//   ....[2]....
        /*0058*/ 	.word	0xffffffff


	//   ....[3]....
        /*005c*/ 	.word	0xffffffff


	//   ....[4]....
        /*0060*/ 	.word	0xffffffff


	//   ....[5]....
        /*0064*/ 	.word	0xffffffff


	//   ....[6]....
        /*0068*/ 	.word	0xffffffff


	//   ....[7]....
        /*006c*/ 	.word	0xffffffff


	//   ....[8]....
        /*0070*/ 	.word	0xffffffff


	//   ....[9]....
        /*0074*/ 	.word	0xffffffff


	//----- nvinfo : EIATTR_COOP_GROUP_INSTR_OFFSETS
	.align		4
.L_1059:
        /*0078*/ 	.byte	0x04, 0x28
        /*007a*/ 	.short	(.L_1061 - .L_1060)


	//   ....[0]....
.L_1060:
        /*007c*/ 	.word	0x00001910


	//   ....[1]....
        /*0080*/ 	.word	0x00001920


	//   ....[2]....
        /*0084*/ 	.word	0x00001960


	//   ....[3]....
        /*0088*/ 	.word	0x00001990


	//   ....[4]....
        /*008c*/ 	.word	0x000019d0


	//   ....[5]....
        /*0090*/ 	.word	0x000019f0


	//   ....[6]....
        /*0094*/ 	.word	0x00001a30


	//   ....[7]....
        /*0098*/ 	.word	0x00001a40


	//   ....[8]....
        /*009c*/ 	.word	0x00001a90


	//   ....[9]....
        /*00a0*/ 	.word	0x00001aa0


	//----- nvinfo : EIATTR_VRC_CTA_INIT_COUNT
	.align		4
.L_1061:
        /*00a4*/ 	.byte	0x02, 0x4a
	.zero		1
	.zero		1


	//----- nvinfo : EIATTR_EXIT_INSTR_OFFSETS
	.align		4
        /*00a8*/ 	.byte	0x04, 0x1c
        /*00aa*/ 	.short	(.L_1063 - .L_1062)


	//   ....[0]....
.L_1062:
        /*00ac*/ 	.word	0x00004320


	//   ....[1]....
        /*00b0*/ 	.word	0x00004460


	//   ....[2]....
        /*00b4*/ 	.word	0x00004980


	//   ....[3]....
        /*00b8*/ 	.word	0x00004f80


	//----- nvinfo : EIATTR_MAX_THREADS
	.align		4
.L_1063:
        /*00bc*/ 	.byte	0x04, 0x05
        /*00be*/ 	.short	(.L_1065 - .L_1064)
.L_1064:
        /*00c0*/ 	.word	0x00000100
        /*00c4*/ 	.word	0x00000001
        /*00c8*/ 	.word	0x00000001


	//----- nvinfo : EIATTR_CRS_STACK_SIZE
	.align		4
.L_1065:
        /*00cc*/ 	.byte	0x04, 0x1e
        /*00ce*/ 	.short	(.L_1067 - .L_1066)
.L_1066:
        /*00d0*/ 	.word	0x00000000


	//----- nvinfo : EIATTR_CBANK_PARAM_SIZE
	.align		4
.L_1067:
        /*00d4*/ 	.byte	0x03, 0x19
        /*00d6*/ 	.short	0x00b8


	//----- nvinfo : EIATTR_PARAM_CBANK
	.align		4
        /*00d8*/ 	.byte	0x04, 0x0a
        /*00da*/ 	.short	(.L_1069 - .L_1068)
	.align		4
.L_1068:
        /*00dc*/ 	.word	index@(.nv.constant0._Z35group_norm_nhwc_bwd_one_pass_kernelI11Fp32IOBf16WLi128ELi16ELi256EEv26Group_norm_nhwc_bwd_params)
        /*00e0*/ 	.short	0x0380
        /*00e2*/ 	.short	0x00b8


	//----- nvinfo : EIATTR_SW_WAR
	.align		4
.L_1069:
        /*00e4*/ 	.byte	0x04, 0x36
        /*00e6*/ 	.short	(.L_1071 - .L_1070)
.L_1070:
        /*00e8*/ 	.word	0x00000008
.L_1071:


//--------------------- .nv.info._Z35group_norm_nhwc_bwd_one_pass_kernelI11Fp32IOBf16WLi256ELi16ELi256EEv26Group_norm_nhwc_bwd_params --------------------------
	.section	.nv.info._Z35group_norm_nhwc_bwd_one_pass_kernelI11Fp32IOBf16WLi256ELi16ELi256EEv26Group_norm_nhwc_bwd_params,"",@"SHT_CUDA_INFO"
	.sectionflags	@""
	.align	4


	//----- nvinfo : EIATTR_CUDA_API_VERSION
	.align		4
        /*0000*/ 	.byte	0x04, 0x37
        /*0002*/ 	.short	(.L_1073 - .L_1072)
.L_1072:
        /*0004*/ 	.word	0x00000082


	//----- nvinfo : EIATTR_KPARAM_INFO
	.align		4
.L_1073:
        /*0008*/ 	.byte	0x04, 0x17
        /*000a*/ 	.short	(.L_1075 - .L_1074)
.L_1074:
        /*000c*/ 	.word	0x00000000
        /*0010*/ 	.short	0x0000
        /*0012*/ 	.short	0x0000
        /*0014*/ 	.byte	0x00, 0xf0, 0xe1, 0x02


	//----- nvinfo : EIATTR_SPARSE_MMA_MASK
	.align		4
.L_1075:
        /*0018*/ 	.byte	0x03, 0x50
        /*001a*/ 	.short	0x0000


	//----- nvinfo : EIATTR_MAXREG_COUNT
	.align		4
        /*001c*/ 	.byte	0x03, 0x1b
        /*001e*/ 	.short	0x00ff


	//----- nvinfo : EIATTR_NUM_BARRIERS
	.align		4
        /*0020*/ 	.byte	0x02, 0x4c
        /*0022*/ 	.byte	0x01
	.zero		1


	//----- nvinfo : EIATTR_MERCURY_ISA_VERSION
	.align		4
        /*0024*/ 	.byte	0x03, 0x5f
        /*0026*/ 	.short	0x0101


	//----- nvinfo : EIATTR_INT_WARP_WIDE_INSTR_OFFSETS
	.align		4
        /*0028*/ 	.byte	0x04, 0x31
        /*002a*/ 	.short	(.L_1077 - .L_1076)


	//   ....[0]....
.L_1076:
        /*002c*/ 	.word	0x00002ae0


	//----- nvinfo : EIATTR_COOP_GROUP_MASK_REGIDS
	.align		4
.L_1077:
        /*0030*/ 	.byte	0x04, 0x29
        /*0032*/ 	.short	(.L_1079 - .L_1078)


	//   ....[0]....
.L_1078:
        /*0034*/ 	.word	0xffffffff


	//   ....[1]....
        /*0038*/ 	.word	0xffffffff


	//   ....[2]....
        /*003c*/ 	.word	0xffffffff


	//   ....[3]....
        /*0040*/ 	.word	0xffffffff


	//   ....[4]....
        /*0044*/ 	.word	0xffffffff


	//   ....[5]....
        /*0048*/ 	.word	0xffffffff


	//   ....[6]....
        /*004c*/ 	.word	0xffffffff


	//   ....[7]....
        /*0050*/ 	.word	0xffffffff


	//   ....[8]....
        /*0054*/ 	.word	0xffffffff


	//   ....[9]....
        /*0058*/ 	.word	0xffffffff


	//----- nvinfo : EIATTR_COOP_GROUP_INSTR_OFFSETS
	.align		4
.L_1079:
        /*005c*/ 	.byte	0x04, 0x28
        /*005e*/ 	.short	(.L_1081 - .L_1080)


	//   ....[0]....
.L_1080:
        /*0060*/ 	.word	0x00002880


	//   ....[1]....
        /*0064*/ 	.word	0x000028c0


	//   ....[2]....
        /*0068*/ 	.word	0x00002950


	//   ....[3]....
        /*006c*/ 	.word	0x00002980


	//   ....[4]....
        /*0070*/ 	.word	0x000029c0


	//   ....[5]....
        /*0074*/ 	.word	0x000029e0


	//   ....[6]....
        /*0078*/ 	.word	0x00002a10


	//   ....[7]....
        /*007c*/ 	.word	0x00002a30


	//   ....[8]....
        /*0080*/ 	.word	0x00002a80


	//   ....[9]....
        /*0084*/ 	.word	0x00002a90


	//----- nvinfo : EIATTR_VRC_CTA_INIT_COUNT
	.align		4
.L_1081:
        /*0088*/ 	.byte	0x02, 0x4a
	.zero		1
	.zero		1


	//----- nvinfo : EIATTR_EXIT_INSTR_OFFSETS
	.align		4
        /*008c*/ 	.byte	0x04, 0x1c
        /*008e*/ 	.short	(.L_1083 - .L_1082)


	//   ....[0]....
.L_1082:
        /*0090*/ 	.word	0x00005cc0


	//   ....[1]....
        /*0094*/ 	.word	0x00005df0


	//   ....[2]....
        /*0098*/ 	.word	0x00006320


	//   ....[3]....
        /*009c*/ 	.word	0x00006920


	//----- nvinfo : EIATTR_MAX_THREADS
	.align		4
.L_1083:
        /*00a0*/ 	.byte	0x04, 0x05
        /*00a2*/ 	.short	(.L_1085 - .L_1084)
.L_1084:
        /*00a4*/ 	.word	0x00000100
        /*00a8*/ 	.word	0x00000001
        /*00ac*/ 	.word	0x00000001


	//----- nvinfo : EIATTR_CRS_STACK_SIZE
	.align		4
.L_1085:
        /*00b0*/ 	.byte	0x04, 0x1e
        /*00b2*/ 	.short	(.L_1087 - .L_1086)
.L_1086:
        /*00b4*/ 	.word	0x00000000


	//----- nvinfo : EIATTR_CBANK_PARAM_SIZE
	.align		4
.L_1087:
        /*00b8*/ 	.byte	0x03, 0x19
        /*00ba*/ 	.short	0x00b8


	//----- nvinfo : EIATTR_PARAM_CBANK
	.align		4
        /*00bc*/ 	.byte	0x04, 0x0a
        /*00be*/ 	.short	(.L_1089 - .L_1088)
	.align		4
.L_1088:
        /*00c0*/ 	.word	index@(.nv.constant0._Z35group_norm_nhwc_bwd_one_pass_kernelI11Fp32IOBf16WLi256ELi16ELi256EEv26Group_norm_nhwc_bwd_params)
        /*00c4*/ 	.short	0x0380
        /*00c6*/ 	.short	0x00b8


	//----- nvinfo : EIATTR_SW_WAR
	.align		4
.L_1089:
        /*00c8*/ 	.byte	0x04, 0x36
        /*00ca*/ 	.short	(.L_1091 - .L_1090)
.L_1090:
        /*00cc*/ 	.word	0x00000008
.L_1091:


//--------------------- .nv.info._Z35group_norm_nhwc_bwd_one_pass_kernelI11Fp32IOBf16WLi512ELi16ELi256EEv26Group_norm_nhwc_bwd_params --------------------------
	.section	.nv.info._Z35group_norm_nhwc_bwd_one_pass_kernelI11Fp32IOBf16WLi512ELi16ELi256EEv26Group_norm_nhwc_bwd_params,"",@"SHT_CUDA_INFO"
	.sectionflags	@""
	.align	4


	//----- nvinfo : EIATTR_CUDA_API_VERSION
	.align		4
        /*0000*/ 	.byte	0x04, 0x37
        /*0002*/ 	.short	(.L_1093 - .L_1092)
.L_1092:
        /*0004*/ 	.word	0x00000082


	//----- nvinfo : EIATTR_KPARAM_INFO
	.align		4
.L_1093:
        /*0008*/ 	.byte	0x04, 0x17
        /*000a*/ 	.short	(.L_1095 - .L_1094)
.L_1094:
        /*000c*/ 	.word	0x00000000
        /*0010*/ 	.short	0x0000
        /*0012*/ 	.short	0x0000
        /*0014*/ 	.byte	0x00, 0xf0, 0xe1, 0x02


	//----- nvinfo : EIATTR_SPARSE_MMA_MASK
	.align		4
.L_1095:
        /*0018*/ 	.byte	0x03, 0x50
        /*001a*/ 	.short	0x0000


	//----- nvinfo : EIATTR_MAXREG_COUNT
	.align		4
        /*001c*/ 	.byte	0x03, 0x1b
        /*001e*/ 	.short	0x00ff


	//----- nvinfo : EIATTR_NUM_BARRIERS
	.align		4
        /*0020*/ 	.byte	0x02, 0x4c
        /*0022*/ 	.byte	0x01
	.zero		1


	//----- nvinfo : EIATTR_MERCURY_ISA_VERSION
	.align		4
        /*0024*/ 	.byte	0x03, 0x5f
        /*0026*/ 	.short	0x0101


	//----- nvinfo : EIATTR_INT_WARP_WIDE_INSTR_OFFSETS
	.align		4
        /*0028*/ 	.byte	0x04, 0x31
        /*002a*/ 	.short	(.L_1097 - .L_1096)


	//   ....[0]....
.L_1096:
        /*002c*/ 	.word	0x00004d90


	//----- nvinfo : EIATTR_COOP_GROUP_MASK_REGIDS
	.align		4
.L_1097:
        /*0030*/ 	.byte	0x04, 0x29
        /*0032*/ 	.short	(.L_1099 - .L_1098)


	//   ....[0]....
.L_1098:
        /*0034*/ 	.word	0xffffffff


	//   ....[1]....
        /*0038*/ 	.word	0xffffffff


	//   ....[2]....
        /*003c*/ 	.word	0xffffffff


	//   ....[3]....
        /*0040*/ 	.word	0xffffffff


	//   ....[4]....
        /*0044*/ 	.word	0xffffffff


	//   ....[5]....
        /*0048*/ 	.word	0xffffffff


	//   ....[6]....
        /*004c*/ 	.word	0xffffffff


	//   ....[7]....
        /*0050*/ 	.word	0xffffffff


	//   ....[8]....
        /*0054*/ 	.word	0xffffffff


	//   ....[9]....
        /*0058*/ 	.word	0xffffffff


	//----- nvinfo : EIATTR_COOP_GROUP_INSTR_OFFSETS
	.align		4
.L_1099:
        /*005c*/ 	.byte	0x04, 0x28
        /*005e*/ 	.short	(.L_1101 - .L_1100)


	//   ....[0]....
.L_1100:
        /*0060*/ 	.word	0x00004b60


	//   ....[1]....
        /*0064*/ 	.word	0x00004ba0


	//   ....[2]....
        /*0068*/ 	.word	0x00004c10


	//   ....[3]....
        /*006c*/ 	.word	0x00004c30


	//   ....[4]....
        /*0070*/ 	.word	0x00004c70


	//   ....[5]....
        /*0074*/ 	.word	0x00004c90


	//   ....[6]....
        /*0078*/ 	.word	0x00004cc0


	//   ....[7]....
        /*007c*/ 	.word	0x00004ce0


	//   ....[8]....
        /*0080*/ 	.word	0x00004d30


	//   ....[9]....
        /*0084*/ 	.word	0x00004d40


	//----- nvinfo : EIATTR_VRC_CTA_INIT_COUNT
	.align		4
.L_1101:
        /*0088*/ 	.byte	0x02, 0x4a
	.zero		1
	.zero		1


	//----- nvinfo : EIATTR_EXIT_INSTR_OFFSETS
	.align		4
        /*008c*/ 	.byte	0x04, 0x1c
        /*008e*/ 	.short	(.L_1103 - .L_1102)


	//   ....[0]....
.L_1102:
        /*0090*/ 	.word	0x000095f0


	//   ....[1]....
        /*0094*/ 	.word	0x00009720


	//   ....[2]....
        /*0098*/ 	.word	0x00009c50


	//   ....[3]....
        /*009c*/ 	.word	0x0000a250


	//----- nvinfo : EIATTR_MAX_THREADS
	.align		4
.L_1103:
        /*00a0*/ 	.byte	0x04, 0x05
        /*00a2*/ 	.short	(.L_1105 - .L_1104)
.L_1104:
        /*00a4*/ 	.word	0x00000100
        /*00a8*/ 	.word	0x00000001
        /*00ac*/ 	.word	0x00000001


	//----- nvinfo : EIATTR_CRS_STACK_SIZE
	.align		4
.L_1105:
        /*00b0*/ 	.byte	0x04, 0x1e
        /*00b2*/ 	.short	(.L_1107 - .L_1106)
.L_1106:
        /*00b4*/ 	.word	0x00000000


	//----- nvinfo : EIATTR_CBANK_PARAM_SIZE
	.align		4
.L_1107:
        /*00b8*/ 	.byte	0x03, 0x19
        /*00ba*/ 	.short	0x00b8


	//----- nvinfo : EIATTR_PARAM_CBANK
	.align		4
        /*00bc*/ 	.byte	0x04, 0x0a
        /*00be*/ 	.short	(.L_1109 - .L_1108)
	.align		4
.L_1108:
        /*00c0*/ 	.word	index@(.nv.constant0._Z35group_norm_nhwc_bwd_one_pass_kernelI11Fp32IOBf16WLi512ELi16ELi256EEv26Group_norm_nhwc_bwd_params)
        /*00c4*/ 	.short	0x0380
        /*00c6*/ 	.short	0x00b8


	//----- nvinfo : EIATTR_SW_WAR
	.align		4
.L_1109:
        /*00c8*/ 	.byte	0x04, 0x36
        /*00ca*/ 	.short	(.L_1111 - .L_1110)
.L_1110:
        /*00cc*/ 	.word	0x00000008
.L_1111:


//--------------------- .nv.info._Z35group_norm_nhwc_bwd_one_pass_kernelI11Fp32IOFp16WLi64ELi16ELi256EEv26Group_norm_nhwc_bwd_params --------------------------
	.section	.nv.info._Z35group_norm_nhwc_bwd_one_pass_kernelI11Fp32IOFp16WLi64ELi16ELi256EEv26Group_norm_nhwc_bwd_params,"",@"SHT_CUDA_INFO"
	.sectionflags	@""
	.align	4


	//----- nvinfo : EIATTR_CUDA_API_VERSION
	.align		4
        /*0000*/ 	.byte	0x04, 0x37
        /*0002*/ 	.short	(.L_1113 - .L_1112)
.L_1112:
        /*0004*/ 	.word	0x00000082


	//----- nvinfo : EIATTR_KPARAM_INFO
	.align		4
.L_1113:
        /*0008*/ 	.byte	0x04, 0x17
        /*000a*/ 	.short	(.L_1115 - .L_1114)
.L_1114:
        /*000c*/ 	.word	0x00000000
        /*0010*/ 	.short	0x0000
        /*0012*/ 	.short	0x0000
        /*0014*/ 	.byte	0x00, 0xf0, 0xe1, 0x02


	//----- nvinfo : EIATTR_SPARSE_MMA_MASK
	.align		4
.L_1115:
        /*0018*/ 	.byte	0x03, 0x50
        /*001a*/ 	.short	0x0000


	//----- nvinfo : EIATTR_MAXREG_COUNT
	.align		4
        /*001c*/ 	.byte	0x03, 0x1b
        /*001e*/ 	.short	0x00ff


	//----- nvinfo : EIATTR_NUM_BARRIERS
	.align		4
        /*0020*/ 	.byte	0x02, 0x4c
        /*0022*/ 	.byte	0x01
	.zero		1


	//----- nvinfo : EIATTR_MERCURY_ISA_VERSION
	.align		4
        /*0024*/ 	.byte	0x03, 0x5f
        /*0026*/ 	.short	0x0101


	//----- nvinfo : EIATTR_INT_WARP_WIDE_INSTR_OFFSETS
	.align		4
        /*0028*/ 	.byte	0x04, 0x31
        /*002a*/ 	.short	(.L_1117 - .L_1116)


	//   ....[0]....
.L_1116:
        /*002c*/ 	.word	0x00002230


	//   ....[1]....
        /*0030*/ 	.word	0x00002250


	//   ....[2]....
        /*0034*/ 	.word	0x00002280


	//   ....[3]....
        /*0038*/ 	.word	0x000022d0


	//   ....[4]....
        /*003c*/ 	.word	0x00002450


	//   ....[5]....
        /*0040*/ 	.word	0x000024a0


	//   ....[6]....
        /*0044*/ 	.word	0x000024b0


	//   ....[7]....
        /*0048*/ 	.word	0x00002500


	//----- nvinfo : EIATTR_COOP_GROUP_MASK_REGIDS
	.align		4
.L_1117:
        /*004c*/ 	.byte	0x04, 0x29
        /*004e*/ 	.short	(.L_1119 - .L_1118)


	//   ....[0]....
.L_1118:
        /*0050*/ 	.word	0xffffffff


	//   ....[1]....
        /*0054*/ 	.word	0xffffffff


	//   ....[2]....
        /*0058*/ 	.word	0xffffffff


	//   ....[3]....
        /*005c*/ 	.word	0xffffffff


	//   ....[4]....
        /*0060*/ 	.word	0xffffffff


	//   ....[5]....
        /*0064*/ 	.word	0xffffffff


	//   ....[6]....
        /*0068*/ 	.word	0xffffffff


	//   ....[7]....
        /*006c*/ 	.word	0xffffffff


	//   ....[8]....
        /*0070*/ 	.word	0xffffffff


	//   ....[9]....
        /*0074*/ 	.word	0xffffffff


	//----- nvinfo : EIATTR_COOP_GROUP_INSTR_OFFSETS
	.align		4
.L_1119:
        /*0078*/ 	.byte	0x04, 0x28
        /*007a*/ 	.short	(.L_1121 - .L_1120)


	//   ....[0]....
.L_1120:
        /*007c*/ 	.word	0x00000f30


	//   ....[1]....
        /*0080*/ 	.word	0x00000f70


	//   ....[2]....
        /*0084*/ 	.word	0x00000fd0


	//   ....[3]....
        /*0088*/ 	.word	0x00000ff0


	//   ....[4]....
        /*008c*/ 	.word	0x00001020


	//   ....[5]....
        /*0090*/ 	.word	0x00001040


	//   ....[6]....
        /*0094*/ 	.word	0x00001070


	//   ....[7]....
        /*0098*/ 	.word	0x00001090


	//   ....[8]....
        /*009c*/ 	.word	0x000010e0


	//   ....[9]....
        /*00a0*/ 	.word	0x000010f0


	//----- nvinfo : EIATTR_VRC_CTA_INIT_COUNT
	.align		4
.L_1121:
        /*00a4*/ 	.byte	0x02, 0x4a
	.zero		1
	.zero		1


	//----- nvinfo : EIATTR_EXIT_INSTR_OFFSETS
	.align		4
        /*00a8*/ 	.byte	0x04, 0x1c
        /*00aa*/ 	.short	(.L_1123 - .L_1122)


	//   ....[0]....
.L_1122:
        /*00ac*/ 	.word	0x00003380


	//   ....[1]....
        /*00b0*/ 	.word	0x000034b0


	//   ....[2]....
        /*00b4*/ 	.word	0x000039c0


	//   ....[3]....
        /*00b8*/ 	.word	0x00003fc0


	//----- nvinfo : EIATTR_MAX_THREADS
	.align		4
.L_1123:
        /*00bc*/ 	.byte	0x04, 0x05
        /*00be*/ 	.short	(.L_1125 - .L_1124)
.L_1124:
        /*00c0*/ 	.word	0x00000100
        /*00c4*/ 	.word	0x00000001
        /*00c8*/ 	.word	0x00000001


	//----- nvinfo : EIATTR_CRS_STACK_SIZE
	.align		4
.L_1125:
        /*00cc*/ 	.byte	0x04, 0x1e
        /*00ce*/ 	.short	(.L_1127 - .L_1126)
.L_1126:
        /*00d0*/ 	.word	0x00000000


	//----- nvinfo : EIATTR_CBANK_PARAM_SIZE
	.align		4
.L_1127:
        /*00d4*/ 	.byte	0x03, 0x19
        /*00d6*/ 	.short	0x00b8


	//----- nvinfo : EIATTR_PARAM_CBANK
	.align		4
        /*00d8*/ 	.byte	0x04, 0x0a
        /*00da*/ 	.short	(.L_1129 - .L_1128)
	.align		4
.L_1128:
        /*00dc*/ 	.word	index@(.nv.constant0._Z35group_norm_nhwc_bwd_one_pass_kernelI11Fp32IOFp16WLi64ELi16ELi256EEv26Group_norm_nhwc_bwd_params)
        /*00e0*/ 	.short	0x0380
        /*00e2*/ 	.short	0x00b8


	//----- nvinfo : EIATTR_SW_WAR
	.align		4
.L_1129:
        /*00e4*/ 	.byte	0x04, 0x36
        /*00e6*/ 	.short	(.L_1131 - .L_1130)
.L_1130:
        /*00e8*/ 	.word	0x00000008
.L_1131:


//--------------------- .nv.info._Z35group_norm_nhwc_bwd_one_pass_kernelI11Fp32IOFp16WLi128ELi16ELi256EEv26Group_norm_nhwc_bwd_params --------------------------
	.section	.nv.info._Z35group_norm_nhwc_bwd_one_pass_kernelI11Fp32IOFp16WLi128ELi16ELi256EEv26Group_norm_nhwc_bwd_params,"",@"SHT_CUDA_INFO"
	.sectionflags	@""
	.align	4


	//----- nvinfo : EIATTR_CUDA_API_VERSION
	.align		4
        /*0000*/ 	.byte	0x04, 0x37
        /*0002*/ 	.short	(.L_1133 - .L_1132)
.L_1132:
        /*0004*/ 	.word	0x00000082


	//----- nvinfo : EIATTR_KPARAM_INFO
	.align		4
.L_1133:
        /*0008*/ 	.byte	0x04, 0x17
        /*000a*/ 	.short	(.L_1135 - .L_1134)
.L_1134:
        /*000c*/ 	.word	0x00000000
        /*0010*/ 	.short	0x0000
        /*0012*/ 	.short	0x0000
        /*0014*/ 	.byte	0x00, 0xf0, 0xe1, 0x02


	//----- nvinfo : EIATTR_SPARSE_MMA_MASK
	.align		4
.L_1135:
        /*0018*/ 	.byte	0x03, 0x50
        /*001a*/ 	.short	0x0000


	//----- nvinfo : EIATTR_MAXREG_COUNT
	.align		4
        /*001c*/ 	.byte	0x03, 0x1b
        /*001e*/ 	.short	0x00ff


	//----- nvinfo : EIATTR_NUM_BARRIERS
	.align		4
        /*0020*/ 	.byte	0x02, 0x4c
        /*0022*/ 	.byte	0x01
	.zero		1


	//----- nvinfo : EIATTR_MERCURY_ISA_VERSION
	.align		4
        /*0024*/ 	.byte	0x03, 0x5f
        /*0026*/ 	.short	0x0101


	//----- nvinfo : EIATTR_INT_WARP_WIDE_INSTR_OFFSETS
	.align		4
        /*0028*/ 	.byte	0x04, 0x31
        /*002a*/ 	.short	(.L_1137 - .L_1136)


	//   ....[0]....
.L_1136:
        /*002c*/ 	.word	0x00002bf0


	//   ....[1]....
        /*0030*/ 	.word	0x00002c20


	//   ....[2]....
        /*0034*/ 	.word	0x00002c30


	//   ....[3]....
        /*0038*/ 	.word	0x00002c80


	//   ....[4]....
        /*003c*/ 	.word	0x00002e10


	//   ....[5]....
        /*0040*/ 	.word	0x00002e60


	//   ....[6]....
        /*0044*/ 	.word	0x00002e70


	//   ....[7]....
        /*0048*/ 	.word	0x00002ec0


	//----- nvinfo : EIATTR_COOP_GROUP_MASK_REGIDS
	.align		4
.L_1137:
        /*004c*/ 	.byte	0x04, 0x29
        /*004e*/ 	.short	(.L_1139 - .L_1138)


	//   ....[0]....
.L_1138:
        /*0050*/ 	.word	0xffffffff


	//   ....[1]....
        /*0054*/ 	.word	0xffffffff


	//   ....[2]....
        /*0058*/ 	.word	0xffffffff


	//   ....[3]....
        /*005c*/ 	.word	0xffffffff


	//   ....[4]....
        /*0060*/ 	.word	0xffffffff


	//   ....[5]....
        /*0064*/ 	.word	0xffffffff


	//   ....[6]....
        /*0068*/ 	.word	0xffffffff


	//   ....[7]....
        /*006c*/ 	.word	0xffffffff


	//   ....[8]....
        /*0070*/ 	.word	0xffffffff


	//   ....[9]....
        /*0074*/ 	.word	0xffffffff


	//----- nvinfo : EIATTR_COOP_GROUP_INSTR_OFFSETS
	.align		4
.L_1139:
        /*0078*/ 	.byte	0x04, 0x28
        /*007a*/ 	.short	(.L_1141 - .L_1140)


	//   ....[0]....
.L_1140:
        /*007c*/ 	.word	0x00001910


	//   ....[1]....
        /*0080*/ 	.word	0x00001920


	//   ....[2]....
        /*0084*/ 	.word	0x00001960


	//   ....[3]....
        /*0088*/ 	.word	0x00001990


	//   ....[4]....
        /*008c*/ 	.word	0x000019d0


	//   ....[5]....
        /*0090*/ 	.word	0x000019f0


	//   ....[6]....
        /*0094*/ 	.word	0x00001a30


	//   ....[7]....
        /*0098*/ 	.word	0x00001a40


	//   ....[8]....
        /*009c*/ 	.word	0x00001a90


	//   ....[9]....
        /*00a0*/ 	.word	0x00001aa0


	//----- nvinfo : EIATTR_VRC_CTA_INIT_COUNT
	.align		4
.L_1141:
        /*00a4*/ 	.byte	0x02, 0x4a
	.zero		1
	.zero		1


	//----- nvinfo : EIATTR_EXIT_INSTR_OFFSETS
	.align		4
        /*00a8*/ 	.byte	0x04, 0x1c
        /*00aa*/ 	.short	(.L_1143 - .L_1142)


	//   ....[0]....
.L_1142:
        /*00ac*/ 	.word	0x00004320


	//   ....[1]....
        /*00b0*/ 	.word	0x00004460


	//   ....[2]....
        /*00b4*/ 	.word	0x00004980


	//   ....[3]....
        /*00b8*/ 	.word	0x00004f80


	//----- nvinfo : EIATTR_MAX_THREADS
	.align		4
.L_1143:
        /*00bc*/ 	.byte	0x04, 0x05
        /*00be*/ 	.short	(.L_1145 - .L_1144)
.L_1144:
        /*00c0*/ 	.word	0x00000100
        /*00c4*/ 	.word	0x00000001
        /*00c8*/ 	.word	0x00000001


	//----- nvinfo : EIATTR_CRS_STACK_SIZE
	.align		4
.L_1145:
        /*00cc*/ 	.byte	0x04, 0x1e
        /*00ce*/ 	.short	(.L_1147 - .L_1146)
.L_1146:
        /*00d0*/ 	.word	0x00000000


	//----- nvinfo : EIATTR_CBANK_PARAM_SIZE
	.align		4
.L_1147:
        /*00d4*/ 	.byte	0x03, 0x19
        /*00d6*/ 	.short	0x00b8


	//----- nvinfo : EIATTR_PARAM_CBANK
	.align		4
        /*00d8*/ 	.byte	0x04, 0x0a
        /*00da*/ 	.short	(.L_1149 - .L_1148)
	.align		4
.L_1148:
        /*00dc*/ 	.word	index@(.nv.constant0._Z35group_norm_nhwc_bwd_one_pass_kernelI11Fp32IOFp16WLi128ELi16ELi256EEv26Group_norm_nhwc_bwd_params)
        /*00e0*/ 	.short	0x0380
        /*00e2*/ 	.short	0x00b8


	//----- nvinfo : EIATTR_SW_WAR
	.align		4
.L_1149:
        /*00e4*/ 	.byte	0x04, 0x36
        /*00e6*/ 	.short	(.L_1151 - .L_1150)
.L_1150:
        /*00e8*/ 	.word	0x00000008
.L_1151:


//--------------------- .nv.info._Z35group_norm_nhwc_bwd_one_pass_kernelI11Fp32IOFp16WLi256ELi16ELi256EEv26Group_norm_nhwc_bwd_params --------------------------
	.section	.nv.info._Z35group_norm_nhwc_bwd_one_pass_kernelI11Fp32IOFp16WLi256ELi16ELi256EEv26Group_norm_nhwc_bwd_params,"",@"SHT_CUDA_INFO"
	.sectionflags	@""
	.align	4


	//----- nvinfo : EIATTR_CUDA_API_VERSION
	.align		4
        /*0000*/ 	.byte	0x04, 0x37
        /*0002*/ 	.short	(.L_1153 - .L_1152)
.L_1152:
        /*0004*/ 	.word	0x00000082


	//----- nvinfo : EIATTR_KPARAM_INFO
	.align		4
.L_1153:
        /*0008*/ 	.byte	0x04, 0x17
        /*000a*/ 	.short	(.L_1155 - .L_1154)
.L_1154:
        /*000c*/ 	.word	0x00000000
        /*0010*/ 	.short	0x0000
        /*0012*/ 	.short	0x0000
        /*0014*/ 	.byte	0x00, 0xf0, 0xe1, 0x02


	//----- nvinfo : EIATTR_SPARSE_MMA_MASK
	.align		4
.L_1155:
        /*0018*/ 	.byte	0x03, 0x50
        /*001a*/ 	.short	0x0000


	//----- nvinfo : EIATTR_MAXREG_COUNT
	.align		4
        /*001c*/ 	.byte	0x03, 0x1b
        /*001e*/ 	.short	0x00ff


	//----- nvinfo : EIATTR_NUM_BARRIERS
	.align		4
        /*0020*/ 	.byte	0x02, 0x4c
        /*0022*/ 	.byte	0x01
	.zero		1


	//----- nvinfo : EIATTR_MERCURY_ISA_VERSION
	.align		4
        /*0024*/ 	.byte	0x03, 0x5f
        /*0026*/ 	.short	0x0101


	//----- nvinfo : EIATTR_INT_WARP_WIDE_INSTR_OFFSETS
	.align		4
        /*0028*/ 	.byte	0x04, 0x31
        /*002a*/ 	.short	(.L_1157 - .L_1156)


	//   ....[0]....
.L_1156:
        /*002c*/ 	.word	0x00002ae0


	//----- nvinfo : EIATTR_COOP_GROUP_MASK_REGIDS
	.align		4
.L_1157:
        /*0030*/ 	.byte	0x04, 0x29
        /*0032*/ 	.short	(.L_1159 - .L_1158)


	//   ....[0]....
.L_1158:
        /*0034*/ 	.word	0xffffffff


	//   ....[1]....
        /*0038*/ 	.word	0xffffffff


	//   ....[2]....
        /*003c*/ 	.word	0xffffffff


	//   ....[3]....
        /*0040*/ 	.word	0xffffffff


	//   ....[4]....
        /*0044*/ 	.word	0xffffffff


	//   ....[5]....
        /*0048*/ 	.word	0xffffffff


	//   ....[6]....
        /*004c*/ 	.word	0xffffffff


	//   ....[7]....
        /*0050*/ 	.word	0xffffffff


	//   ....[8]....
        /*0054*/ 	.word	0xffffffff


	//   ....[9]....
        /*0058*/ 	.word	0xffffffff


	//----- nvinfo : EIATTR_COOP_GROUP_INSTR_OFFSETS
	.align		4
.L_1159:
        /*005c*/ 	.byte	0x04, 0x28
        /*005e*/ 	.short	(.L_1161 - .L_1160)


	//   ....[0]....
.L_1160:
        /*0060*/ 	.word	0x00002880


	//   ....[1]....
        /*0064*/ 	.word	0x000028c0


	//   ....[2]....
        /*0068*/ 	.word	0x00002950


	//   ....[3]....
        /*006c*/ 	.word	0x00002980


	//   ....[4]....
        /*0070*/ 	.word	0x000029c0


	//   ....[5]....
        /*0074*/ 	.word	0x000029e0


	//   ....[6]....
        /*0078*/ 	.word	0x00002a10


	//   ....[7]....
        /*007c*/ 	.word	0x00002a30


	//   ....[8]....
        /*0080*/ 	.word	0x00002a80


	//   ....[9]....
        /*0084*/ 	.word	0x00002a90


	//----- nvinfo : EIATTR_VRC_CTA_INIT_COUNT
	.align		4
.L_1161:
        /*0088*/ 	.byte	0x02, 0x4a
	.zero		1
	.zero		1


	//----- nvinfo : EIATTR_EXIT_INSTR_OFFSETS
	.align		4
        /*008c*/ 	.byte	0x04, 0x1c
        /*008e*/ 	.short	(.L_1163 - .L_1162)


	//   ....[0]....
.L_1162:
        /*0090*/ 	.word	0x00005cc0


	//   ....[1]....
        /*0094*/ 	.word	0x00005df0


	//   ....[2]....
        /*0098*/ 	.word	0x00006320


	//   ....[3]....
        /*009c*/ 	.word	0x00006920


	//----- nvinfo : EIATTR_MAX_THREADS
	.align		4
.L_1163:
        /*00a0*/ 	.byte	0x04, 0x05
        /*00a2*/ 	.short	(.L_1165 - .L_1164)
.L_1164:
        /*00a4*/ 	.word	0x00000100
        /*00a8*/ 	.word	0x00000001
        /*00ac*/ 	.word	0x00000001


	//----- nvinfo : EIATTR_CRS_STACK_SIZE
	.align		4
.L_1165:
        /*00b0*/ 	.byte	0x04, 0x1e
        /*00b2*/ 	.short	(.L_1167 - .L_1166)
.L_1166:
        /*00b4*/ 	.word	0x00000000


	//----- nvinfo : EIATTR_CBANK_PARAM_SIZE
	.align		4
.L_1167:
        /*00b8*/ 	.byte	0x03, 0x19
        /*00ba*/ 	.short	0x00b8


	//----- nvinfo : EIATTR_PARAM_CBANK
	.align		4
        /*00bc*/ 	.byte	0x04, 0x0a
        /*00be*/ 	.short	(.L_1169 - .L_1168)
	.align		4
.L_1168:
        /*00c0*/ 	.word	index@(.nv.constant0._Z35group_norm_nhwc_bwd_one_pass_kernelI11Fp32IOFp16WLi256ELi16ELi256EEv26Group_norm_nhwc_bwd_params)
        /*00c4*/ 	.short	0x0380
        /*00c6*/ 	.short	0x00b8


	//----- nvinfo : EIATTR_SW_WAR
	.align		4
.L_1169:
        /*00c8*/ 	.byte	0x04, 0x36
        /*00ca*/ 	.short	(.L_1171 - .L_1170)
.L_1170:
        /*00cc*/ 	.word	0x00000008
.L_1171:


//--------------------- .nv.info._Z35group_norm_nhwc_bwd_one_pass_kernelI11Fp32IOFp16WLi512ELi16ELi256EEv26Group_norm_nhwc_bwd_params --------------------------
	.section	.nv.info._Z35group_norm_nhwc_bwd_one_pass_kernelI11Fp32IOFp16WLi512ELi16ELi256EEv26Group_norm_nhwc_bwd_params,"",@"SHT_CUDA_INFO"
	.sectionflags	@""
	.align	4


	//----- nvinfo : EIATTR_CUDA_API_VERSION
	.align		4
        /*0000*/ 	.byte	0x04, 0x37
        /*0002*/ 	.short	(.L_1173 - .L_1172)
.L_1172:
        /*0004*/ 	.word	0x00000082


	//----- nvinfo : EIATTR_KPARAM_INFO
	.align		4
.L_1173:
        /*0008*/ 	.byte	0x04, 0x17
        /*000a*/ 	.short	(.L_1175 - .L_1174)
.L_1174:
        /*000c*/ 	.word	0x00000000
        /*0010*/ 	.short	0x0000
        /*0012*/ 	.short	0x0000
        /*0014*/ 	.byte	0x00, 0xf0, 0xe1, 0x02


	//----- nvinfo : EIATTR_SPARSE_MMA_MASK
	.align		4
.L_1175:
        /*0018*/ 	.byte	0x03, 0x50
        /*001a*/ 	.short	0x0000


	//----- nvinfo : EIATTR_MAXREG_COUNT
	.align		4
        /*001c*/ 	.byte	0x03, 0x1b
        /*001e*/ 	.short	0x00ff


	//----- nvinfo : EIATTR_NUM_BARRIERS
	.align		4
        /*0020*/ 	.byte	0x02, 0x4c
        /*0022*/ 	.byte	0x01
	.zero		1


	//----- nvinfo : EIATTR_MERCURY_ISA_VERSION
	.align		4
        /*0024*/ 	.byte	0x03, 0x5f
        /*0026*/ 	.short	0x0101


	//----- nvinfo : EIATTR_INT_WARP_WIDE_INSTR_OFFSETS
	.align		4
        /*0028*/ 	.byte	0x04, 0x31
        /*002a*/ 	.short	(.L_1177 - .L_1176)


	//   ....[0]....
.L_1176:
        /*002c*/ 	.word	0x00004d90


	//----- nvinfo : EIATTR_COOP_GROUP_MASK_REGIDS
	.align		4
.L_1177:
        /*0030*/ 	.byte	0x04, 0x29
        /*0032*/ 	.short	(.L_1179 - .L_1178)


	//   ....[0]....
.L_1178:
        /*0034*/ 	.word	0xffffffff


	//   ....[1]....
        /*0038*/ 	.word	0xffffffff


	//   ....[2]....
        /*003c*/ 	.word	0xffffffff


	//   ....[3]....
        /*0040*/ 	.word	0xffffffff


	//   ....[4]....
        /*0044*/ 	.word	0xffffffff


	//   ....[5]....
        /*0048*/ 	.word	0xffffffff


	//   ....[6]....
        /*004c*/ 	.word	0xffffffff


	//   ....[7]....
        /*0050*/ 	.word	0xffffffff


	//   ....[8]....
        /*0054*/ 	.word	0xffffffff


	//   ....[9]....
        /*0058*/ 	.word	0xffffffff


	//----- nvinfo : EIATTR_COOP_GROUP_INSTR_OFFSETS
	.align		4
.L_1179:
        /*005c*/ 	.byte	0x04, 0x28
        /*005e*/ 	.short	(.L_1181 - .L_1180)


	//   ....[0]....
.L_1180:
        /*0060*/ 	.word	0x00004b60


	//   ....[1]....
        /*0064*/ 	.word	0x00004ba0


	//   ....[2]....
        /*0068*/ 	.word	0x00004c10


	//   ....[3]....
        /*006c*/ 	.word	0x00004c30


	//   ....[4]....
        /*0070*/ 	.word	0x00004c70


	//   ....[5]....
        /*0074*/ 	.word	0x00004c90


	//   ....[6]....
        /*0078*/ 	.word	0x00004cc0


	//   ....[7]....
        /*007c*/ 	.word	0x00004ce0


	//   ....[8]....
        /*0080*/ 	.word	0x00004d30


	//   ....[9]....
        /*0084*/ 	.word	0x00004d40


	//----- nvinfo : EIATTR_VRC_CTA_INIT_COUNT
	.align		4
.L_1181:
        /*0088*/ 	.byte	0x02, 0x4a
	.zero		1
	.zero		1


	//----- nvinfo : EIATTR_EXIT_INSTR_OFFSETS
	.align		4
        /*008c*/ 	.byte	0x04, 0x1c
        /*008e*/ 	.short	(.L_1183 - .L_1182)


	//   ....[0]....
.L_1182:
        /*0090*/ 	.word	0x000095f0


	//   ....[1]....
        /*0094*/ 	.word	0x00009720


	//   ....[2]....
        /*0098*/ 	.word	0x00009c50


	//   ....[3]....
        /*009c*/ 	.word	0x0000a250


	//----- nvinfo : EIATTR_MAX_THREADS
	.align		4
.L_1183:
        /*00a0*/ 	.byte	0x04, 0x05
        /*00a2*/ 	.short	(.L_1185 - .L_1184)
.L_1184:
        /*00a4*/ 	.word	0x00000100
        /*00a8*/ 	.word	0x00000001
        /*00ac*/ 	.word	0x00000001


	//----- nvinfo : EIATTR_CRS_STACK_SIZE
	.align		4
.L_1185:
        /*00b0*/ 	.byte	0x04, 0x1e
        /*00b2*/ 	.short	(.L_1187 - .L_1186)
.L_1186:
        /*00b4*/ 	.word	0x00000000


	//----- nvinfo : EIATTR_CBANK_PARAM_SIZE
	.align		4
.L_1187:
        /*00b8*/ 	.byte	0x03, 0x19
        /*00ba*/ 	.short	0x00b8


	//----- nvinfo : EIATTR_PARAM_CBANK
	.align		4
        /*00bc*/ 	.byte	0x04, 0x0a
        /*00be*/ 	.short	(.L_1189 - .L_1188)
	.align		4
.L_1188:
        /*00c0*/ 	.word	index@(.nv.constant0._Z35group_norm_nhwc_bwd_one_pass_kernelI11Fp32IOFp16WLi512ELi16ELi256EEv26Group_norm_nhwc_bwd_params)
        /*00c4*/ 	.short	0x0380
        /*00c6*/ 	.short	0x00b8


	//----- nvinfo : EIATTR_SW_WAR
	.align		4
.L_1189:
        /*00c8*/ 	.byte	0x04, 0x36
        /*00ca*/ 	.short	(.L_1191 - .L_1190)
.L_1190:
        /*00cc*/ 	.word	0x00000008
.L_1191:


//--------------------- .nv.info._Z35group_norm_nhwc_fwd_one_pass_kernelI11Bf16IOFp32WLi64ELi16ELi256EEv26Group_norm_nhwc_fwd_params --------------------------
	.section	.nv.info._Z35group_norm_nhwc_fwd_one_pass_kernelI11Bf16IOFp32WLi64ELi16ELi256EEv26Group_norm_nhwc_fwd_params,"",@"SHT_CUDA_INFO"
	.sectionflags	@""
	.align	4


	//----- nvinfo : EIATTR_CUDA_API_VERSION
	.align		4
        /*0000*/ 	.byte	0x04, 0x37
        /*0002*/ 	.short	(.L_1193 - .L_1192)
.L_1192:
        /*0004*/ 	.word	0x00000082


	//----- nvinfo : EIATTR_KPARAM_INFO
	.align		4
.L_1193:
        /*0008*/ 	.byte	0x04, 0x17
        /*000a*/ 	.short	(.L_1195 - .L_1194)
.L_1194:
        /*000c*/ 	.word	0x00000000
        /*0010*/ 	.short	0x0000
        /*0012*/ 	.short	0x0000
        /*0014*/ 	.byte	0x00, 0xf0, 0x81, 0x02


	//----- nvinfo : EIATTR_SPARSE_MMA_MASK
	.align		4
.L_1195:
        /*0018*/ 	.byte	0x03, 0x50
        /*001a*/ 	.short	0x0000


	//----- nvinfo : EIATTR_MAXREG_COUNT
	.align		4
        /*001c*/ 	.byte	0x03, 0x1b
        /*001e*/ 	.short	0x00ff


	//----- nvinfo : EIATTR_NUM_BARRIERS
	.align		4
        /*0020*/ 	.byte	0x02, 0x4c
        /*0022*/ 	.byte	0x01
	.zero		1


	//----- nvinfo : EIATTR_MERCURY_ISA_VERSION
	.align		4
        /*0024*/ 	.byte	0x03, 0x5f
        /*0026*/ 	.short	0x0101


	//----- nvinfo : EIATTR_INT_WARP_WIDE_INSTR_OFFSETS
	.align		4
        /*0028*/ 	.byte	0x04, 0x31
        /*002a*/ 	.short	(.L_1197 - .L_1196)


	//   ....[0]....
.L_1196:
        /*002c*/ 	.word	0x00000ef0


	//   ....[1]....
        /*0030*/ 	.word	0x00000f20


	//   ....[2]....
        /*0034*/ 	.word	0x00000f40


	//   ....[3]....
        /*0038*/ 	.word	0x00000f70


	//   ....[4]....
        /*003c*/ 	.word	0x00001140


	//   ....[5]....
        /*0040*/ 	.word	0x000011a0


	//   ....[6]....
        /*0044*/ 	.word	0x000011d0


	//   ....[7]....
        /*0048*/ 	.word	0x000011f0


	//   ....[8]....
        /*004c*/ 	.word	0x000014a0


	//   ....[9]....
        /*0050*/ 	.word	0x00001580


	//   ....[10]....
        /*0054*/ 	.word	0x00001590


	//   ....[11]....
        /*0058*/ 	.word	0x00001670


	//   ....[12]....
        /*005c*/ 	.word	0x000017e0


	//   ....[13]....
        /*0060*/ 	.word	0x00001800


	//----- nvinfo : EIATTR_COOP_GROUP_MASK_REGIDS
	.align		4
.L_1197:
        /*0064*/ 	.byte	0x04, 0x29
        /*0066*/ 	.short	(.L_1199 - .L_1198)


	//   ....[0]....
.L_1198:
        /*0068*/ 	.word	0xffffffff


	//   ....[1]....
        /*006c*/ 	.word	0xffffffff


	//   ....[2]....
        /*0070*/ 	.word	0xffffffff


	//   ....[3]....
        /*0074*/ 	.word	0xffffffff


	//   ....[4]....
        /*0078*/ 	.word	0xffffffff


	//   ....[5]....
        /*007c*/ 	.word	0xffffffff


	//   ....[6]....
        /*0080*/ 	.word	0xffffffff


	//   ....[7]....
        /*0084*/ 	.word	0xffffffff


	//   ....[8]....
        /*0088*/ 	.word	0xffffffff


	//   ....[9]....
        /*008c*/ 	.word	0xffffffff


	//----- nvinfo : EIATTR_COOP_GROUP_INSTR_OFFSETS
	.align		4
.L_1199:
        /*0090*/ 	.byte	0x04, 0x28
        /*0092*/ 	.short	(.L_1201 - .L_1200)


	//   ....[0]....
.L_1200:
        /*0094*/ 	.word	0x00000750


	//   ....[1]....
        /*0098*/ 	.word	0x00000760


	//   ....[2]....
        /*009c*/ 	.word	0x00000790


	//   ....[3]....
        /*00a0*/ 	.word	0x000007a0


	//   ....[4]....
        /*00a4*/ 	.word	0x000007e0


	//   ....[5]....
        /*00a8*/ 	.word	0x000007f0


	//   ....[6]....
        /*00ac*/ 	.word	0x00000830


	//   ....[7]....
        /*00b0*/ 	.word	0x00000840


	//   ....[8]....
        /*00b4*/ 	.word	0x000008a0


	//   ....[9]....
        /*00b8*/ 	.word	0x000008b0


	//----- nvinfo : EIATTR_VRC_CTA_INIT_COUNT
	.align		4
.L_1201:
        /*00bc*/ 	.byte	0x02, 0x4a
	.zero		1
	.zero		1


	//----- nvinfo : EIATTR_EXIT_INSTR_OFFSETS
	.align		4
        /*00c0*/ 	.byte	0x04, 0x1c
        /*00c2*/ 	.short	(.L_1203 - .L_1202)


	//   ....[0]....
.L_1202:
        /*00c4*/ 	.word	0x00000070


	//   ....[1]....
        /*00c8*/ 	.word	0x00002370


	//----- nvinfo : EIATTR_MAX_THREADS
	.align		4
.L_1203:
        /*00cc*/ 	.byte	0x04, 0x05
        /*00ce*/ 	.short	(.L_1205 - .L_1204)
.L_1204:
        /*00d0*/ 	.word	0x00000100
        /*00d4*/ 	.word	0x00000001
        /*00d8*/ 	.word	0x00000001


	//----- nvinfo : EIATTR_CRS_STACK_SIZE
	.align		4
.L_1205:
        /*00dc*/ 	.byte	0x04, 0x1e
        /*00de*/ 	.short	(.L_1207 - .L_1206)
.L_1206:
        /*00e0*/ 	.word	0x00000000


	//----- nvinfo : EIATTR_CBANK_PARAM_SIZE
	.align		4
.L_1207:
        /*00e4*/ 	.byte	0x03, 0x19
        /*00e6*/ 	.short	0x00a0


	//----- nvinfo : EIATTR_PARAM_CBANK
	.align		4
        /*00e8*/ 	.byte	0x04, 0x0a
        /*00ea*/ 	.short	(.L_1209 - .L_1208)
	.align		4
.L_1208:
        /*00ec*/ 	.word	index@(.nv.constant0._Z35group_norm_nhwc_fwd_one_pass_kernelI11Bf16IOFp32WLi64ELi16ELi256EEv26Group_norm_nhwc_fwd_params)
        /*00f0*/ 	.short	0x0380
        /*00f2*/ 	.short	0x00a0


	//----- nvinfo : EIATTR_SW_WAR
	.align		4
.L_1209:
        /*00f4*/ 	.byte	0x04, 0x36
        /*00f6*/ 	.short	(.L_1211 - .L_1210)
.L_1210:
        /*00f8*/ 	.word	0x00000008
.L_1211:


//--------------------- .nv.info._Z35group_norm_nhwc_fwd_one_pass_kernelI11Bf16IOFp32WLi128ELi16ELi256EEv26Group_norm_nhwc_fwd_params --------------------------
	.section	.nv.info._Z35group_norm_nhwc_fwd_one_pass_kernelI11Bf16IOFp32WLi128ELi16ELi256EEv26Group_norm_nhwc_fwd_params,"",@"SHT_CUDA_INFO"
	.sectionflags	@""
	.align	4


	//----- nvinfo : EIATTR_CUDA_API_VERSION
	.align		4
        /*0000*/ 	.byte	0x04, 0x37
        /*0002*/ 	.short	(.L_1213 - .L_1212)
.L_1212:
        /*0004*/ 	.word	0x00000082


	//----- nvinfo : EIATTR_KPARAM_INFO
	.align		4
.L_1213:
        /*0008*/ 	.byte	0x04, 0x17
        /*000a*/ 	.short	(.L_1215 - .L_1214)
.L_1214:
        /*000c*/ 	.word	0x00000000
        /*0010*/ 	.short	0x0000
        /*0012*/ 	.short	0x0000
        /*0014*/ 	.byte	0x00, 0xf0, 0x81, 0x02


	//----- nvinfo : EIATTR_SPARSE_MMA_MASK
	.align		4
.L_1215:
        /*0018*/ 	.byte	0x03, 0x50
        /*001a*/ 	.short	0x0000


	//----- nvinfo : EIATTR_MAXREG_COUNT
	.align		4
        /*001c*/ 	.byte	0x03, 0x1b
        /*001e*/ 	.short	0x00ff


	//----- nvinfo : EIATTR_NUM_BARRIERS
	.align		4
        /*0020*/ 	.byte	0x02, 0x4c
        /*0022*/ 	.byte	0x01
	.zero		1


	//----- nvinfo : EIATTR_MERCURY_ISA_VERSION
	.align		4
        /*0024*/ 	.byte	0x03, 0x5f
        /*0026*/ 	.short	0x0101


	//----- nvinfo : EIATTR_INT_WARP_WIDE_INSTR_OFFSETS
	.align		4
        /*0028*/ 	.byte	0x04, 0x31
        /*002a*/ 	.short	(.L_1217 - .L_1216)


	//   ....[0]....
.L_1216:
        /*002c*/ 	.word	0x00001180


	//   ....[1]....
        /*0030*/ 	.word	0x000011e0


	//   ....[2]....
        /*0034*/ 	.word	0x00001200


	//   ....[3]....
        /*0038*/ 	.word	0x00001230


	//   ....[4]....
        /*003c*/ 	.word	0x00001400


	//   ....[5]....
        /*0040*/ 	.word	0x00001450


	//   ....[6]....
        /*0044*/ 	.word	0x00001470


	//   ....[7]....
        /*0048*/ 	.word	0x000014a0


	//   ....[8]....
        /*004c*/ 	.word	0x000017c0


	//   ....[9]....
        /*0050*/ 	.word	0x000017e0


	//   ....[10]....
        /*0054*/ 	.word	0x00001800


	//   ....[11]....
        /*0058*/ 	.word	0x00001820


	//   ....[12]....
        /*005c*/ 	.word	0x00001a80


	//   ....[13]....
        /*0060*/ 	.word	0x00001aa0


	//----- nvinfo : EIATTR_COOP_GROUP_MASK_REGIDS
	.align		4
.L_1217:
        /*0064*/ 	.byte	0x04, 0x29
        /*0066*/ 	.short	(.L_1219 - .L_1218)


	//   ....[0]....
.L_1218:
        /*0068*/ 	.word	0xffffffff


	//   ....[1]....
        /*006c*/ 	.word	0xffffffff


	//   ....[2]....
        /*0070*/ 	.word	0xffffffff


	//   ....[3]....
        /*0074*/ 	.word	0xffffffff


	//   ....[4]....
        /*0078*/ 	.word	0xffffffff


	//   ....[5]....
        /*007c*/ 	.word	0xffffffff


	//   ....[6]....
        /*0080*/ 	.word	0xffffffff


	//   ....[7]....
        /*0084*/ 	.word	0xffffffff


	//   ....[8]....
        /*0088*/ 	.word	0xffffffff


	//   ....[9]....
        /*008c*/ 	.word	0xffffffff


	//----- nvinfo : EIATTR_COOP_GROUP_INSTR_OFFSETS
	.align		4
.L_1219:
        /*0090*/ 	.byte	0x04, 0x28
        /*0092*/ 	.short	(.L_1221 - .L_1220)


	//   ....[0]....
.L_1220:
        /*0094*/ 	.word	0x000009e0


	//   ....[1]....
        /*0098*/ 	.word	0x000009f0


	//   ....[2]....
        /*009c*/ 	.word	0x00000a40


	//   ....[3]....
        /*00a0*/ 	.word	0x00000a60


	//   ....[4]....
        /*00a4*/ 	.word	0x00000a90


	//   ....[5]....
        /*00a8*/ 	.word	0x00000ab0


	//   ....[6]....
        /*00ac*/ 	.word	0x00000ae0


	//   ....[7]....
        /*00b0*/ 	.word	0x00000b00


	//   ....[8]....
        /*00b4*/ 	.word	0x00000b50


	//   ....[9]....
        /*00b8*/ 	.word	0x00000b60


	//----- nvinfo : EIATTR_VRC_CTA_INIT_COUNT
	.align		4
.L_1221:
        /*00bc*/ 	.byte	0x02, 0x4a
	.zero		1
	.zero		1


	//----- nvinfo : EIATTR_EXIT_INSTR_OFFSETS
	.align		4
        /*00c0*/ 	.byte	0x04, 0x1c
        /*00c2*/ 	.short	(.L_1223 - .L_1222)


	//   ....[0]....
.L_1222:
        /*00c4*/ 	.word	0x00000070


	//   ....[1]....
        /*00c8*/ 	.word	0x00002da0


	//----- nvinfo : EIATTR_MAX_THREADS
	.align		4
.L_1223:
        /*00cc*/ 	.byte	0x04, 0x05
        /*00ce*/ 	.short	(.L_1225 - .L_1224)
.L_1224:
        /*00d0*/ 	.word	0x00000100
        /*00d4*/ 	.word	0x00000001
        /*00d8*/ 	.word	0x00000001


	//----- nvinfo : EIATTR_CRS_STACK_SIZE
	.align		4
.L_1225:
        /*00dc*/ 	.byte	0x04, 0x1e
        /*00de*/ 	.short	(.L_1227 - .L_1226)
.L_1226:
        /*00e0*/ 	.word	0x00000000


	//----- nvinfo : EIATTR_CBANK_PARAM_SIZE
	.align		4
.L_1227:
        /*00e4*/ 	.byte	0x03, 0x19
        /*00e6*/ 	.short	0x00a0


	//----- nvinfo : EIATTR_PARAM_CBANK
	.align		4
        /*00e8*/ 	.byte	0x04, 0x0a
        /*00ea*/ 	.short	(.L_1229 - .L_1228)
	.align		4
.L_1228:
        /*00ec*/ 	.word	index@(.nv.constant0._Z35group_norm_nhwc_fwd_one_pass_kernelI11Bf16IOFp32WLi128ELi16ELi256EEv26Group_norm_nhwc_fwd_params)
        /*00f0*/ 	.short	0x0380
        /*00f2*/ 	.short	0x00a0


	//----- nvinfo : EIATTR_SW_WAR
	.align		4
.L_1229:
        /*00f4*/ 	.byte	0x04, 0x36
        /*00f6*/ 	.short	(.L_1231 - .L_1230)
.L_1230:
        /*00f8*/ 	.word	0x00000008
.L_1231:


//--------------------- .nv.info._Z35group_norm_nhwc_fwd_one_pass_kernelI11Bf16IOFp32WLi256ELi16ELi256EEv26Group_norm_nhwc_fwd_params --------------------------
	.section	.nv.info._Z35group_norm_nhwc_fwd_one_pass_kernelI11Bf16IOFp32WLi256ELi16ELi256EEv26Group_norm_nhwc_fwd_params,"",@"SHT_CUDA_INFO"
	.sectionflags	@""
	.align	4


	//----- nvinfo : EIATTR_CUDA_API_VERSION
	.align		4
        /*0000*/ 	.byte	0x04, 0x37
        /*0002*/ 	.short	(.L_1233 - .L_1232)
.L_1232:
        /*0004*/ 	.word	0x00000082


	//----- nvinfo : EIATTR_KPARAM_INFO
	.align		4
.L_1233:
        /*0008*/ 	.byte	0x04, 0x17
        /*000a*/ 	.short	(.L_1235 - .L_1234)
.L_1234:
        /*000c*/ 	.word	0x00000000
        /*0010*/ 	.short	0x0000
        /*0012*/ 	.short	0x0000
        /*0014*/ 	.byte	0x00, 0xf0, 0x81, 0x02


	//----- nvinfo : EIATTR_SPARSE_MMA_MASK
	.align		4
.L_1235:
        /*0018*/ 	.byte	0x03, 0x50
        /*001a*/ 	.short	0x0000


	//----- nvinfo : EIATTR_MAXREG_COUNT
	.align		4
        /*001c*/ 	.byte	0x03, 0x1b
        /*001e*/ 	.short	0x00ff


	//----- nvinfo : EIATTR_NUM_BARRIERS
	.align		4
        /*0020*/ 	.byte	0x02, 0x4c
        /*0022*/ 	.byte	0x01
	.zero		1


	//----- nvinfo : EIATTR_MERCURY_ISA_VERSION
	.align		4
        /*0024*/ 	.byte	0x03, 0x5f
        /*0026*/ 	.short	0x0101


	//----- nvinfo : EIATTR_INT_WARP_WIDE_INSTR_OFFSETS
	.align		4
        /*0028*/ 	.byte	0x04, 0x31
        /*002a*/ 	.short	(.L_1237 - .L_1236)


	//   ....[0]....
.L_1236:
        /*002c*/ 	.word	0x00001820


	//   ....[1]....
        /*0030*/ 	.word	0x00001840


	//   ....[2]....
        /*0034*/ 	.word	0x00001920


	//   ....[3]....
        /*0038*/ 	.word	0x00001970


	//   ....[4]....
        /*003c*/ 	.word	0x00001a50


	//   ....[5]....
        /*0040*/ 	.word	0x00001ad0


	//   ....[6]....
        /*0044*/ 	.word	0x00001ba0


	//   ....[7]....
        /*0048*/ 	.word	0x00001bc0


	//   ....[8]....
        /*004c*/ 	.word	0x00001e10


	//   ....[9]....
        /*0050*/ 	.word	0x00001f00


	//   ....[10]....
        /*0054*/ 	.word	0x00001f20


	//   ....[11]....
        /*0058*/ 	.word	0x00001f40


	//   ....[12]....
        /*005c*/ 	.word	0x00002160


	//   ....[13]....
        /*0060*/ 	.word	0x00002180


	//----- nvinfo : EIATTR_COOP_GROUP_MASK_REGIDS
	.align		4
.L_1237:
        /*0064*/ 	.byte	0x04, 0x29
        /*0066*/ 	.short	(.L_1239 - .L_1238)


	//   ....[0]....
.L_1238:
        /*0068*/ 	.word	0xffffffff


	//   ....[1]....
        /*006c*/ 	.word	0xffffffff


	//   ....[2]....
        /*0070*/ 	.word	0xffffffff


	//   ....[3]....
        /*0074*/ 	.word	0xffffffff


	//   ....[4]....
        /*0078*/ 	.word	0xffffffff


	//   ....[5]....
        /*007c*/ 	.word	0xffffffff


	//   ....[6]....
        /*0080*/ 	.word	0xffffffff


	//   ....[7]....
        /*0084*/ 	.word	0xffffffff


	//   ....[8]....
        /*0088*/ 	.word	0xffffffff


	//   ....[9]....
        /*008c*/ 	.word	0xffffffff


	//----- nvinfo : EIATTR_COOP_GROUP_INSTR_OFFSETS
	.align		4
.L_1239:
        /*0090*/ 	.byte	0x04, 0x28
        /*0092*/ 	.short	(.L_1241 - .L_1240)


	//   ....[0]....
.L_1240:
        /*0094*/ 	.word	0x00001110


	//   ....[1]....
        /*0098*/ 	.word	0x00001120


	//   ....[2]....
        /*009c*/ 	.word	0x00001150


	//   ....[3]....
        /*00a0*/ 	.word	0x00001160


	//   ....[4]....
        /*00a4*/ 	.word	0x000011a0


	//   ....[5]....
        /*00a8*/ 	.word	0x000011b0


	//   ....[6]....
        /*00ac*/ 	.word	0x000011f0


	//   ....[7]....
        /*00b0*/ 	.word	0x00001200


	//   ....[8]....
        /*00b4*/ 	.word	0x00001260


	//   ....[9]....
        /*00b8*/ 	.word	0x00001270


	//----- nvinfo : EIATTR_VRC_CTA_INIT_COUNT
	.align		4
.L_1241:
        /*00bc*/ 	.byte	0x02, 0x4a
	.zero		1
	.zero		1


	//----- nvinfo : EIATTR_EXIT_INSTR_OFFSETS
	.align		4
        /*00c0*/ 	.byte	0x04, 0x1c
        /*00c2*/ 	.short	(.L_1243 - .L_1242)


	//   ....[0]....
.L_1242:
        /*00c4*/ 	.word	0x00000070


	//   ....[1]....
        /*00c8*/ 	.word	0x00004280


	//----- nvinfo : EIATTR_MAX_THREADS
	.align		4
.L_1243:
        /*00cc*/ 	.byte	0x04, 0x05
        /*00ce*/ 	.short	(.L_1245 - .L_1244)
.L_1244:
        /*00d0*/ 	.word	0x00000100
        /*00d4*/ 	.word	0x00000001
        /*00d8*/ 	.word	0x00000001


	//----- nvinfo : EIATTR_CRS_STACK_SIZE
	.align		4
.L_1245:
        /*00dc*/ 	.byte	0x04, 0x1e
        /*00de*/ 	.short	(.L_1247 - .L_1246)
.L_1246:
        /*00e0*/ 	.word	0x00000000


	//----- nvinfo : EIATTR_CBANK_PARAM_SIZE
	.align		4
.L_1247:
        /*00e4*/ 	.byte	0x03, 0x19
        /*00e6*/ 	.short	0x00a0


	//----- nvinfo : EIATTR_PARAM_CBANK
	.align		4
        /*00e8*/ 	.byte	0x04, 0x0a
        /*00ea*/ 	.short	(.L_1249 - .L_1248)
	.align		4
.L_1248:
        /*00ec*/ 	.word	index@(.nv.constant0._Z35group_norm_nhwc_fwd_one_pass_kernelI11Bf16IOFp32WLi256ELi16ELi256EEv26Group_norm_nhwc_fwd_params)
        /*00f0*/ 	.short	0x0380
        /*00f2*/ 	.short	0x00a0


	//----- nvinfo : EIATTR_SW_WAR
	.align		4
.L_1249:
        /*00f4*/ 	.byte	0x04, 0x36
        /*00f6*/ 	.short	(.L_1251 - .L_1250)
.L_1250:
        /*00f8*/ 	.word	0x00000008
.L_1251:


//--------------------- .nv.info._Z35group_norm_nhwc_fwd_one_pass_kernelI11Bf16IOFp32WLi512ELi16ELi256EEv26Group_norm_nhwc_fwd_params --------------------------
	.section	.nv.info._Z35group_norm_nhwc_fwd_one_pass_kernelI11Bf16IOFp32WLi512ELi16ELi256EEv26Group_norm_nhwc_fwd_params,"",@"SHT_CUDA_INFO"
	.sectionflags	@""
	.align	4


	//----- nvinfo : EIATTR_CUDA_API_VERSION
	.align		4
        /*0000*/ 	.byte	0x04, 0x37
        /*0002*/ 	.short	(.L_1253 - .L_1252)
.L_1252:
        /*0004*/ 	.word	0x00000082


	//----- nvinfo : EIATTR_KPARAM_INFO
	.align		4
.L_1253:
        /*0008*/ 	.byte	0x04, 0x17
        /*000a*/ 	.short	(.L_1255 - .L_1254)
.L_1254:
        /*000c*/ 	.word	0x00000000
        /*0010*/ 	.short	0x0000
        /*0012*/ 	.short	0x0000
        /*0014*/ 	.byte	0x00, 0xf0, 0x81, 0x02


	//----- nvinfo : EIATTR_SPARSE_MMA_MASK
	.align		4
.L_1255:
        /*0018*/ 	.byte	0x03, 0x50
        /*001a*/ 	.short	0x0000


	//----- nvinfo : EIATTR_MAXREG_COUNT
	.align		4
        /*001c*/ 	.byte	0x03, 0x1b
        /*001e*/ 	.short	0x00ff


	//----- nvinfo : EIATTR_NUM_BARRIERS
	.align		4
        /*0020*/ 	.byte	0x02, 0x4c
        /*0022*/ 	.byte	0x01
	.zero		1


	//----- nvinfo : EIATTR_MERCURY_ISA_VERSION
	.align		4
        /*0024*/ 	.byte	0x03, 0x5f
        /*0026*/ 	.short	0x0101


	//----- nvinfo : EIATTR_INT_WARP_WIDE_INSTR_OFFSETS
	.align		4
        /*0028*/ 	.byte	0x04, 0x31
        /*002a*/ 	.short	(.L_1257 - .L_1256)


	//   ....[0]....
.L_1256:
        /*002c*/ 	.word	0x000023c0


	//   ....[1]....
        /*0030*/ 	.word	0x00002440


	//   ....[2]....
        /*0034*/ 	.word	0x000024e0


	//   ....[3]....
        /*0038*/ 	.word	0x00002580


	//   ....[4]....
        /*003c*/ 	.word	0x00002620


	//   ....[5]....
        /*0040*/ 	.word	0x000026c0


	//   ....[6]....
        /*0044*/ 	.word	0x00002760


	//   ....[7]....
        /*0048*/ 	.word	0x00002800


	//   ....[8]....
        /*004c*/ 	.word	0x00002a10


	//   ....[9]....
        /*0050*/ 	.word	0x00002a70


	//   ....[10]....
        /*0054*/ 	.word	0x00002b10


	//   ....[11]....
        /*0058*/ 	.word	0x00002bb0


	//   ....[12]....
        /*005c*/ 	.word	0x00002d30


	//   ....[13]....
        /*0060*/ 	.word	0x00002d60


	//----- nvinfo : EIATTR_COOP_GROUP_MASK_REGIDS
	.align		4
.L_1257:
        /*0064*/ 	.byte	0x04, 0x29
        /*0066*/ 	.short	(.L_1259 - .L_1258)


	//   ....[0]....
.L_1258:
        /*0068*/ 	.word	0xffffffff


	//   ....[1]....
        /*006c*/ 	.word	0xffffffff


	//   ....[2]....
        /*0070*/ 	.word	0xffffffff


	//   ....[3]....
        /*0074*/ 	.word	0xffffffff


	//   ....[4]....
        /*0078*/ 	.word	0xffffffff


	//   ....[5]....
        /*007c*/ 	.word	0xffffffff


	//   ....[6]....
        /*0080*/ 	.word	0xffffffff


	//   ....[7]....
        /*0084*/ 	.word	0xffffffff


	//   ....[8]....
        /*0088*/ 	.word	0xffffffff


	//   ....[9]....
        /*008c*/ 	.word	0xffffffff


	//----- nvinfo : EIATTR_COOP_GROUP_INSTR_OFFSETS
	.align		4
.L_1259:
        /*0090*/ 	.byte	0x04, 0x28
        /*0092*/ 	.short	(.L_1261 - .L_1260)


	//   ....[0]....
.L_1260:
        /*0094*/ 	.word	0x00001c70


	//   ....[1]....
        /*0098*/ 	.word	0x00001c80


	//   ....[2]....
        /*009c*/ 	.word	0x00001cc0


	//   ....[3]....
        /*00a0*/ 	.word	0x00001cd0


	//   ....[4]....
        /*00a4*/ 	.word	0x00001d10


	//   ....[5]....
        /*00a8*/ 	.word	0x00001d20


	//   ....[6]....
        /*00ac*/ 	.word	0x00001d60


	//   ....[7]....
        /*00b0*/ 	.word	0x00001d70


	//   ....[8]....
        /*00b4*/ 	.word	0x00001df0


	//   ....[9]....
        /*00b8*/ 	.word	0x00001e00


	//----- nvinfo : EIATTR_VRC_CTA_INIT_COUNT
	.align		4
.L_1261:
        /*00bc*/ 	.byte	0x02, 0x4a
	.zero		1
	.zero		1


	//----- nvinfo : EIATTR_EXIT_INSTR_OFFSETS
	.align		4
        /*00c0*/ 	.byte	0x04, 0x1c
        /*00c2*/ 	.short	(.L_1263 - .L_1262)


	//   ....[0]....
.L_1262:
        /*00c4*/ 	.word	0x00000070


	//   ....[1]....
        /*00c8*/ 	.word	0x00006c30


	//----- nvinfo : EIATTR_MAX_THREADS
	.align		4
.L_1263:
        /*00cc*/ 	.byte	0x04, 0x05
        /*00ce*/ 	.short	(.L_1265 - .L_1264)
.L_1264:
        /*00d0*/ 	.word	0x00000100
        /*00d4*/ 	.word	0x00000001
        /*00d8*/ 	.word	0x00000001


	//----- nvinfo : EIATTR_CRS_STACK_SIZE
	.align		4
.L_1265:
        /*00dc*/ 	.byte	0x04, 0x1e
        /*00de*/ 	.short	(.L_1267 - .L_1266)
.L_1266:
        /*00e0*/ 	.word	0x00000000


	//----- nvinfo : EIATTR_CBANK_PARAM_SIZE
	.align		4
.L_1267:
        /*00e4*/ 	.byte	0x03, 0x19
        /*00e6*/ 	.short	0x00a0


	//----- nvinfo : EIATTR_PARAM_CBANK
	.align		4
        /*00e8*/ 	.byte	0x04, 0x0a
        /*00ea*/ 	.short	(.L_1269 - .L_1268)
	.align		4
.L_1268:
        /*00ec*/ 	.word	index@(.nv.constant0._Z35group_norm_nhwc_fwd_one_pass_kernelI11Bf16IOFp32WLi512ELi16ELi256EEv26Group_norm_nhwc_fwd_params)
        /*00f0*/ 	.short	0x0380
        /*00f2*/ 	.short	0x00a0


	//----- nvinfo : EIATTR_SW_WAR
	.align		4
.L_1269:
        /*00f4*/ 	.byte	0x04, 0x36
        /*00f6*/ 	.short	(.L_1271 - .L_1270)
.L_1270:
        /*00f8*/ 	.word	0x00000008
.L_1271:


//--------------------- .nv.info._Z35group_norm_nhwc_fwd_one_pass_kernelI11Bf16IOBf16WLi64ELi16ELi256EEv26Group_norm_nhwc_fwd_params --------------------------
	.section	.nv.info._Z35group_norm_nhwc_fwd_one_pass_kernelI11Bf16IOBf16WLi64ELi16ELi256EEv26Group_norm_nhwc_fwd_params,"",@"SHT_CUDA_INFO"
	.sectionflags	@""
	.align	4


	//----- nvinfo : EIATTR_CUDA_API_VERSION
	.align		4
        /*0000*/ 	.byte	0x04, 0x37
        /*0002*/ 	.short	(.L_1273 - .L_1272)
.L_1272:
        /*0004*/ 	.word	0x00000082


	//----- nvinfo : EIATTR_KPARAM_INFO
	.align		4
.L_1273:
        /*0008*/ 	.byte	0x04, 0x17
        /*000a*/ 	.short	(.L_1275 - .L_1274)
.L_1274:
        /*000c*/ 	.word	0x00000000
        /*0010*/ 	.short	0x0000
        /*0012*/ 	.short	0x0000
        /*0014*/ 	.byte	0x00, 0xf0, 0x81, 0x02


	//----- nvinfo : EIATTR_SPARSE_MMA_MASK
	.align		4
.L_1275:
        /*0018*/ 	.byte	0x03, 0x50
        /*001a*/ 	.short	0x0000


	//----- nvinfo : EIATTR_MAXREG_COUNT
	.align		4
        /*001c*/ 	.byte	0x03, 0x1b
        /*001e*/ 	.short	0x00ff


	//----- nvinfo : EIATTR_NUM_BARRIERS
	.align		4
        /*0020*/ 	.byte	0x02, 0x4c
        /*0022*/ 	.byte	0x01
	.zero		1


	//----- nvinfo : EIATTR_MERCURY_ISA_VERSION
	.align		4
        /*0024*/ 	.byte	0x03, 0x5f
        /*0026*/ 	.short	0x0101


	//----- nvinfo : EIATTR_INT_WARP_WIDE_INSTR_OFFSETS
	.align		4
        /*0028*/ 	.byte	0x04, 0x31
        /*002a*/ 	.short	(.L_1277 - .L_1276)


	//   ....[0]....
.L_1276:
        /*002c*/ 	.word	0x00000ef0


	//   ....[1]....
        /*0030*/ 	.word	0x00000f20


	//   ....[2]....
        /*0034*/ 	.word	0x00000f40


	//   ....[3]....
        /*0038*/ 	.word	0x00000f70


	//   ....[4]....
        /*003c*/ 	.word	0x00001140


	//   ....[5]....
        /*0040*/ 	.word	0x000011a0


	//   ....[6]....
        /*0044*/ 	.word	0x000011d0


	//   ....[7]....
        /*0048*/ 	.word	0x000011f0


	//   ....[8]....
        /*004c*/ 	.word	0x000014a0


	//   ....[9]....
        /*0050*/ 	.word	0x00001580


	//   ....[10]....
        /*0054*/ 	.word	0x00001590


	//   ....[11]....
        /*0058*/ 	.word	0x00001670


	//   ....[12]....
        /*005c*/ 	.word	0x000017e0


	//   ....[13]....
        /*0060*/ 	.word	0x00001800


	//----- nvinfo : EIATTR_COOP_GROUP_MASK_REGIDS
	.align		4
.L_1277:
        /*0064*/ 	.byte	0x04, 0x29
        /*0066*/ 	.short	(.L_1279 - .L_1278)


	//   ....[0]....
.L_1278:
        /*0068*/ 	.word	0xffffffff


	//   ....[1]....
        /*006c*/ 	.word	0xffffffff


	//   ....[2]....
        /*0070*/ 	.word	0xffffffff


	//   ....[3]....
        /*0074*/ 	.word	0xffffffff


	//   ....[4]....
        /*0078*/ 	.word	0xffffffff


	//   ....[5]....
        /*007c*/ 	.word	0xffffffff


	//   ....[6]....
        /*0080*/ 	.word	0xffffffff


	//   ....[7]....
        /*0084*/ 	.word	0xffffffff


	//   ....[8]....
        /*0088*/ 	.word	0xffffffff


	//   ....[9]....
        /*008c*/ 	.word	0xffffffff


	//----- nvinfo : EIATTR_COOP_GROUP_INSTR_OFFSETS
	.align		4
.L_1279:
        /*0090*/ 	.byte	0x04, 0x28
        /*0092*/ 	.short	(.L_1281 - .L_1280)


	//   ....[0]....
.L_1280:
        /*0094*/ 	.word	0x00000750


	//   ....[1]....
        /*0098*/ 	.word	0x00000760


	//   ....[2]....
        /*009c*/ 	.word	0x00000790


	//   ....[3]....
        /*00a0*/ 	.word	0x000007a0


	//   ....[4]....
        /*00a4*/ 	.word	0x000007e0


	//   ....[5]....
        /*00a8*/ 	.word	0x000007f0


	//   ....[6]....
        /*00ac*/ 	.word	0x00000830


	//   ....[7]....
        /*00b0*/ 	.word	0x00000840


	//   ....[8]....
        /*00b4*/ 	.word	0x000008a0


	//   ....[9]....
        /*00b8*/ 	.word	0x000008b0


	//----- nvinfo : EIATTR_VRC_CTA_INIT_COUNT
	.align		4
.L_1281:
        /*00bc*/ 	.byte	0x02, 0x4a
	.zero		1
	.zero		1


	//----- nvinfo : EIATTR_EXIT_INSTR_OFFSETS
	.align		4
        /*00c0*/ 	.byte	0x04, 0x1c
        /*00c2*/ 	.short	(.L_1283 - .L_1282)


	//   ....[0]....
.L_1282:
        /*00c4*/ 	.word	0x00000070


	//   ....[1]....
        /*00c8*/ 	.word	0x000023c0


	//----- nvinfo : EIATTR_MAX_THREADS
	.align		4
.L_1283:
        /*00cc*/ 	.byte	0x04, 0x05
        /*00ce*/ 	.short	(.L_1285 - .L_1284)
.L_1284:
        /*00d0*/ 	.word	0x00000100
        /*00d4*/ 	.word	0x00000001
        /*00d8*/ 	.word	0x00000001


	//----- nvinfo : EIATTR_CRS_STACK_SIZE
	.align		4
.L_1285:
        /*00dc*/ 	.byte	0x04, 0x1e
        /*00de*/ 	.short	(.L_1287 - .L_1286)
.L_1286:
        /*00e0*/ 	.word	0x00000000


	//----- nvinfo : EIATTR_CBANK_PARAM_SIZE
	.align		4
.L_1287:
        /*00e4*/ 	.byte	0x03, 0x19
        /*00e6*/ 	.short	0x00a0


	//----- nvinfo : EIATTR_PARAM_CBANK
	.align		4
        /*00e8*/ 	.byte	0x04, 0x0a
        /*00ea*/ 	.short	(.L_1289 - .L_1288)
	.align		4
.L_1288:
        /*00ec*/ 	.word	index@(.nv.constant0._Z35group_norm_nhwc_fwd_one_pass_kernelI11Bf16IOBf16WLi64ELi16ELi256EEv26Group_norm_nhwc_fwd_params)
        /*00f0*/ 	.short	0x0380
        /*00f2*/ 	.short	0x00a0


	//----- nvinfo : EIATTR_SW_WAR
	.align		4
.L_1289:
        /*00f4*/ 	.byte	0x04, 0x36
        /*00f6*/ 	.short	(.L_1291 - .L_1290)
.L_1290:
        /*00f8*/ 	.word	0x00000008
.L_1291:


//--------------------- .nv.info._Z35group_norm_nhwc_fwd_one_pass_kernelI11Bf16IOBf16WLi128ELi16ELi256EEv26Group_norm_nhwc_fwd_params --------------------------
	.section	.nv.info._Z35group_norm_nhwc_fwd_one_pass_kernelI11Bf16IOBf16WLi128ELi16ELi256EEv26Group_norm_nhwc_fwd_params,"",@"SHT_CUDA_INFO"
	.sectionflags	@""
	.align	4


	//----- nvinfo : EIATTR_CUDA_API_VERSION
	.align		4
        /*0000*/ 	.byte	0x04, 0x37
        /*0002*/ 	.short	(.L_1293 - .L_1292)
.L_1292:
        /*0004*/ 	.word	0x00000082


	//----- nvinfo : EIATTR_KPARAM_INFO
	.align		4
.L_1293:
        /*0008*/ 	.byte	0x04, 0x17
        /*000a*/ 	.short	(.L_1295 - .L_1294)
.L_1294:
        /*000c*/ 	.word	0x00000000
        /*0010*/ 	.short	0x0000
        /*0012*/ 	.short	0x0000
        /*0014*/ 	.byte	0x00, 0xf0, 0x81, 0x02


	//----- nvinfo : EIATTR_SPARSE_MMA_MASK
	.align		4
.L_1295:
        /*0018*/ 	.byte	0x03, 0x50
        /*001a*/ 	.short	0x0000


	//----- nvinfo : EIATTR_MAXREG_COUNT
	.align		4
        /*001c*/ 	.byte	0x03, 0x1b
        /*001e*/ 	.short	0x00ff


	//----- nvinfo : EIATTR_NUM_BARRIERS
	.align		4
        /*0020*/ 	.byte	0x02, 0x4c
        /*0022*/ 	.byte	0x01
	.zero		1


	//----- nvinfo : EIATTR_MERCURY_ISA_VERSION
	.align		4
        /*0024*/ 	.byte	0x03, 0x5f
        /*0026*/ 	.short	0x0101


	//----- nvinfo : EIATTR_INT_WARP_WIDE_INSTR_OFFSETS
	.align		4
        /*0028*/ 	.byte	0x04, 0x31
        /*002a*/ 	.short	(.L_1297 - .L_1296)


	//   ....[0]....
.L_1296:
        /*002c*/ 	.word	0x00001180


	//   ....[1]....
        /*0030*/ 	.word	0x000011e0


	//   ....[2]....
        /*0034*/ 	.word	0x00001200


	//   ....[3]....
        /*0038*/ 	.word	0x00001230


	//   ....[4]....
        /*003c*/ 	.word	0x00001400


	//   ....[5]....
        /*0040*/ 	.word	0x00001450


	//   ....[6]....
        /*0044*/ 	.word	0x00001470


	//   ....[7]....
        /*0048*/ 	.word	0x000014a0


	//   ....[8]....
        /*004c*/ 	.word	0x000017c0


	//   ....[9]....
        /*0050*/ 	.word	0x000017e0


	//   ....[10]....
        /*0054*/ 	.word	0x00001800


	//   ....[11]....
        /*0058*/ 	.word	0x00001820


	//   ....[12]....
        /*005c*/ 	.word	0x00001a80


	//   ....[13]....
        /*0060*/ 	.word	0x00001aa0


	//----- nvinfo : EIATTR_COOP_GROUP_MASK_REGIDS
	.align		4
.L_1297:
        /*0064*/ 	.byte	0x04, 0x29
        /*0066*/ 	.short	(.L_1299 - .L_1298)


	//   ....[0]....
.L_1298:
        /*0068*/ 	.word	0xffffffff


	//   ....[1]....
        /*006c*/ 	.word	0xffffffff


	//   ....[2]....
        /*0070*/ 	.word	0xffffffff


	//   ....[3]....
        /*0074*/ 	.word	0xffffffff


	//   ....[4]....
        /*0078*/ 	.word	0xffffffff


	//   ....[5]....
        /*007c*/ 	.word	0xffffffff


	//   ....[6]....
        /*0080*/ 	.word	0xffffffff


	//   ....[7]....
        /*0084*/ 	.word	0xffffffff


	//   ....[8]....
        /*0088*/ 	.word	0xffffffff


	//   ....[9]....
        /*008c*/ 	.word	0xffffffff


	//----- nvinfo : EIATTR_COOP_GROUP_INSTR_OFFSETS
	.align		4
.L_1299:
        /*0090*/ 	.byte	0x04, 0x28
        /*0092*/ 	.short	(.L_1301 - .L_1300)


	//   ....[0]....
.L_1300:
        /*0094*/ 	.word	0x000009e0


	//   ....[1]....
        /*0098*/ 	.word	0x000009f0


	//   ....[2]....
        /*009c*/ 	.word	0x00000a40


	//   ....[3]....
        /*00a0*/ 	.word	0x00000a60


	//   ....[4]....
        /*00a4*/ 	.word	0x00000a90


	//   ....[5]....
        /*00a8*/ 	.word	0x00000ab0


	//   ....[6]....
        /*00ac*/ 	.word	0x00000ae0


	//   ....[7]....
        /*00b0*/ 	.word	0x00000b00


	//   ....[8]....
        /*00b4*/ 	.word	0x00000b50


	//   ....[9]....
        /*00b8*/ 	.word	0x00000b60


	//----- nvinfo : EIATTR_VRC_CTA_INIT_COUNT
	.align		4
.L_1301:
        /*00bc*/ 	.byte	0x02, 0x4a
	.zero		1
	.zero		1


	//----- nvinfo : EIATTR_EXIT_INSTR_OFFSETS
	.align		4
        /*00c0*/ 	.byte	0x04, 0x1c
        /*00c2*/ 	.short	(.L_1303 - .L_1302)


	//   ....[0]....
.L_1302:
        /*00c4*/ 	.word	0x00000070


	//   ....[1]....
        /*00c8*/ 	.word	0x00002e00


	//----- nvinfo : EIATTR_MAX_THREADS
	.align		4
.L_1303:
        /*00cc*/ 	.byte	0x04, 0x05
        /*00ce*/ 	.short	(.L_1305 - .L_1304)
.L_1304:
        /*00d0*/ 	.word	0x00000100
        /*00d4*/ 	.word	0x00000001
        /*00d8*/ 	.word	0x00000001


	//----- nvinfo : EIATTR_CRS_STACK_SIZE
	.align		4
.L_1305:
        /*00dc*/ 	.byte	0x04, 0x1e
        /*00de*/ 	.short	(.L_1307 - .L_1306)
.L_1306:
        /*00e0*/ 	.word	0x00000000


	//----- nvinfo : EIATTR_CBANK_PARAM_SIZE
	.align		4
.L_1307:
        /*00e4*/ 	.byte	0x03, 0x19
        /*00e6*/ 	.short	0x00a0


	//----- nvinfo : EIATTR_PARAM_CBANK
	.align		4
        /*00e8*/ 	.byte	0x04, 0x0a
        /*00ea*/ 	.short	(.L_1309 - .L_1308)
	.align		4
.L_1308:
        /*00ec*/ 	.word	index@(.nv.constant0._Z35group_norm_nhwc_fwd_one_pass_kernelI11Bf16IOBf16WLi128ELi16ELi256EEv26Group_norm_nhwc_fwd_params)
        /*00f0*/ 	.short	0x0380
        /*00f2*/ 	.short	0x00a0


	//----- nvinfo : EIATTR_SW_WAR
	.align		4
.L_1309:
        /*00f4*/ 	.byte	0x04, 0x36
        /*00f6*/ 	.short	(.L_1311 - .L_1310)
.L_1310:
        /*00f8*/ 	.word	0x00000008
.L_1311:


//--------------------- .nv.info._Z35group_norm_nhwc_fwd_one_pass_kernelI11Bf16IOBf16WLi256ELi16ELi256EEv26Group_norm_nhwc_fwd_params --------------------------
	.section	.nv.info._Z35group_norm_nhwc_fwd_one_pass_kernelI11Bf16IOBf16WLi256ELi16ELi256EEv26Group_norm_nhwc_fwd_params,"",@"SHT_CUDA_INFO"
	.sectionflags	@""
	.align	4


	//----- nvinfo : EIATTR_CUDA_API_VERSION
	.align		4
        /*0000*/ 	.byte	0x04, 0x37
        /*0002*/ 	.short	(.L_1313 - .L_1312)
.L_1312:
        /*0004*/ 	.word	0x00000082


	//----- nvinfo : EIATTR_KPARAM_INFO
	.align		4
.L_1313:
        /*0008*/ 	.byte	0x04, 0x17
        /*000a*/ 	.short	(.L_1315 - .L_1314)
.L_1314:
        /*000c*/ 	.word	0x00000000
        /*0010*/ 	.short	0x0000
        /*0012*/ 	.short	0x0000
        /*0014*/ 	.byte	0x00, 0xf0, 0x81, 0x02


	//----- nvinfo : EIATTR_SPARSE_MMA_MASK
	.align		4
.L_1315:
        /*0018*/ 	.byte	0x03, 0x50
        /*001a*/ 	.short	0x0000


	//----- nvinfo : EIATTR_MAXREG_COUNT
	.align		4
        /*001c*/ 	.byte	0x03, 0x1b
        /*001e*/ 	.short	0x00ff


	//----- nvinfo : EIATTR_NUM_BARRIERS
	.align		4
        /*0020*/ 	.byte	0x02, 0x4c
        /*0022*/ 	.byte	0x01
	.zero		1


	//----- nvinfo : EIATTR_MERCURY_ISA_VERSION
	.align		4
        /*0024*/ 	.byte	0x03, 0x5f
        /*0026*/ 	.short	0x0101


	//----- nvinfo : EIATTR_INT_WARP_WIDE_INSTR_OFFSETS
	.align		4
        /*0028*/ 	.byte	0x04, 0x31
        /*002a*/ 	.short	(.L_1317 - .L_1316)


	//   ....[0]....
.L_1316:
        /*002c*/ 	.word	0x00001820


	//   ....[1]....
        /*0030*/ 	.word	0x00001840


	//   ....[2]....
        /*0034*/ 	.word	0x00001920


	//   ....[3]....
        /*0038*/ 	.word	0x00001970


	//   ....[4]....
        /*003c*/ 	.word	0x00001a50


	//   ....[5]....
        /*0040*/ 	.word	0x00001ad0


	//   ....[6]....
        /*0044*/ 	.word	0x00001ba0


	//   ....[7]....
        /*0048*/ 	.word	0x00001bc0


	//   ....[8]....
        /*004c*/ 	.word	0x00001e10


	//   ....[9]....
        /*0050*/ 	.word	0x00001f00


	//   ....[10]....
        /*0054*/ 	.word	0x00001f20


	//   ....[11]....
        /*0058*/ 	.word	0x00001f40


	//   ....[12]....
        /*005c*/ 	.word	0x00002160


	//   ....[13]....
        /*0060*/ 	.word	0x00002180


	//----- nvinfo : EIATTR_COOP_GROUP_MASK_REGIDS
	.align		4
.L_1317:
        /*0064*/ 	.byte	0x04, 0x29
        /*0066*/ 	.short	(.L_1319 - .L_1318)


	//   ....[0]....
.L_1318:
        /*0068*/ 	.word	0xffffffff


	//   ....[1]....
        /*006c*/ 	.word	0xffffffff


	//   ....[2]....
        /*0070*/ 	.word	0xffffffff


	//   ....[3]....
        /*0074*/ 	.word	0xffffffff


	//   ....[4]....
        /*0078*/ 	.word	0xffffffff


	//   ....[5]....
        /*007c*/ 	.word	0xffffffff


	//   ....[6]....
        /*0080*/ 	.word	0xffffffff


	//   ....[7]....
        /*0084*/ 	.word	0xffffffff


	//   ....[8]....
        /*0088*/ 	.word	0xffffffff


	//   ....[9]....
        /*008c*/ 	.word	0xffffffff


	//----- nvinfo : EIATTR_COOP_GROUP_INSTR_OFFSETS
	.align		4
.L_1319:
        /*0090*/ 	.byte	0x04, 0x28
        /*0092*/ 	.short	(.L_1321 - .L_1320)


	//   ....[0]....
.L_1320:
        /*0094*/ 	.word	0x00001110


	//   ....[1]....
        /*0098*/ 	.word	0x00001120


	//   ....[2]....
        /*009c*/ 	.word	0x00001150


	//   ....[3]....
        /*00a0*/ 	.word	0x00001160


	//   ....[4]....
        /*00a4*/ 	.word	0x000011a0


	//   ....[5]....
        /*00a8*/ 	.word	0x000011b0


	//   ....[6]....
        /*00ac*/ 	.word	0x000011f0


	//   ....[7]....
        /*00b0*/ 	.word	0x00001200


	//   ....[8]....
        /*00b4*/ 	.word	0x00001260


	//   ....[9]....
        /*00b8*/ 	.word	0x00001270


	//----- nvinfo : EIATTR_VRC_CTA_INIT_COUNT
	.align		4
.L_1321:
        /*00bc*/ 	.byte	0x02, 0x4a
	.zero		1
	.zero		1


	//----- nvinfo : EIATTR_EXIT_INSTR_OFFSETS
	.align		4
        /*00c0*/ 	.byte	0x04, 0x1c
        /*00c2*/ 	.short	(.L_1323 - .L_1322)


	//   ....[0]....
.L_1322:
        /*00c4*/ 	.word	0x00000070


	//   ....[1]....
        /*00c8*/ 	.word	0x000042d0


	//----- nvinfo : EIATTR_MAX_THREADS
	.align		4
.L_1323:
        /*00cc*/ 	.byte	0x04, 0x05
        /*00ce*/ 	.short	(.L_1325 - .L_1324)
.L_1324:
        /*00d0*/ 	.word	0x00000100
        /*00d4*/ 	.word	0x00000001
        /*00d8*/ 	.word	0x00000001


	//----- nvinfo : EIATTR_CRS_STACK_SIZE
	.align		4
.L_1325:
        /*00dc*/ 	.byte	0x04, 0x1e
        /*00de*/ 	.short	(.L_1327 - .L_1326)
.L_1326:
        /*00e0*/ 	.word	0x00000000


	//----- nvinfo : EIATTR_CBANK_PARAM_SIZE
	.align		4
.L_1327:
        /*00e4*/ 	.byte	0x03, 0x19
        /*00e6*/ 	.short	0x00a0


	//----- nvinfo : EIATTR_PARAM_CBANK
	.align		4
        /*00e8*/ 	.byte	0x04, 0x0a
        /*00ea*/ 	.short	(.L_1329 - .L_1328)
	.align		4
.L_1328:
        /*00ec*/ 	.word	index@(.nv.constant0._Z35group_norm_nhwc_fwd_one_pass_kernelI11Bf16IOBf16WLi256ELi16ELi256EEv26Group_norm_nhwc_fwd_params)
        /*00f0*/ 	.short	0x0380
        /*00f2*/ 	.short	0x00a0


	//----- nvinfo : EIATTR_SW_WAR
	.align		4
.L_1329:
        /*00f4*/ 	.byte	0x04, 0x36
        /*00f6*/ 	.short	(.L_1331 - .L_1330)
.L_1330:
        /*00f8*/ 	.word	0x00000008
.L_1331:


//--------------------- .nv.info._Z35group_norm_nhwc_fwd_one_pass_kernelI11Bf16IOBf16WLi512ELi16ELi256EEv26Group_norm_nhwc_fwd_params --------------------------
	.section	.nv.info._Z35group_norm_nhwc_fwd_one_pass_kernelI11Bf16IOBf16WLi512ELi16ELi256EEv26Group_norm_nhwc_fwd_params,"",@"SHT_CUDA_INFO"
	.sectionflags	@""
	.align	4


	//----- nvinfo : EIATTR_CUDA_API_VERSION
	.align		4
        /*0000*/ 	.byte	0x04, 0x37
        /*0002*/ 	.short	(.L_1333 - .L_1332)
.L_1332:
        /*0004*/ 	.word	0x00000082


	//----- nvinfo : EIATTR_KPARAM_INFO
	.align		4
.L_1333:
        /*0008*/ 	.byte	0x04, 0x17
        /*000a*/ 	.short	(.L_1335 - .L_1334)
.L_1334:
        /*000c*/ 	.word	0x00000000
        /*0010*/ 	.short	0x0000
        /*0012*/ 	.short	0x0000
        /*0014*/ 	.byte	0x00, 0xf0, 0x81, 0x02


	//----- nvinfo : EIATTR_SPARSE_MMA_MASK
	.align		4
.L_1335:
        /*0018*/ 	.byte	0x03, 0x50
        /*001a*/ 	.short	0x0000


	//----- nvinfo : EIATTR_MAXREG_COUNT
	.align		4
        /*001c*/ 	.byte	0x03, 0x1b
        /*001e*/ 	.short	0x00ff


	//----- nvinfo : EIATTR_NUM_BARRIERS
	.align		4
        /*0020*/ 	.byte	0x02, 0x4c
        /*0022*/ 	.byte	0x01
	.zero		1


	//----- nvinfo : EIATTR_MERCURY_ISA_VERSION
	.align		4
        /*0024*/ 	.byte	0x03, 0x5f
        /*0026*/ 	.short	0x0101


	//----- nvinfo : EIATTR_INT_WARP_WIDE_INSTR_OFFSETS
	.align		4
        /*0028*/ 	.byte	0x04, 0x31
        /*002a*/ 	.short	(.L_1337 - .L_1336)


	//   ....[0]....
.L_1336:
        /*002c*/ 	.word	0x000023c0


	//   ....[1]....
        /*0030*/ 	.word	0x00002440


	//   ....[2]....
        /*0034*/ 	.word	0x000024e0


	//   ....[3]....
        /*0038*/ 	.word	0x00002580


	//   ....[4]....
        /*003c*/ 	.word	0x00002620


	//   ....[5]....
        /*0040*/ 	.word	0x000026c0


	//   ....[6]....
        /*0044*/ 	.word	0x00002760


	//   ....[7]....
        /*0048*/ 	.word	0x00002800


	//   ....[8]....
        /*004c*/ 	.word	0x00002a10


	//   ....[9]....
        /*0050*/ 	.word	0x00002a70


	//   ....[10]....
        /*0054*/ 	.word	0x00002b10


	//   ....[11]....
        /*0058*/ 	.word	0x00002bb0


	//   ....[12]....
        /*005c*/ 	.word	0x00002d30


	//   ....[13]....
        /*0060*/ 	.word	0x00002d60


	//----- nvinfo : EIATTR_COOP_GROUP_MASK_REGIDS
	.align		4
.L_1337:
        /*0064*/ 	.byte	0x04, 0x29
        /*0066*/ 	.short	(.L_1339 - .L_1338)


	//   ....[0]....
.L_1338:
        /*0068*/ 	.word	0xffffffff


	//   ....[1]....
        /*006c*/ 	.word	0xffffffff


	//   ....[2]....
        /*0070*/ 	.word	0xffffffff


	//   ....[3]....
        /*0074*/ 	.word	0xffffffff


	//   ....[4]....
        /*0078*/ 	.word	0xffffffff


	//   ....[5]....
        /*007c*/ 	.word	0xffffffff


	//   ....[6]....
        /*0080*/ 	.word	0xffffffff


	//   ....[7]....
        /*0084*/ 	.word	0xffffffff


	//   ....[8]....
        /*0088*/ 	.word	0xffffffff


	//   ....[9]....
        /*008c*/ 	.word	0xffffffff


	//----- nvinfo : EIATTR_COOP_GROUP_INSTR_OFFSETS
	.align		4
.L_1339:
        /*0090*/ 	.byte	0x04, 0x28
        /*0092*/ 	.short	(.L_1341 - .L_1340)


	//   ....[0]....
.L_1340:
        /*0094*/ 	.word	0x00001c70


	//   ....[1]....
        /*0098*/ 	.word	0x00001c80


	//   ....[2]....
        /*009c*/ 	.word	0x00001cc0


	//   ....[3]....
        /*00a0*/ 	.word	0x00001cd0


	//   ....[4]....
        /*00a4*/ 	.word	0x00001d10


	//   ....[5]....
        /*00a8*/ 	.word	0x00001d20


	//   ....[6]....
        /*00ac*/ 	.word	0x00001d60


	//   ....[7]....
        /*00b0*/ 	.word	0x00001d70


	//   ....[8]....
        /*00b4*/ 	.word	0x00001df0


	//   ....[9]....
        /*00b8*/ 	.word	0x00001e00


	//----- nvinfo : EIATTR_VRC_CTA_INIT_COUNT
	.align		4
.L_1341:
        /*00bc*/ 	.byte	0x02, 0x4a
	.zero		1
	.zero		1


	//----- nvinfo : EIATTR_EXIT_INSTR_OFFSETS
	.align		4
        /*00c0*/ 	.byte	0x04, 0x1c
        /*00c2*/ 	.short	(.L_1343 - .L_1342)


	//   ....[0]....
.L_1342:
        /*00c4*/ 	.word	0x00000070


	//   ....[1]....
        /*00c8*/ 	.word	0x00006c90


	//----- nvinfo : EIATTR_MAX_THREADS
	.align		4
.L_1343:
        /*00cc*/ 	.byte	0x04, 0x05
        /*00ce*/ 	.short	(.L_1345 - .L_1344)
.L_1344:
        /*00d0*/ 	.word	0x00000100
        /*00d4*/ 	.word	0x00000001
        /*00d8*/ 	.word	0x00000001


	//----- nvinfo : EIATTR_CRS_STACK_SIZE
	.align		4
.L_1345:
        /*00dc*/ 	.byte	0x04, 0x1e
        /*00de*/ 	.short	(.L_1347 - .L_1346)
.L_1346:
        /*00e0*/ 	.word	0x00000000


	//----- nvinfo : EIATTR_CBANK_PARAM_SIZE
	.align		4
.L_1347:
        /*00e4*/ 	.byte	0x03, 0x19
        /*00e6*/ 	.short	0x00a0


	//----- nvinfo : EIATTR_PARAM_CBANK
	.align		4
        /*00e8*/ 	.byte	0x04, 0x0a
        /*00ea*/ 	.short	(.L_1349 - .L_1348)
	.align		4
.L_1348:
        /*00ec*/ 	.word	index@(.nv.constant0._Z35group_norm_nhwc_fwd_one_pass_kernelI11Bf16IOBf16WLi512ELi16ELi256EEv26Group_norm_nhwc_fwd_params)
        /*00f0*/ 	.short	0x0380
        /*00f2*/ 	.short	0x00a0


	//----- nvinfo : EIATTR_SW_WAR
	.align		4
.L_1349:
        /*00f4*/ 	.byte	0x04, 0x36
        /*00f6*/ 	.short	(.L_1351 - .L_1350)
.L_1350:
        /*00f8*/ 	.word	0x00000008
.L_1351:


//--------------------- .nv.info._Z35group_norm_nhwc_fwd_one_pass_kernelI11Bf16IOFp16WLi64ELi16ELi256EEv26Group_norm_nhwc_fwd_params --------------------------
	.section	.nv.info._Z35group_norm_nhwc_fwd_one_pass_kernelI11Bf16IOFp16WLi64ELi16ELi256EEv26Group_norm_nhwc_fwd_params,"",@"SHT_CUDA_INFO"
	.sectionflags	@""
	.align	4


	//----- nvinfo : EIATTR_CUDA_API_VERSION
	.align		4
        /*0000*/ 	.byte	0x04, 0x37
        /*0002*/ 	.short	(.L_1353 - .L_1352)
.L_1352:
        /*0004*/ 	.word	0x00000082


	//----- nvinfo : EIATTR_KPARAM_INFO
	.align		4
.L_1353:
        /*0008*/ 	.byte	0x04, 0x17
        /*000a*/ 	.short	(.L_1355 - .L_1354)
.L_1354:
        /*000c*/ 	.word	0x00000000
        /*0010*/ 	.short	0x0000
        /*0012*/ 	.short	0x0000
        /*0014*/ 	.byte	0x00, 0xf0, 0x81, 0x02


	//----- nvinfo : EIATTR_SPARSE_MMA_MASK
	.align		4
.L_1355:
        /*0018*/ 	.byte	0x03, 0x50
        /*001a*/ 	.short	0x0000


	//----- nvinfo : EIATTR_MAXREG_COUNT
	.align		4
        /*001c*/ 	.byte	0x03, 0x1b
        /*001e*/ 	.short	0x00ff


	//----- nvinfo : EIATTR_NUM_BARRIERS
	.align		4
        /*0020*/ 	.byte	0x02, 0x4c
        /*0022*/ 	.byte	0x01
	.zero		1


	//----- nvinfo : EIATTR_MERCURY_ISA_VERSION
	.align		4
        /*0024*/ 	.byte	0x03, 0x5f
        /*0026*/ 	.short	0x0101


	//----- nvinfo : EIATTR_INT_WARP_WIDE_INSTR_OFFSETS
	.align		4
        /*0028*/ 	.byte	0x04, 0x31
        /*002a*/ 	.short	(.L_1357 - .L_1356)


	//   ....[0]....
.L_1356:
        /*002c*/ 	.word	0x00000ef0


	//   ....[1]....
        /*0030*/ 	.word	0x00000f20


	//   ....[2]....
        /*0034*/ 	.word	0x00000f40


	//   ....[3]....
        /*0038*/ 	.word	0x00000f70


	//   ....[4]....
        /*003c*/ 	.word	0x00001140


	//   ....[5]....
        /*0040*/ 	.word	0x000011a0


	//   ....[6]....
        /*0044*/ 	.word	0x000011d0


	//   ....[7]....
        /*0048*/ 	.word	0x000011f0


	//   ....[8]....
        /*004c*/ 	.word	0x000014a0


	//   ....[9]....
        /*0050*/ 	.word	0x00001580


	//   ....[10]....
        /*0054*/ 	.word	0x00001590


	//   ....[11]....
        /*0058*/ 	.word	0x00001660


	//   ....[12]....
        /*005c*/ 	.word	0x000017e0


	//   ....[13]....
        /*0060*/ 	.word	0x00001800


	//----- nvinfo : EIATTR_COOP_GROUP_MASK_REGIDS
	.align		4
.L_1357:
        /*0064*/ 	.byte	0x04, 0x29
        /*0066*/ 	.short	(.L_1359 - .L_1358)


	//   ....[0]....
.L_1358:
        /*0068*/ 	.word	0xffffffff


	//   ....[1]....
        /*006c*/ 	.word	0xffffffff


	//   ....[2]....
        /*0070*/ 	.word	0xffffffff


	//   ....[3]....
        /*0074*/ 	.word	0xffffffff


	//   ....[4]....
        /*0078*/ 	.word	0xffffffff


	//   ....[5]....
        /*007c*/ 	.word	0xffffffff


	//   ....[6]....
        /*0080*/ 	.word	0xffffffff


	//   ....[7]....
        /*0084*/ 	.word	0xffffffff


	//   ....[8]....
        /*0088*/ 	.word	0xffffffff


	//   ....[9]....
        /*008c*/ 	.word	0xffffffff


	//----- nvinfo : EIATTR_COOP_GROUP_INSTR_OFFSETS
	.align		4
.L_1359:
        /*0090*/ 	.byte	0x04, 0x28
        /*0092*/ 	.short	(.L_1361 - .L_1360)


	//   ....[0]....
.L_1360:
        /*0094*/ 	.word	0x00000750


	//   ....[1]....
        /*0098*/ 	.word	0x00000760


	//   ....[2]....
        /*009c*/ 	.word	0x00000790


	//   ....[3]....
        /*00a0*/ 	.word	0x000007a0


	//   ....[4]....
        /*00a4*/ 	.word	0x000007e0


	//   ....[5]....
        /*00a8*/ 	.word	0x000007f0


	//   ....[6]....
        /*00ac*/ 	.word	0x00000830


	//   ....[7]....
        /*00b0*/ 	.word	0x00000840


	//   ....[8]....
        /*00b4*/ 	.word	0x000008a0


	//   ....[9]....
        /*00b8*/ 	.word	0x000008b0


	//----- nvinfo : EIATTR_VRC_CTA_INIT_COUNT
	.align		4
.L_1361:
        /*00bc*/ 	.byte	0x02, 0x4a
	.zero		1
	.zero		1


	//----- nvinfo : EIATTR_EXIT_INSTR_OFFSETS
	.align		4
        /*00c0*/ 	.byte	0x04, 0x1c
        /*00c2*/ 	.short	(.L_1363 - .L_1362)


	//   ....[0]....
.L_1362:
        /*00c4*/ 	.word	0x00000070


	//   ....[1]....
        /*00c8*/ 	.word	0x000023c0


	//----- nvinfo : EIATTR_MAX_THREADS
	.align		4
.L_1363:
        /*00cc*/ 	.byte	0x04, 0x05
        /*00ce*/ 	.short	(.L_1365 - .L_1364)
.L_1364:
        /*00d0*/ 	.word	0x00000100
        /*00d4*/ 	.word	0x00000001
        /*00d8*/ 	.word	0x00000001


	//----- nvinfo : EIATTR_CRS_STACK_SIZE
	.align		4
.L_1365:
        /*00dc*/ 	.byte	0x04, 0x1e
        /*00de*/ 	.short	(.L_1367 - .L_1366)
.L_1366:
        /*00e0*/ 	.word	0x00000000


	//----- nvinfo : EIATTR_CBANK_PARAM_SIZE
	.align		4
.L_1367:
        /*00e4*/ 	.byte	0x03, 0x19
        /*00e6*/ 	.short	0x00a0


	//----- nvinfo : EIATTR_PARAM_CBANK
	.align		4
        /*00e8*/ 	.byte	0x04, 0x0a
        /*00ea*/ 	.short	(.L_1369 - .L_1368)
	.align		4
.L_1368:
        /*00ec*/ 	.word	index@(.nv.constant0._Z35group_norm_nhwc_fwd_one_pass_kernelI11Bf16IOFp16WLi64ELi16ELi256EEv26Group_norm_nhwc_fwd_params)
        /*00f0*/ 	.short	0x0380
        /*00f2*/ 	.short	0x00a0


	//----- nvinfo : EIATTR_SW_WAR
	.align		4
.L_1369:
        /*00f4*/ 	.byte	0x04, 0x36
        /*00f6*/ 	.short	(.L_1371 - .L_1370)
.L_1370:
        /*00f8*/ 	.word	0x00000008
.L_1371:


//--------------------- .nv.info._Z35group_norm_nhwc_fwd_one_pass_kernelI11Bf16IOFp16WLi128ELi16ELi256EEv26Group_norm_nhwc_fwd_params --------------------------
	.section	.nv.info._Z35group_norm_nhwc_fwd_one_pass_kernelI11Bf16IOFp16WLi128ELi16ELi256EEv26Group_norm_nhwc_fwd_params,"",@"SHT_CUDA_INFO"
	.sectionflags	@""
	.align	4


	//----- nvinfo : EIATTR_CUDA_API_VERSION
	.align		4
        /*0000*/ 	.byte	0x04, 0x37
        /*0002*/ 	.short	(.L_1373 - .L_1372)
.L_1372:
        /*0004*/ 	.word	0x00000082


	//----- nvinfo : EIATTR_KPARAM_INFO
	.align		4
.L_1373:
        /*0008*/ 	.byte	0x04, 0x17
        /*000a*/ 	.short	(.L_1375 - .L_1374)
.L_1374:
        /*000c*/ 	.word	0x00000000
        /*0010*/ 	.short	0x0000
        /*0012*/ 	.short	0x0000
        /*0014*/ 	.byte	0x00, 0xf0, 0x81, 0x02


	//----- nvinfo : EIATTR_SPARSE_MMA_MASK
	.align		4
.L_1375:
        /*0018*/ 	.byte	0x03, 0x50
        /*001a*/ 	.short	0x0000


	//----- nvinfo : EIATTR_MAXREG_COUNT
	.align		4
        /*001c*/ 	.byte	0x03, 0x1b
        /*001e*/ 	.short	0x00ff


	//----- nvinfo : EIATTR_NUM_BARRIERS
	.align		4
        /*0020*/ 	.byte	0x02, 0x4c
        /*0022*/ 	.byte	0x01
	.zero		1


	//----- nvinfo : EIATTR_MERCURY_ISA_VERSION
	.align		4
        /*0024*/ 	.byte	0x03, 0x5f
        /*0026*/ 	.short	0x0101


	//----- nvinfo : EIATTR_INT_WARP_WIDE_INSTR_OFFSETS
	.align		4
        /*0028*/ 	.byte	0x04, 0x31
        /*002a*/ 	.short	(.L_1377 - .L_1376)


	//   ....[0]....
.L_1376:
        /*002c*/ 	.word	0x00001180


	//   ....[1]....
        /*0030*/ 	.word	0x000011e0


	//   ....[2]....
        /*0034*/ 	.word	0x00001200


	//   ....[3]....
        /*0038*/ 	.word	0x00001230


	//   ....[4]....
        /*003c*/ 	.word	0x00001400


	//   ....[5]....
        /*0040*/ 	.word	0x00001450


	//   ....[6]....
        /*0044*/ 	.word	0x00001480


	//   ....[7]....
        /*0048*/ 	.word	0x000014a0


	//   ....[8]....
        /*004c*/ 	.word	0x000017c0


	//   ....[9]....
        /*0050*/ 	.word	0x000017e0


	//   ....[10]....
        /*0054*/ 	.word	0x00001800


	//   ....[11]....
        /*0058*/ 	.word	0x00001820


	//   ....[12]....
        /*005c*/ 	.word	0x00001a80


	//   ....[13]....
        /*0060*/ 	.word	0x00001aa0


	//----- nvinfo : EIATTR_COOP_GROUP_MASK_REGIDS
	.align		4
.L_1377:
        /*0064*/ 	.byte	0x04, 0x29
        /*0066*/ 	.short	(.L_1379 - .L_1378)


	//   ....[0]....
.L_1378:
        /*0068*/ 	.word	0xffffffff


	//   ....[1]....
        /*006c*/ 	.word	0xffffffff


	//   ....[2]....
        /*0070*/ 	.word	0xffffffff


	//   ....[3]....
        /*0074*/ 	.word	0xffffffff


	//   ....[4]....
        /*0078*/ 	.word	0xffffffff


	//   ....[5]....
        /*007c*/ 	.word	0xffffffff


	//   ....[6]....
        /*0080*/ 	.word	0xffffffff


	//   ....[7]....
        /*0084*/ 	.word	0xffffffff


	//   ....[8]....
        /*0088*/ 	.word	0xffffffff


	//   ....[9]....
        /*008c*/ 	.word	0xffffffff


	//----- nvinfo : EIATTR_COOP_GROUP_INSTR_OFFSETS
	.align		4
.L_1379:
        /*0090*/ 	.byte	0x04, 0x28
        /*0092*/ 	.short	(.L_1381 - .L_1380)


	//   ....[0]....
.L_1380:
        /*0094*/ 	.word	0x000009e0


	//   ....[1]....
        /*0098*/ 	.word	0x000009f0


	//   ....[2]....
        /*009c*/ 	.word	0x00000a40


	//   ....[3]....
        /*00a0*/ 	.word	0x00000a60


	//   ....[4]....
        /*00a4*/ 	.word	0x00000a90


	//   ....[5]....
        /*00a8*/ 	.word	0x00000ab0


	//   ....[6]....
        /*00ac*/ 	.word	0x00000ae0


	//   ....[7]....
        /*00b0*/ 	.word	0x00000b00


	//   ....[8]....
        /*00b4*/ 	.word	0x00000b50


	//   ....[9]....
        /*00b8*/ 	.word	0x00000b60


	//----- nvinfo : EIATTR_VRC_CTA_INIT_COUNT
	.align		4
.L_1381:
        /*00bc*/ 	.byte	0x02, 0x4a
	.zero		1
	.zero		1


	//----- nvinfo : EIATTR_EXIT_INSTR_OFFSETS
	.align		4
        /*00c0*/ 	.byte	0x04, 0x1c
        /*00c2*/ 	.short	(.L_1383 - .L_1382)


	//   ....[0]....
.L_1382:
        /*00c4*/ 	.word	0x00000070


	//   ....[1]....
        /*00c8*/ 	.word	0x00002e00


	//----- nvinfo : EIATTR_MAX_THREADS
	.align		4
.L_1383:
        /*00cc*/ 	.byte	0x04, 0x05
        /*00ce*/ 	.short	(.L_1385 - .L_1384)
.L_1384:
        /*00d0*/ 	.word	0x00000100
        /*00d4*/ 	.word	0x00000001
        /*00d8*/ 	.word	0x00000001


	//----- nvinfo : EIATTR_CRS_STACK_SIZE
	.align		4
.L_1385:
        /*00dc*/ 	.byte	0x04, 0x1e
        /*00de*/ 	.short	(.L_1387 - .L_1386)
.L_1386:
        /*00e0*/ 	.word	0x00000000


	//----- nvinfo : EIATTR_CBANK_PARAM_SIZE
	.align		4
.L_1387:
        /*00e4*/ 	.byte	0x03, 0x19
        /*00e6*/ 	.short	0x00a0


	//----- nvinfo : EIATTR_PARAM_CBANK
	.align		4
        /*00e8*/ 	.byte	0x04, 0x0a
        /*00ea*/ 	.short	(.L_1389 - .L_1388)
	.align		4
.L_1388:
        /*00ec*/ 	.word	index@(.nv.constant0._Z35group_norm_nhwc_fwd_one_pass_kernelI11Bf16IOFp16WLi128ELi16ELi256EEv26Group_norm_nhwc_fwd_params)
        /*00f0*/ 	.short	0x0380
        /*00f2*/ 	.short	0x00a0


	//----- nvinfo : EIATTR_SW_WAR
	.align		4
.L_1389:
        /*00f4*/ 	.byte	0x04, 0x36
        /*00f6*/ 	.short	(.L_1391 - .L_1390)
.L_1390:
        /*00f8*/ 	.word	0x00000008
.L_1391:


//--------------------- .nv.info._Z35group_norm_nhwc_fwd_one_pass_kernelI11Bf16IOFp16WLi256ELi16ELi256EEv26Group_norm_nhwc_fwd_params --------------------------
	.section	.nv.info._Z35group_norm_nhwc_fwd_one_pass_kernelI11Bf16IOFp16WLi256ELi16ELi256EEv26Group_norm_nhwc_fwd_params,"",@"SHT_CUDA_INFO"
	.sectionflags	@""
	.align	4


	//----- nvinfo : EIATTR_CUDA_API_VERSION
	.align		4
        /*0000*/ 	.byte	0x04, 0x37
        /*0002*/ 	.short	(.L_1393 - .L_1392)
.L_1392:
        /*0004*/ 	.word	0x00000082


	//----- nvinfo : EIATTR_KPARAM_INFO
	.align		4
.L_1393:
        /*0008*/ 	.byte	0x04, 0x17
        /*000a*/ 	.short	(.L_1395 - .L_1394)
.L_1394:
        /*000c*/ 	.word	0x00000000
        /*0010*/ 	.short	0x0000
        /*0012*/ 	.short	0x0000
        /*0014*/ 	.byte	0x00, 0xf0, 0x81, 0x02


	//----- nvinfo : EIATTR_SPARSE_MMA_MASK
	.align		4
.L_1395:
        /*0018*/ 	.byte	0x03, 0x50
        /*001a*/ 	.short	0x0000


	//----- nvinfo : EIATTR_MAXREG_COUNT
	.align		4
        /*001c*/ 	.byte	0x03, 0x1b
        /*001e*/ 	.short	0x00ff


	//----- nvinfo : EIATTR_NUM_BARRIERS
	.align		4
        /*0020*/ 	.byte	0x02, 0x4c
        /*0022*/ 	.byte	0x01
	.zero		1


	//----- nvinfo : EIATTR_MERCURY_ISA_VERSION
	.align		4
        /*0024*/ 	.byte	0x03, 0x5f
        /*0026*/ 	.short	0x0101


	//----- nvinfo : EIATTR_INT_WARP_WIDE_INSTR_OFFSETS
	.align		4
        /*0028*/ 	.byte	0x04, 0x31
        /*002a*/ 	.short	(.L_1397 - .L_1396)


	//   ....[0]....
.L_1396:
        /*002c*/ 	.word	0x00001820


	//   ....[1]....
        /*0030*/ 	.word	0x00001840


	//   ....[2]....
        /*0034*/ 	.word	0x00001920


	//   ....[3]....
        /*0038*/ 	.word	0x00001970


	//   ....[4]....
        /*003c*/ 	.word	0x00001a50


	//   ....[5]....
        /*0040*/ 	.word	0x00001ad0


	//   ....[6]....
        /*0044*/ 	.word	0x00001ba0


	//   ....[7]....
        /*0048*/ 	.word	0x00001bc0


	//   ....[8]....
        /*004c*/ 	.word	0x00001e10


	//   ....[9]....
        /*0050*/ 	.word	0x00001f00


	//   ....[10]....
        /*0054*/ 	.word	0x00001f20


	//   ....[11]....
        /*0058*/ 	.word	0x00001f40


	//   ....[12]....
        /*005c*/ 	.word	0x00002160


	//   ....[13]....
        /*0060*/ 	.word	0x00002180


	//----- nvinfo : EIATTR_COOP_GROUP_MASK_REGIDS
	.align		4
.L_1397:
        /*0064*/ 	.byte	0x04, 0x29
        /*0066*/ 	.short	(.L_1399 - .L_1398)


	//   ....[0]....
.L_1398:
        /*0068*/ 	.word	0xffffffff


	//   ....[1]....
        /*006c*/ 	.word	0xffffffff


	//   ....[2]....
        /*0070*/ 	.word	0xffffffff


	//   ....[3]....
        /*0074*/ 	.word	0xffffffff


	//   ....[4]....
        /*0078*/ 	.word	0xffffffff


	//   ....[5]....
        /*007c*/ 	.word	0xffffffff


	//   ....[6]....
        /*0080*/ 	.word	0xffffffff


	//   ....[7]....
        /*0084*/ 	.word	0xffffffff


	//   ....[8]....
        /*0088*/ 	.word	0xffffffff


	//   ....[9]....
        /*008c*/ 	.word	0xffffffff


	//----- nvinfo : EIATTR_COOP_GROUP_INSTR_OFFSETS
	.align		4
.L_1399:
        /*0090*/ 	.byte	0x04, 0x28
        /*0092*/ 	.short	(.L_1401 - .L_1400)


	//   ....[0]....
.L_1400:
        /*0094*/ 	.word	0x00001110


	//   ....[1]....
        /*0098*/ 	.word	0x00001120


	//   ....[2]....
        /*009c*/ 	.word	0x00001150


	//   ....[3]....
        /*00a0*/ 	.word	0x00001160


	//   ....[4]....
        /*00a4*/ 	.word	0x000011a0


	//   ....[5]....
        /*00a8*/ 	.word	0x000011b0


	//   ....[6]....
        /*00ac*/ 	.word	0x000011f0


	//   ....[7]....
        /*00b0*/ 	.word	0x00001200


	//   ....[8]....
        /*00b4*/ 	.word	0x00001260


	//   ....[9]....
        /*00b8*/ 	.word	0x00001270


	//----- nvinfo : EIATTR_VRC_CTA_INIT_COUNT
	.align		4
.L_1401:
        /*00bc*/ 	.byte	0x02, 0x4a
	.zero		1
	.zero		1


	//----- nvinfo : EIATTR_EXIT_INSTR_OFFSETS
	.align		4
        /*00c0*/ 	.byte	0x04, 0x1c
        /*00c2*/ 	.short	(.L_1403 - .L_1402)


	//   ....[0]....
.L_1402:
        /*00c4*/ 	.word	0x00000070


	//   ....[1]....
        /*00c8*/ 	.word	0x000042d0


	//----- nvinfo : EIATTR_MAX_THREADS
	.align		4
.L_1403:
        /*00cc*/ 	.byte	0x04, 0x05
        /*00ce*/ 	.short	(.L_1405 - .L_1404)
.L_1404:
        /*00d0*/ 	.word	0x00000100
        /*00d4*/ 	.word	0x00000001
        /*00d8*/ 	.word	0x00000001


	//----- nvinfo : EIATTR_CRS_STACK_SIZE
	.align		4
.L_1405:
        /*00dc*/ 	.byte	0x04, 0x1e
        /*00de*/ 	.short	(.L_1407 - .L_1406)
.L_1406:
        /*00e0*/ 	.word	0x00000000


	//----- nvinfo : EIATTR_CBANK_PARAM_SIZE
	.align		4
.L_1407:
        /*00e4*/ 	.byte	0x03, 0x19
        /*00e6*/ 	.short	0x00a0


	//----- nvinfo : EIATTR_PARAM_CBANK
	.align		4
        /*00e8*/ 	.byte	0x04, 0x0a
        /*00ea*/ 	.short	(.L_1409 - .L_1408)
	.align		4
.L_1408:
        /*00ec*/ 	.word	index@(.nv.constant0._Z35group_norm_nhwc_fwd_one_pass_kernelI11Bf16IOFp16WLi256ELi16ELi256EEv26Group_norm_nhwc_fwd_params)
        /*00f0*/ 	.short	0x0380
        /*00f2*/ 	.short	0x00a0


	//----- nvinfo : EIATTR_SW_WAR
	.align		4
.L_1409:
        /*00f4*/ 	.byte	0x04, 0x36
        /*00f6*/ 	.short	(.L_1411 - .L_1410)
.L_1410:
        /*00f8*/ 	.word	0x00000008
.L_1411:


//--------------------- .nv.info._Z35group_norm_nhwc_fwd_one_pass_kernelI11Bf16IOFp16WLi512ELi16ELi256EEv26Group_norm_nhwc_fwd_params --------------------------
	.section	.nv.info._Z35group_norm_nhwc_fwd_one_pass_kernelI11Bf16IOFp16WLi512ELi16ELi256EEv26Group_norm_nhwc_fwd_params,"",@"SHT_CUDA_INFO"
	.sectionflags	@""
	.align	4


	//----- nvinfo : EIATTR_CUDA_API_VERSION
	.align		4
        /*0000*/ 	.byte	0x04, 0x37
        /*0002*/ 	.short	(.L_1413 - .L_1412)
.L_1412:
        /*0004*/ 	.word	0x00000082


	//----- nvinfo : EIATTR_KPARAM_INFO
	.align		4
.L_1413:
        /*0008*/ 	.byte	0x04, 0x17
        /*000a*/ 	.short	(.L_1415 - .L_1414)
.L_1414:
        /*000c*/ 	.word	0x00000000
        /*0010*/ 	.short	0x0000
        /*0012*/ 	.short	0x0000
        /*0014*/ 	.byte	0x00, 0xf0, 0x81, 0x02


	//----- nvinfo : EIATTR_SPARSE_MMA_MASK
	.align		4
.L_1415:
        /*0018*/ 	.byte	0x03, 0x50
        /*001a*/ 	.short	0x0000


	//----- nvinfo : EIATTR_MAXREG_COUNT
	.align		4
        /*001c*/ 	.byte	0x03, 0x1b
        /*001e*/ 	.short	0x00ff


	//----- nvinfo : EIATTR_NUM_BARRIERS
	.align		4
        /*0020*/ 	.byte	0x02, 0x4c
        /*0022*/ 	.byte	0x01
	.zero		1


	//----- nvinfo : EIATTR_MERCURY_ISA_VERSION
	.align		4
        /*0024*/ 	.byte	0x03, 0x5f
        /*0026*/ 	.short	0x0101


	//----- nvinfo : EIATTR_INT_WARP_WIDE_INSTR_OFFSETS
	.align		4
        /*0028*/ 	.byte	0x04, 0x31
        /*002a*/ 	.short	(.L_1417 - .L_1416)


	//   ....[0]....
.L_1416:
        /*002c*/ 	.word	0x000023c0


	//   ....[1]....
        /*0030*/ 	.word	0x00002440


	//   ....[2]....
        /*0034*/ 	.word	0x000024e0


	//   ....[3]....
        /*0038*/ 	.word	0x00002580


	//   ....[4]....
        /*003c*/ 	.word	0x00002620


	//   ....[5]....
        /*0040*/ 	.word	0x000026c0


	//   ....[6]....
        /*0044*/ 	.word	0x00002760


	//   ....[7]....
        /*0048*/ 	.word	0x00002800


	//   ....[8]....
        /*004c*/ 	.word	0x00002a10


	//   ....[9]....
        /*0050*/ 	.word	0x00002a70


	//   ....[10]....
        /*0054*/ 	.word	0x00002b10


	//   ....[11]....
        /*0058*/ 	.word	0x00002bb0


	//   ....[12]....
        /*005c*/ 	.word	0x00002d30


	//   ....[13]....
        /*0060*/ 	.word	0x00002d60


	//----- nvinfo : EIATTR_COOP_GROUP_MASK_REGIDS
	.align		4
.L_1417:
        /*0064*/ 	.byte	0x04, 0x29
        /*0066*/ 	.short	(.L_1419 - .L_1418)


	//   ....[0]....
.L_1418:
        /*0068*/ 	.word	0xffffffff


	//   ....[1]....
        /*006c*/ 	.word	0xffffffff


	//   ....[2]....
        /*0070*/ 	.word	0xffffffff


	//   ....[3]....
        /*0074*/ 	.word	0xffffffff


	//   ....[4]....
        /*0078*/ 	.word	0xffffffff


	//   ....[5]....
        /*007c*/ 	.word	0xffffffff


	//   ....[6]....
        /*0080*/ 	.word	0xffffffff


	//   ....[7]....
        /*0084*/ 	.word	0xffffffff


	//   ....[8]....
        /*0088*/ 	.word	0xffffffff


	//   ....[9]....
        /*008c*/ 	.word	0xffffffff


	//----- nvinfo : EIATTR_COOP_GROUP_INSTR_OFFSETS
	.align		4
.L_1419:
        /*0090*/ 	.byte	0x04, 0x28
        /*0092*/ 	.short	(.L_1421 - .L_1420)


	//   ....[0]....
.L_1420:
        /*0094*/ 	.word	0x00001c70


	//   ....[1]....
        /*0098*/ 	.word	0x00001c80


	//   ....[2]....
        /*009c*/ 	.word	0x00001cc0


	//   ....[3]....
        /*00a0*/ 	.word	0x00001cd0


	//   ....[4]....
        /*00a4*/ 	.word	0x00001d10


	//   ....[5]....
        /*00a8*/ 	.word	0x00001d20


	//   ....[6]....
        /*00ac*/ 	.word	0x00001d60


	//   ....[7]....
        /*00b0*/ 	.word	0x00001d70


	//   ....[8]....
        /*00b4*/ 	.word	0x00001df0


	//   ....[9]....
        /*00b8*/ 	.word	0x00001e00


	//----- nvinfo : EIATTR_VRC_CTA_INIT_COUNT
	.align		4
.L_1421:
        /*00bc*/ 	.byte	0x02, 0x4a
	.zero		1
	.zero		1


	//----- nvinfo : EIATTR_EXIT_INSTR_OFFSETS
	.align		4
        /*00c0*/ 	.byte	0x04, 0x1c
        /*00c2*/ 	.short	(.L_1423 - .L_1422)


	//   ....[0]....
.L_1422:
        /*00c4*/ 	.word	0x00000070


	//   ....[1]....
        /*00c8*/ 	.word	0x00006c90


	//----- nvinfo : EIATTR_MAX_THREADS
	.align		4
.L_1423:
        /*00cc*/ 	.byte	0x04, 0x05
        /*00ce*/ 	.short	(.L_1425 - .L_1424)
.L_1424:
        /*00d0*/ 	.word	0x00000100
        /*00d4*/ 	.word	0x00000001
        /*00d8*/ 	.word	0x00000001


	//----- nvinfo : EIATTR_CRS_STACK_SIZE
	.align		4
.L_1425:
        /*00dc*/ 	.byte	0x04, 0x1e
        /*00de*/ 	.short	(.L_1427 - .L_1426)
.L_1426:
        /*00e0*/ 	.word	0x00000000


	//----- nvinfo : EIATTR_CBANK_PARAM_SIZE
	.align		4
.L_1427:
        /*00e4*/ 	.byte	0x03, 0x19
        /*00e6*/ 	.short	0x00a0


	//----- nvinfo : EIATTR_PARAM_CBANK
	.align		4
        /*00e8*/ 	.byte	0x04, 0x0a
        /*00ea*/ 	.short	(.L_1429 - .L_1428)
	.align		4
.L_1428:
        /*00ec*/ 	.word	index@(.nv.constant0._Z35group_norm_nhwc_fwd_one_pass_kernelI11Bf16IOFp16WLi512ELi16ELi256EEv26Group_norm_nhwc_fwd_params)
        /*00f0*/ 	.short	0x0380
        /*00f2*/ 	.short	0x00a0


	//----- nvinfo : EIATTR_SW_WAR
	.align		4
.L_1429:
        /*00f4*/ 	.byte	0x04, 0x36
        /*00f6*/ 	.short	(.L_1431 - .L_1430)
.L_1430:
        /*00f8*/ 	.word	0x00000008
.L_1431:


//--------------------- .nv.info._Z35group_norm_nhwc_fwd_one_pass_kernelI11Fp16IOFp32WLi64ELi16ELi256EEv26Group_norm_nhwc_fwd_params --------------------------
	.section	.nv.info._Z35group_norm_nhwc_fwd_one_pass_kernelI11Fp16IOFp32WLi64ELi16ELi256EEv26Group_norm_nhwc_fwd_params,"",@"SHT_CUDA_INFO"
	.sectionflags	@""
	.align	4


	//----- nvinfo : EIATTR_CUDA_API_VERSION
	.align		4
        /*0000*/ 	.byte	0x04, 0x37
        /*0002*/ 	.short	(.L_1433 - .L_1432)
.L_1432:
        /*0004*/ 	.word	0x00000082


	//----- nvinfo : EIATTR_KPARAM_INFO
	.align		4
.L_1433:
        /*0008*/ 	.byte	0x04, 0x17
        /*000a*/ 	.short	(.L_1435 - .L_1434)
.L_1434:
        /*000c*/ 	.word	0x00000000
        /*0010*/ 	.short	0x0000
        /*0012*/ 	.short	0x0000
        /*0014*/ 	.byte	0x00, 0xf0, 0x81, 0x02


	//----- nvinfo : EIATTR_SPARSE_MMA_MASK
	.align		4
.L_1435:
        /*0018*/ 	.byte	0x03, 0x50
        /*001a*/ 	.short	0x0000


	//----- nvinfo : EIATTR_MAXREG_COUNT
	.align		4
        /*001c*/ 	.byte	0x03, 0x1b
        /*001e*/ 	.short	0x00ff


	//----- nvinfo : EIATTR_NUM_BARRIERS
	.align		4
        /*0020*/ 	.byte	0x02, 0x4c
        /*0022*/ 	.byte	0x01
	.zero		1


	//----- nvinfo : EIATTR_MERCURY_ISA_VERSION
	.align		4
        /*0024*/ 	.byte	0x03, 0x5f
        /*0026*/ 	.short	0x0101


	//----- nvinfo : EIATTR_INT_WARP_WIDE_INSTR_OFFSETS
	.align		4
        /*0028*/ 	.byte	0x04, 0x31
        /*002a*/ 	.short	(.L_1437 - .L_1436)


	//   ....[0]....
.L_1436:
        /*002c*/ 	.word	0x00000ed0


	//   ....[1]....
        /*0030*/ 	.word	0x00000f00


	//   ....[2]....
        /*0034*/ 	.word	0x00000f20


	//   ....[3]....
        /*0038*/ 	.word	0x00000f50


	//   ....[4]....
        /*003c*/ 	.word	0x00001120


	//   ....[5]....
        /*0040*/ 	.word	0x00001180


	//   ....[6]....
        /*0044*/ 	.word	0x000011b0


	//   ....[7]....
        /*0048*/ 	.word	0x000011d0


	//   ....[8]....
        /*004c*/ 	.word	0x00001480


	//   ....[9]....
        /*0050*/ 	.word	0x00001560


	//   ....[10]....
        /*0054*/ 	.word	0x00001570


	//   ....[11]....
        /*0058*/ 	.word	0x00001650


	//   ....[12]....
        /*005c*/ 	.word	0x000017c0


	//   ....[13]....
        /*0060*/ 	.word	0x000017e0


	//----- nvinfo : EIATTR_COOP_GROUP_MASK_REGIDS
	.align		4
.L_1437:
        /*0064*/ 	.byte	0x04, 0x29
        /*0066*/ 	.short	(.L_1439 - .L_1438)


	//   ....[0]....
.L_1438:
        /*0068*/ 	.word	0xffffffff


	//   ....[1]....
        /*006c*/ 	.word	0xffffffff


	//   ....[2]....
        /*0070*/ 	.word	0xffffffff


	//   ....[3]....
        /*0074*/ 	.word	0xffffffff


	//   ....[4]....
        /*0078*/ 	.word	0xffffffff


	//   ....[5]....
        /*007c*/ 	.word	0xffffffff


	//   ....[6]....
        /*0080*/ 	.word	0xffffffff


	//   ....[7]....
        /*0084*/ 	.word	0xffffffff


	//   ....[8]....
        /*0088*/ 	.word	0xffffffff


	//   ....[9]....
        /*008c*/ 	.word	0xffffffff


	//----- nvinfo : EIATTR_COOP_GROUP_INSTR_OFFSETS
	.align		4
.L_1439:
        /*0090*/ 	.byte	0x04, 0x28
        /*0092*/ 	.short	(.L_1441 - .L_1440)


	//   ....[0]....
.L_1440:
        /*0094*/ 	.word	0x00000730


	//   ....[1]....
        /*0098*/ 	.word	0x00000740


	//   ....[2]....
        /*009c*/ 	.word	0x00000770


	//   ....[3]....
        /*00a0*/ 	.word	0x00000780


	//   ....[4]....
        /*00a4*/ 	.word	0x000007c0


	//   ....[5]....
        /*00a8*/ 	.word	0x000007d0


	//   ....[6]....
        /*00ac*/ 	.word	0x00000810


	//   ....[7]....
        /*00b0*/ 	.word	0x00000820


	//   ....[8]....
        /*00b4*/ 	.word	0x00000880


	//   ....[9]....
        /*00b8*/ 	.word	0x00000890


	//----- nvinfo : EIATTR_VRC_CTA_INIT_COUNT
	.align		4
.L_1441:
        /*00bc*/ 	.byte	0x02, 0x4a
	.zero		1
	.zero		1


	//----- nvinfo : EIATTR_EXIT_INSTR_OFFSETS
	.align		4
        /*00c0*/ 	.byte	0x04, 0x1c
        /*00c2*/ 	.short	(.L_1443 - .L_1442)


	//   ....[0]....
.L_1442:
        /*00c4*/ 	.word	0x00000070


	//   ....[1]....
        /*00c8*/ 	.word	0x00002350


	//----- nvinfo : EIATTR_MAX_THREADS
	.align		4
.L_1443:
        /*00cc*/ 	.byte	0x04, 0x05
        /*00ce*/ 	.short	(.L_1445 - .L_1444)
.L_1444:
        /*00d0*/ 	.word	0x00000100
        /*00d4*/ 	.word	0x00000001
        /*00d8*/ 	.word	0x00000001


	//----- nvinfo : EIATTR_CRS_STACK_SIZE
	.align		4
.L_1445:
        /*00dc*/ 	.byte	0x04, 0x1e
        /*00de*/ 	.short	(.L_1447 - .L_1446)
.L_1446:
        /*00e0*/ 	.word	0x00000000


	//----- nvinfo : EIATTR_CBANK_PARAM_SIZE
	.align		4
.L_1447:
        /*00e4*/ 	.byte	0x03, 0x19
        /*00e6*/ 	.short	0x00a0


	//----- nvinfo : EIATTR_PARAM_CBANK
	.align		4
        /*00e8*/ 	.byte	0x04, 0x0a
        /*00ea*/ 	.short	(.L_1449 - .L_1448)
	.align		4
.L_1448:
        /*00ec*/ 	.word	index@(.nv.constant0._Z35group_norm_nhwc_fwd_one_pass_kernelI11Fp16IOFp32WLi64ELi16ELi256EEv26Group_norm_nhwc_fwd_params)
        /*00f0*/ 	.short	0x0380
        /*00f2*/ 	.short	0x00a0


	//----- nvinfo : EIATTR_SW_WAR
	.align		4
.L_1449:
        /*00f4*/ 	.byte	0x04, 0x36
        /*00f6*/ 	.short	(.L_1451 - .L_1450)
.L_1450:
        /*00f8*/ 	.word	0x00000008
.L_1451:


//--------------------- .nv.info._Z35group_norm_nhwc_fwd_one_pass_kernelI11Fp16IOFp32WLi128ELi16ELi256EEv26Group_norm_nhwc_fwd_params --------------------------
	.section	.nv.info._Z35group_norm_nhwc_fwd_one_pass_kernelI11Fp16IOFp32WLi128ELi16ELi256EEv26Group_norm_nhwc_fwd_params,"",@"SHT_CUDA_INFO"
	.sectionflags	@""
	.align	4


	//----- nvinfo : EIATTR_CUDA_API_VERSION
	.align		4
        /*0000*/ 	.byte	0x04, 0x37
        /*0002*/ 	.short	(.L_1453 - .L_1452)
.L_1452:
        /*0004*/ 	.word	0x00000082


	//----- nvinfo : EIATTR_KPARAM_INFO
	.align		4
.L_1453:
        /*0008*/ 	.byte	0x04, 0x17
        /*000a*/ 	.short	(.L_1455 - .L_1454)
.L_1454:
        /*000c*/ 	.word	0x00000000
        /*0010*/ 	.short	0x0000
        /*0012*/ 	.short	0x0000
        /*0014*/ 	.byte	0x00, 0xf0, 0x81, 0x02


	//----- nvinfo : EIATTR_SPARSE_MMA_MASK
	.align		4
.L_1455:
        /*0018*/ 	.byte	0x03, 0x50
        /*001a*/ 	.short	0x0000


	//----- nvinfo : EIATTR_MAXREG_COUNT
	.align		4
        /*001c*/ 	.byte	0x03, 0x1b
        /*001e*/ 	.short	0x00ff


	//----- nvinfo : EIATTR_NUM_BARRIERS
	.align		4
        /*0020*/ 	.byte	0x02, 0x4c
        /*0022*/ 	.byte	0x01
	.zero		1


	//----- nvinfo : EIATTR_MERCURY_ISA_VERSION
	.align		4
        /*0024*/ 	.byte	0x03, 0x5f
        /*0026*/ 	.short	0x0101


	//----- nvinfo : EIATTR_INT_WARP_WIDE_INSTR_OFFSETS
	.align		4
        /*0028*/ 	.byte	0x04, 0x31
        /*002a*/ 	.short	(.L_1457 - .L_1456)


	//   ....[0]....
.L_1456:
        /*002c*/ 	.word	0x00001140


	//   ....[1]....
        /*0030*/ 	.word	0x000011b0


	//   ....[2]....
        /*0034*/ 	.word	0x000011c0


	//   ....[3]....
        /*0038*/ 	.word	0x000011f0


	//   ....[4]....
        /*003c*/ 	.word	0x000013b0


	//   ....[5]....
        /*0040*/ 	.word	0x00001410


	//   ....[6]....
        /*0044*/ 	.word	0x00001440


	//   ....[7]....
        /*0048*/ 	.word	0x00001460


	//   ....[8]....
        /*004c*/ 	.word	0x00001780


	//   ....[9]....
        /*0050*/ 	.word	0x000017a0


	//   ....[10]....
        /*0054*/ 	.word	0x000017b0


	//   ....[11]....
        /*0058*/ 	.word	0x000017e0


	//   ....[12]....
        /*005c*/ 	.word	0x00001a40


	//   ....[13]....
        /*0060*/ 	.word	0x00001a60


	//----- nvinfo : EIATTR_COOP_GROUP_MASK_REGIDS
	.align		4
.L_1457:
        /*0064*/ 	.byte	0x04, 0x29
        /*0066*/ 	.short	(.L_1459 - .L_1458)


	//   ....[0]....
.L_1458:
        /*0068*/ 	.word	0xffffffff


	//   ....[1]....
        /*006c*/ 	.word	0xffffffff


	//   ....[2]....
        /*0070*/ 	.word	0xffffffff


	//   ....[3]....
        /*0074*/ 	.word	0xffffffff


	//   ....[4]....
        /*0078*/ 	.word	0xffffffff


	//   ....[5]....
        /*007c*/ 	.word	0xffffffff


	//   ....[6]....
        /*0080*/ 	.word	0xffffffff


	//   ....[7]....
        /*0084*/ 	.word	0xffffffff


	//   ....[8]....
        /*0088*/ 	.word	0xffffffff


	//   ....[9]....
        /*008c*/ 	.word	0xffffffff


	//----- nvinfo : EIATTR_COOP_GROUP_INSTR_OFFSETS
	.align		4
.L_1459:
        /*0090*/ 	.byte	0x04, 0x28
        /*0092*/ 	.short	(.L_1461 - .L_1460)


	//   ....[0]....
.L_1460:
        /*0094*/ 	.word	0x000009a0


	//   ....[1]....
        /*0098*/ 	.word	0x000009b0


	//   ....[2]....
        /*009c*/ 	.word	0x000009f0


	//   ....[3]....
        /*00a0*/ 	.word	0x00000a00


	//   ....[4]....
        /*00a4*/ 	.word	0x00000a40


	//   ....[5]....
        /*00a8*/ 	.word	0x00000a50


	//   ....[6]....
        /*00ac*/ 	.word	0x00000a90


	//   ....[7]....
        /*00b0*/ 	.word	0x00000aa0


	//   ....[8]....
        /*00b4*/ 	.word	0x00000b10


	//   ....[9]....
        /*00b8*/ 	.word	0x00000b20


	//----- nvinfo : EIATTR_VRC_CTA_INIT_COUNT
	.align		4
.L_1461:
        /*00bc*/ 	.byte	0x02, 0x4a
	.zero		1
	.zero		1


	//----- nvinfo : EIATTR_EXIT_INSTR_OFFSETS
	.align		4
        /*00c0*/ 	.byte	0x04, 0x1c
        /*00c2*/ 	.short	(.L_1463 - .L_1462)


	//   ....[0]....
.L_1462:
        /*00c4*/ 	.word	0x00000070


	//   ....[1]....
        /*00c8*/ 	.word	0x00002d60


	//----- nvinfo : EIATTR_MAX_THREADS
	.align		4
.L_1463:
        /*00cc*/ 	.byte	0x04, 0x05
        /*00ce*/ 	.short	(.L_1465 - .L_1464)
.L_1464:
        /*00d0*/ 	.word	0x00000100
        /*00d4*/ 	.word	0x00000001
        /*00d8*/ 	.word	0x00000001


	//----- nvinfo : EIATTR_CRS_STACK_SIZE
	.align		4
.L_1465:
        /*00dc*/ 	.byte	0x04, 0x1e
        /*00de*/ 	.short	(.L_1467 - .L_1466)
.L_1466:
        /*00e0*/ 	.word	0x00000000


	//----- nvinfo : EIATTR_CBANK_PARAM_SIZE
	.align		4
.L_1467:
        /*00e4*/ 	.byte	0x03, 0x19
        /*00e6*/ 	.short	0x00a0


	//----- nvinfo : EIATTR_PARAM_CBANK
	.align		4
        /*00e8*/ 	.byte	0x04, 0x0a
        /*00ea*/ 	.short	(.L_1469 - .L_1468)
	.align		4
.L_1468:
        /*00ec*/ 	.word	index@(.nv.constant0._Z35group_norm_nhwc_fwd_one_pass_kernelI11Fp16IOFp32WLi128ELi16ELi256EEv26Group_norm_nhwc_fwd_params)
        /*00f0*/ 	.short	0x0380
        /*00f2*/ 	.short	0x00a0


	//----- nvinfo : EIATTR_SW_WAR
	.align		4
.L_1469:
        /*00f4*/ 	.byte	0x04, 0x36
        /*00f6*/ 	.short	(.L_1471 - .L_1470)
.L_1470:
        /*00f8*/ 	.word	0x00000008
.L_1471:


//--------------------- .nv.info._Z35group_norm_nhwc_fwd_one_pass_kernelI11Fp16IOFp32WLi256ELi16ELi256EEv26Group_norm_nhwc_fwd_params --------------------------
	.section	.nv.info._Z35group_norm_nhwc_fwd_one_pass_kernelI11Fp16IOFp32WLi256ELi16ELi256EEv26Group_norm_nhwc_fwd_params,"",@"SHT_CUDA_INFO"
	.sectionflags	@""
	.align	4


	//----- nvinfo : EIATTR_CUDA_API_VERSION
	.align		4
        /*0000*/ 	.byte	0x04, 0x37
        /*0002*/ 	.short	(.L_1473 - .L_1472)
.L_1472:
        /*0004*/ 	.word	0x00000082


	//----- nvinfo : EIATTR_KPARAM_INFO
	.align		4
.L_1473:
        /*0008*/ 	.byte	0x04, 0x17
        /*000a*/ 	.short	(.L_1475 - .L_1474)
.L_1474:
        /*000c*/ 	.word	0x00000000
        /*0010*/ 	.short	0x0000
        /*0012*/ 	.short	0x0000
        /*0014*/ 	.byte	0x00, 0xf0, 0x81, 0x02


	//----- nvinfo : EIATTR_SPARSE_MMA_MASK
	.align		4
.L_1475:
        /*0018*/ 	.byte	0x03, 0x50
        /*001a*/ 	.short	0x0000


	//----- nvinfo : EIATTR_MAXREG_COUNT
	.align		4
        /*001c*/ 	.byte	0x03, 0x1b
        /*001e*/ 	.short	0x00ff


	//----- nvinfo : EIATTR_NUM_BARRIERS
	.align		4
        /*0020*/ 	.byte	0x02, 0x4c
        /*0022*/ 	.byte	0x01
	.zero		1


	//----- nvinfo : EIATTR_MERCURY_ISA_VERSION
	.align		4
        /*0024*/ 	.byte	0x03, 0x5f
        /*0026*/ 	.short	0x0101


	//----- nvinfo : EIATTR_INT_WARP_WIDE_INSTR_OFFSETS
	.align		4
        /*0028*/ 	.byte	0x04, 0x31
        /*002a*/ 	.short	(.L_1477 - .L_1476)


	//   ....[0]....
.L_1476:
        /*002c*/ 	.word	0x00001780


	//   ....[1]....
        /*0030*/ 	.word	0x000017a0


	//   ....[2]....
        /*0034*/ 	.word	0x00001880


	//   ....[3]....
        /*0038*/ 	.word	0x000018d0


	//   ....[4]....
        /*003c*/ 	.word	0x000019b0


	//   ....[5]....
        /*0040*/ 	.word	0x00001a30


	//   ....[6]....
        /*0044*/ 	.word	0x00001b00


	//   ....[7]....
        /*0048*/ 	.word	0x00001b20


	//   ....[8]....
        /*004c*/ 	.word	0x00001d70


	//   ....[9]....
        /*0050*/ 	.word	0x00001e60


	//   ....[10]....
        /*0054*/ 	.word	0x00001e80


	//   ....[11]....
        /*0058*/ 	.word	0x00001eb0


	//   ....[12]....
        /*005c*/ 	.word	0x000020c0


	//   ....[13]....
        /*0060*/ 	.word	0x000020e0


	//----- nvinfo : EIATTR_COOP_GROUP_MASK_REGIDS
	.align		4
.L_1477:
        /*0064*/ 	.byte	0x04, 0x29
        /*0066*/ 	.short	(.L_1479 - .L_1478)


	//   ....[0]....
.L_1478:
        /*0068*/ 	.word	0xffffffff


	//   ....[1]....
        /*006c*/ 	.word	0xffffffff


	//   ....[2]....
        /*0070*/ 	.word	0xffffffff


	//   ....[3]....
        /*0074*/ 	.word	0xffffffff


	//   ....[4]....
        /*0078*/ 	.word	0xffffffff


	//   ....[5]....
        /*007c*/ 	.word	0xffffffff


	//   ....[6]....
        /*0080*/ 	.word	0xffffffff


	//   ....[7]....
        /*0084*/ 	.word	0xffffffff


	//   ....[8]....
        /*0088*/ 	.word	0xffffffff


	//   ....[9]....
        /*008c*/ 	.word	0xffffffff


	//----- nvinfo : EIATTR_COOP_GROUP_INSTR_OFFSETS
	.align		4
.L_1479:
        /*0090*/ 	.byte	0x04, 0x28
        /*0092*/ 	.short	(.L_1481 - .L_1480)


	//   ....[0]....
.L_1480:
        /*0094*/ 	.word	0x00001070


	//   ....[1]....
        /*0098*/ 	.word	0x00001080


	//   ....[2]....
        /*009c*/ 	.word	0x000010b0


	//   ....[3]....
        /*00a0*/ 	.word	0x000010c0


	//   ....[4]....
        /*00a4*/ 	.word	0x00001100


	//   ....[5]....
        /*00a8*/ 	.word	0x00001110


	//   ....[6]....
        /*00ac*/ 	.word	0x00001150


	//   ....[7]....
        /*00b0*/ 	.word	0x00001160


	//   ....[8]....
        /*00b4*/ 	.word	0x000011c0


	//   ....[9]....
        /*00b8*/ 	.word	0x000011d0


	//----- nvinfo : EIATTR_VRC_CTA_INIT_COUNT
	.align		4
.L_1481:
        /*00bc*/ 	.byte	0x02, 0x4a
	.zero		1
	.zero		1


	//----- nvinfo : EIATTR_EXIT_INSTR_OFFSETS
	.align		4
        /*00c0*/ 	.byte	0x04, 0x1c
        /*00c2*/ 	.short	(.L_1483 - .L_1482)


	//   ....[0]....
.L_1482:
        /*00c4*/ 	.word	0x00000070


	//   ....[1]....
        /*00c8*/ 	.word	0x000041e0


	//----- nvinfo : EIATTR_MAX_THREADS
	.align		4
.L_1483:
        /*00cc*/ 	.byte	0x04, 0x05
        /*00ce*/ 	.short	(.L_1485 - .L_1484)
.L_1484:
        /*00d0*/ 	.word	0x00000100
        /*00d4*/ 	.word	0x00000001
        /*00d8*/ 	.word	0x00000001


	//----- nvinfo : EIATTR_CRS_STACK_SIZE
	.align		4
.L_1485:
        /*00dc*/ 	.byte	0x04, 0x1e
        /*00de*/ 	.short	(.L_1487 - .L_1486)
.L_1486:
        /*00e0*/ 	.word	0x00000000


	//----- nvinfo : EIATTR_CBANK_PARAM_SIZE
	.align		4
.L_1487:
        /*00e4*/ 	.byte	0x03, 0x19
        /*00e6*/ 	.short	0x00a0


	//----- nvinfo : EIATTR_PARAM_CBANK
	.align		4
        /*00e8*/ 	.byte	0x04, 0x0a
        /*00ea*/ 	.short	(.L_1489 - .L_1488)
	.align		4
.L_1488:
        /*00ec*/ 	.word	index@(.nv.constant0._Z35group_norm_nhwc_fwd_one_pass_kernelI11Fp16IOFp32WLi256ELi16ELi256EEv26Group_norm_nhwc_fwd_params)
        /*00f0*/ 	.short	0x0380
        /*00f2*/ 	.short	0x00a0


	//----- nvinfo : EIATTR_SW_WAR
	.align		4
.L_1489:
        /*00f4*/ 	.byte	0x04, 0x36
        /*00f6*/ 	.short	(.L_1491 - .L_1490)
.L_1490:
        /*00f8*/ 	.word	0x00000008
.L_1491:


//--------------------- .nv.info._Z35group_norm_nhwc_fwd_one_pass_kernelI11Fp16IOFp32WLi512ELi16ELi256EEv26Group_norm_nhwc_fwd_params --------------------------
	.section	.nv.info._Z35group_norm_nhwc_fwd_one_pass_kernelI11Fp16IOFp32WLi512ELi16ELi256EEv26Group_norm_nhwc_fwd_params,"",@"SHT_CUDA_INFO"
	.sectionflags	@""
	.align	4


	//----- nvinfo : EIATTR_CUDA_API_VERSION
	.align		4
        /*0000*/ 	.byte	0x04, 0x37
        /*0002*/ 	.short	(.L_1493 - .L_1492)
.L_1492:
        /*0004*/ 	.word	0x00000082


	//----- nvinfo : EIATTR_KPARAM_INFO
	.align		4
.L_1493:
        /*0008*/ 	.byte	0x04, 0x17
        /*000a*/ 	.short	(.L_1495 - .L_1494)
.L_1494:
        /*000c*/ 	.word	0x00000000
        /*0010*/ 	.short	0x0000
        /*0012*/ 	.short	0x0000
        /*0014*/ 	.byte	0x00, 0xf0, 0x81, 0x02


	//----- nvinfo : EIATTR_SPARSE_MMA_MASK
	.align		4
.L_1495:
        /*0018*/ 	.byte	0x03, 0x50
        /*001a*/ 	.short	0x0000


	//----- nvinfo : EIATTR_MAXREG_COUNT
	.align		4
        /*001c*/ 	.byte	0x03, 0x1b
        /*001e*/ 	.short	0x00ff


	//----- nvinfo : EIATTR_NUM_BARRIERS
	.align		4
        /*0020*/ 	.byte	0x02, 0x4c
        /*0022*/ 	.byte	0x01
	.zero		1


	//----- nvinfo : EIATTR_MERCURY_ISA_VERSION
	.align		4
        /*0024*/ 	.byte	0x03, 0x5f
        /*0026*/ 	.short	0x0101


	//----- nvinfo : EIATTR_INT_WARP_WIDE_INSTR_OFFSETS
	.align		4
        /*0028*/ 	.byte	0x04, 0x31
        /*002a*/ 	.short	(.L_1497 - .L_1496)


	//   ....[0]....
.L_1496:
        /*002c*/ 	.word	0x000022c0


	//   ....[1]....
        /*0030*/ 	.word	0x00002340


	//   ....[2]....
        /*0034*/ 	.word	0x000023e0


	//   ....[3]....
        /*0038*/ 	.word	0x00002480


	//   ....[4]....
        /*003c*/ 	.word	0x00002520


	//   ....[5]....
        /*0040*/ 	.word	0x000025c0


	//   ....[6]....
        /*0044*/ 	.word	0x00002660


	//   ....[7]....
        /*0048*/ 	.word	0x00002700


	//   ....[8]....
        /*004c*/ 	.word	0x00002910


	//   ....[9]....
        /*0050*/ 	.word	0x00002970


	//   ....[10]....
        /*0054*/ 	.word	0x00002a10


	//   ....[11]....
        /*0058*/ 	.word	0x00002ab0


	//   ....[12]....
        /*005c*/ 	.word	0x00002c30


	//   ....[13]....
        /*0060*/ 	.word	0x00002c60


	//----- nvinfo : EIATTR_COOP_GROUP_MASK_REGIDS
	.align		4
.L_1497:
        /*0064*/ 	.byte	0x04, 0x29
        /*0066*/ 	.short	(.L_1499 - .L_1498)


	//   ....[0]....
.L_1498:
        /*0068*/ 	.word	0xffffffff


	//   ....[1]....
        /*006c*/ 	.word	0xffffffff


	//   ....[2]....
        /*0070*/ 	.word	0xffffffff


	//   ....[3]....
        /*0074*/ 	.word	0xffffffff


	//   ....[4]....
        /*0078*/ 	.word	0xffffffff


	//   ....[5]....
        /*007c*/ 	.word	0xffffffff


	//   ....[6]....
        /*0080*/ 	.word	0xffffffff


	//   ....[7]....
        /*0084*/ 	.word	0xffffffff


	//   ....[8]....
        /*0088*/ 	.word	0xffffffff


	//   ....[9]....
        /*008c*/ 	.word	0xffffffff


	//----- nvinfo : EIATTR_COOP_GROUP_INSTR_OFFSETS
	.align		4
.L_1499:
        /*0090*/ 	.byte	0x04, 0x28
        /*0092*/ 	.short	(.L_1501 - .L_1500)


	//   ....[0]....
.L_1500:
        /*0094*/ 	.word	0x00001b80


	//   ....[1]....
        /*0098*/ 	.word	0x00001b90


	//   ....[2]....
        /*009c*/ 	.word	0x00001bc0


	//   ....[3]....
        /*00a0*/ 	.word	0x00001bd0


	//   ....[4]....
        /*00a4*/ 	.word	0x00001c10


	//   ....[5]....
        /*00a8*/ 	.word	0x00001c20


	//   ....[6]....
        /*00ac*/ 	.word	0x00001c60


	//   ....[7]....
        /*00b0*/ 	.word	0x00001c70


	//   ....[8]....
        /*00b4*/ 	.word	0x00001cf0


	//   ....[9]....
        /*00b8*/ 	.word	0x00001d00


	//----- nvinfo : EIATTR_VRC_CTA_INIT_COUNT
	.align		4
.L_1501:
        /*00bc*/ 	.byte	0x02, 0x4a
	.zero		1
	.zero		1


	//----- nvinfo : EIATTR_EXIT_INSTR_OFFSETS
	.align		4
        /*00c0*/ 	.byte	0x04, 0x1c
        /*00c2*/ 	.short	(.L_1503 - .L_1502)


	//   ....[0]....
.L_1502:
        /*00c4*/ 	.word	0x00000070


	//   ....[1]....
        /*00c8*/ 	.word	0x00006b30


	//----- nvinfo : EIATTR_MAX_THREADS
	.align		4
.L_1503:
        /*00cc*/ 	.byte	0x04, 0x05
        /*00ce*/ 	.short	(.L_1505 - .L_1504)
.L_1504:
        /*00d0*/ 	.word	0x00000100
        /*00d4*/ 	.word	0x00000001
        /*00d8*/ 	.word	0x00000001


	//----- nvinfo : EIATTR_CRS_STACK_SIZE
	.align		4
.L_1505:
        /*00dc*/ 	.byte	0x04, 0x1e
        /*00de*/ 	.short	(.L_1507 - .L_1506)
.L_1506:
        /*00e0*/ 	.word	0x00000000


	//----- nvinfo : EIATTR_CBANK_PARAM_SIZE
	.align		4
.L_1507:
        /*00e4*/ 	.byte	0x03, 0x19
        /*00e6*/ 	.short	0x00a0


	//----- nvinfo : EIATTR_PARAM_CBANK
	.align		4
        /*00e8*/ 	.byte	0x04, 0x0a
        /*00ea*/ 	.short	(.L_1509 - .L_1508)
	.align		4
.L_1508:
        /*00ec*/ 	.word	index@(.nv.constant0._Z35group_norm_nhwc_fwd_one_pass_kernelI11Fp16IOFp32WLi512ELi16ELi256EEv26Group_norm_nhwc_fwd_params)
        /*00f0*/ 	.short	0x0380
        /*00f2*/ 	.short	0x00a0


	//----- nvinfo : EIATTR_SW_WAR
	.align		4
.L_1509:
        /*00f4*/ 	.byte	0x04, 0x36
        /*00f6*/ 	.short	(.L_1511 - .L_1510)
.L_1510:
        /*00f8*/ 	.word	0x00000008
.L_1511:


//--------------------- .nv.info._Z35group_norm_nhwc_fwd_one_pass_kernelI11Fp16IOBf16WLi64ELi16ELi256EEv26Group_norm_nhwc_fwd_params --------------------------
	.section	.nv.info._Z35group_norm_nhwc_fwd_one_pass_kernelI11Fp16IOBf16WLi64ELi16ELi256EEv26Group_norm_nhwc_fwd_params,"",@"SHT_CUDA_INFO"
	.sectionflags	@""
	.align	4


	//----- nvinfo : EIATTR_CUDA_API_VERSION
	.align		4
        /*0000*/ 	.byte	0x04, 0x37
        /*0002*/ 	.short	(.L_1513 - .L_1512)
.L_1512:
        /*0004*/ 	.word	0x00000082


	//----- nvinfo : EIATTR_KPARAM_INFO
	.align		4
.L_1513:
        /*0008*/ 	.byte	0x04, 0x17
        /*000a*/ 	.short	(.L_1515 - .L_1514)
.L_1514:
        /*000c*/ 	.word	0x00000000
        /*0010*/ 	.short	0x0000
        /*0012*/ 	.short	0x0000
        /*0014*/ 	.byte	0x00, 0xf0, 0x81, 0x02


	//----- nvinfo : EIATTR_SPARSE_MMA_MASK
	.align		4
.L_1515:
        /*0018*/ 	.byte	0x03, 0x50
        /*001a*/ 	.short	0x0000


	//----- nvinfo : EIATTR_MAXREG_COUNT
	.align		4
        /*001c*/ 	.byte	0x03, 0x1b
        /*001e*/ 	.short	0x00ff


	//----- nvinfo : EIATTR_NUM_BARRIERS
	.align		4
        /*0020*/ 	.byte	0x02, 0x4c
        /*0022*/ 	.byte	0x01
	.zero		1


	//----- nvinfo : EIATTR_MERCURY_ISA_VERSION
	.align		4
        /*0024*/ 	.byte	0x03, 0x5f
        /*0026*/ 	.short	0x0101


	//----- nvinfo : EIATTR_INT_WARP_WIDE_INSTR_OFFSETS
	.align		4
        /*0028*/ 	.byte	0x04, 0x31
        /*002a*/ 	.short	(.L_1517 - .L_1516)


	//   ....[0]....
.L_1516:
        /*002c*/ 	.word	0x00000ec0


	//   ....[1]....
        /*0030*/ 	.word	0x00000f00


	//   ....[2]....
        /*0034*/ 	.word	0x00000f30


	//   ....[3]....
        /*0038*/ 	.word	0x00000f50


	//   ....[4]....
        /*003c*/ 	.word	0x00001120


	//   ....[5]....
        /*0040*/ 	.word	0x00001180


	//   ....[6]....
        /*0044*/ 	.word	0x000011b0


	//   ....[7]....
        /*0048*/ 	.word	0x000011d0


	//   ....[8]....
        /*004c*/ 	.word	0x00001480


	//   ....[9]....
        /*0050*/ 	.word	0x00001560


	//   ....[10]....
        /*0054*/ 	.word	0x00001570


	//   ....[11]....
        /*0058*/ 	.word	0x00001640


	//   ....[12]....
        /*005c*/ 	.word	0x000017c0


	//   ....[13]....
        /*0060*/ 	.word	0x000017e0


	//----- nvinfo : EIATTR_COOP_GROUP_MASK_REGIDS
	.align		4
.L_1517:
        /*0064*/ 	.byte	0x04, 0x29
        /*0066*/ 	.short	(.L_1519 - .L_1518)


	//   ....[0]....
.L_1518:
        /*0068*/ 	.word	0xffffffff


	//   ....[1]....
        /*006c*/ 	.word	0xffffffff


	//   ....[2]....
        /*0070*/ 	.word	0xffffffff


	//   ....[3]....
        /*0074*/ 	.word	0xffffffff


	//   ....[4]....
        /*0078*/ 	.word	0xffffffff


	//   ....[5]....
        /*007c*/ 	.word	0xffffffff


	//   ....[6]....
        /*0080*/ 	.word	0xffffffff


	//   ....[7]....
        /*0084*/ 	.word	0xffffffff


	//   ....[8]....
        /*0088*/ 	.word	0xffffffff


	//   ....[9]....
        /*008c*/ 	.word	0xffffffff


	//----- nvinfo : EIATTR_COOP_GROUP_INSTR_OFFSETS
	.align		4
.L_1519:
        /*0090*/ 	.byte	0x04, 0x28
        /*0092*/ 	.short	(.L_1521 - .L_1520)


	//   ....[0]....
.L_1520:
        /*0094*/ 	.word	0x00000730


	//   ....[1]....
        /*0098*/ 	.word	0x00000740


	//   ....[2]....
        /*009c*/ 	.word	0x00000770


	//   ....[3]....
        /*00a0*/ 	.word	0x00000780


	//   ....[4]....
        /*00a4*/ 	.word	0x000007c0


	//   ....[5]....
        /*00a8*/ 	.word	0x000007d0


	//   ....[6]....
        /*00ac*/ 	.word	0x00000810


	//   ....[7]....
        /*00b0*/ 	.word	0x00000820


	//   ....[8]....
        /*00b4*/ 	.word	0x00000880


	//   ....[9]....
        /*00b8*/ 	.word	0x00000890


	//----- nvinfo : EIATTR_VRC_CTA_INIT_COUNT
	.align		4
.L_1521:
        /*00bc*/ 	.byte	0x02, 0x4a
	.zero		1
	.zero		1


	//----- nvinfo : EIATTR_EXIT_INSTR_OFFSETS
	.align		4
        /*00c0*/ 	.byte	0x04, 0x1c
        /*00c2*/ 	.short	(.L_1523 - .L_1522)


	//   ....[0]....
.L_1522:
        /*00c4*/ 	.word	0x00000070


	//   ....[1]....
        /*00c8*/ 	.word	0x000023a0


	//----- nvinfo : EIATTR_MAX_THREADS
	.align		4
.L_1523:
        /*00cc*/ 	.byte	0x04, 0x05
        /*00ce*/ 	.short	(.L_1525 - .L_1524)
.L_1524:
        /*00d0*/ 	.word	0x00000100
        /*00d4*/ 	.word	0x00000001
        /*00d8*/ 	.word	0x00000001


	//----- nvinfo : EIATTR_CRS_STACK_SIZE
	.align		4
.L_1525:
        /*00dc*/ 	.byte	0x04, 0x1e
        /*00de*/ 	.short	(.L_1527 - .L_1526)
.L_1526:
        /*00e0*/ 	.word	0x00000000


	//----- nvinfo : EIATTR_CBANK_PARAM_SIZE
	.align		4
.L_1527:
        /*00e4*/ 	.byte	0x03, 0x19
        /*00e6*/ 	.short	0x00a0


	//----- nvinfo : EIATTR_PARAM_CBANK
	.align		4
        /*00e8*/ 	.byte	0x04, 0x0a
        /*00ea*/ 	.short	(.L_1529 - .L_1528)
	.align		4
.L_1528:
        /*00ec*/ 	.word	index@(.nv.constant0._Z35group_norm_nhwc_fwd_one_pass_kernelI11Fp16IOBf16WLi64ELi16ELi256EEv26Group_norm_nhwc_fwd_params)
        /*00f0*/ 	.short	0x0380
        /*00f2*/ 	.short	0x00a0


	//----- nvinfo : EIATTR_SW_WAR
	.align		4
.L_1529:
        /*00f4*/ 	.byte	0x04, 0x36
        /*00f6*/ 	.short	(.L_1531 - .L_1530)
.L_1530:
        /*00f8*/ 	.word	0x00000008
.L_1531:


//--------------------- .nv.info._Z35group_norm_nhwc_fwd_one_pass_kernelI11Fp16IOBf16WLi128ELi16ELi256EEv26Group_norm_nhwc_fwd_params --------------------------
	.section	.nv.info._Z35group_norm_nhwc_fwd_one_pass_kernelI11Fp16IOBf16WLi128ELi16ELi256EEv26Group_norm_nhwc_fwd_params,"",@"SHT_CUDA_INFO"
	.sectionflags	@""
	.align	4


	//----- nvinfo : EIATTR_CUDA_API_VERSION
	.align		4
        /*0000*/ 	.byte	0x04, 0x37
        /*0002*/ 	.short	(.L_1533 - .L_1532)
.L_1532:
        /*0004*/ 	.word	0x00000082


	//----- nvinfo : EIATTR_KPARAM_INFO
	.align		4
.L_1533:
        /*0008*/ 	.byte	0x04, 0x17
        /*000a*/ 	.short	(.L_1535 - .L_1534)
.L_1534:
        /*000c*/ 	.word	0x00000000
        /*0010*/ 	.short	0x0000
        /*0012*/ 	.short	0x0000
        /*0014*/ 	.byte	0x00, 0xf0, 0x81, 0x02


	//----- nvinfo : EIATTR_SPARSE_MMA_MASK
	.align		4
.L_1535:
        /*0018*/ 	.byte	0x03, 0x50
        /*001a*/ 	.short	0x0000


	//----- nvinfo : EIATTR_MAXREG_COUNT
	.align		4
        /*001c*/ 	.byte	0x03, 0x1b
        /*001e*/ 	.short	0x00ff


	//----- nvinfo : EIATTR_NUM_BARRIERS
	.align		4
        /*0020*/ 	.byte	0x02, 0x4c
        /*0022*/ 	.byte	0x01
	.zero		1


	//----- nvinfo : EIATTR_MERCURY_ISA_VERSION
	.align		4
        /*0024*/ 	.byte	0x03, 0x5f
        /*0026*/ 	.short	0x0101


	//----- nvinfo : EIATTR_INT_WARP_WIDE_INSTR_OFFSETS
	.align		4
        /*0028*/ 	.byte	0x04, 0x31
        /*002a*/ 	.short	(.L_1537 - .L_1536)


	//   ....[0]....
.L_1536:
        /*002c*/ 	.word	0x00001140


	//   ....[1]....
        /*0030*/ 	.word	0x000011a0


	//   ....[2]....
        /*0034*/ 	.word	0x000011c0


	//   ....[3]....
        /*0038*/ 	.word	0x000011f0


	//   ....[4]....
        /*003c*/ 	.word	0x000013b0


	//   ....[5]....
        /*0040*/ 	.word	0x00001410


	//   ....[6]....
        /*0044*/ 	.word	0x00001430


	//   ....[7]....
        /*0048*/ 	.word	0x00001460


	//   ....[8]....
        /*004c*/ 	.word	0x00001780


	//   ....[9]....
        /*0050*/ 	.word	0x000017a0


	//   ....[10]....
        /*0054*/ 	.word	0x000017c0


	//   ....[11]....
        /*0058*/ 	.word	0x000017e0


	//   ....[12]....
        /*005c*/ 	.word	0x00001a40


	//   ....[13]....
        /*0060*/ 	.word	0x00001a60


	//----- nvinfo : EIATTR_COOP_GROUP_MASK_REGIDS
	.align		4
.L_1537:
        /*0064*/ 	.byte	0x04, 0x29
        /*0066*/ 	.short	(.L_1539 - .L_1538)


	//   ....[0]....
.L_1538:
        /*0068*/ 	.word	0xffffffff


	//   ....[1]....
        /*006c*/ 	.word	0xffffffff


	//   ....[2]....
        /*0070*/ 	.word	0xffffffff


	//   ....[3]....
        /*0074*/ 	.word	0xffffffff


	//   ....[4]....
        /*0078*/ 	.word	0xffffffff


	//   ....[5]....
        /*007c*/ 	.word	0xffffffff


	//   ....[6]....
        /*0080*/ 	.word	0xffffffff


	//   ....[7]....
        /*0084*/ 	.word	0xffffffff


	//   ....[8]....
        /*0088*/ 	.word	0xffffffff


	//   ....[9]....
        /*008c*/ 	.word	0xffffffff


	//----- nvinfo : EIATTR_COOP_GROUP_INSTR_OFFSETS
	.align		4
.L_1539:
        /*0090*/ 	.byte	0x04, 0x28
        /*0092*/ 	.short	(.L_1541 - .L_1540)


	//   ....[0]....
.L_1540:
        /*0094*/ 	.word	0x000009a0


	//   ....[1]....
        /*0098*/ 	.word	0x000009b0


	//   ....[2]....
        /*009c*/ 	.word	0x000009f0


	//   ....[3]....
        /*00a0*/ 	.word	0x00000a00


	//   ....[4]....
        /*00a4*/ 	.word	0x00000a40


	//   ....[5]....
        /*00a8*/ 	.word	0x00000a50


	//   ....[6]....
        /*00ac*/ 	.word	0x00000a90


	//   ....[7]....
        /*00b0*/ 	.word	0x00000aa0


	//   ....[8]....
        /*00b4*/ 	.word	0x00000b10


	//   ....[9]....
        /*00b8*/ 	.word	0x00000b20


	//----- nvinfo : EIATTR_VRC_CTA_INIT_COUNT
	.align		4
.L_1541:
        /*00bc*/ 	.byte	0x02, 0x4a
	.zero		1
	.zero		1


	//----- nvinfo : EIATTR_EXIT_INSTR_OFFSETS
	.align		4
        /*00c0*/ 	.byte	0x04, 0x1c
        /*00c2*/ 	.short	(.L_1543 - .L_1542)


	//   ....[0]....
.L_1542:
        /*00c4*/ 	.word	0x00000070


	//   ....[1]....
        /*00c8*/ 	.word	0x00002dc0


	//----- nvinfo : EIATTR_MAX_THREADS
	.align		4
.L_1543:
        /*00cc*/ 	.byte	0x04, 0x05
        /*00ce*/ 	.short	(.L_1545 - .L_1544)
.L_1544:
        /*00d0*/ 	.word	0x00000100
        /*00d4*/ 	.word	0x00000001
        /*00d8*/ 	.word	0x00000001


	//----- nvinfo : EIATTR_CRS_STACK_SIZE
	.align		4
.L_1545:
        /*00dc*/ 	.byte	0x04, 0x1e
        /*00de*/ 	.short	(.L_1547 - .L_1546)
.L_1546:
        /*00e0*/ 	.word	0x00000000


	//----- nvinfo : EIATTR_CBANK_PARAM_SIZE
	.align		4
.L_1547:
        /*00e4*/ 	.byte	0x03, 0x19
        /*00e6*/ 	.short	0x00a0


	//----- nvinfo : EIATTR_PARAM_CBANK
	.align		4
        /*00e8*/ 	.byte	0x04, 0x0a
        /*00ea*/ 	.short	(.L_1549 - .L_1548)
	.align		4
.L_1548:
        /*00ec*/ 	.word	index@(.nv.constant0._Z35group_norm_nhwc_fwd_one_pass_kernelI11Fp16IOBf16WLi128ELi16ELi256EEv26Group_norm_nhwc_fwd_params)
        /*00f0*/ 	.short	0x0380
        /*00f2*/ 	.short	0x00a0


	//----- nvinfo : EIATTR_SW_WAR
	.align		4
.L_1549:
        /*00f4*/ 	.byte	0x04, 0x36
        /*00f6*/ 	.short	(.L_1551 - .L_1550)
.L_1550:
        /*00f8*/ 	.word	0x00000008
.L_1551:


//--------------------- .nv.info._Z35group_norm_nhwc_fwd_one_pass_kernelI11Fp16IOBf16WLi256ELi16ELi256EEv26Group_norm_nhwc_fwd_params --------------------------
	.section	.nv.info._Z35group_norm_nhwc_fwd_one_pass_kernelI11Fp16IOBf16WLi256ELi16ELi256EEv26Group_norm_nhwc_fwd_params,"",@"SHT_CUDA_INFO"
	.sectionflags	@""
	.align	4


	//----- nvinfo : EIATTR_CUDA_API_VERSION
	.align		4
        /*0000*/ 	.byte	0x04, 0x37
        /*0002*/ 	.short	(.L_1553 - .L_1552)
.L_1552:
        /*0004*/ 	.word	0x00000082


	//----- nvinfo : EIATTR_KPARAM_INFO
	.align		4
.L_1553:
        /*0008*/ 	.byte	0x04, 0x17
        /*000a*/ 	.short	(.L_1555 - .L_1554)
.L_1554:
        /*000c*/ 	.word	0x00000000
        /*0010*/ 	.short	0x0000
        /*0012*/ 	.short	0x0000
        /*0014*/ 	.byte	0x00, 0xf0, 0x81, 0x02


	//----- nvinfo : EIATTR_SPARSE_MMA_MASK
	.align		4
.L_1555:
        /*0018*/ 	.byte	0x03, 0x50
        /*001a*/ 	.short	0x0000


	//----- nvinfo : EIATTR_MAXREG_COUNT
	.align		4
        /*001c*/ 	.byte	0x03, 0x1b
        /*001e*/ 	.short	0x00ff


	//----- nvinfo : EIATTR_NUM_BARRIERS
	.align		4
        /*0020*/ 	.byte	0x02, 0x4c
        /*0022*/ 	.byte	0x01
	.zero		1


	//----- nvinfo : EIATTR_MERCURY_ISA_VERSION
	.align		4
        /*0024*/ 	.byte	0x03, 0x5f
        /*0026*/ 	.short	0x0101


	//----- nvinfo : EIATTR_INT_WARP_WIDE_INSTR_OFFSETS
	.align		4
        /*0028*/ 	.byte	0x04, 0x31
        /*002a*/ 	.short	(.L_1557 - .L_1556)


	//   ....[0]....
.L_1556:
        /*002c*/ 	.word	0x00001780


	//   ....[1]....
        /*0030*/ 	.word	0x000017a0


	//   ....[2]....
        /*0034*/ 	.word	0x00001880


	//   ....[3]....
        /*0038*/ 	.word	0x000018d0


	//   ....[4]....
        /*003c*/ 	.word	0x000019b0


	//   ....[5]....
        /*0040*/ 	.word	0x00001a30


	//   ....[6]....
        /*0044*/ 	.word	0x00001b00


	//   ....[7]....
        /*0048*/ 	.word	0x00001b20


	//   ....[8]....
        /*004c*/ 	.word	0x00001d70


	//   ....[9]....
        /*0050*/ 	.word	0x00001e60


	//   ....[10]....
        /*0054*/ 	.word	0x00001e80


	//   ....[11]....
        /*0058*/ 	.word	0x00001eb0


	//   ....[12]....
        /*005c*/ 	.word	0x000020c0


	//   ....[13]....
        /*0060*/ 	.word	0x000020e0


	//----- nvinfo : EIATTR_COOP_GROUP_MASK_REGIDS
	.align		4
.L_1557:
        /*0064*/ 	.byte	0x04, 0x29
        /*0066*/ 	.short	(.L_1559 - .L_1558)


	//   ....[0]....
.L_1558:
        /*0068*/ 	.word	0xffffffff


	//   ....[1]....
        /*006c*/ 	.word	0xffffffff


	//   ....[2]....
        /*0070*/ 	.word	0xffffffff


	//   ....[3]....
        /*0074*/ 	.word	0xffffffff


	//   ....[4]....
        /*0078*/ 	.word	0xffffffff


	//   ....[5]....
        /*007c*/ 	.word	0xffffffff


	//   ....[6]....
        /*0080*/ 	.word	0xffffffff


	//   ....[7]....
        /*0084*/ 	.word	0xffffffff


	//   ....[8]....
        /*0088*/ 	.word	0xffffffff


	//   ....[9]....
        /*008c*/ 	.word	0xffffffff


	//----- nvinfo : EIATTR_COOP_GROUP_INSTR_OFFSETS
	.align		4
.L_1559:
        /*0090*/ 	.byte	0x04, 0x28
        /*0092*/ 	.short	(.L_1561 - .L_1560)


	//   ....[0]....
.L_1560:
        /*0094*/ 	.word	0x00001070


	//   ....[1]....
        /*0098*/ 	.word	0x00001080


	//   ....[2]....
        /*009c*/ 	.word	0x000010b0


	//   ....[3]....
        /*00a0*/ 	.word	0x000010c0


	//   ....[4]....
        /*00a4*/ 	.word	0x00001100


	//   ....[5]....
        /*00a8*/ 	.word	0x00001110


	//   ....[6]....
        /*00ac*/ 	.word	0x00001150


	//   ....[7]....
        /*00b0*/ 	.word	0x00001160


	//   ....[8]....
        /*00b4*/ 	.word	0x000011c0


	//   ....[9]....
        /*00b8*/ 	.word	0x000011d0


	//----- nvinfo : EIATTR_VRC_CTA_INIT_COUNT
	.align		4
.L_1561:
        /*00bc*/ 	.byte	0x02, 0x4a
	.zero		1
	.zero		1


	//----- nvinfo : EIATTR_EXIT_INSTR_OFFSETS
	.align		4
        /*00c0*/ 	.byte	0x04, 0x1c
        /*00c2*/ 	.short	(.L_1563 - .L_1562)


	//   ....[0]....
.L_1562:
        /*00c4*/ 	.word	0x00000070


	//   ....[1]....
        /*00c8*/ 	.word	0x00004230


	//----- nvinfo : EIATTR_MAX_THREADS
	.align		4
.L_1563:
        /*00cc*/ 	.byte	0x04, 0x05
        /*00ce*/ 	.short	(.L_1565 - .L_1564)
.L_1564:
        /*00d0*/ 	.word	0x00000100
        /*00d4*/ 	.word	0x00000001
        /*00d8*/ 	.word	0x00000001


	//----- nvinfo : EIATTR_CRS_STACK_SIZE
	.align		4
.L_1565:
        /*00dc*/ 	.byte	0x04, 0x1e
        /*00de*/ 	.short	(.L_1567 - .L_1566)
.L_1566:
        /*00e0*/ 	.word	0x00000000


	//----- nvinfo : EIATTR_CBANK_PARAM_SIZE
	.align		4
.L_1567:
        /*00e4*/ 	.byte	0x03, 0x19
        /*00e6*/ 	.short	0x00a0


	//----- nvinfo : EIATTR_PARAM_CBANK
	.align		4
        /*00e8*/ 	.byte	0x04, 0x0a
        /*00ea*/ 	.short	(.L_1569 - .L_1568)
	.align		4
.L_1568:
        /*00ec*/ 	.word	index@(.nv.constant0._Z35group_norm_nhwc_fwd_one_pass_kernelI11Fp16IOBf16WLi256ELi16ELi256EEv26Group_norm_nhwc_fwd_params)
        /*00f0*/ 	.short	0x0380
        /*00f2*/ 	.short	0x00a0


	//----- nvinfo : EIATTR_SW_WAR
	.align		4
.L_1569:
        /*00f4*/ 	.byte	0x04, 0x36
        /*00f6*/ 	.short	(.L_1571 - .L_1570)
.L_1570:
        /*00f8*/ 	.word	0x00000008
.L_1571:


//--------------------- .nv.info._Z35group_norm_nhwc_fwd_one_pass_kernelI11Fp16IOBf16WLi512ELi16ELi256EEv26Group_norm_nhwc_fwd_params --------------------------
	.section	.nv.info._Z35group_norm_nhwc_fwd_one_pass_kernelI11Fp16IOBf16WLi512ELi16ELi256EEv26Group_norm_nhwc_fwd_params,"",@"SHT_CUDA_INFO"
	.sectionflags	@""
	.align	4


	//----- nvinfo : EIATTR_CUDA_API_VERSION
	.align		4
        /*0000*/ 	.byte	0x04, 0x37
        /*0002*/ 	.short	(.L_1573 - .L_1572)
.L_1572:
        /*0004*/ 	.word	0x00000082


	//----- nvinfo : EIATTR_KPARAM_INFO
	.align		4
.L_1573:
        /*0008*/ 	.byte	0x04, 0x17
        /*000a*/ 	.short	(.L_1575 - .L_1574)
.L_1574:
        /*000c*/ 	.word	0x00000000
        /*0010*/ 	.short	0x0000
        /*0012*/ 	.short	0x0000
        /*0014*/ 	.byte	0x00, 0xf0, 0x81, 0x02


	//----- nvinfo : EIATTR_SPARSE_MMA_MASK
	.align		4
.L_1575:
        /*0018*/ 	.byte	0x03, 0x50
        /*001a*/ 	.short	0x0000


	//----- nvinfo : EIATTR_MAXREG_COUNT
	.align		4
        /*001c*/ 	.byte	0x03, 0x1b
        /*001e*/ 	.short	0x00ff


	//----- nvinfo : EIATTR_NUM_BARRIERS
	.align		4
        /*0020*/ 	.byte	0x02, 0x4c
        /*0022*/ 	.byte	0x01
	.zero		1


	//----- nvinfo : EIATTR_MERCURY_ISA_VERSION
	.align		4
        /*0024*/ 	.byte	0x03, 0x5f
        /*0026*/ 	.short	0x0101


	//----- nvinfo : EIATTR_INT_WARP_WIDE_INSTR_OFFSETS
	.align		4
        /*0028*/ 	.byte	0x04, 0x31
        /*002a*/ 	.short	(.L_1577 - .L_1576)


	//   ....[0]....
.L_1576:
        /*002c*/ 	.word	0x000022c0


	//   ....[1]....
        /*0030*/ 	.word	0x00002340


	//   ....[2]....
        /*0034*/ 	.word	0x000023e0


	//   ....[3]....
        /*0038*/ 	.word	0x00002480


	//   ....[4]....
        /*003c*/ 	.word	0x00002520


	//   ....[5]....
        /*0040*/ 	.word	0x000025c0


	//   ....[6]....
        /*0044*/ 	.word	0x00002660


	//   ....[7]....
        /*0048*/ 	.word	0x00002700


	//   ....[8]....
        /*004c*/ 	.word	0x00002910


	//   ....[9]....
        /*0050*/ 	.word	0x00002970


	//   ....[10]....
        /*0054*/ 	.word	0x00002a10


	//   ....[11]....
        /*0058*/ 	.word	0x00002ab0


	//   ....[12]....
        /*005c*/ 	.word	0x00002c30


	//   ....[13]....
        /*0060*/ 	.word	0x00002c60


	//----- nvinfo : EIATTR_COOP_GROUP_MASK_REGIDS
	.align		4
.L_1577:
        /*0064*/ 	.byte	0x04, 0x29
        /*0066*/ 	.short	(.L_1579 - .L_1578)


	//   ....[0]....
.L_1578:
        /*0068*/ 	.word	0xffffffff


	//   ....[1]....
        /*006c*/ 	.word	0xffffffff


	//   ....[2]....
        /*0070*/ 	.word	0xffffffff


	//   ....[3]....
        /*0074*/ 	.word	0xffffffff


	//   ....[4]....
        /*0078*/ 	.word	0xffffffff


	//   ....[5]....
        /*007c*/ 	.word	0xffffffff


	//   ....[6]....
        /*0080*/ 	.word	0xffffffff


	//   ....[7]....
        /*0084*/ 	.word	0xffffffff


	//   ....[8]....
        /*0088*/ 	.word	0xffffffff


	//   ....[9]....
        /*008c*/ 	.word	0xffffffff


	//----- nvinfo : EIATTR_COOP_GROUP_INSTR_OFFSETS
	.align		4
.L_1579:
        /*0090*/ 	.byte	0x04, 0x28
        /*0092*/ 	.short	(.L_1581 - .L_1580)


	//   ....[0]....
.L_1580:
        /*0094*/ 	.word	0x00001b80


	//   ....[1]....
        /*0098*/ 	.word	0x00001b90


	//   ....[2]....
        /*009c*/ 	.word	0x00001bc0


	//   ....[3]....
        /*00a0*/ 	.word	0x00001bd0


	//   ....[4]....
        /*00a4*/ 	.word	0x00001c10


	//   ....[5]....
        /*00a8*/ 	.word	0x00001c20


	//   ....[6]....
        /*00ac*/ 	.word	0x00001c60


	//   ....[7]....
        /*00b0*/ 	.word	0x00001c70


	//   ....[8]....
        /*00b4*/ 	.word	0x00001cf0


	//   ....[9]....
        /*00b8*/ 	.word	0x00001d00


	//----- nvinfo : EIATTR_VRC_CTA_INIT_COUNT
	.align		4
.L_1581:
        /*00bc*/ 	.byte	0x02, 0x4a
	.zero		1
	.zero		1


	//----- nvinfo : EIATTR_EXIT_INSTR_OFFSETS
	.align		4
        /*00c0*/ 	.byte	0x04, 0x1c
        /*00c2*/ 	.short	(.L_1583 - .L_1582)


	//   ....[0]....
.L_1582:
        /*00c4*/ 	.word	0x00000070


	//   ....[1]....
        /*00c8*/ 	.word	0x00006b90


	//----- nvinfo : EIATTR_MAX_THREADS
	.align		4
.L_1583:
        /*00cc*/ 	.byte	0x04, 0x05
        /*00ce*/ 	.short	(.L_1585 - .L_1584)
.L_1584:
        /*00d0*/ 	.word	0x00000100
        /*00d4*/ 	.word	0x00000001
        /*00d8*/ 	.word	0x00000001


	//----- nvinfo : EIATTR_CRS_STACK_SIZE
	.align		4
.L_1585:
        /*00dc*/ 	.byte	0x04, 0x1e
        /*00de*/ 	.short	(.L_1587 - .L_1586)
.L_1586:
        /*00e0*/ 	.word	0x00000000


	//----- nvinfo : EIATTR_CBANK_PARAM_SIZE
	.align		4
.L_1587:
        /*00e4*/ 	.byte	0x03, 0x19
        /*00e6*/ 	.short	0x00a0


	//----- nvinfo : EIATTR_PARAM_CBANK
	.align		4
        /*00e8*/ 	.byte	0x04, 0x0a
        /*00ea*/ 	.short	(.L_1589 - .L_1588)
	.align		4
.L_1588:
        /*00ec*/ 	.word	index@(.nv.constant0._Z35group_norm_nhwc_fwd_one_pass_kernelI11Fp16IOBf16WLi512ELi16ELi256EEv26Group_norm_nhwc_fwd_params)
        /*00f0*/ 	.short	0x0380
        /*00f2*/ 	.short	0x00a0


	//----- nvinfo : EIATTR_SW_WAR
	.align		4
.L_1589:
        /*00f4*/ 	.byte	0x04, 0x36
        /*00f6*/ 	.short	(.L_1591 - .L_1590)
.L_1590:
        /*00f8*/ 	.word	0x00000008
.L_1591:


//--------------------- .nv.info._Z35group_norm_nhwc_fwd_one_pass_kernelI11Fp16IOFp16WLi64ELi16ELi256EEv26Group_norm_nhwc_fwd_params --------------------------
	.section	.nv.info._Z35group_norm_nhwc_fwd_one_pass_kernelI11Fp16IOFp16WLi64ELi16ELi256EEv26Group_norm_nhwc_fwd_params,"",@"SHT_CUDA_INFO"
	.sectionflags	@""
	.align	4


	//----- nvinfo : EIATTR_CUDA_API_VERSION
	.align		4
        /*0000*/ 	.byte	0x04, 0x37
        /*0002*/ 	.short	(.L_1593 - .L_1592)
.L_1592:
        /*0004*/ 	.word	0x00000082


	//----- nvinfo : EIATTR_KPARAM_INFO
	.align		4
.L_1593:
        /*0008*/ 	.byte	0x04, 0x17
        /*000a*/ 	.short	(.L_1595 - .L_1594)
.L_1594:
        /*000c*/ 	.word	0x00000000
        /*0010*/ 	.short	0x0000
        /*0012*/ 	.short	0x0000
        /*0014*/ 	.byte	0x00, 0xf0, 0x81, 0x02


	//----- nvinfo : EIATTR_SPARSE_MMA_MASK
	.align		4
.L_1595:
        /*0018*/ 	.byte	0x03, 0x50
        /*001a*/ 	.short	0x0000


	//----- nvinfo : EIATTR_MAXREG_COUNT
	.align		4
        /*001c*/ 	.byte	0x03, 0x1b
        /*001e*/ 	.short	0x00ff


	//----- nvinfo : EIATTR_NUM_BARRIERS
	.align		4
        /*0020*/ 	.byte	0x02, 0x4c
        /*0022*/ 	.byte	0x01
	.zero		1


	//----- nvinfo : EIATTR_MERCURY_ISA_VERSION
	.align		4
        /*0024*/ 	.byte	0x03, 0x5f
        /*0026*/ 	.short	0x0101


	//----- nvinfo : EIATTR_INT_WARP_WIDE_INSTR_OFFSETS
	.align		4
        /*0028*/ 	.byte	0x04, 0x31
        /*002a*/ 	.short	(.L_1597 - .L_1596)


	//   ....[0]....
.L_1596:
        /*002c*/ 	.word	0x00000ec0


	//   ....[1]....
        /*0030*/ 	.word	0x00000f00


	//   ....[2]....
        /*0034*/ 	.word	0x00000f20


	//   ....[3]....
        /*0038*/ 	.word	0x00000f50


	//   ....[4]....
        /*003c*/ 	.word	0x00001120


	//   ....[5]....
        /*0040*/ 	.word	0x00001180


	//   ....[6]....
        /*0044*/ 	.word	0x000011b0


	//   ....[7]....
        /*0048*/ 	.word	0x000011d0


	//   ....[8]....
        /*004c*/ 	.word	0x00001480


	//   ....[9]....
        /*0050*/ 	.word	0x00001560


	//   ....[10]....
        /*0054*/ 	.word	0x00001570


	//   ....[11]....
        /*0058*/ 	.word	0x00001640


	//   ....[12]....
        /*005c*/ 	.word	0x000017c0


	//   ....[13]....
        /*0060*/ 	.word	0x000017e0


	//----- nvinfo : EIATTR_COOP_GROUP_MASK_REGIDS
	.align		4
.L_1597:
        /*0064*/ 	.byte	0x04, 0x29
        /*0066*/ 	.short	(.L_1599 - .L_1598)


	//   ....[0]....
.L_1598:
        /*0068*/ 	.word	0xffffffff


	//   ....[1]....
        /*006c*/ 	.word	0xffffffff


	//   ....[2]....
        /*0070*/ 	.word	0xffffffff


	//   ....[3]....
        /*0074*/ 	.word	0xffffffff


	//   ....[4]....
        /*0078*/ 	.word	0xffffffff


	//   ....[5]....
        /*007c*/ 	.word	0xffffffff


	//   ....[6]....
        /*0080*/ 	.word	0xffffffff


	//   ....[7]....
        /*0084*/ 	.word	0xffffffff


	//   ....[8]....
        /*0088*/ 	.word	0xffffffff


	//   ....[9]....
        /*008c*/ 	.word	0xffffffff


	//----- nvinfo : EIATTR_COOP_GROUP_INSTR_OFFSETS
	.align		4
.L_1599:
        /*0090*/ 	.byte	0x04, 0x28
        /*0092*/ 	.short	(.L_1601 - .L_1600)


	//   ....[0]....
.L_1600:
        /*0094*/ 	.word	0x00000730


	//   ....[1]....
        /*0098*/ 	.word	0x00000740


	//   ....[2]....
        /*009c*/ 	.word	0x00000770


	//   ....[3]....
        /*00a0*/ 	.word	0x00000780


	//   ....[4]....
        /*00a4*/ 	.word	0x000007c0


	//   ....[5]....
        /*00a8*/ 	.word	0x000007d0


	//   ....[6]....
        /*00ac*/ 	.word	0x00000810


	//   ....[7]....
        /*00b0*/ 	.word	0x00000820


	//   ....[8]....
        /*00b4*/ 	.word	0x00000880


	//   ....[9]....
        /*00b8*/ 	.word	0x00000890


	//----- nvinfo : EIATTR_VRC_CTA_INIT_COUNT
	.align		4
.L_1601:
        /*00bc*/ 	.byte	0x02, 0x4a
	.zero		1
	.zero		1


	//----- nvinfo : EIATTR_EXIT_INSTR_OFFSETS
	.align		4
        /*00c0*/ 	.byte	0x04, 0x1c
        /*00c2*/ 	.short	(.L_1603 - .L_1602)


	//   ....[0]....
.L_1602:
        /*00c4*/ 	.word	0x00000070


	//   ....[1]....
        /*00c8*/ 	.word	0x000023a0


	//----- nvinfo : EIATTR_MAX_THREADS
	.align		4
.L_1603:
        /*00cc*/ 	.byte	0x04, 0x05
        /*00ce*/ 	.short	(.L_1605 - .L_1604)
.L_1604:
        /*00d0*/ 	.word	0x00000100
        /*00d4*/ 	.word	0x00000001
        /*00d8*/ 	.word	0x00000001


	//----- nvinfo : EIATTR_CRS_STACK_SIZE
	.align		4
.L_1605:
        /*00dc*/ 	.byte	0x04, 0x1e
        /*00de*/ 	.short	(.L_1607 - .L_1606)
.L_1606:
        /*00e0*/ 	.word	0x00000000


	//----- nvinfo : EIATTR_CBANK_PARAM_SIZE
	.align		4
.L_1607:
        /*00e4*/ 	.byte	0x03, 0x19
        /*00e6*/ 	.short	0x00a0


	//----- nvinfo : EIATTR_PARAM_CBANK
	.align		4
        /*00e8*/ 	.byte	0x04, 0x0a
        /*00ea*/ 	.short	(.L_1609 - .L_1608)
	.align		4
.L_1608:
        /*00ec*/ 	.word	index@(.nv.constant0._Z35group_norm_nhwc_fwd_one_pass_kernelI11Fp16IOFp16WLi64ELi16ELi256EEv26Group_norm_nhwc_fwd_params)
        /*00f0*/ 	.short	0x0380
        /*00f2*/ 	.short	0x00a0


	//----- nvinfo : EIATTR_SW_WAR
	.align		4
.L_1609:
        /*00f4*/ 	.byte	0x04, 0x36
        /*00f6*/ 	.short	(.L_1611 - .L_1610)
.L_1610:
        /*00f8*/ 	.word	0x00000008
.L_1611:


//--------------------- .nv.info._Z35group_norm_nhwc_fwd_one_pass_kernelI11Fp16IOFp16WLi128ELi16ELi256EEv26Group_norm_nhwc_fwd_params --------------------------
	.section	.nv.info._Z35group_norm_nhwc_fwd_one_pass_kernelI11Fp16IOFp16WLi128ELi16ELi256EEv26Group_norm_nhwc_fwd_params,"",@"SHT_CUDA_INFO"
	.sectionflags	@""
	.align	4


	//----- nvinfo : EIATTR_CUDA_API_VERSION
	.align		4
        /*0000*/ 	.byte	0x04, 0x37
        /*0002*/ 	.short	(.L_1613 - .L_1612)
.L_1612:
        /*0004*/ 	.word	0x00000082


	//----- nvinfo : EIATTR_KPARAM_INFO
	.align		4
.L_1613:
        /*0008*/ 	.byte	0x04, 0x17
        /*000a*/ 	.short	(.L_1615 - .L_1614)
.L_1614:
        /*000c*/ 	.word	0x00000000
        /*0010*/ 	.short	0x0000
        /*0012*/ 	.short	0x0000
        /*0014*/ 	.byte	0x00, 0xf0, 0x81, 0x02


	//----- nvinfo : EIATTR_SPARSE_MMA_MASK
	.align		4
.L_1615:
        /*0018*/ 	.byte	0x03, 0x50
        /*001a*/ 	.short	0x0000


	//----- nvinfo : EIATTR_MAXREG_COUNT
	.align		4
        /*001c*/ 	.byte	0x03, 0x1b
        /*001e*/ 	.short	0x00ff


	//----- nvinfo : EIATTR_NUM_BARRIERS
	.align		4
        /*0020*/ 	.byte	0x02, 0x4c
        /*0022*/ 	.byte	0x01
	.zero		1


	//----- nvinfo : EIATTR_MERCURY_ISA_VERSION
	.align		4
        /*0024*/ 	.byte	0x03, 0x5f
        /*0026*/ 	.short	0x0101


	//----- nvinfo : EIATTR_INT_WARP_WIDE_INSTR_OFFSETS
	.align		4
        /*0028*/ 	.byte	0x04, 0x31
        /*002a*/ 	.short	(.L_1617 - .L_1616)


	//   ....[0]....
.L_1616:
        /*002c*/ 	.word	0x00001140


	//   ....[1]....
        /*0030*/ 	.word	0x000011b0


	//   ....[2]....
        /*0034*/ 	.word	0x000011c0


	//   ....[3]....
        /*0038*/ 	.word	0x000011f0


	//   ....[4]....
        /*003c*/ 	.word	0x000013b0


	//   ....[5]....
        /*0040*/ 	.word	0x00001410


	//   ....[6]....
        /*0044*/ 	.word	0x00001430


	//   ....[7]....
        /*0048*/ 	.word	0x00001460


	//   ....[8]....
        /*004c*/ 	.word	0x00001780


	//   ....[9]....
        /*0050*/ 	.word	0x000017a0


	//   ....[10]....
        /*0054*/ 	.word	0x000017c0


	//   ....[11]....
        /*0058*/ 	.word	0x000017e0


	//   ....[12]....
        /*005c*/ 	.word	0x00001a40


	//   ....[13]....
        /*0060*/ 	.word	0x00001a60


	//----- nvinfo : EIATTR_COOP_GROUP_MASK_REGIDS
	.align		4
.L_1617:
        /*0064*/ 	.byte	0x04, 0x29
        /*0066*/ 	.short	(.L_1619 - .L_1618)


	//   ....[0]....
.L_1618:
        /*0068*/ 	.word	0xffffffff


	//   ....[1]....
        /*006c*/ 	.word	0xffffffff


	//   ....[2]....
        /*0070*/ 	.word	0xffffffff


	//   ....[3]....
        /*0074*/ 	.word	0xffffffff


	//   ....[4]....
        /*0078*/ 	.word	0xffffffff


	//   ....[5]....
        /*007c*/ 	.word	0xffffffff


	//   ....[6]....
        /*0080*/ 	.word	0xffffffff


	//   ....[7]....
        /*0084*/ 	.word	0xffffffff


	//   ....[8]....
        /*0088*/ 	.word	0xffffffff


	//   ....[9]....
        /*008c*/ 	.word	0xffffffff


	//----- nvinfo : EIATTR_COOP_GROUP_INSTR_OFFSETS
	.align		4
.L_1619:
        /*0090*/ 	.byte	0x04, 0x28
        /*0092*/ 	.short	(.L_1621 - .L_1620)


	//   ....[0]....
.L_1620:
        /*0094*/ 	.word	0x000009a0


	//   ....[1]....
        /*0098*/ 	.word	0x000009b0


	//   ....[2]....
        /*009c*/ 	.word	0x000009f0


	//   ....[3]....
        /*00a0*/ 	.word	0x00000a00


	//   ....[4]....
        /*00a4*/ 	.word	0x00000a40


	//   ....[5]....
        /*00a8*/ 	.word	0x00000a50


	//   ....[6]....
        /*00ac*/ 	.word	0x00000a90


	//   ....[7]....
        /*00b0*/ 	.word	0x00000aa0


	//   ....[8]....
        /*00b4*/ 	.word	0x00000b10


	//   ....[9]....
        /*00b8*/ 	.word	0x00000b20


	//----- nvinfo : EIATTR_VRC_CTA_INIT_COUNT
	.align		4
.L_1621:
        /*00bc*/ 	.byte	0x02, 0x4a
	.zero		1
	.zero		1


	//----- nvinfo : EIATTR_EXIT_INSTR_OFFSETS
	.align		4
        /*00c0*/ 	.byte	0x04, 0x1c
        /*00c2*/ 	.short	(.L_1623 - .L_1622)


	//   ....[0]....
.L_1622:
        /*00c4*/ 	.word	0x00000070


	//   ....[1]....
        /*00c8*/ 	.word	0x00002dc0


	//----- nvinfo : EIATTR_MAX_THREADS
	.align		4
.L_1623:
        /*00cc*/ 	.byte	0x04, 0x05
        /*00ce*/ 	.short	(.L_1625 - .L_1624)
.L_1624:
        /*00d0*/ 	.word	0x00000100
        /*00d4*/ 	.word	0x00000001
        /*00d8*/ 	.word	0x00000001


	//----- nvinfo : EIATTR_CRS_STACK_SIZE
	.align		4
.L_1625:
        /*00dc*/ 	.byte	0x04, 0x1e
        /*00de*/ 	.short	(.L_1627 - .L_1626)
.L_1626:
        /*00e0*/ 	.word	0x00000000


	//----- nvinfo : EIATTR_CBANK_PARAM_SIZE
	.align		4
.L_1627:
        /*00e4*/ 	.byte	0x03, 0x19
        /*00e6*/ 	.short	0x00a0


	//----- nvinfo : EIATTR_PARAM_CBANK
	.align		4
        /*00e8*/ 	.byte	0x04, 0x0a
        /*00ea*/ 	.short	(.L_1629 - .L_1628)
	.align		4
.L_1628:
        /*00ec*/ 	.word	index@(.nv.constant0._Z35group_norm_nhwc_fwd_one_pass_kernelI11Fp16IOFp16WLi128ELi16ELi256EEv26Group_norm_nhwc_fwd_params)
        /*00f0*/ 	.short	0x0380
        /*00f2*/ 	.short	0x00a0


	//----- nvinfo : EIATTR_SW_WAR
	.align		4
.L_1629:
        /*00f4*/ 	.byte	0x04, 0x36
        /*00f6*/ 	.short	(.L_1631 - .L_1630)
.L_1630:
        /*00f8*/ 	.word	0x00000008
.L_1631:


//--------------------- .nv.info._Z35group_norm_nhwc_fwd_one_pass_kernelI11Fp16IOFp16WLi256ELi16ELi256EEv26Group_norm_nhwc_fwd_params --------------------------
	.section	.nv.info._Z35group_norm_nhwc_fwd_one_pass_kernelI11Fp16IOFp16WLi256ELi16ELi256EEv26Group_norm_nhwc_fwd_params,"",@"SHT_CUDA_INFO"
	.sectionflags	@""
	.align	4


	//----- nvinfo : EIATTR_CUDA_API_VERSION
	.align		4
        /*0000*/ 	.byte	0x04, 0x37
        /*0002*/ 	.short	(.L_1633 - .L_1632)
.L_1632:
        /*0004*/ 	.word	0x00000082


	//----- nvinfo : EIATTR_KPARAM_INFO
	.align		4
.L_1633:
        /*0008*/ 	.byte	0x04, 0x17
        /*000a*/ 	.short	(.L_1635 - .L_1634)
.L_1634:
        /*000c*/ 	.word	0x00000000
        /*0010*/ 	.short	0x0000
        /*0012*/ 	.short	0x0000
        /*0014*/ 	.byte	0x00, 0xf0, 0x81, 0x02


	//----- nvinfo : EIATTR_SPARSE_MMA_MASK
	.align		4
.L_1635:
        /*0018*/ 	.byte	0x03, 0x50
        /*001a*/ 	.short	0x0000


	//----- nvinfo : EIATTR_MAXREG_COUNT
	.align		4
        /*001c*/ 	.byte	0x03, 0x1b
        /*001e*/ 	.short	0x00ff


	//----- nvinfo : EIATTR_NUM_BARRIERS
	.align		4
        /*0020*/ 	.byte	0x02, 0x4c
        /*0022*/ 	.byte	0x01
	.zero		1


	//----- nvinfo : EIATTR_MERCURY_ISA_VERSION
	.align		4
        /*0024*/ 	.byte	0x03, 0x5f
        /*0026*/ 	.short	0x0101


	//----- nvinfo : EIATTR_INT_WARP_WIDE_INSTR_OFFSETS
	.align		4
        /*0028*/ 	.byte	0x04, 0x31
        /*002a*/ 	.short	(.L_1637 - .L_1636)


	//   ....[0]....
.L_1636:
        /*002c*/ 	.word	0x00001780


	//   ....[1]....
        /*0030*/ 	.word	0x000017a0


	//   ....[2]....
        /*0034*/ 	.word	0x00001880


	//   ....[3]....
        /*0038*/ 	.word	0x000018d0


	//   ....[4]....
        /*003c*/ 	.word	0x000019b0


	//   ....[5]....
        /*0040*/ 	.word	0x00001a30


	//   ....[6]....
        /*0044*/ 	.word	0x00001b00


	//   ....[7]....
        /*0048*/ 	.word	0x00001b20


	//   ....[8]....
        /*004c*/ 	.word	0x00001d70


	//   ....[9]....
        /*0050*/ 	.word	0x00001e60


	//   ....[10]....
        /*0054*/ 	.word	0x00001e80


	//   ....[11]....
        /*0058*/ 	.word	0x00001eb0


	//   ....[12]....
        /*005c*/ 	.word	0x000020c0


	//   ....[13]....
        /*0060*/ 	.word	0x000020e0


	//----- nvinfo : EIATTR_COOP_GROUP_MASK_REGIDS
	.align		4
.L_1637:
        /*0064*/ 	.byte	0x04, 0x29
        /*0066*/ 	.short	(.L_1639 - .L_1638)


	//   ....[0]....
.L_1638:
        /*0068*/ 	.word	0xffffffff


	//   ....[1]....
        /*006c*/ 	.word	0xffffffff


	//   ....[2]....
        /*0070*/ 	.word	0xffffffff


	//   ....[3]....
        /*0074*/ 	.word	0xffffffff


	//   ....[4]....
        /*0078*/ 	.word	0xffffffff


	//   ....[5]....
        /*007c*/ 	.word	0xffffffff


	//   ....[6]....
        /*0080*/ 	.word	0xffffffff


	//   ....[7]....
        /*0084*/ 	.word	0xffffffff


	//   ....[8]....
        /*0088*/ 	.word	0xffffffff


	//   ....[9]....
        /*008c*/ 	.word	0xffffffff


	//----- nvinfo : EIATTR_COOP_GROUP_INSTR_OFFSETS
	.align		4
.L_1639:
        /*0090*/ 	.byte	0x04, 0x28
        /*0092*/ 	.short	(.L_1641 - .L_1640)


	//   ....[0]....
.L_1640:
        /*0094*/ 	.word	0x00001060


	//   ....[1]....
        /*0098*/ 	.word	0x00001070


	//   ....[2]....
        /*009c*/ 	.word	0x000010a0


	//   ....[3]....
        /*00a0*/ 	.word	0x000010b0


	//   ....[4]....
        /*00a4*/ 	.word	0x000010f0


	//   ....[5]....
        /*00a8*/ 	.word	0x00001100


	//   ....[6]....
        /*00ac*/ 	.word	0x00001140


	//   ....[7]....
        /*00b0*/ 	.word	0x00001150


	//   ....[8]....
        /*00b4*/ 	.word	0x000011c0


	//   ....[9]....
        /*00b8*/ 	.word	0x000011d0


	//----- nvinfo : EIATTR_VRC_CTA_INIT_COUNT
	.align		4
.L_1641:
        /*00bc*/ 	.byte	0x02, 0x4a
	.zero		1
	.zero		1


	//----- nvinfo : EIATTR_EXIT_INSTR_OFFSETS
	.align		4
        /*00c0*/ 	.byte	0x04, 0x1c
        /*00c2*/ 	.short	(.L_1643 - .L_1642)


	//   ....[0]....
.L_1642:
        /*00c4*/ 	.word	0x00000070


	//   ....[1]....
        /*00c8*/ 	.word	0x00004230


	//----- nvinfo : EIATTR_MAX_THREADS
	.align		4
.L_1643:
        /*00cc*/ 	.byte	0x04, 0x05
        /*00ce*/ 	.short	(.L_1645 - .L_1644)
.L_1644:
        /*00d0*/ 	.word	0x00000100
        /*00d4*/ 	.word	0x00000001
        /*00d8*/ 	.word	0x00000001


	//----- nvinfo : EIATTR_CRS_STACK_SIZE
	.align		4
.L_1645:
        /*00dc*/ 	.byte	0x04, 0x1e
        /*00de*/ 	.short	(.L_1647 - .L_1646)
.L_1646:
        /*00e0*/ 	.word	0x00000000


	//----- nvinfo : EIATTR_CBANK_PARAM_SIZE
	.align		4
.L_1647:
        /*00e4*/ 	.byte	0x03, 0x19
        /*00e6*/ 	.short	0x00a0


	//----- nvinfo : EIATTR_PARAM_CBANK
	.align		4
        /*00e8*/ 	.byte	0x04, 0x0a
        /*00ea*/ 	.short	(.L_1649 - .L_1648)
	.align		4
.L_1648:
        /*00ec*/ 	.word	index@(.nv.constant0._Z35group_norm_nhwc_fwd_one_pass_kernelI11Fp16IOFp16WLi256ELi16ELi256EEv26Group_norm_nhwc_fwd_params)
        /*00f0*/ 	.short	0x0380
        /*00f2*/ 	.short	0x00a0


	//----- nvinfo : EIATTR_SW_WAR
	.align		4
.L_1649:
        /*00f4*/ 	.byte	0x04, 0x36
        /*00f6*/ 	.short	(.L_1651 - .L_1650)
.L_1650:
        /*00f8*/ 	.word	0x00000008
.L_1651:


//--------------------- .nv.info._Z35group_norm_nhwc_fwd_one_pass_kernelI11Fp16IOFp16WLi512ELi16ELi256EEv26Group_norm_nhwc_fwd_params --------------------------
	.section	.nv.info._Z35group_norm_nhwc_fwd_one_pass_kernelI11Fp16IOFp16WLi512ELi16ELi256EEv26Group_norm_nhwc_fwd_params,"",@"SHT_CUDA_INFO"
	.sectionflags	@""
	.align	4


	//----- nvinfo : EIATTR_CUDA_API_VERSION
	.align		4
        /*0000*/ 	.byte	0x04, 0x37
        /*0002*/ 	.short	(.L_1653 - .L_1652)
.L_1652:
        /*0004*/ 	.word	0x00000082


	//----- nvinfo : EIATTR_KPARAM_INFO
	.align		4
.L_1653:
        /*0008*/ 	.byte	0x04, 0x17
        /*000a*/ 	.short	(.L_1655 - .L_1654)
.L_1654:
        /*000c*/ 	.word	0x00000000
        /*0010*/ 	.short	0x0000
        /*0012*/ 	.short	0x0000
        /*0014*/ 	.byte	0x00, 0xf0, 0x81, 0x02


	//----- nvinfo : EIATTR_SPARSE_MMA_MASK
	.align		4
.L_1655:
        /*0018*/ 	.byte	0x03, 0x50
        /*001a*/ 	.short	0x0000


	//----- nvinfo : EIATTR_MAXREG_COUNT
	.align		4
        /*001c*/ 	.byte	0x03, 0x1b
        /*001e*/ 	.short	0x00ff


	//----- nvinfo : EIATTR_NUM_BARRIERS
	.align		4
        /*0020*/ 	.byte	0x02, 0x4c
        /*0022*/ 	.byte	0x01
	.zero		1


	//----- nvinfo : EIATTR_MERCURY_ISA_VERSION
	.align		4
        /*0024*/ 	.byte	0x03, 0x5f
        /*0026*/ 	.short	0x0101


	//----- nvinfo : EIATTR_INT_WARP_WIDE_INSTR_OFFSETS
	.align		4
        /*0028*/ 	.byte	0x04, 0x31
        /*002a*/ 	.short	(.L_1657 - .L_1656)


	//   ....[0]....
.L_1656:
        /*002c*/ 	.word	0x000022c0


	//   ....[1]....
        /*0030*/ 	.word	0x00002340


	//   ....[2]....
        /*0034*/ 	.word	0x000023e0


	//   ....[3]....
        /*0038*/ 	.word	0x00002480


	//   ....[4]....
        /*003c*/ 	.word	0x00002520


	//   ....[5]....
        /*0040*/ 	.word	0x000025c0


	//   ....[6]....
        /*0044*/ 	.word	0x00002660


	//   ....[7]....
        /*0048*/ 	.word	0x00002700


	//   ....[8]....
        /*004c*/ 	.word	0x00002910


	//   ....[9]....
        /*0050*/ 	.word	0x00002970


	//   ....[10]....
        /*0054*/ 	.word	0x00002a10


	//   ....[11]....
        /*0058*/ 	.word	0x00002ab0


	//   ....[12]....
        /*005c*/ 	.word	0x00002c30


	//   ....[13]....
        /*0060*/ 	.word	0x00002c60


	//----- nvinfo : EIATTR_COOP_GROUP_MASK_REGIDS
	.align		4
.L_1657:
        /*0064*/ 	.byte	0x04, 0x29
        /*0066*/ 	.short	(.L_1659 - .L_1658)


	//   ....[0]....
.L_1658:
        /*0068*/ 	.word	0xffffffff


	//   ....[1]....
        /*006c*/ 	.word	0xffffffff


	//   ....[2]....
        /*0070*/ 	.word	0xffffffff


	//   ....[3]....
        /*0074*/ 	.word	0xffffffff


	//   ....[4]....
        /*0078*/ 	.word	0xffffffff


	//   ....[5]....
        /*007c*/ 	.word	0xffffffff


	//   ....[6]....
        /*0080*/ 	.word	0xffffffff


	//   ....[7]....
        /*0084*/ 	.word	0xffffffff


	//   ....[8]....
        /*0088*/ 	.word	0xffffffff


	//   ....[9]....
        /*008c*/ 	.word	0xffffffff


	//----- nvinfo : EIATTR_COOP_GROUP_INSTR_OFFSETS
	.align		4
.L_1659:
        /*0090*/ 	.byte	0x04, 0x28
        /*0092*/ 	.short	(.L_1661 - .L_1660)


	//   ....[0]....
.L_1660:
        /*0094*/ 	.word	0x00001b80


	//   ....[1]....
        /*0098*/ 	.word	0x00001b90


	//   ....[2]....
        /*009c*/ 	.word	0x00001bc0


	//   ....[3]....
        /*00a0*/ 	.word	0x00001bd0


	//   ....[4]....
        /*00a4*/ 	.word	0x00001c10


	//   ....[5]....
        /*00a8*/ 	.word	0x00001c20


	//   ....[6]....
        /*00ac*/ 	.word	0x00001c60


	//   ....[7]....
        /*00b0*/ 	.word	0x00001c70


	//   ....[8]....
        /*00b4*/ 	.word	0x00001cf0


	//   ....[9]....
        /*00b8*/ 	.word	0x00001d00


	//----- nvinfo : EIATTR_VRC_CTA_INIT_COUNT
	.align		4
.L_1661:
        /*00bc*/ 	.byte	0x02, 0x4a
	.zero		1
	.zero		1


	//----- nvinfo : EIATTR_EXIT_INSTR_OFFSETS
	.align		4
        /*00c0*/ 	.byte	0x04, 0x1c
        /*00c2*/ 	.short	(.L_1663 - .L_1662)


	//   ....[0]....
.L_1662:
        /*00c4*/ 	.word	0x00000070


	//   ....[1]....
        /*00c8*/ 	.word	0x00006b90


	//----- nvinfo : EIATTR_MAX_THREADS
	.align		4
.L_1663:
        /*00cc*/ 	.byte	0x04, 0x05
        /*00ce*/ 	.short	(.L_1665 - .L_1664)
.L_1664:
        /*00d0*/ 	.word	0x00000100
        /*00d4*/ 	.word	0x00000001
        /*00d8*/ 	.word	0x00000001


	//----- nvinfo : EIATTR_CRS_STACK_SIZE
	.align		4
.L_1665:
        /*00dc*/ 	.byte	0x04, 0x1e
        /*00de*/ 	.short	(.L_1667 - .L_1666)
.L_1666:
        /*00e0*/ 	.word	0x00000000


	//----- nvinfo : EIATTR_CBANK_PARAM_SIZE
	.align		4
.L_1667:
        /*00e4*/ 	.byte	0x03, 0x19
        /*00e6*/ 	.short	0x00a0


	//----- nvinfo : EIATTR_PARAM_CBANK
	.align		4
        /*00e8*/ 	.byte	0x04, 0x0a
        /*00ea*/ 	.short	(.L_1669 - .L_1668)
	.align		4
.L_1668:
        /*00ec*/ 	.word	index@(.nv.constant0._Z35group_norm_nhwc_fwd_one_pass_kernelI11Fp16IOFp16WLi512ELi16ELi256EEv26Group_norm_nhwc_fwd_params)
        /*00f0*/ 	.short	0x0380
        /*00f2*/ 	.short	0x00a0


	//----- nvinfo : EIATTR_SW_WAR
	.align		4
.L_1669:
        /*00f4*/ 	.byte	0x04, 0x36
        /*00f6*/ 	.short	(.L_1671 - .L_1670)
.L_1670:
        /*00f8*/ 	.word	0x00000008
.L_1671:


//--------------------- .nv.info._Z35group_norm_nhwc_fwd_one_pass_kernelI11Fp32IOFp32WLi64ELi16ELi256EEv26Group_norm_nhwc_fwd_params --------------------------
	.section	.nv.info._Z35group_norm_nhwc_fwd_one_pass_kernelI11Fp32IOFp32WLi64ELi16ELi256EEv26Group_norm_nhwc_fwd_params,"",@"SHT_CUDA_INFO"
	.sectionflags	@""
	.align	4


	//----- nvinfo : EIATTR_CUDA_API_VERSION
	.align		4
        /*0000*/ 	.byte	0x04, 0x37
        /*0002*/ 	.short	(.L_1673 - .L_1672)
.L_1672:
        /*0004*/ 	.word	0x00000082


	//----- nvinfo : EIATTR_KPARAM_INFO
	.align		4
.L_1673:
        /*0008*/ 	.byte	0x04, 0x17
        /*000a*/ 	.short	(.L_1675 - .L_1674)
.L_1674:
        /*000c*/ 	.word	0x00000000
        /*0010*/ 	.short	0x0000
        /*0012*/ 	.short	0x0000
        /*0014*/ 	.byte	0x00, 0xf0, 0x81, 0x02


	//----- nvinfo : EIATTR_SPARSE_MMA_MASK
	.align		4
.L_1675:
        /*0018*/ 	.byte	0x03, 0x50
        /*001a*/ 	.short	0x0000


	//----- nvinfo : EIATTR_MAXREG_COUNT
	.align		4
        /*001c*/ 	.byte	0x03, 0x1b
        /*001e*/ 	.short	0x00ff


	//----- nvinfo : EIATTR_NUM_BARRIERS
	.align		4
        /*0020*/ 	.byte	0x02, 0x4c
        /*0022*/ 	.byte	0x01
	.zero		1


	//----- nvinfo : EIATTR_MERCURY_ISA_VERSION
	.align		4
        /*0024*/ 	.byte	0x03, 0x5f
        /*0026*/ 	.short	0x0101


	//----- nvinfo : EIATTR_INT_WARP_WIDE_INSTR_OFFSETS
	.align		4
        /*0028*/ 	.byte	0x04, 0x31
        /*002a*/ 	.short	(.L_1677 - .L_1676)


	//   ....[0]....
.L_1676:
        /*002c*/ 	.word	0x00000e70


	//   ....[1]....
        /*0030*/ 	.word	0x00000eb0


	//   ....[2]....
        /*0034*/ 	.word	0x00000ee0


	//   ....[3]....
        /*0038*/ 	.word	0x00000f00


	//   ....[4]....
        /*003c*/ 	.word	0x000010d0


	//   ....[5]....
        /*0040*/ 	.word	0x00001130


	//   ....[6]....
        /*0044*/ 	.word	0x00001170


	//   ....[7]....
        /*0048*/ 	.word	0x00001180


	//   ....[8]....
        /*004c*/ 	.word	0x00001430


	//   ....[9]....
        /*0050*/ 	.word	0x00001510


	//   ....[10]....
        /*0054*/ 	.word	0x00001520


	//   ....[11]....
        /*0058*/ 	.word	0x00001600


	//   ....[12]....
        /*005c*/ 	.word	0x00001770


	//   ....[13]....
        /*0060*/ 	.word	0x00001790


	//----- nvinfo : EIATTR_COOP_GROUP_MASK_REGIDS
	.align		4
.L_1677:
        /*0064*/ 	.byte	0x04, 0x29
        /*0066*/ 	.short	(.L_1679 - .L_1678)


	//   ....[0]....
.L_1678:
        /*0068*/ 	.word	0xffffffff


	//   ....[1]....
        /*006c*/ 	.word	0xffffffff


	//   ....[2]....
        /*0070*/ 	.word	0xffffffff


	//   ....[3]....
        /*0074*/ 	.word	0xffffffff


	//   ....[4]....
        /*0078*/ 	.word	0xffffffff


	//   ....[5]....
        /*007c*/ 	.word	0xffffffff


	//   ....[6]....
        /*0080*/ 	.word	0xffffffff


	//   ....[7]....
        /*0084*/ 	.word	0xffffffff


	//   ....[8]....
        /*0088*/ 	.word	0xffffffff


	//   ....[9]....
        /*008c*/ 	.word	0xffffffff


	//----- nvinfo : EIATTR_COOP_GROUP_INSTR_OFFSETS
	.align		4
.L_1679:
        /*0090*/ 	.byte	0x04, 0x28
        /*0092*/ 	.short	(.L_1681 - .L_1680)


	//   ....[0]....
.L_1680:
        /*0094*/ 	.word	0x000006d0


	//   ....[1]....
        /*0098*/ 	.word	0x000006e0


	//   ....[2]....
        /*009c*/ 	.word	0x00000710


	//   ....[3]....
        /*00a0*/ 	.word	0x00000730


	//   ....[4]....
        /*00a4*/ 	.word	0x00000760


	//   ....[5]....
        /*00a8*/ 	.word	0x00000780


	//   ....[6]....
        /*00ac*/ 	.word	0x000007b0


	//   ....[7]....
        /*00b0*/ 	.word	0x000007d0


	//   ....[8]....
        /*00b4*/ 	.word	0x00000820


	//   ....[9]....
        /*00b8*/ 	.word	0x00000830


	//----- nvinfo : EIATTR_VRC_CTA_INIT_COUNT
	.align		4
.L_1681:
        /*00bc*/ 	.byte	0x02, 0x4a
	.zero		1
	.zero		1


	//----- nvinfo : EIATTR_EXIT_INSTR_OFFSETS
	.align		4
        /*00c0*/ 	.byte	0x04, 0x1c
        /*00c2*/ 	.short	(.L_1683 - .L_1682)


	//   ....[0]....
.L_1682:
        /*00c4*/ 	.word	0x00000070


	//   ....[1]....
        /*00c8*/ 	.word	0x000022a0


	//----- nvinfo : EIATTR_MAX_THREADS
	.align		4
.L_1683:
        /*00cc*/ 	.byte	0x04, 0x05
        /*00ce*/ 	.short	(.L_1685 - .L_1684)
.L_1684:
        /*00d0*/ 	.word	0x00000100
        /*00d4*/ 	.word	0x00000001
        /*00d8*/ 	.word	0x00000001


	//----- nvinfo : EIATTR_CRS_STACK_SIZE
	.align		4
.L_1685:
        /*00dc*/ 	.byte	0x04, 0x1e
        /*00de*/ 	.short	(.L_1687 - .L_1686)
.L_1686:
        /*00e0*/ 	.word	0x00000000


	//----- nvinfo : EIATTR_CBANK_PARAM_SIZE
	.align		4
.L_1687:
        /*00e4*/ 	.byte	0x03, 0x19
        /*00e6*/ 	.short	0x00a0


	//----- nvinfo : EIATTR_PARAM_CBANK
	.align		4
        /*00e8*/ 	.byte	0x04, 0x0a
        /*00ea*/ 	.short	(.L_1689 - .L_1688)
	.align		4
.L_1688:
        /*00ec*/ 	.word	index@(.nv.constant0._Z35group_norm_nhwc_fwd_one_pass_kernelI11Fp32IOFp32WLi64ELi16ELi256EEv26Group_norm_nhwc_fwd_params)
        /*00f0*/ 	.short	0x0380
        /*00f2*/ 	.short	0x00a0


	//----- nvinfo : EIATTR_SW_WAR
	.align		4
.L_1689:
        /*00f4*/ 	.byte	0x04, 0x36
        /*00f6*/ 	.short	(.L_1691 - .L_1690)
.L_1690:
        /*00f8*/ 	.word	0x00000008
.L_1691:


//--------------------- .nv.info._Z35group_norm_nhwc_fwd_one_pass_kernelI11Fp32IOFp32WLi128ELi16ELi256EEv26Group_norm_nhwc_fwd_params --------------------------
	.section	.nv.info._Z35group_norm_nhwc_fwd_one_pass_kernelI11Fp32IOFp32WLi128ELi16ELi256EEv26Group_norm_nhwc_fwd_params,"",@"SHT_CUDA_INFO"
	.sectionflags	@""
	.align	4


	//----- nvinfo : EIATTR_CUDA_API_VERSION
	.align		4
        /*0000*/ 	.byte	0x04, 0x37
        /*0002*/ 	.short	(.L_1693 - .L_1692)
.L_1692:
        /*0004*/ 	.word	0x00000082


	//----- nvinfo : EIATTR_KPARAM_INFO
	.align		4
.L_1693:
        /*0008*/ 	.byte	0x04, 0x17
        /*000a*/ 	.short	(.L_1695 - .L_1694)
.L_1694:
        /*000c*/ 	.word	0x00000000
        /*0010*/ 	.short	0x0000
        /*0012*/ 	.short	0x0000
        /*0014*/ 	.byte	0x00, 0xf0, 0x81, 0x02


	//----- nvinfo : EIATTR_SPARSE_MMA_MASK
	.align		4
.L_1695:
        /*0018*/ 	.byte	0x03, 0x50
        /*001a*/ 	.short	0x0000


	//----- nvinfo : EIATTR_MAXREG_COUNT
	.align		4
        /*001c*/ 	.byte	0x03, 0x1b
        /*001e*/ 	.short	0x00ff


	//----- nvinfo : EIATTR_NUM_BARRIERS
	.align		4
        /*0020*/ 	.byte	0x02, 0x4c
        /*0022*/ 	.byte	0x01
	.zero		1


	//----- nvinfo : EIATTR_MERCURY_ISA_VERSION
	.align		4
        /*0024*/ 	.byte	0x03, 0x5f
        /*0026*/ 	.short	0x0101


	//----- nvinfo : EIATTR_INT_WARP_WIDE_INSTR_OFFSETS
	.align		4
        /*0028*/ 	.byte	0x04, 0x31
        /*002a*/ 	.short	(.L_1697 - .L_1696)


	//   ....[0]....
.L_1696:
        /*002c*/ 	.word	0x000010f0


	//   ....[1]....
        /*0030*/ 	.word	0x00001120


	//   ....[2]....
        /*0034*/ 	.word	0x00001130


	//   ....[3]....
        /*0038*/ 	.word	0x00001180


	//   ....[4]....
        /*003c*/ 	.word	0x00001340


	//   ....[5]....
        /*0040*/ 	.word	0x000013a0


	//   ....[6]....
        /*0044*/ 	.word	0x000013d0


	//   ....[7]....
        /*0048*/ 	.word	0x000013f0


	//   ....[8]....
        /*004c*/ 	.word	0x00001710


	//   ....[9]....
        /*0050*/ 	.word	0x00001730


	//   ....[10]....
        /*0054*/ 	.word	0x00001750


	//   ....[11]....
        /*0058*/ 	.word	0x00001770


	//   ....[12]....
        /*005c*/ 	.word	0x000019d0


	//   ....[13]....
        /*0060*/ 	.word	0x000019f0


	//----- nvinfo : EIATTR_COOP_GROUP_MASK_REGIDS
	.align		4
.L_1697:
        /*0064*/ 	.byte	0x04, 0x29
        /*0066*/ 	.short	(.L_1699 - .L_1698)


	//   ....[0]....
.L_1698:
        /*0068*/ 	.word	0xffffffff


	//   ....[1]....
        /*006c*/ 	.word	0xffffffff


	//   ....[2]....
        /*0070*/ 	.word	0xffffffff


	//   ....[3]....
        /*0074*/ 	.word	0xffffffff


	//   ....[4]....
        /*0078*/ 	.word	0xffffffff


	//   ....[5]....
        /*007c*/ 	.word	0xffffffff


	//   ....[6]....
        /*0080*/ 	.word	0xffffffff


	//   ....[7]....
        /*0084*/ 	.word	0xffffffff


	//   ....[8]....
        /*0088*/ 	.word	0xffffffff


	//   ....[9]....
        /*008c*/ 	.word	0xffffffff


	//----- nvinfo : EIATTR_COOP_GROUP_INSTR_OFFSETS
	.align		4
.L_1699:
        /*0090*/ 	.byte	0x04, 0x28
        /*0092*/ 	.short	(.L_1701 - .L_1700)


	//   ....[0]....
.L_1700:
        /*0094*/ 	.word	0x00000950


	//   ....[1]....
        /*0098*/ 	.word	0x00000960


	//   ....[2]....
        /*009c*/ 	.word	0x00000990


	//   ....[3]....
        /*00a0*/ 	.word	0x000009a0


	//   ....[4]....
        /*00a4*/ 	.word	0x000009e0


	//   ....[5]....
        /*00a8*/ 	.word	0x000009f0


	//   ....[6]....
        /*00ac*/ 	.word	0x00000a30


	//   ....[7]....
        /*00b0*/ 	.word	0x00000a40


	//   ....[8]....
        /*00b4*/ 	.word	0x00000aa0


	//   ....[9]....
        /*00b8*/ 	.word	0x00000ab0


	//----- nvinfo : EIATTR_VRC_CTA_INIT_COUNT
	.align		4
.L_1701:
        /*00bc*/ 	.byte	0x02, 0x4a
	.zero		1
	.zero		1


	//----- nvinfo : EIATTR_EXIT_INSTR_OFFSETS
	.align		4
        /*00c0*/ 	.byte	0x04, 0x1c
        /*00c2*/ 	.short	(.L_1703 - .L_1702)


	//   ....[0]....
.L_1702:
        /*00c4*/ 	.word	0x00000070


	//   ....[1]....
        /*00c8*/ 	.word	0x00002c80


	//----- nvinfo : EIATTR_MAX_THREADS
	.align		4
.L_1703:
        /*00cc*/ 	.byte	0x04, 0x05
        /*00ce*/ 	.short	(.L_1705 - .L_1704)
.L_1704:
        /*00d0*/ 	.word	0x00000100
        /*00d4*/ 	.word	0x00000001
        /*00d8*/ 	.word	0x00000001


	//----- nvinfo : EIATTR_CRS_STACK_SIZE
	.align		4
.L_1705:
        /*00dc*/ 	.byte	0x04, 0x1e
        /*00de*/ 	.short	(.L_1707 - .L_1706)
.L_1706:
        /*00e0*/ 	.word	0x00000000


	//----- nvinfo : EIATTR_CBANK_PARAM_SIZE
	.align		4
.L_1707:
        /*00e4*/ 	.byte	0x03, 0x19
        /*00e6*/ 	.short	0x00a0


	//----- nvinfo : EIATTR_PARAM_CBANK
	.align		4
        /*00e8*/ 	.byte	0x04, 0x0a
        /*00ea*/ 	.short	(.L_1709 - .L_1708)
	.align		4
.L_1708:
        /*00ec*/ 	.word	index@(.nv.constant0._Z35group_norm_nhwc_fwd_one_pass_kernelI11Fp32IOFp32WLi128ELi16ELi256EEv26Group_norm_nhwc_fwd_params)
        /*00f0*/ 	.short	0x0380
        /*00f2*/ 	.short	0x00a0


	//----- nvinfo : EIATTR_SW_WAR
	.align		4
.L_1709:
        /*00f4*/ 	.byte	0x04, 0x36
        /*00f6*/ 	.short	(.L_1711 - .L_1710)
.L_1710:
        /*00f8*/ 	.word	0x00000008
.L_1711:


//--------------------- .nv.info._Z35group_norm_nhwc_fwd_one_pass_kernelI11Fp32IOFp32WLi256ELi16ELi256EEv26Group_norm_nhwc_fwd_params --------------------------
	.section	.nv.info._Z35group_norm_nhwc_fwd_one_pass_kernelI11Fp32IOFp32WLi256ELi16ELi256EEv26Group_norm_nhwc_fwd_params,"",@"SHT_CUDA_INFO"
	.sectionflags	@""
	.align	4


	//----- nvinfo : EIATTR_CUDA_API_VERSION
	.align		4
        /*0000*/ 	.byte	0x04, 0x37
        /*0002*/ 	.short	(.L_1713 - .L_1712)
.L_1712:
        /*0004*/ 	.word	0x00000082


	//----- nvinfo : EIATTR_KPARAM_INFO
	.align		4
.L_1713:
        /*0008*/ 	.byte	0x04, 0x17
        /*000a*/ 	.short	(.L_1715 - .L_1714)
.L_1714:
        /*000c*/ 	.word	0x00000000
        /*0010*/ 	.short	0x0000
        /*0012*/ 	.short	0x0000
        /*0014*/ 	.byte	0x00, 0xf0, 0x81, 0x02


	//----- nvinfo : EIATTR_SPARSE_MMA_MASK
	.align		4
.L_1715:
        /*0018*/ 	.byte	0x03, 0x50
        /*001a*/ 	.short	0x0000


	//----- nvinfo : EIATTR_MAXREG_COUNT
	.align		4
        /*001c*/ 	.byte	0x03, 0x1b
        /*001e*/ 	.short	0x00ff


	//----- nvinfo : EIATTR_NUM_BARRIERS
	.align		4
        /*0020*/ 	.byte	0x02, 0x4c
        /*0022*/ 	.byte	0x01
	.zero		1


	//----- nvinfo : EIATTR_MERCURY_ISA_VERSION
	.align		4
        /*0024*/ 	.byte	0x03, 0x5f
        /*0026*/ 	.short	0x0101


	//----- nvinfo : EIATTR_INT_WARP_WIDE_INSTR_OFFSETS
	.align		4
        /*0028*/ 	.byte	0x04, 0x31
        /*002a*/ 	.short	(.L_1717 - .L_1716)


	//   ....[0]....
.L_1716:
        /*002c*/ 	.word	0x000016b0


	//   ....[1]....
        /*0030*/ 	.word	0x000016d0


	//   ....[2]....
        /*0034*/ 	.word	0x000017b0


	//   ....[3]....
        /*0038*/ 	.word	0x00001800


	//   ....[4]....
        /*003c*/ 	.word	0x000018e0


	//   ....[5]....
        /*0040*/ 	.word	0x00001960


	//   ....[6]....
        /*0044*/ 	.word	0x00001a30


	//   ....[7]....
        /*0048*/ 	.word	0x00001a50


	//   ....[8]....
        /*004c*/ 	.word	0x00001ca0


	//   ....[9]....
        /*0050*/ 	.word	0x00001d90


	//   ....[10]....
        /*0054*/ 	.word	0x00001db0


	//   ....[11]....
        /*0058*/ 	.word	0x00001dd0


	//   ....[12]....
        /*005c*/ 	.word	0x00001ff0


	//   ....[13]....
        /*0060*/ 	.word	0x00002010


	//----- nvinfo : EIATTR_COOP_GROUP_MASK_REGIDS
	.align		4
.L_1717:
        /*0064*/ 	.byte	0x04, 0x29
        /*0066*/ 	.short	(.L_1719 - .L_1718)


	//   ....[0]....
.L_1718:
        /*0068*/ 	.word	0xffffffff


	//   ....[1]....
        /*006c*/ 	.word	0xffffffff


	//   ....[2]....
        /*0070*/ 	.word	0xffffffff


	//   ....[3]....
        /*0074*/ 	.word	0xffffffff


	//   ....[4]....
        /*0078*/ 	.word	0xffffffff


	//   ....[5]....
        /*007c*/ 	.word	0xffffffff


	//   ....[6]....
        /*0080*/ 	.word	0xffffffff


	//   ....[7]....
        /*0084*/ 	.word	0xffffffff


	//   ....[8]....
        /*0088*/ 	.word	0xffffffff


	//   ....[9]....
        /*008c*/ 	.word	0xffffffff


	//----- nvinfo : EIATTR_COOP_GROUP_INSTR_OFFSETS
	.align		4
.L_1719:
        /*0090*/ 	.byte	0x04, 0x28
        /*0092*/ 	.short	(.L_1721 - .L_1720)


	//   ....[0]....
.L_1720:
        /*0094*/ 	.word	0x00000fa0


	//   ....[1]....
        /*0098*/ 	.word	0x00000fb0


	//   ....[2]....
        /*009c*/ 	.word	0x00000fe0


	//   ....[3]....
        /*00a0*/ 	.word	0x00000ff0


	//   ....[4]....
        /*00a4*/ 	.word	0x00001030


	//   ....[5]....
        /*00a8*/ 	.word	0x00001040


	//   ....[6]....
        /*00ac*/ 	.word	0x00001080


	//   ....[7]....
        /*00b0*/ 	.word	0x00001090


	//   ....[8]....
        /*00b4*/ 	.word	0x000010f0


	//   ....[9]....
        /*00b8*/ 	.word	0x00001100


	//----- nvinfo : EIATTR_VRC_CTA_INIT_COUNT
	.align		4
.L_1721:
        /*00bc*/ 	.byte	0x02, 0x4a
	.zero		1
	.zero		1


	//----- nvinfo : EIATTR_EXIT_INSTR_OFFSETS
	.align		4
        /*00c0*/ 	.byte	0x04, 0x1c
        /*00c2*/ 	.short	(.L_1723 - .L_1722)


	//   ....[0]....
.L_1722:
        /*00c4*/ 	.word	0x00000070


	//   ....[1]....
        /*00c8*/ 	.word	0x00004020


	//----- nvinfo : EIATTR_MAX_THREADS
	.align		4
.L_1723:
        /*00cc*/ 	.byte	0x04, 0x05
        /*00ce*/ 	.short	(.L_1725 - .L_1724)
.L_1724:
        /*00d0*/ 	.word	0x00000100
        /*00d4*/ 	.word	0x00000001
        /*00d8*/ 	.word	0x00000001


	//----- nvinfo : EIATTR_CRS_STACK_SIZE
	.align		4
.L_1725:
        /*00dc*/ 	.byte	0x04, 0x1e
        /*00de*/ 	.short	(.L_1727 - .L_1726)
.L_1726:
        /*00e0*/ 	.word	0x00000000


	//----- nvinfo : EIATTR_CBANK_PARAM_SIZE
	.align		4
.L_1727:
        /*00e4*/ 	.byte	0x03, 0x19
        /*00e6*/ 	.short	0x00a0


	//----- nvinfo : EIATTR_PARAM_CBANK
	.align		4
        /*00e8*/ 	.byte	0x04, 0x0a
        /*00ea*/ 	.short	(.L_1729 - .L_1728)
	.align		4
.L_1728:
        /*00ec*/ 	.word	index@(.nv.constant0._Z35group_norm_nhwc_fwd_one_pass_kernelI11Fp32IOFp32WLi256ELi16ELi256EEv26Group_norm_nhwc_fwd_params)
        /*00f0*/ 	.short	0x0380
        /*00f2*/ 	.short	0x00a0


	//----- nvinfo : EIATTR_SW_WAR
	.align		4
.L_1729:
        /*00f4*/ 	.byte	0x04, 0x36
        /*00f6*/ 	.short	(.L_1731 - .L_1730)
.L_1730:
        /*00f8*/ 	.word	0x00000008
.L_1731:


//--------------------- .nv.info._Z35group_norm_nhwc_fwd_one_pass_kernelI11Fp32IOFp32WLi512ELi16ELi256EEv26Group_norm_nhwc_fwd_params --------------------------
	.section	.nv.info._Z35group_norm_nhwc_fwd_one_pass_kernelI11Fp32IOFp32WLi512ELi16ELi256EEv26Group_norm_nhwc_fwd_params,"",@"SHT_CUDA_INFO"
	.sectionflags	@""
	.align	4


	//----- nvinfo : EIATTR_CUDA_API_VERSION
	.align		4
        /*0000*/ 	.byte	0x04, 0x37
        /*0002*/ 	.short	(.L_1733 - .L_1732)
.L_1732:
        /*0004*/ 	.word	0x00000082


	//----- nvinfo : EIATTR_KPARAM_INFO
	.align		4
.L_1733:
        /*0008*/ 	.byte	0x04, 0x17
        /*000a*/ 	.short	(.L_1735 - .L_1734)
.L_1734:
        /*000c*/ 	.word	0x00000000
        /*0010*/ 	.short	0x0000
        /*0012*/ 	.short	0x0000
        /*0014*/ 	.byte	0x00, 0xf0, 0x81, 0x02


	//----- nvinfo : EIATTR_SPARSE_MMA_MASK
	.align		4
.L_1735:
        /*0018*/ 	.byte	0x03, 0x50
        /*001a*/ 	.short	0x0000


	//----- nvinfo : EIATTR_MAXREG_COUNT
	.align		4
        /*001c*/ 	.byte	0x03, 0x1b
        /*001e*/ 	.short	0x00ff


	//----- nvinfo : EIATTR_NUM_BARRIERS
	.align		4
        /*0020*/ 	.byte	0x02, 0x4c
        /*0022*/ 	.byte	0x01
	.zero		1


	//----- nvinfo : EIATTR_MERCURY_ISA_VERSION
	.align		4
        /*0024*/ 	.byte	0x03, 0x5f
        /*0026*/ 	.short	0x0101


	//----- nvinfo : EIATTR_INT_WARP_WIDE_INSTR_OFFSETS
	.align		4
        /*0028*/ 	.byte	0x04, 0x31
        /*002a*/ 	.short	(.L_1737 - .L_1736)


	//   ....[0]....
.L_1736:
        /*002c*/ 	.word	0x000020d0


	//   ....[1]....
        /*0030*/ 	.word	0x00002150


	//   ....[2]....
        /*0034*/ 	.word	0x000021f0


	//   ....[3]....
        /*0038*/ 	.word	0x00002290


	//   ....[4]....
        /*003c*/ 	.word	0x00002330


	//   ....[5]....
        /*0040*/ 	.word	0x000023d0


	//   ....[6]....
        /*0044*/ 	.word	0x00002470


	//   ....[7]....
        /*0048*/ 	.word	0x00002510


	//   ....[8]....
        /*004c*/ 	.word	0x00002720


	//   ....[9]....
        /*0050*/ 	.word	0x00002780


	//   ....[10]....
        /*0054*/ 	.word	0x00002820


	//   ....[11]....
        /*0058*/ 	.word	0x000028c0


	//   ....[12]....
        /*005c*/ 	.word	0x00002a40


	//   ....[13]....
        /*0060*/ 	.word	0x00002a70


	//----- nvinfo : EIATTR_COOP_GROUP_MASK_REGIDS
	.align		4
.L_1737:
        /*0064*/ 	.byte	0x04, 0x29
        /*0066*/ 	.short	(.L_1739 - .L_1738)


	//   ....[0]....
.L_1738:
        /*0068*/ 	.word	0xffffffff


	//   ....[1]....
        /*006c*/ 	.word	0xffffffff


	//   ....[2]....
        /*0070*/ 	.word	0xffffffff


	//   ....[3]....
        /*0074*/ 	.word	0xffffffff


	//   ....[4]....
        /*0078*/ 	.word	0xffffffff


	//   ....[5]....
        /*007c*/ 	.word	0xffffffff


	//   ....[6]....
        /*0080*/ 	.word	0xffffffff


	//   ....[7]....
        /*0084*/ 	.word	0xffffffff


	//   ....[8]....
        /*0088*/ 	.word	0xffffffff


	//   ....[9]....
        /*008c*/ 	.word	0xffffffff


	//----- nvinfo : EIATTR_COOP_GROUP_INSTR_OFFSETS
	.align		4
.L_1739:
        /*0090*/ 	.byte	0x04, 0x28
        /*0092*/ 	.short	(.L_1741 - .L_1740)


	//   ....[0]....
.L_1740:
        /*0094*/ 	.word	0x00001980


	//   ....[1]....
        /*0098*/ 	.word	0x00001990


	//   ....[2]....
        /*009c*/ 	.word	0x000019d0


	//   ....[3]....
        /*00a0*/ 	.word	0x000019e0


	//   ....[4]....
        /*00a4*/ 	.word	0x00001a20


	//   ....[5]....
        /*00a8*/ 	.word	0x00001a30


	//   ....[6]....
        /*00ac*/ 	.word	0x00001a70


	//   ....[7]....
        /*00b0*/ 	.word	0x00001a80


	//   ....[8]....
        /*00b4*/ 	.word	0x00001b00


	//   ....[9]....
        /*00b8*/ 	.word	0x00001b10


	//----- nvinfo : EIATTR_VRC_CTA_INIT_COUNT
	.align		4
.L_1741:
        /*00bc*/ 	.byte	0x02, 0x4a
	.zero		1
	.zero		1


	//----- nvinfo : EIATTR_EXIT_INSTR_OFFSETS
	.align		4
        /*00c0*/ 	.byte	0x04, 0x1c
        /*00c2*/ 	.short	(.L_1743 - .L_1742)


	//   ....[0]....
.L_1742:
        /*00c4*/ 	.word	0x00000070


	//   ....[1]....
        /*00c8*/ 	.word	0x00006740


	//----- nvinfo : EIATTR_MAX_THREADS
	.align		4
.L_1743:
        /*00cc*/ 	.byte	0x04, 0x05
        /*00ce*/ 	.short	(.L_1745 - .L_1744)
.L_1744:
        /*00d0*/ 	.word	0x00000100
        /*00d4*/ 	.word	0x00000001
        /*00d8*/ 	.word	0x00000001


	//----- nvinfo : EIATTR_CRS_STACK_SIZE
	.align		4
.L_1745:
        /*00dc*/ 	.byte	0x04, 0x1e
        /*00de*/ 	.short	(.L_1747 - .L_1746)
.L_1746:
        /*00e0*/ 	.word	0x00000000


	//----- nvinfo : EIATTR_CBANK_PARAM_SIZE
	.align		4
.L_1747:
        /*00e4*/ 	.byte	0x03, 0x19
        /*00e6*/ 	.short	0x00a0


	//----- nvinfo : EIATTR_PARAM_CBANK
	.align		4
        /*00e8*/ 	.byte	0x04, 0x0a
        /*00ea*/ 	.short	(.L_1749 - .L_1748)
	.align		4
.L_1748:
        /*00ec*/ 	.word	index@(.nv.constant0._Z35group_norm_nhwc_fwd_one_pass_kernelI11Fp32IOFp32WLi512ELi16ELi256EEv26Group_norm_nhwc_fwd_params)
        /*00f0*/ 	.short	0x0380
        /*00f2*/ 	.short	0x00a0


	//----- nvinfo : EIATTR_SW_WAR
	.align		4
.L_1749:
        /*00f4*/ 	.byte	0x04, 0x36
        /*00f6*/ 	.short	(.L_1751 - .L_1750)
.L_1750:
        /*00f8*/ 	.word	0x00000008
.L_1751:


//--------------------- .nv.info._Z35group_norm_nhwc_fwd_one_pass_kernelI11Fp32IOBf16WLi64ELi16ELi256EEv26Group_norm_nhwc_fwd_params --------------------------
	.section	.nv.info._Z35group_norm_nhwc_fwd_one_pass_kernelI11Fp32IOBf16WLi64ELi16ELi256EEv26Group_norm_nhwc_fwd_params,"",@"SHT_CUDA_INFO"
	.sectionflags	@""
	.align	4


	//----- nvinfo : EIATTR_CUDA_API_VERSION
	.align		4
        /*0000*/ 	.byte	0x04, 0x37
        /*0002*/ 	.short	(.L_1753 - .L_1752)
.L_1752:
        /*0004*/ 	.word	0x00000082


	//----- nvinfo : EIATTR_KPARAM_INFO
	.align		4
.L_1753:
        /*0008*/ 	.byte	0x04, 0x17
        /*000a*/ 	.short	(.L_1755 - .L_1754)
.L_1754:
        /*000c*/ 	.word	0x00000000
        /*0010*/ 	.short	0x0000
        /*0012*/ 	.short	0x0000
        /*0014*/ 	.byte	0x00, 0xf0, 0x81, 0x02


	//----- nvinfo : EIATTR_SPARSE_MMA_MASK
	.align		4
.L_1755:
        /*0018*/ 	.byte	0x03, 0x50
        /*001a*/ 	.short	0x0000


	//----- nvinfo : EIATTR_MAXREG_COUNT
	.align		4
        /*001c*/ 	.byte	0x03, 0x1b
        /*001e*/ 	.short	0x00ff


	//----- nvinfo : EIATTR_NUM_BARRIERS
	.align		4
        /*0020*/ 	.byte	0x02, 0x4c
        /*0022*/ 	.byte	0x01
	.zero		1


	//----- nvinfo : EIATTR_MERCURY_ISA_VERSION
	.align		4
        /*0024*/ 	.byte	0x03, 0x5f
        /*0026*/ 	.short	0x0101


	//----- nvinfo : EIATTR_INT_WARP_WIDE_INSTR_OFFSETS
	.align		4
        /*0028*/ 	.byte	0x04, 0x31
        /*002a*/ 	.short	(.L_1757 - .L_1756)


	//   ....[0]....
.L_1756:
        /*002c*/ 	.word	0x00000e70


	//   ....[1]....
        /*0030*/ 	.word	0x00000eb0


	//   ....[2]....
        /*0034*/ 	.word	0x00000ee0


	//   ....[3]....
        /*0038*/ 	.word	0x00000f00


	//   ....[4]....
        /*003c*/ 	.word	0x000010d0


	//   ....[5]....
        /*0040*/ 	.word	0x00001130


	//   ....[6]....
        /*0044*/ 	.word	0x00001160


	//   ....[7]....
        /*0048*/ 	.word	0x00001180


	//   ....[8]....
        /*004c*/ 	.word	0x00001430


	//   ....[9]....
        /*0050*/ 	.word	0x00001510


	//   ....[10]....
        /*0054*/ 	.word	0x00001520


	//   ....[11]....
        /*0058*/ 	.word	0x000015f0


	//   ....[12]....
        /*005c*/ 	.word	0x00001770


	//   ....[13]....
        /*0060*/ 	.word	0x00001790


	//----- nvinfo : EIATTR_COOP_GROUP_MASK_REGIDS
	.align		4
.L_1757:
        /*0064*/ 	.byte	0x04, 0x29
        /*0066*/ 	.short	(.L_1759 - .L_1758)


	//   ....[0]....
.L_1758:
        /*0068*/ 	.word	0xffffffff


	//   ....[1]....
        /*006c*/ 	.word	0xffffffff


	//   ....[2]....
        /*0070*/ 	.word	0xffffffff


	//   ....[3]....
        /*0074*/ 	.word	0xffffffff


	//   ....[4]....
        /*0078*/ 	.word	0xffffffff


	//   ....[5]....
        /*007c*/ 	.word	0xffffffff


	//   ....[6]....
        /*0080*/ 	.word	0xffffffff


	//   ....[7]....
        /*0084*/ 	.word	0xffffffff


	//   ....[8]....
        /*0088*/ 	.word	0xffffffff


	//   ....[9]....
        /*008c*/ 	.word	0xffffffff


	//----- nvinfo : EIATTR_COOP_GROUP_INSTR_OFFSETS
	.align		4
.L_1759:
        /*0090*/ 	.byte	0x04, 0x28
        /*0092*/ 	.short	(.L_1761 - .L_1760)


	//   ....[0]....
.L_1760:
        /*0094*/ 	.word	0x000006d0


	//   ....[1]....
        /*0098*/ 	.word	0x000006e0


	//   ....[2]....
        /*009c*/ 	.word	0x00000710


	//   ....[3]....
        /*00a0*/ 	.word	0x00000730


	//   ....[4]....
        /*00a4*/ 	.word	0x00000760


	//   ....[5]....
        /*00a8*/ 	.word	0x00000780


	//   ....[6]....
        /*00ac*/ 	.word	0x000007b0


	//   ....[7]....
        /*00b0*/ 	.word	0x000007d0


	//   ....[8]....
        /*00b4*/ 	.word	0x00000820


	//   ....[9]....
        /*00b8*/ 	.word	0x00000830


	//----- nvinfo : EIATTR_VRC_CTA_INIT_COUNT
	.align		4
.L_1761:
        /*00bc*/ 	.byte	0x02, 0x4a
	.zero		1
	.zero		1


	//----- nvinfo : EIATTR_EXIT_INSTR_OFFSETS
	.align		4
        /*00c0*/ 	.byte	0x04, 0x1c
        /*00c2*/ 	.short	(.L_1763 - .L_1762)


	//   ....[0]....
.L_1762:
        /*00c4*/ 	.word	0x00000070


	//   ....[1]....
        /*00c8*/ 	.word	0x00002310


	//----- nvinfo : EIATTR_MAX_THREADS
	.align		4
.L_1763:
        /*00cc*/ 	.byte	0x04, 0x05
        /*00ce*/ 	.short	(.L_1765 - .L_1764)
.L_1764:
        /*00d0*/ 	.word	0x00000100
        /*00d4*/ 	.word	0x00000001
        /*00d8*/ 	.word	0x00000001


	//----- nvinfo : EIATTR_CRS_STACK_SIZE
	.align		4
.L_1765:
        /*00dc*/ 	.byte	0x04, 0x1e
        /*00de*/ 	.short	(.L_1767 - .L_1766)
.L_1766:
        /*00e0*/ 	.word	0x00000000


	//----- nvinfo : EIATTR_CBANK_PARAM_SIZE
	.align		4
.L_1767:
        /*00e4*/ 	.byte	0x03, 0x19
        /*00e6*/ 	.short	0x00a0


	//----- nvinfo : EIATTR_PARAM_CBANK
	.align		4
        /*00e8*/ 	.byte	0x04, 0x0a
        /*00ea*/ 	.short	(.L_1769 - .L_1768)
	.align		4
.L_1768:
        /*00ec*/ 	.word	index@(.nv.constant0._Z35group_norm_nhwc_fwd_one_pass_kernelI11Fp32IOBf16WLi64ELi16ELi256EEv26Group_norm_nhwc_fwd_params)
        /*00f0*/ 	.short	0x0380
        /*00f2*/ 	.short	0x00a0


	//----- nvinfo : EIATTR_SW_WAR
	.align		4
.L_1769:
        /*00f4*/ 	.byte	0x04, 0x36
        /*00f6*/ 	.short	(.L_1771 - .L_1770)
.L_1770:
        /*00f8*/ 	.word	0x00000008
.L_1771:


//--------------------- .nv.info._Z35group_norm_nhwc_fwd_one_pass_kernelI11Fp32IOBf16WLi128ELi16ELi256EEv26Group_norm_nhwc_fwd_params --------------------------
	.section	.nv.info._Z35group_norm_nhwc_fwd_one_pass_kernelI11Fp32IOBf16WLi128ELi16ELi256EEv26Group_norm_nhwc_fwd_params,"",@"SHT_CUDA_INFO"
	.sectionflags	@""
	.align	4


	//----- nvinfo : EIATTR_CUDA_API_VERSION
	.align		4
        /*0000*/ 	.byte	0x04, 0x37
        /*0002*/ 	.short	(.L_1773 - .L_1772)
.L_1772:
        /*0004*/ 	.word	0x00000082


	//----- nvinfo : EIATTR_KPARAM_INFO
	.align		4
.L_1773:
        /*0008*/ 	.byte	0x04, 0x17
        /*000a*/ 	.short	(.L_1775 - .L_1774)
.L_1774:
        /*000c*/ 	.word	0x00000000
        /*0010*/ 	.short	0x0000
        /*0012*/ 	.short	0x0000
        /*0014*/ 	.byte	0x00, 0xf0, 0x81, 0x02


	//----- nvinfo : EIATTR_SPARSE_MMA_MASK
	.align		4
.L_1775:
        /*0018*/ 	.byte	0x03, 0x50
        /*001a*/ 	.short	0x0000


	//----- nvinfo : EIATTR_MAXREG_COUNT
	.align		4
        /*001c*/ 	.byte	0x03, 0x1b
        /*001e*/ 	.short	0x00ff


	//----- nvinfo : EIATTR_NUM_BARRIERS
	.align		4
        /*0020*/ 	.byte	0x02, 0x4c
        /*0022*/ 	.byte	0x01
	.zero		1


	//----- nvinfo : EIATTR_MERCURY_ISA_VERSION
	.align		4
        /*0024*/ 	.byte	0x03, 0x5f
        /*0026*/ 	.short	0x0101


	//----- nvinfo : EIATTR_INT_WARP_WIDE_INSTR_OFFSETS
	.align		4
        /*0028*/ 	.byte	0x04, 0x31
        /*002a*/ 	.short	(.L_1777 - .L_1776)


	//   ....[0]....
.L_1776:
        /*002c*/ 	.word	0x000010f0


	//   ....[1]....
        /*0030*/ 	.word	0x00001120


	//   ....[2]....
        /*0034*/ 	.word	0x00001130


	//   ....[3]....
        /*0038*/ 	.word	0x00001180


	//   ....[4]....
        /*003c*/ 	.word	0x00001350


	//   ....[5]....
        /*0040*/ 	.word	0x000013a0


	//   ....[6]....
        /*0044*/ 	.word	0x000013c0


	//   ....[7]....
        /*0048*/ 	.word	0x000013f0


	//   ....[8]....
        /*004c*/ 	.word	0x00001710


	//   ....[9]....
        /*0050*/ 	.word	0x00001730


	//   ....[10]....
        /*0054*/ 	.word	0x00001750


	//   ....[11]....
        /*0058*/ 	.word	0x00001770


	//   ....[12]....
        /*005c*/ 	.word	0x000019d0


	//   ....[13]....
        /*0060*/ 	.word	0x000019f0


	//----- nvinfo : EIATTR_COOP_GROUP_MASK_REGIDS
	.align		4
.L_1777:
        /*0064*/ 	.byte	0x04, 0x29
        /*0066*/ 	.short	(.L_1779 - .L_1778)


	//   ....[0]....
.L_1778:
        /*0068*/ 	.word	0xffffffff


	//   ....[1]....
        /*006c*/ 	.word	0xffffffff


	//   ....[2]....
        /*0070*/ 	.word	0xffffffff


	//   ....[3]....
        /*0074*/ 	.word	0xffffffff


	//   ....[4]....
        /*0078*/ 	.word	0xffffffff


	//   ....[5]....
        /*007c*/ 	.word	0xffffffff


	//   ....[6]....
        /*0080*/ 	.word	0xffffffff


	//   ....[7]....
        /*0084*/ 	.word	0xffffffff


	//   ....[8]....
        /*0088*/ 	.word	0xffffffff


	//   ....[9]....
        /*008c*/ 	.word	0xffffffff


	//----- nvinfo : EIATTR_COOP_GROUP_INSTR_OFFSETS
	.align		4
.L_1779:
        /*0090*/ 	.byte	0x04, 0x28
        /*0092*/ 	.short	(.L_1781 - .L_1780)


	//   ....[0]....
.L_1780:
        /*0094*/ 	.word	0x00000950


	//   ....[1]....
        /*0098*/ 	.word	0x00000960


	//   ....[2]....
        /*009c*/ 	.word	0x00000990


	//   ....[3]....
        /*00a0*/ 	.word	0x000009a0


	//   ....[4]....
        /*00a4*/ 	.word	0x000009e0


	//   ....[5]....
        /*00a8*/ 	.word	0x000009f0


	//   ....[6]....
        /*00ac*/ 	.word	0x00000a30


	//   ....[7]....
        /*00b0*/ 	.word	0x00000a40


	//   ....[8]....
        /*00b4*/ 	.word	0x00000aa0


	//   ....[9]....
        /*00b8*/ 	.word	0x00000ab0


	//----- nvinfo : EIATTR_VRC_CTA_INIT_COUNT
	.align		4
.L_1781:
        /*00bc*/ 	.byte	0x02, 0x4a
	.zero		1
	.zero		1


	//----- nvinfo : EIATTR_EXIT_INSTR_OFFSETS
	.align		4
        /*00c0*/ 	.byte	0x04, 0x1c
        /*00c2*/ 	.short	(.L_1783 - .L_1782)


	//   ....[0]....
.L_1782:
        /*00c4*/ 	.word	0x00000070


	//   ....[1]....
        /*00c8*/ 	.word	0x00002ce0


	//----- nvinfo : EIATTR_MAX_THREADS
	.align		4
.L_1783:
        /*00cc*/ 	.byte	0x04, 0x05
        /*00ce*/ 	.short	(.L_1785 - .L_1784)
.L_1784:
        /*00d0*/ 	.word	0x00000100
        /*00d4*/ 	.word	0x00000001
        /*00d8*/ 	.word	0x00000001


	//----- nvinfo : EIATTR_CRS_STACK_SIZE
	.align		4
.L_1785:
        /*00dc*/ 	.byte	0x04, 0x1e
        /*00de*/ 	.short	(.L_1787 - .L_1786)
.L_1786:
        /*00e0*/ 	.word	0x00000000


	//----- nvinfo : EIATTR_CBANK_PARAM_SIZE
	.align		4
.L_1787:
        /*00e4*/ 	.byte	0x03, 0x19
        /*00e6*/ 	.short	0x00a0


	//----- nvinfo : EIATTR_PARAM_CBANK
	.align		4
        /*00e8*/ 	.byte	0x04, 0x0a
        /*00ea*/ 	.short	(.L_1789 - .L_1788)
	.align		4
.L_1788:
        /*00ec*/ 	.word	index@(.nv.constant0._Z35group_norm_nhwc_fwd_one_pass_kernelI11Fp32IOBf16WLi128ELi16ELi256EEv26Group_norm_nhwc_fwd_params)
        /*00f0*/ 	.short	0x0380
        /*00f2*/ 	.short	0x00a0


	//----- nvinfo : EIATTR_SW_WAR
	.align		4
.L_1789:
        /*00f4*/ 	.byte	0x04, 0x36
        /*00f6*/ 	.short	(.L_1791 - .L_1790)
.L_1790:
        /*00f8*/ 	.word	0x00000008
.L_1791:


//--------------------- .nv.info._Z35group_norm_nhwc_fwd_one_pass_kernelI11Fp32IOBf16WLi256ELi16ELi256EEv26Group_norm_nhwc_fwd_params --------------------------
	.section	.nv.info._Z35group_norm_nhwc_fwd_one_pass_kernelI11Fp32IOBf16WLi256ELi16ELi256EEv26Group_norm_nhwc_fwd_params,"",@"SHT_CUDA_INFO"
	.sectionflags	@""
	.align	4


	//----- nvinfo : EIATTR_CUDA_API_VERSION
	.align		4
        /*0000*/ 	.byte	0x04, 0x37
        /*0002*/ 	.short	(.L_1793 - .L_1792)
.L_1792:
        /*0004*/ 	.word	0x00000082


	//----- nvinfo : EIATTR_KPARAM_INFO
	.align		4
.L_1793:
        /*0008*/ 	.byte	0x04, 0x17
        /*000a*/ 	.short	(.L_1795 - .L_1794)
.L_1794:
        /*000c*/ 	.word	0x00000000
        /*0010*/ 	.short	0x0000
        /*0012*/ 	.short	0x0000
        /*0014*/ 	.byte	0x00, 0xf0, 0x81, 0x02


	//----- nvinfo : EIATTR_SPARSE_MMA_MASK
	.align		4
.L_1795:
        /*0018*/ 	.byte	0x03, 0x50
        /*001a*/ 	.short	0x0000


	//----- nvinfo : EIATTR_MAXREG_COUNT
	.align		4
        /*001c*/ 	.byte	0x03, 0x1b
        /*001e*/ 	.short	0x00ff


	//----- nvinfo : EIATTR_NUM_BARRIERS
	.align		4
        /*0020*/ 	.byte	0x02, 0x4c
        /*0022*/ 	.byte	0x01
	.zero		1


	//----- nvinfo : EIATTR_MERCURY_ISA_VERSION
	.align		4
        /*0024*/ 	.byte	0x03, 0x5f
        /*0026*/ 	.short	0x0101


	//----- nvinfo : EIATTR_INT_WARP_WIDE_INSTR_OFFSETS
	.align		4
        /*0028*/ 	.byte	0x04, 0x31
        /*002a*/ 	.short	(.L_1797 - .L_1796)


	//   ....[0]....
.L_1796:
        /*002c*/ 	.word	0x000016b0


	//   ....[1]....
        /*0030*/ 	.word	0x000016d0


	//   ....[2]....
        /*0034*/ 	.word	0x000017b0


	//   ....[3]....
        /*0038*/ 	.word	0x00001800


	//   ....[4]....
        /*003c*/ 	.word	0x000018e0


	//   ....[5]....
        /*0040*/ 	.word	0x00001960


	//   ....[6]....
        /*0044*/ 	.word	0x00001a30


	//   ....[7]....
        /*0048*/ 	.word	0x00001a50


	//   ....[8]....
        /*004c*/ 	.word	0x00001ca0


	//   ....[9]....
        /*0050*/ 	.word	0x00001d90


	//   ....[10]....
        /*0054*/ 	.word	0x00001db0


	//   ....[11]....
        /*0058*/ 	.word	0x00001dd0


	//   ....[12]....
        /*005c*/ 	.word	0x00001ff0


	//   ....[13]....
        /*0060*/ 	.word	0x00002010


	//----- nvinfo : EIATTR_COOP_GROUP_MASK_REGIDS
	.align		4
.L_1797:
        /*0064*/ 	.byte	0x04, 0x29
        /*0066*/ 	.short	(.L_1799 - .L_1798)


	//   ....[0]....
.L_1798:
        /*0068*/ 	.word	0xffffffff


	//   ....[1]....
        /*006c*/ 	.word	0xffffffff


	//   ....[2]....
        /*0070*/ 	.word	0xffffffff


	//   ....[3]....
        /*0074*/ 	.word	0xffffffff


	//   ....[4]....
        /*0078*/ 	.word	0xffffffff


	//   ....[5]....
        /*007c*/ 	.word	0xffffffff


	//   ....[6]....
        /*0080*/ 	.word	0xffffffff


	//   ....[7]....
        /*0084*/ 	.word	0xffffffff


	//   ....[8]....
        /*0088*/ 	.word	0xffffffff


	//   ....[9]....
        /*008c*/ 	.word	0xffffffff


	//----- nvinfo : EIATTR_COOP_GROUP_INSTR_OFFSETS
	.align		4
.L_1799:
        /*0090*/ 	.byte	0x04, 0x28
        /*0092*/ 	.short	(.L_1801 - .L_1800)


	//   ....[0]....
.L_1800:
        /*0094*/ 	.word	0x00000fa0


	//   ....[1]....
        /*0098*/ 	.word	0x00000fb0


	//   ....[2]....
        /*009c*/ 	.word	0x00000fe0


	//   ....[3]....
        /*00a0*/ 	.word	0x00000ff0


	//   ....[4]....
        /*00a4*/ 	.word	0x00001030


	//   ....[5]....
        /*00a8*/ 	.word	0x00001040


	//   ....[6]....
        /*00ac*/ 	.word	0x00001080


	//   ....[7]....
        /*00b0*/ 	.word	0x00001090


	//   ....[8]....
        /*00b4*/ 	.word	0x000010f0


	//   ....[9]....
        /*00b8*/ 	.word	0x00001100


	//----- nvinfo : EIATTR_VRC_CTA_INIT_COUNT
	.align		4
.L_1801:
        /*00bc*/ 	.byte	0x02, 0x4a
	.zero		1
	.zero		1


	//----- nvinfo : EIATTR_EXIT_INSTR_OFFSETS
	.align		4
        /*00c0*/ 	.byte	0x04, 0x1c
        /*00c2*/ 	.short	(.L_1803 - .L_1802)


	//   ....[0]....
.L_1802:
        /*00c4*/ 	.word	0x00000070


	//   ....[1]....
        /*00c8*/ 	.word	0x00004080


	//----- nvinfo : EIATTR_MAX_THREADS
	.align		4
.L_1803:
        /*00cc*/ 	.byte	0x04, 0x05
        /*00ce*/ 	.short	(.L_1805 - .L_1804)
.L_1804:
        /*00d0*/ 	.word	0x00000100
        /*00d4*/ 	.word	0x00000001
        /*00d8*/ 	.word	0x00000001


	//----- nvinfo : EIATTR_CRS_STACK_SIZE
	.align		4
.L_1805:
        /*00dc*/ 	.byte	0x04, 0x1e
        /*00de*/ 	.short	(.L_1807 - .L_1806)
.L_1806:
        /*00e0*/ 	.word	0x00000000


	//----- nvinfo : EIATTR_CBANK_PARAM_SIZE
	.align		4
.L_1807:
        /*00e4*/ 	.byte	0x03, 0x19
        /*00e6*/ 	.short	0x00a0


	//----- nvinfo : EIATTR_PARAM_CBANK
	.align		4
        /*00e8*/ 	.byte	0x04, 0x0a
        /*00ea*/ 	.short	(.L_1809 - .L_1808)
	.align		4
.L_1808:
        /*00ec*/ 	.word	index@(.nv.constant0._Z35group_norm_nhwc_fwd_one_pass_kernelI11Fp32IOBf16WLi256ELi16ELi256EEv26Group_norm_nhwc_fwd_params)
        /*00f0*/ 	.short	0x0380
        /*00f2*/ 	.short	0x00a0


	//----- nvinfo : EIATTR_SW_WAR
	.align		4
.L_1809:
        /*00f4*/ 	.byte	0x04, 0x36
        /*00f6*/ 	.short	(.L_1811 - .L_1810)
.L_1810:
        /*00f8*/ 	.word	0x00000008
.L_1811:


//--------------------- .nv.info._Z35group_norm_nhwc_fwd_one_pass_kernelI11Fp32IOBf16WLi512ELi16ELi256EEv26Group_norm_nhwc_fwd_params --------------------------
	.section	.nv.info._Z35group_norm_nhwc_fwd_one_pass_kernelI11Fp32IOBf16WLi512ELi16ELi256EEv26Group_norm_nhwc_fwd_params,"",@"SHT_CUDA_INFO"
	.sectionflags	@""
	.align	4


	//----- nvinfo : EIATTR_CUDA_API_VERSION
	.align		4
        /*0000*/ 	.byte	0x04, 0x37
        /*0002*/ 	.short	(.L_1813 - .L_1812)
.L_1812:
        /*0004*/ 	.word	0x00000082


	//----- nvinfo : EIATTR_KPARAM_INFO
	.align		4
.L_1813:
        /*0008*/ 	.byte	0x04, 0x17
        /*000a*/ 	.short	(.L_1815 - .L_1814)
.L_1814:
        /*000c*/ 	.word	0x00000000
        /*0010*/ 	.short	0x0000
        /*0012*/ 	.short	0x0000
        /*0014*/ 	.byte	0x00, 0xf0, 0x81, 0x02


	//----- nvinfo : EIATTR_SPARSE_MMA_MASK
	.align		4
.L_1815:
        /*0018*/ 	.byte	0x03, 0x50
        /*001a*/ 	.short	0x0000


	//----- nvinfo : EIATTR_MAXREG_COUNT
	.align		4
        /*001c*/ 	.byte	0x03, 0x1b
        /*001e*/ 	.short	0x00ff


	//----- nvinfo : EIATTR_NUM_BARRIERS
	.align		4
        /*0020*/ 	.byte	0x02, 0x4c
        /*0022*/ 	.byte	0x01
	.zero		1


	//----- nvinfo : EIATTR_MERCURY_ISA_VERSION
	.align		4
        /*0024*/ 	.byte	0x03, 0x5f
        /*0026*/ 	.short	0x0101


	//----- nvinfo : EIATTR_INT_WARP_WIDE_INSTR_OFFSETS
	.align		4
        /*0028*/ 	.byte	0x04, 0x31
        /*002a*/ 	.short	(.L_1817 - .L_1816)


	//   ....[0]....
.L_1816:
        /*002c*/ 	.word	0x000020c0


	//   ....[1]....
        /*0030*/ 	.word	0x00002140


	//   ....[2]....
        /*0034*/ 	.word	0x000021e0


	//   ....[3]....
        /*0038*/ 	.word	0x00002280


	//   ....[4]....
        /*003c*/ 	.word	0x00002320


	//   ....[5]....
        /*0040*/ 	.word	0x000023c0


	//   ....[6]....
        /*0044*/ 	.word	0x00002460


	//   ....[7]....
        /*0048*/ 	.word	0x00002500


	//   ....[8]....
        /*004c*/ 	.word	0x00002710


	//   ....[9]....
        /*0050*/ 	.word	0x00002770


	//   ....[10]....
        /*0054*/ 	.word	0x00002810


	//   ....[11]....
        /*0058*/ 	.word	0x000028b0


	//   ....[12]....
        /*005c*/ 	.word	0x00002a30


	//   ....[13]....
        /*0060*/ 	.word	0x00002a60


	//----- nvinfo : EIATTR_COOP_GROUP_MASK_REGIDS
	.align		4
.L_1817:
        /*0064*/ 	.byte	0x04, 0x29
        /*0066*/ 	.short	(.L_1819 - .L_1818)


	//   ....[0]....
.L_1818:
        /*0068*/ 	.word	0xffffffff


	//   ....[1]....
        /*006c*/ 	.word	0xffffffff


	//   ....[2]....
        /*0070*/ 	.word	0xffffffff


	//   ....[3]....
        /*0074*/ 	.word	0xffffffff


	//   ....[4]....
        /*0078*/ 	.word	0xffffffff


	//   ....[5]....
        /*007c*/ 	.word	0xffffffff


	//   ....[6]....
        /*0080*/ 	.word	0xffffffff


	//   ....[7]....
        /*0084*/ 	.word	0xffffffff


	//   ....[8]....
        /*0088*/ 	.word	0xffffffff


	//   ....[9]....
        /*008c*/ 	.word	0xffffffff


	//----- nvinfo : EIATTR_COOP_GROUP_INSTR_OFFSETS
	.align		4
.L_1819:
        /*0090*/ 	.byte	0x04, 0x28
        /*0092*/ 	.short	(.L_1821 - .L_1820)


	//   ....[0]....
.L_1820:
        /*0094*/ 	.word	0x00001970


	//   ....[1]....
        /*0098*/ 	.word	0x00001980


	//   ....[2]....
        /*009c*/ 	.word	0x000019c0


	//   ....[3]....
        /*00a0*/ 	.word	0x000019d0


	//   ....[4]....
        /*00a4*/ 	.word	0x00001a10


	//   ....[5]....
        /*00a8*/ 	.word	0x00001a20


	//   ....[6]....
        /*00ac*/ 	.word	0x00001a60


	//   ....[7]....
        /*00b0*/ 	.word	0x00001a70


	//   ....[8]....
        /*00b4*/ 	.word	0x00001af0


	//   ....[9]....
        /*00b8*/ 	.word	0x00001b00


	//----- nvinfo : EIATTR_VRC_CTA_INIT_COUNT
	.align		4
.L_1821:
        /*00bc*/ 	.byte	0x02, 0x4a
	.zero		1
	.zero		1


	//----- nvinfo : EIATTR_EXIT_INSTR_OFFSETS
	.align		4
        /*00c0*/ 	.byte	0x04, 0x1c
        /*00c2*/ 	.short	(.L_1823 - .L_1822)


	//   ....[0]....
.L_1822:
        /*00c4*/ 	.word	0x00000070


	//   ....[1]....
        /*00c8*/ 	.word	0x00006790


	//----- nvinfo : EIATTR_MAX_THREADS
	.align		4
.L_1823:
        /*00cc*/ 	.byte	0x04, 0x05
        /*00ce*/ 	.short	(.L_1825 - .L_1824)
.L_1824:
        /*00d0*/ 	.word	0x00000100
        /*00d4*/ 	.word	0x00000001
        /*00d8*/ 	.word	0x00000001


	//----- nvinfo : EIATTR_CRS_STACK_SIZE
	.align		4
.L_1825:
        /*00dc*/ 	.byte	0x04, 0x1e
        /*00de*/ 	.short	(.L_1827 - .L_1826)
.L_1826:
        /*00e0*/ 	.word	0x00000000


	//----- nvinfo : EIATTR_CBANK_PARAM_SIZE
	.align		4
.L_1827:
        /*00e4*/ 	.byte	0x03, 0x19
        /*00e6*/ 	.short	0x00a0


	//----- nvinfo : EIATTR_PARAM_CBANK
	.align		4
        /*00e8*/ 	.byte	0x04, 0x0a
        /*00ea*/ 	.short	(.L_1829 - .L_1828)
	.align		4
.L_1828:
        /*00ec*/ 	.word	index@(.nv.constant0._Z35group_norm_nhwc_fwd_one_pass_kernelI11Fp32IOBf16WLi512ELi16ELi256EEv26Group_norm_nhwc_fwd_params)
        /*00f0*/ 	.short	0x0380
        /*00f2*/ 	.short	0x00a0


	//----- nvinfo : EIATTR_SW_WAR
	.align		4
.L_1829:
        /*00f4*/ 	.byte	0x04, 0x36
        /*00f6*/ 	.short	(.L_1831 - .L_1830)
.L_1830:
        /*00f8*/ 	.word	0x00000008
.L_1831:


//--------------------- .nv.info._Z35group_norm_nhwc_fwd_one_pass_kernelI11Fp32IOFp16WLi64ELi16ELi256EEv26Group_norm_nhwc_fwd_params --------------------------
	.section	.nv.info._Z35group_norm_nhwc_fwd_one_pass_kernelI11Fp32IOFp16WLi64ELi16ELi256EEv26Group_norm_nhwc_fwd_params,"",@"SHT_CUDA_INFO"
	.sectionflags	@""
	.align	4


	//----- nvinfo : EIATTR_CUDA_API_VERSION
	.align		4
        /*0000*/ 	.byte	0x04, 0x37
        /*0002*/ 	.short	(.L_1833 - .L_1832)
.L_1832:
        /*0004*/ 	.word	0x00000082


	//----- nvinfo : EIATTR_KPARAM_INFO
	.align		4
.L_1833:
        /*0008*/ 	.byte	0x04, 0x17
        /*000a*/ 	.short	(.L_1835 - .L_1834)
.L_1834:
        /*000c*/ 	.word	0x00000000
        /*0010*/ 	.short	0x0000
        /*0012*/ 	.short	0x0000
        /*0014*/ 	.byte	0x00, 0xf0, 0x81, 0x02


	//----- nvinfo : EIATTR_SPARSE_MMA_MASK
	.align		4
.L_1835:
        /*0018*/ 	.byte	0x03, 0x50
        /*001a*/ 	.short	0x0000


	//----- nvinfo : EIATTR_MAXREG_COUNT
	.align		4
        /*001c*/ 	.byte	0x03, 0x1b
        /*001e*/ 	.short	0x00ff


	//----- nvinfo : EIATTR_NUM_BARRIERS
	.align		4
        /*0020*/ 	.byte	0x02, 0x4c
        /*0022*/ 	.byte	0x01
	.zero		1


	//----- nvinfo : EIATTR_MERCURY_ISA_VERSION
	.align		4
        /*0024*/ 	.byte	0x03, 0x5f
        /*0026*/ 	.short	0x0101


	//----- nvinfo : EIATTR_INT_WARP_WIDE_INSTR_OFFSETS
	.align		4
        /*0028*/ 	.byte	0x04, 0x31
        /*002a*/ 	.short	(.L_1837 - .L_1836)


	//   ....[0]....
.L_1836:
        /*002c*/ 	.word	0x00000e70


	//   ....[1]....
        /*0030*/ 	.word	0x00000eb0


	//   ....[2]....
        /*0034*/ 	.word	0x00000ed0


	//   ....[3]....
        /*0038*/ 	.word	0x00000f00


	//   ....[4]....
        /*003c*/ 	.word	0x000010d0


	//   ....[5]....
        /*0040*/ 	.word	0x00001130


	//   ....[6]....
        /*0044*/ 	.word	0x00001160


	//   ....[7]....
        /*0048*/ 	.word	0x00001180


	//   ....[8]....
        /*004c*/ 	.word	0x00001430


	//   ....[9]....
        /*0050*/ 	.word	0x00001510


	//   ....[10]....
        /*0054*/ 	.word	0x00001520


	//   ....[11]....
        /*0058*/ 	.word	0x000015f0


	//   ....[12]....
        /*005c*/ 	.word	0x00001770


	//   ....[13]....
        /*0060*/ 	.word	0x00001790


	//----- nvinfo : EIATTR_COOP_GROUP_MASK_REGIDS
	.align		4
.L_1837:
        /*0064*/ 	.byte	0x04, 0x29
        /*0066*/ 	.short	(.L_1839 - .L_1838)


	//   ....[0]....
.L_1838:
        /*0068*/ 	.word	0xffffffff


	//   ....[1]....
        /*006c*/ 	.word	0xffffffff


	//   ....[2]....
        /*0070*/ 	.word	0xffffffff


	//   ....[3]....
        /*0074*/ 	.word	0xffffffff


	//   ....[4]....
        /*0078*/ 	.word	0xffffffff


	//   ....[5]....
        /*007c*/ 	.word	0xffffffff


	//   ....[6]....
        /*0080*/ 	.word	0xffffffff


	//   ....[7]....
        /*0084*/ 	.word	0xffffffff


	//   ....[8]....
        /*0088*/ 	.word	0xffffffff


	//   ....[9]....
        /*008c*/ 	.word	0xffffffff


	//----- nvinfo : EIATTR_COOP_GROUP_INSTR_OFFSETS
	.align		4
.L_1839:
        /*0090*/ 	.byte	0x04, 0x28
        /*0092*/ 	.short	(.L_1841 - .L_1840)


	//   ....[0]....
.L_1840:
        /*0094*/ 	.word	0x000006d0


	//   ....[1]....
        /*0098*/ 	.word	0x000006e0


	//   ....[2]....
        /*009c*/ 	.word	0x00000710


	//   ....[3]....
        /*00a0*/ 	.word	0x00000730


	//   ....[4]....
        /*00a4*/ 	.word	0x00000760


	//   ....[5]....
        /*00a8*/ 	.word	0x00000780


	//   ....[6]....
        /*00ac*/ 	.word	0x000007b0


	//   ....[7]....
        /*00b0*/ 	.word	0x000007d0


	//   ....[8]....
        /*00b4*/ 	.word	0x00000820


	//   ....[9]....
        /*00b8*/ 	.word	0x00000830


	//----- nvinfo : EIATTR_VRC_CTA_INIT_COUNT
	.align		4
.L_1841:
        /*00bc*/ 	.byte	0x02, 0x4a
	.zero		1
	.zero		1


	//----- nvinfo : EIATTR_EXIT_INSTR_OFFSETS
	.align		4
        /*00c0*/ 	.byte	0x04, 0x1c
        /*00c2*/ 	.short	(.L_1843 - .L_1842)


	//   ....[0]....
.L_1842:
        /*00c4*/ 	.word	0x00000070


	//   ....[1]....
        /*00c8*/ 	.word	0x00002310


	//----- nvinfo : EIATTR_MAX_THREADS
	.align		4
.L_1843:
        /*00cc*/ 	.byte	0x04, 0x05
        /*00ce*/ 	.short	(.L_1845 - .L_1844)
.L_1844:
        /*00d0*/ 	.word	0x00000100
        /*00d4*/ 	.word	0x00000001
        /*00d8*/ 	.word	0x00000001


	//----- nvinfo : EIATTR_CRS_STACK_SIZE
	.align		4
.L_1845:
        /*00dc*/ 	.byte	0x04, 0x1e
        /*00de*/ 	.short	(.L_1847 - .L_1846)
.L_1846:
        /*00e0*/ 	.word	0x00000000


	//----- nvinfo : EIATTR_CBANK_PARAM_SIZE
	.align		4
.L_1847:
        /*00e4*/ 	.byte	0x03, 0x19
        /*00e6*/ 	.short	0x00a0


	//----- nvinfo : EIATTR_PARAM_CBANK
	.align		4
        /*00e8*/ 	.byte	0x04, 0x0a
        /*00ea*/ 	.short	(.L_1849 - .L_1848)
	.align		4
.L_1848:
        /*00ec*/ 	.word	index@(.nv.constant0._Z35group_norm_nhwc_fwd_one_pass_kernelI11Fp32IOFp16WLi64ELi16ELi256EEv26Group_norm_nhwc_fwd_params)
        /*00f0*/ 	.short	0x0380
        /*00f2*/ 	.short	0x00a0


	//----- nvinfo : EIATTR_SW_WAR
	.align		4
.L_1849:
        /*00f4*/ 	.byte	0x04, 0x36
        /*00f6*/ 	.short	(.L_1851 - .L_1850)
.L_1850:
        /*00f8*/ 	.word	0x00000008
.L_1851:


//--------------------- .nv.info._Z35group_norm_nhwc_fwd_one_pass_kernelI11Fp32IOFp16WLi128ELi16ELi256EEv26Group_norm_nhwc_fwd_params --------------------------
	.section	.nv.info._Z35group_norm_nhwc_fwd_one_pass_kernelI11Fp32IOFp16WLi128ELi16ELi256EEv26Group_norm_nhwc_fwd_params,"",@"SHT_CUDA_INFO"
	.sectionflags	@""
	.align	4


	//----- nvinfo : EIATTR_CUDA_API_VERSION
	.align		4
        /*0000*/ 	.byte	0x04, 0x37
        /*0002*/ 	.short	(.L_1853 - .L_1852)
.L_1852:
        /*0004*/ 	.word	0x00000082


	//----- nvinfo : EIATTR_KPARAM_INFO
	.align		4
.L_1853:
        /*0008*/ 	.byte	0x04, 0x17
        /*000a*/ 	.short	(.L_1855 - .L_1854)
.L_1854:
        /*000c*/ 	.word	0x00000000
        /*0010*/ 	.short	0x0000
        /*0012*/ 	.short	0x0000
        /*0014*/ 	.byte	0x00, 0xf0, 0x81, 0x02


	//----- nvinfo : EIATTR_SPARSE_MMA_MASK
	.align		4
.L_1855:
        /*0018*/ 	.byte	0x03, 0x50
        /*001a*/ 	.short	0x0000


	//----- nvinfo : EIATTR_MAXREG_COUNT
	.align		4
        /*001c*/ 	.byte	0x03, 0x1b
        /*001e*/ 	.short	0x00ff


	//----- nvinfo : EIATTR_NUM_BARRIERS
	.align		4
        /*0020*/ 	.byte	0x02, 0x4c
        /*0022*/ 	.byte	0x01
	.zero		1


	//----- nvinfo : EIATTR_MERCURY_ISA_VERSION
	.align		4
        /*0024*/ 	.byte	0x03, 0x5f
        /*0026*/ 	.short	0x0101


	//----- nvinfo : EIATTR_INT_WARP_WIDE_INSTR_OFFSETS
	.align		4
        /*0028*/ 	.byte	0x04, 0x31
        /*002a*/ 	.short	(.L_1857 - .L_1856)


	//   ....[0]....
.L_1856:
        /*002c*/ 	.word	0x000010e0


	//   ....[1]....
        /*0030*/ 	.word	0x00001120


	//   ....[2]....
        /*0034*/ 	.word	0x00001140


	//   ....[3]....
        /*0038*/ 	.word	0x00001170


	//   ....[4]....
        /*003c*/ 	.word	0x00001350


	//   ....[5]....
        /*0040*/ 	.word	0x000013a0


	//   ....[6]....
        /*0044*/ 	.word	0x000013c0


	//   ....[7]....
        /*0048*/ 	.word	0x000013f0


	//   ....[8]....
        /*004c*/ 	.word	0x00001710


	//   ....[9]....
        /*0050*/ 	.word	0x00001730


	//   ....[10]....
        /*0054*/ 	.word	0x00001750


	//   ....[11]....
        /*0058*/ 	.word	0x00001770


	//   ....[12]....
        /*005c*/ 	.word	0x000019d0


	//   ....[13]....
        /*0060*/ 	.word	0x000019f0


	//----- nvinfo : EIATTR_COOP_GROUP_MASK_REGIDS
	.align		4
.L_1857:
        /*0064*/ 	.byte	0x04, 0x29
        /*0066*/ 	.short	(.L_1859 - .L_1858)


	//   ....[0]....
.L_1858:
        /*0068*/ 	.word	0xffffffff


	//   ....[1]....
        /*006c*/ 	.word	0xffffffff


	//   ....[2]....
        /*0070*/ 	.word	0xffffffff


	//   ....[3]....
        /*0074*/ 	.word	0xffffffff


	//   ....[4]....
        /*0078*/ 	.word	0xffffffff


	//   ....[5]....
        /*007c*/ 	.word	0xffffffff


	//   ....[6]....
        /*0080*/ 	.word	0xffffffff


	//   ....[7]....
        /*0084*/ 	.word	0xffffffff


	//   ....[8]....
        /*0088*/ 	.word	0xffffffff


	//   ....[9]....
        /*008c*/ 	.word	0xffffffff


	//----- nvinfo : EIATTR_COOP_GROUP_INSTR_OFFSETS
	.align		4
.L_1859:
        /*0090*/ 	.byte	0x04, 0x28
        /*0092*/ 	.short	(.L_1861 - .L_1860)


	//   ....[0]....
.L_1860:
        /*0094*/ 	.word	0x00000950


	//   ....[1]....
        /*0098*/ 	.word	0x00000960


	//   ....[2]....
        /*009c*/ 	.word	0x00000990


	//   ....[3]....
        /*00a0*/ 	.word	0x000009a0


	//   ....[4]....
        /*00a4*/ 	.word	0x000009e0


	//   ....[5]....
        /*00a8*/ 	.word	0x000009f0


	//   ....[6]....
        /*00ac*/ 	.word	0x00000a30


	//   ....[7]....
        /*00b0*/ 	.word	0x00000a40


	//   ....[8]....
        /*00b4*/ 	.word	0x00000aa0


	//   ....[9]....
        /*00b8*/ 	.word	0x00000ab0


	//----- nvinfo : EIATTR_VRC_CTA_INIT_COUNT
	.align		4
.L_1861:
        /*00bc*/ 	.byte	0x02, 0x4a
	.zero		1
	.zero		1


	//----- nvinfo : EIATTR_EXIT_INSTR_OFFSETS
	.align		4
        /*00c0*/ 	.byte	0x04, 0x1c
        /*00c2*/ 	.short	(.L_1863 - .L_1862)


	//   ....[0]....
.L_1862:
        /*00c4*/ 	.word	0x00000070


	//   ....[1]....
        /*00c8*/ 	.word	0x00002ce0


	//----- nvinfo : EIATTR_MAX_THREADS
	.align		4
.L_1863:
        /*00cc*/ 	.byte	0x04, 0x05
        /*00ce*/ 	.short	(.L_1865 - .L_1864)
.L_1864:
        /*00d0*/ 	.word	0x00000100
        /*00d4*/ 	.word	0x00000001
        /*00d8*/ 	.word	0x00000001


	//----- nvinfo : EIATTR_CRS_STACK_SIZE
	.align		4
.L_1865:
        /*00dc*/ 	.byte	0x04, 0x1e
        /*00de*/ 	.short	(.L_1867 - .L_1866)
.L_1866:
        /*00e0*/ 	.word	0x00000000


	//----- nvinfo : EIATTR_CBANK_PARAM_SIZE
	.align		4
.L_1867:
        /*00e4*/ 	.byte	0x03, 0x19
        /*00e6*/ 	.short	0x00a0


	//----- nvinfo : EIATTR_PARAM_CBANK
	.align		4
        /*00e8*/ 	.byte	0x04, 0x0a
        /*00ea*/ 	.short	(.L_1869 - .L_1868)
	.align		4
.L_1868:
        /*00ec*/ 	.word	index@(.nv.constant0._Z35group_norm_nhwc_fwd_one_pass_kernelI11Fp32IOFp16WLi128ELi16ELi256EEv26Group_norm_nhwc_fwd_params)
        /*00f0*/ 	.short	0x0380
        /*00f2*/ 	.short	0x00a0


	//----- nvinfo : EIATTR_SW_WAR
	.align		4
.L_1869:
        /*00f4*/ 	.byte	0x04, 0x36
        /*00f6*/ 	.short	(.L_1871 - .L_1870)
.L_1870:
        /*00f8*/ 	.word	0x00000008
.L_1871:


//--------------------- .nv.info._Z35group_norm_nhwc_fwd_one_pass_kernelI11Fp32IOFp16WLi256ELi16ELi256EEv26Group_norm_nhwc_fwd_params --------------------------
	.section	.nv.info._Z35group_norm_nhwc_fwd_one_pass_kernelI11Fp32IOFp16WLi256ELi16ELi256EEv26Group_norm_nhwc_fwd_params,"",@"SHT_CUDA_INFO"
	.sectionflags	@""
	.align	4


	//----- nvinfo : EIATTR_CUDA_API_VERSION
	.align		4
        /*0000*/ 	.byte	0x04, 0x37
        /*0002*/ 	.short	(.L_1873 - .L_1872)
.L_1872:
        /*0004*/ 	.word	0x00000082


	//----- nvinfo : EIATTR_KPARAM_INFO
	.align		4
.L_1873:
        /*0008*/ 	.byte	0x04, 0x17
        /*000a*/ 	.short	(.L_1875 - .L_1874)
.L_1874:
        /*000c*/ 	.word	0x00000000
        /*0010*/ 	.short	0x0000
        /*0012*/ 	.short	0x0000
        /*0014*/ 	.byte	0x00, 0xf0, 0x81, 0x02


	//----- nvinfo : EIATTR_SPARSE_MMA_MASK
	.align		4
.L_1875:
        /*0018*/ 	.byte	0x03, 0x50
        /*001a*/ 	.short	0x0000


	//----- nvinfo : EIATTR_MAXREG_COUNT
	.align		4
        /*001c*/ 	.byte	0x03, 0x1b
        /*001e*/ 	.short	0x00ff


	//----- nvinfo : EIATTR_NUM_BARRIERS
	.align		4
        /*0020*/ 	.byte	0x02, 0x4c
        /*0022*/ 	.byte	0x01
	.zero		1


	//----- nvinfo : EIATTR_MERCURY_ISA_VERSION
	.align		4
        /*0024*/ 	.byte	0x03, 0x5f
        /*0026*/ 	.short	0x0101


	//----- nvinfo : EIATTR_INT_WARP_WIDE_INSTR_OFFSETS
	.align		4
        /*0028*/ 	.byte	0x04, 0x31
        /*002a*/ 	.short	(.L_1877 - .L_1876)


	//   ....[0]....
.L_1876:
        /*002c*/ 	.word	0x000016b0


	//   ....[1]....
        /*0030*/ 	.word	0x000016d0


	//   ....[2]....
        /*0034*/ 	.word	0x000017b0


	//   ....[3]....
        /*0038*/ 	.word	0x00001800


	//   ....[4]....
        /*003c*/ 	.word	0x000018e0


	//   ....[5]....
        /*0040*/ 	.word	0x00001960


	//   ....[6]....
        /*0044*/ 	.word	0x00001a30


	//   ....[7]....
        /*0048*/ 	.word	0x00001a50


	//   ....[8]....
        /*004c*/ 	.word	0x00001ca0


	//   ....[9]....
        /*0050*/ 	.word	0x00001d90


	//   ....[10]....
        /*0054*/ 	.word	0x00001db0


	//   ....[11]....
        /*0058*/ 	.word	0x00001dd0


	//   ....[12]....
        /*005c*/ 	.word	0x00001ff0


	//   ....[13]....
        /*0060*/ 	.word	0x00002010


	//----- nvinfo : EIATTR_COOP_GROUP_MASK_REGIDS
	.align		4
.L_1877:
        /*0064*/ 	.byte	0x04, 0x29
        /*0066*/ 	.short	(.L_1879 - .L_1878)


	//   ....[0]....
.L_1878:
        /*0068*/ 	.word	0xffffffff


	//   ....[1]....
        /*006c*/ 	.word	0xffffffff


	//   ....[2]....
        /*0070*/ 	.word	0xffffffff


	//   ....[3]....
        /*0074*/ 	.word	0xffffffff


	//   ....[4]....
        /*0078*/ 	.word	0xffffffff


	//   ....[5]....
        /*007c*/ 	.word	0xffffffff


	//   ....[6]....
        /*0080*/ 	.word	0xffffffff


	//   ....[7]....
        /*0084*/ 	.word	0xffffffff


	//   ....[8]....
        /*0088*/ 	.word	0xffffffff


	//   ....[9]....
        /*008c*/ 	.word	0xffffffff


	//----- nvinfo : EIATTR_COOP_GROUP_INSTR_OFFSETS
	.align		4
.L_1879:
        /*0090*/ 	.byte	0x04, 0x28
        /*0092*/ 	.short	(.L_1881 - .L_1880)


	//   ....[0]....
.L_1880:
        /*0094*/ 	.word	0x00000fa0


	//   ....[1]....
        /*0098*/ 	.word	0x00000fb0


	//   ....[2]....
        /*009c*/ 	.word	0x00000fe0


	//   ....[3]....
        /*00a0*/ 	.word	0x00000ff0


	//   ....[4]....
        /*00a4*/ 	.word	0x00001030


	//   ....[5]....
        /*00a8*/ 	.word	0x00001040


	//   ....[6]....
        /*00ac*/ 	.word	0x00001080


	//   ....[7]....
        /*00b0*/ 	.word	0x00001090


	//   ....[8]....
        /*00b4*/ 	.word	0x000010f0


	//   ....[9]....
        /*00b8*/ 	.word	0x00001100


	//----- nvinfo : EIATTR_VRC_CTA_INIT_COUNT
	.align		4
.L_1881:
        /*00bc*/ 	.byte	0x02, 0x4a
	.zero		1
	.zero		1


	//----- nvinfo : EIATTR_EXIT_INSTR_OFFSETS
	.align		4
        /*00c0*/ 	.byte	0x04, 0x1c
        /*00c2*/ 	.short	(.L_1883 - .L_1882)


	//   ....[0]....
.L_1882:
        /*00c4*/ 	.word	0x00000070


	//   ....[1]....
        /*00c8*/ 	.word	0x00004080


	//----- nvinfo : EIATTR_MAX_THREADS
	.align		4
.L_1883:
        /*00cc*/ 	.byte	0x04, 0x05
        /*00ce*/ 	.short	(.L_1885 - .L_1884)
.L_1884:
        /*00d0*/ 	.word	0x00000100
        /*00d4*/ 	.word	0x00000001
        /*00d8*/ 	.word	0x00000001


	//----- nvinfo : EIATTR_CRS_STACK_SIZE
	.align		4
.L_1885:
        /*00dc*/ 	.byte	0x04, 0x1e
        /*00de*/ 	.short	(.L_1887 - .L_1886)
.L_1886:
        /*00e0*/ 	.word	0x00000000


	//----- nvinfo : EIATTR_CBANK_PARAM_SIZE
	.align		4
.L_1887:
        /*00e4*/ 	.byte	0x03, 0x19
        /*00e6*/ 	.short	0x00a0


	//----- nvinfo : EIATTR_PARAM_CBANK
	.align		4
        /*00e8*/ 	.byte	0x04, 0x0a
        /*00ea*/ 	.short	(.L_1889 - .L_1888)
	.align		4
.L_1888:
        /*00ec*/ 	.word	index@(.nv.constant0._Z35group_norm_nhwc_fwd_one_pass_kernelI11Fp32IOFp16WLi256ELi16ELi256EEv26Group_norm_nhwc_fwd_params)
        /*00f0*/ 	.short	0x0380
        /*00f2*/ 	.short	0x00a0


	//----- nvinfo : EIATTR_SW_WAR
	.align		4
.L_1889:
        /*00f4*/ 	.byte	0x04, 0x36
        /*00f6*/ 	.short	(.L_1891 - .L_1890)
.L_1890:
        /*00f8*/ 	.word	0x00000008
.L_1891:


//--------------------- .nv.info._Z35group_norm_nhwc_fwd_one_pass_kernelI11Fp32IOFp16WLi512ELi16ELi256EEv26Group_norm_nhwc_fwd_params --------------------------
	.section	.nv.info._Z35group_norm_nhwc_fwd_one_pass_kernelI11Fp32IOFp16WLi512ELi16ELi256EEv26Group_norm_nhwc_fwd_params,"",@"SHT_CUDA_INFO"
	.sectionflags	@""
	.align	4


	//----- nvinfo : EIATTR_CUDA_API_VERSION
	.align		4
        /*0000*/ 	.byte	0x04, 0x37
        /*0002*/ 	.short	(.L_1893 - .L_1892)
.L_1892:
        /*0004*/ 	.word	0x00000082


	//----- nvinfo : EIATTR_KPARAM_INFO
	.align		4
.L_1893:
        /*0008*/ 	.byte	0x04, 0x17
        /*000a*/ 	.short	(.L_1895 - .L_1894)
.L_1894:
        /*000c*/ 	.word	0x00000000
        /*0010*/ 	.short	0x0000
        /*0012*/ 	.short	0x0000
        /*0014*/ 	.byte	0x00, 0xf0, 0x81, 0x02


	//----- nvinfo : EIATTR_SPARSE_MMA_MASK
	.align		4
.L_1895:
        /*0018*/ 	.byte	0x03, 0x50
        /*001a*/ 	.short	0x0000


	//----- nvinfo : EIATTR_MAXREG_COUNT
	.align		4
        /*001c*/ 	.byte	0x03, 0x1b
        /*001e*/ 	.short	0x00ff


	//----- nvinfo : EIATTR_NUM_BARRIERS
	.align		4
        /*0020*/ 	.byte	0x02, 0x4c
        /*0022*/ 	.byte	0x01
	.zero		1


	//----- nvinfo : EIATTR_MERCURY_ISA_VERSION
	.align		4
        /*0024*/ 	.byte	0x03, 0x5f
        /*0026*/ 	.short	0x0101


	//----- nvinfo : EIATTR_INT_WARP_WIDE_INSTR_OFFSETS
	.align		4
        /*0028*/ 	.byte	0x04, 0x31
        /*002a*/ 	.short	(.L_1897 - .L_1896)


	//   ....[0]....
.L_1896:
        /*002c*/ 	.word	0x000020c0


	//   ....[1]....
        /*0030*/ 	.word	0x00002140


	//   ....[2]....
        /*0034*/ 	.word	0x000021e0


	//   ....[3]....
        /*0038*/ 	.word	0x00002280


	//   ....[4]....
        /*003c*/ 	.word	0x00002320


	//   ....[5]....
        /*0040*/ 	.word	0x000023c0


	//   ....[6]....
        /*0044*/ 	.word	0x00002460


	//   ....[7]....
        /*0048*/ 	.word	0x00002500


	//   ....[8]....
        /*004c*/ 	.word	0x00002710


	//   ....[9]....
        /*0050*/ 	.word	0x00002770


	//   ....[10]....
        /*0054*/ 	.word	0x00002810


	//   ....[11]....
        /*0058*/ 	.word	0x000028b0


	//   ....[12]....
        /*005c*/ 	.word	0x00002a30


	//   ....[13]....
        /*0060*/ 	.word	0x00002a60


	//----- nvinfo : EIATTR_COOP_GROUP_MASK_REGIDS
	.align		4
.L_1897:
        /*0064*/ 	.byte	0x04, 0x29
        /*0066*/ 	.short	(.L_1899 - .L_1898)


	//   ....[0]....
.L_1898:
        /*0068*/ 	.word	0xffffffff


	//   ....[1]....
        /*006c*/ 	.word	0xffffffff


	//   ....[2]....
        /*0070*/ 	.word	0xffffffff


	//   ....[3]....
        /*0074*/ 	.word	0xffffffff


	//   ....[4]....
        /*0078*/ 	.word	0xffffffff


	//   ....[5]....
        /*007c*/ 	.word	0xffffffff


	//   ....[6]....
        /*0080*/ 	.word	0xffffffff


	//   ....[7]....
        /*0084*/ 	.word	0xffffffff


	//   ....[8]....
        /*0088*/ 	.word	0xffffffff


	//   ....[9]....
        /*008c*/ 	.word	0xffffffff


	//----- nvinfo : EIATTR_COOP_GROUP_INSTR_OFFSETS
	.align		4
.L_1899:
        /*0090*/ 	.byte	0x04, 0x28
        /*0092*/ 	.short	(.L_1901 - .L_1900)


	//   ....[0]....
.L_1900:
        /*0094*/ 	.word	0x00001970


	//   ....[1]....
        /*0098*/ 	.word	0x00001980


	//   ....[2]....
        /*009c*/ 	.word	0x000019c0


	//   ....[3]....
        /*00a0*/ 	.word	0x000019d0


	//   ....[4]....
        /*00a4*/ 	.word	0x00001a10


	//   ....[5]....
        /*00a8*/ 	.word	0x00001a20


	//   ....[6]....
        /*00ac*/ 	.word	0x00001a60


	//   ....[7]....
        /*00b0*/ 	.word	0x00001a70


	//   ....[8]....
        /*00b4*/ 	.word	0x00001af0


	//   ....[9]....
        /*00b8*/ 	.word	0x00001b00


	//----- nvinfo : EIATTR_VRC_CTA_INIT_COUNT
	.align		4
.L_1901:
        /*00bc*/ 	.byte	0x02, 0x4a
	.zero		1
	.zero		1


	//----- nvinfo : EIATTR_EXIT_INSTR_OFFSETS
	.align		4
        /*00c0*/ 	.byte	0x04, 0x1c
        /*00c2*/ 	.short	(.L_1903 - .L_1902)


	//   ....[0]....
.L_1902:
        /*00c4*/ 	.word	0x00000070


	//   ....[1]....
        /*00c8*/ 	.word	0x00006790


	//----- nvinfo : EIATTR_MAX_THREADS
	.align		4
.L_1903:
        /*00cc*/ 	.byte	0x04, 0x05
        /*00ce*/ 	.short	(.L_1905 - .L_1904)
.L_1904:
        /*00d0*/ 	.word	0x00000100
        /*00d4*/ 	.word	0x00000001
        /*00d8*/ 	.word	0x00000001


	//----- nvinfo : EIATTR_CRS_STACK_SIZE
	.align		4
.L_1905:
        /*00dc*/ 	.byte	0x04, 0x1e
        /*00de*/ 	.short	(.L_1907 - .L_1906)
.L_1906:
        /*00e0*/ 	.word	0x00000000


	//----- nvinfo : EIATTR_CBANK_PARAM_SIZE
	.align		4
.L_1907:
        /*00e4*/ 	.byte	0x03, 0x19
        /*00e6*/ 	.short	0x00a0


	//----- nvinfo : EIATTR_PARAM_CBANK
	.align		4
        /*00e8*/ 	.byte	0x04, 0x0a
        /*00ea*/ 	.short	(.L_1909 - .L_1908)
	.align		4
.L_1908:
        /*00ec*/ 	.word	index@(.nv.constant0._Z35group_norm_nhwc_fwd_one_pass_kernelI11Fp32IOFp16WLi512ELi16ELi256EEv26Group_norm_nhwc_fwd_params)
        /*00f0*/ 	.short	0x0380
        /*00f2*/ 	.short	0x00a0


	//----- nvinfo : EIATTR_SW_WAR
	.align		4
.L_1909:
        /*00f4*/ 	.byte	0x04, 0x36
        /*00f6*/ 	.short	(.L_1911 - .L_1910)
.L_1910:
        /*00f8*/ 	.word	0x00000008
.L_1911:


//--------------------- .nv.callgraph             --------------------------
	.section	.nv.callgraph,"",@"SHT_CUDA_CALLGRAPH"
	.align	4
	.sectionentsize	8
	.align		4
        /*0000*/ 	.word	0x00000000
	.align		4
        /*0004*/ 	.word	0xffffffff
	.align		4
        /*0008*/ 	.word	0x00000000
	.align		4
        /*000c*/ 	.word	0xfffffffe
	.align		4
        /*0010*/ 	.word	0x00000000
	.align		4
        /*0014*/ 	.word	0xfffffffd
	.align		4
        /*0018*/ 	.word	0x00000000
	.align		4
        /*001c*/ 	.word	0xfffffffc


//--------------------- .nv.constant4             --------------------------
	.section	.nv.constant4,"a",@progbits
	.align	8
	.align		8
.nv.constant4:
        /*0000*/ 	.dword	_ZN61_INTERNAL_e45974a8_30_group_norm_nhwc_one_pass_16_cu_0f6b7c024cuda3std3__45__cpo5beginE
	.align		8
        /*0008*/ 	.dword	_ZN61_INTERNAL_e45974a8_30_group_norm_nhwc_one_pass_16_cu_0f6b7c024cuda3std3__45__cpo3endE
	.align		8
        /*0010*/ 	.dword	_ZN61_INTERNAL_e45974a8_30_group_norm_nhwc_one_pass_16_cu_0f6b7c024cuda3std3__45__cpo6cbeginE
	.align		8
        /*0018*/ 	.dword	_ZN61_INTERNAL_e45974a8_30_group_norm_nhwc_one_pass_16_cu_0f6b7c024cuda3std3__45__cpo4cendE
	.align		8
        /*0020*/ 	.dword	_ZN61_INTERNAL_e45974a8_30_group_norm_nhwc_one_pass_16_cu_0f6b7c024cuda3std3__45__cpo6rbeginE
	.align		8
        /*0028*/ 	.dword	_ZN61_INTERNAL_e45974a8_30_group_norm_nhwc_one_pass_16_cu_0f6b7c024cuda3std3__45__cpo4rendE
	.align		8
        /*0030*/ 	.dword	_ZN61_INTERNAL_e45974a8_30_group_norm_nhwc_one_pass_16_cu_0f6b7c024cuda3std3__45__cpo7crbeginE
	.align		8
        /*0038*/ 	.dword	_ZN61_INTERNAL_e45974a8_30_group_norm_nhwc_one_pass_16_cu_0f6b7c024cuda3std3__45__cpo5crendE
	.align		8
        /*0040*/ 	.dword	_ZN61_INTERNAL_e45974a8_30_group_norm_nhwc_one_pass_16_cu_0f6b7c024cuda3std3__463_GLOBAL__N__e45974a8_30_group_norm_nhwc_one_pass_16_cu_0f6b7c026ignoreE
	.align		8
        /*0048*/ 	.dword	_ZN61_INTERNAL_e45974a8_30_group_norm_nhwc_one_pass_16_cu_0f6b7c024cuda3std3__419piecewise_constructE
	.align		8
        /*0050*/ 	.dword	_ZN61_INTERNAL_e45974a8_30_group_norm_nhwc_one_pass_16_cu_0f6b7c024cuda3std3__48in_placeE
	.align		8
        /*0058*/ 	.dword	_ZN61_INTERNAL_e45974a8_30_group_norm_nhwc_one_pass_16_cu_0f6b7c024cuda3std3__420unreachable_sentinelE
	.align		8
        /*0060*/ 	.dword	_ZN61_INTERNAL_e45974a8_30_group_norm_nhwc_one_pass_16_cu_0f6b7c024cuda3std3__47nulloptE
	.align		8
        /*0068*/ 	.dword	_ZN61_INTERNAL_e45974a8_30_group_norm_nhwc_one_pass_16_cu_0f6b7c024cuda3std3__48unexpectE
	.align		8
        /*0070*/ 	.dword	_ZN61_INTERNAL_e45974a8_30_group_norm_nhwc_one_pass_16_cu_0f6b7c024cuda3std6ranges3__45__cpo4swapE
	.align		8
        /*0078*/ 	.dword	_ZN61_INTERNAL_e45974a8_30_group_norm_nhwc_one_pass_16_cu_0f6b7c024cuda3std6ranges3__45__cpo9iter_moveE
	.align		8
        /*0080*/ 	.dword	_ZN61_INTERNAL_e45974a8_30_group_norm_nhwc_one_pass_16_cu_0f6b7c024cuda3std6ranges3__45__cpo5beginE
	.align		8
        /*0088*/ 	.dword	_ZN61_INTERNAL_e45974a8_30_group_norm_nhwc_one_pass_16_cu_0f6b7c024cuda3std6ranges3__45__cpo3endE
	.align		8
        /*0090*/ 	.dword	_ZN61_INTERNAL_e45974a8_30_group_norm_nhwc_one_pass_16_cu_0f6b7c024cuda3std6ranges3__45__cpo6cbeginE
	.align		8
        /*0098*/ 	.dword	_ZN61_INTERNAL_e45974a8_30_group_norm_nhwc_one_pass_16_cu_0f6b7c024cuda3std6ranges3__45__cpo4cendE
	.align		8
        /*00a0*/ 	.dword	_ZN61_INTERNAL_e45974a8_30_group_norm_nhwc_one_pass_16_cu_0f6b7c024cuda3std6ranges3__45__cpo7advanceE
	.align		8
        /*00a8*/ 	.dword	_ZN61_INTERNAL_e45974a8_30_group_norm_nhwc_one_pass_16_cu_0f6b7c024cuda3std6ranges3__45__cpo9iter_swapE
	.align		8
        /*00b0*/ 	.dword	_ZN61_INTERNAL_e45974a8_30_group_norm_nhwc_one_pass_16_cu_0f6b7c024cuda3std6ranges3__45__cpo4nextE
	.align		8
        /*00b8*/ 	.dword	_ZN61_INTERNAL_e45974a8_30_group_norm_nhwc_one_pass_16_cu_0f6b7c024cuda3std6ranges3__45__cpo4prevE
	.align		8
        /*00c0*/ 	.dword	_ZN61_INTERNAL_e45974a8_30_group_norm_nhwc_one_pass_16_cu_0f6b7c024cuda3std6ranges3__45__cpo4dataE
	.align		8
        /*00c8*/ 	.dword	_ZN61_INTERNAL_e45974a8_30_group_norm_nhwc_one_pass_16_cu_0f6b7c024cuda3std6ranges3__45__cpo5cdataE
	.align		8
        /*00d0*/ 	.dword	_ZN61_INTERNAL_e45974a8_30_group_norm_nhwc_one_pass_16_cu_0f6b7c024cuda3std6ranges3__45__cpo4sizeE
	.align		8
        /*00d8*/ 	.dword	_ZN61_INTERNAL_e45974a8_30_group_norm_nhwc_one_pass_16_cu_0f6b7c024cuda3std6ranges3__45__cpo5ssizeE
	.align		8
        /*00e0*/ 	.dword	_ZN61_INTERNAL_e45974a8_30_group_norm_nhwc_one_pass_16_cu_0f6b7c024cuda3std6ranges3__45__cpo8distanceE
	.align		8
        /*00e8*/ 	.dword	_ZN61_INTERNAL_e45974a8_30_group_norm_nhwc_one_pass_16_cu_0f6b7c026thrust24THRUST_300001_SM_1000_NS6system6detail10sequential3seqE
	.align		8
        /*00f0*/ 	.dword	_ZN61_INTERNAL_e45974a8_30_group_norm_nhwc_one_pass_16_cu_0f6b7c026thrust24THRUST_300001_SM_1000_NS12placeholders2_1E
	.align		8
        /*00f8*/ 	.dword	_ZN61_INTERNAL_e45974a8_30_group_norm_nhwc_one_pass_16_cu_0f6b7c026thrust24THRUST_300001_SM_1000_NS12placeholders2_2E
	.align		8
        /*0100*/ 	.dword	_ZN61_INTERNAL_e45974a8_30_group_norm_nhwc_one_pass_16_cu_0f6b7c026thrust24THRUST_300001_SM_1000_NS12placeholders2_3E
	.align		8
        /*0108*/ 	.dword	_ZN61_INTERNAL_e45974a8_30_group_norm_nhwc_one_pass_16_cu_0f6b7c026thrust24THRUST_300001_SM_1000_NS12placeholders2_4E
	.align		8
        /*0110*/ 	.dword	_ZN61_INTERNAL_e45974a8_30_group_norm_nhwc_one_pass_16_cu_0f6b7c026thrust24THRUST_300001_SM_1000_NS12placeholders2_5E
	.align		8
        /*0118*/ 	.dword	_ZN61_INTERNAL_e45974a8_30_group_norm_nhwc_one_pass_16_cu_0f6b7c026thrust24THRUST_300001_SM_1000_NS12placeholders2_6E
	.align		8
        /*0120*/ 	.dword	_ZN61_INTERNAL_e45974a8_30_group_norm_nhwc_one_pass_16_cu_0f6b7c026thrust24THRUST_300001_SM_1000_NS12placeholders2_7E
	.align		8
        /*0128*/ 	.dword	_ZN61_INTERNAL_e45974a8_30_group_norm_nhwc_one_pass_16_cu_0f6b7c026thrust24THRUST_300001_SM_1000_NS12placeholders2_8E
	.align		8
        /*0130*/ 	.dword	_ZN61_INTERNAL_e45974a8_30_group_norm_nhwc_one_pass_16_cu_0f6b7c026thrust24THRUST_300001_SM_1000_NS12placeholders2_9E
	.align		8
        /*0138*/ 	.dword	_ZN61_INTERNAL_e45974a8_30_group_norm_nhwc_one_pass_16_cu_0f6b7c026thrust24THRUST_300001_SM_1000_NS12placeholders3_10E


//--------------------- .text._ZN3cub18CUB_300001_SM_10006detail11EmptyKernelIvEEvv --------------------------
	.section	.text._ZN3cub18CUB_300001_SM_10006detail11EmptyKernelIvEEvv,"ax",@progbits
	.align	128
        .global         _ZN3cub18CUB_300001_SM_10006detail11EmptyKernelIvEEvv
        .type           _ZN3cub18CUB_300001_SM_10006detail11EmptyKernelIvEEvv,@function
        .size           _ZN3cub18CUB_300001_SM_10006detail11EmptyKernelIvEEvv,(.L_x_3406 - _ZN3cub18CUB_300001_SM_10006detail11EmptyKernelIvEEvv)
        .other          _ZN3cub18CUB_300001_SM_10006detail11EmptyKernelIvEEvv,@"STO_CUDA_ENTRY STV_DEFAULT"
_ZN3cub18CUB_300001_SM_10006detail11EmptyKernelIvEEvv:
.text._ZN3cub18CUB_300001_SM_10006detail11EmptyKernelIvEEvv:
[----:B------:R-:W-:Y:S01]  /*0000*/  LDC R1, c[0x0][0x37c] ;  /* 0x0000df00ff017b82 */ /* 0x000fe20000000800 */
[----:B------:R-:W-:Y:S05]  /*0010*/  EXIT ;  /* 0x000000000000794d */ /* 0x000fea0003800000 */
.L_x_0:
[----:B------:R-:W-:-:S00]  /*0020*/  BRA `(.L_x_0) ;  /* 0xfffffffc00fc7947 */ /* 0x000fc0000383ffff */
[----:B------:R-:W-:-:S00]  /*0030*/  NOP ;  /* 0x0000000000007918 */ /* 0x000fc00000000000 */
        /* <DEDUP_REMOVED lines=12> */
.L_x_3406:


//--------------------- .text._Z35group_norm_nhwc_bwd_one_pass_kernelI11Bf16IOFp32WLi64ELi16ELi256EEv26Group_norm_nhwc_bwd_params --------------------------
	.section	.text._Z35group_norm_nhwc_bwd_one_pass_kernelI11Bf16IOFp32WLi64ELi16ELi256EEv26Group_norm_nhwc_bwd_params,"ax",@progbits
	.align	128
        .global         _Z35group_norm_nhwc_bwd_one_pass_kernelI11Bf16IOFp32WLi64ELi16ELi256EEv26Group_norm_nhwc_bwd_params
        .type           _Z35group_norm_nhwc_bwd_one_pass_kernelI11Bf16IOFp32WLi64ELi16ELi256EEv26Group_norm_nhwc_bwd_params,@function
        .size           _Z35group_norm_nhwc_bwd_one_pass_kernelI11Bf16IOFp32WLi64ELi16ELi256EEv26Group_norm_nhwc_bwd_params,(.L_x_3407 - _Z35group_norm_nhwc_bwd_one_pass_kernelI11Bf16IOFp32WLi64ELi16ELi256EEv26Group_norm_nhwc_bwd_params)
        .other          _Z35group_norm_nhwc_bwd_one_pass_kernelI11Bf16IOFp32WLi64ELi16ELi256EEv26Group_norm_nhwc_bwd_params,@"STO_CUDA_ENTRY STV_DEFAULT"
_Z35group_norm_nhwc_bwd_one_pass_kernelI11Bf16IOFp32WLi64ELi16ELi256EEv26Group_norm_nhwc_bwd_params:
.text._Z35group_norm_nhwc_bwd_one_pass_kernelI11Bf16IOFp32WLi64ELi16ELi256EEv26Group_norm_nhwc_bwd_params:
[----:B------:R-:W-:Y:S08]  /*0000*/  LDC R1, c[0x0][0x37c] ;  /* 0x0000df00ff017b82 */ /* 0x000ff00000000800 */
[----:B------:R-:W0:Y:S01]  /*0010*/  S2UR UR5, SR_CTAID.Y ;  /* 0x00000000000579c3 */ /* 0x000e220000002600 */
[----:B------:R-:W1:Y:S01]  /*0020*/  LDCU UR8, c[0x0][0x410] ;  /* 0x00008200ff0877ac */ /* 0x000e620008000800 */
[----:B------:R-:W2:Y:S01]  /*0030*/  S2R R0, SR_TID.X ;  /* 0x0000000000007919 */ /* 0x000ea20000002100 */
[----:B------:R-:W1:Y:S05]  /*0040*/  LDCU UR4, c[0x0][0x3e0] ;  /* 0x00007c00ff0477ac */ /* 0x000e6a0008000800 */
[----:B------:R-:W3:Y:S01]  /*0050*/  S2UR UR22, SR_CTAID.X ;  /* 0x00000000001679c3 */ /* 0x000ee20000002500 */
[----:B------:R-:W4:Y:S01]  /*0060*/  LDCU.64 UR20, c[0x0][0x358] ;  /* 0x00006b00ff1477ac */ /* 0x000f220008000a00 */
[----:B-1----:R-:W-:-:S04]  /*0070*/  UIMAD UR8, UR8, UR4, URZ ;  /* 0x00000004080872a4 */ /* 0x002fc8000f8e02ff */
[----:B0-----:R-:W-:-:S09]  /*0080*/  UISETP.GE.AND UP0, UPT, UR5, UR8, UPT ;  /* 0x000000080500728c */ /* 0x001fd2000bf06270 */
[----:B--234-:R-:W-:Y:S05]  /*0090*/  BRA.U UP0, `(.L_x_1) ;  /* 0x0000003100d47547 */ /* 0x01cfea000b800000 */
[----:B------:R-:W0:Y:S01]  /*00a0*/  LDC R3, c[0x0][0x41c] ;  /* 0x00010700ff037b82 */ /* 0x000e220000000800 */
[----:B------:R-:W1:Y:S01]  /*00b0*/  S2R R2, SR_LANEID ;  /* 0x0000000000027919 */ /* 0x000e620000000000 */
[----:B------:R-:W2:Y:S01]  /*00c0*/  LDCU UR23, c[0x0][0x374] ;  /* 0x00006e80ff1777ac */ /* 0x000ea20008000800 */
[--C-:B------:R-:W-:Y:S02]  /*00d0*/  SHF.R.U32.HI R38, RZ, 0x3, R0.reuse ;  /* 0x00000003ff267819 */ /* 0x100fe40000011600 */
[----:B------:R-:W-:Y:S01]  /*00e0*/  SHF.L.U32 R39, R0, 0x1, RZ ;  /* 0x0000000100277819 */ /* 0x000fe200000006ff */
[----:B------:R-:W3:Y:S01]  /*00f0*/  LDCU UR24, c[0x0][0x370] ;  /* 0x00006e00ff1877ac */ /* 0x000ee20008000800 */
[----:B------:R-:W-:Y:S01]  /*0100*/  SHF.R.U32.HI R36, RZ, 0x2, R0 ;  /* 0x00000002ff247819 */ /* 0x000fe20000011600 */
[----:B------:R-:W4:Y:S01]  /*0110*/  S2UR UR6, SR_CgaCtaId ;  /* 0x00000000000679c3 */ /* 0x000f220000008800 */
[----:B------:R-:W-:Y:S01]  /*0120*/  LOP3.LUT R39, R39, 0xe, RZ, 0xc0, !PT ;  /* 0x0000000e27277812 */ /* 0x000fe200078ec0ff */
[----:B------:R-:W-:Y:S01]  /*0130*/  UMOV UR13, 0x400 ;  /* 0x00000400000d7882 */ /* 0x000fe20000000000 */
[----:B------:R-:W-:Y:S01]  /*0140*/  LOP3.LUT R36, R36, 0xf8, RZ, 0xc0, !PT ;  /* 0x000000f824247812 */ /* 0x000fe200078ec0ff */
[----:B------:R-:W-:Y:S01]  /*0150*/  UIADD3 UR4, UPT, UPT, UR13, 0x60, URZ ;  /* 0x000000600d047890 */ /* 0x000fe2000fffe0ff */
[----:B------:R-:W0:Y:S01]  /*0160*/  LDCU.U8 UR25, c[0x0][0x414] ;  /* 0x00008280ff1977ac */ /* 0x000e220008000000 */
[----:B------:R-:W-:Y:S01]  /*0170*/  UMOV UR14, UR5 ;  /* 0x00000005000e7c82 */ /* 0x000fe20008000000 */
[----:B--2---:R-:W-:-:S02]  /*0180*/  UIMAD UR26, UR22, UR23, UR5 ;  /* 0x00000017161a72a4 */ /* 0x004fc4000f8e0205 */
[----:B------:R-:W-:Y:S01]  /*0190*/  UIMAD UR12, UR23, 0x7, UR5 ;  /* 0x00000007170c78a4 */ /* 0x000fe2000f8e0205 */
[----:B0-----:R-:W-:Y:S01]  /*01a0*/  IMAD R38, R3, UR22, R38 ;  /* 0x0000001603267c24 */ /* 0x001fe2000f8e0226 */
[----:B------:R-:W-:Y:S02]  /*01b0*/  UIMAD UR11, UR23, 0x6, UR5 ;  /* 0x00000006170b78a4 */ /* 0x000fe4000f8e0205 */
[----:B------:R-:W-:Y:S02]  /*01c0*/  UIMAD UR10, UR23, 0x3, UR5 ;  /* 0x00000003170a78a4 */ /* 0x000fe4000f8e0205 */
[----:B------:R-:W-:Y:S01]  /*01d0*/  IADD3 R35, PT, PT, R38, 0x20, RZ ;  /* 0x0000002026237810 */ /* 0x000fe20007ffe0ff */
[----:B------:R-:W-:Y:S01]  /*01e0*/  ULEA UR9, UR23, UR5, 0x1 ;  /* 0x0000000517097291 */ /* 0x000fe2000f8e08ff */
[----:B------:R-:W-:Y:S01]  /*01f0*/  SHF.R.S32.HI R3, RZ, 0x1f, R38 ;  /* 0x0000001fff037819 */ /* 0x000fe20000011426 */
[----:B----4-:R-:W-:Y:S01]  /*0200*/  ULEA UR4, UR6, UR4, 0x18 ;  /* 0x0000000406047291 */ /* 0x010fe2000f8ec0ff */
[----:B------:R-:W-:Y:S01]  /*0210*/  SHF.R.S32.HI R5, RZ, 0x1f, R35 ;  /* 0x0000001fff057819 */ /* 0x000fe20000011423 */
[----:B------:R-:W-:-:S02]  /*0220*/  ULEA UR13, UR6, UR13, 0x18 ;  /* 0x0000000d060d7291 */ /* 0x000fc4000f8ec0ff */
[----:B---3--:R-:W-:Y:S02]  /*0230*/  ULOP3.LUT UR27, UR24, 0x7, URZ, 0xc0, !UPT ;  /* 0x00000007181b7892 */ /* 0x008fe4000f8ec0ff */
[----:B------:R-:W-:Y:S01]  /*0240*/  LEA R37, R0, UR4, 0x4 ;  /* 0x0000000400257c11 */ /* 0x000fe2000f8e20ff */
[----:B------:R-:W-:Y:S01]  /*0250*/  ULOP3.LUT UR28, UR24, 0x7ffffff8, URZ, 0xc0, !UPT ;  /* 0x7ffffff8181c7892 */ /* 0x000fe2000f8ec0ff */
[----:B-1----:R-:W-:-:S11]  /*0260*/  UMOV UR4, URZ ;  /* 0x000000ff00047c82 */ /* 0x002fd60008000000 */
.L_x_26:
[----:B0-----:R-:W0:Y:S01]  /*0270*/  LDC R13, c[0x0][0x410] ;  /* 0x00010400ff0d7b82 */ /* 0x001e220000000800 */
[----:B-1----:R-:W1:Y:S01]  /*0280*/  LDCU.64 UR6, c[0x0][0x3b8] ;  /* 0x00007700ff0677ac */ /* 0x002e620008000a00 */
[----:B------:R-:W2:Y:S01]  /*0290*/  LDCU.128 UR16, c[0x0][0x400] ;  /* 0x00008000ff1077ac */ /* 0x000ea20008000c00 */
[----:B-1----:R-:W-:Y:S01]  /*02a0*/  UIMAD.WIDE UR6, UR14, 0x8, UR6 ;  /* 0x000000080e0678a5 */ /* 0x002fe2000f8e0206 */
[----:B--2---:R-:W-:Y:S02]  /*02b0*/  ISETP.GE.U32.AND P0, PT, R38, UR16, PT ;  /* 0x0000001026007c0c */ /* 0x004fe4000bf06070 */
[----:B0-----:R-:W-:-:S03]  /*02c0*/  IABS R9, R13 ;  /* 0x0000000d00097213 */ /* 0x001fc60000000000 */
[----:B------:R-:W-:Y:S01]  /*02d0*/  MOV R10, UR6 ;  /* 0x00000006000a7c02 */ /* 0x000fe20008000f00 */
[----:B------:R-:W0:Y:S08]  /*02e0*/  I2F.RP R4, R9 ;  /* 0x0000000900047306 */ /* 0x000e300000209400 */
[----:B0-----:R-:W0:Y:S02]  /*02f0*/  MUFU.RCP R4, R4 ;  /* 0x0000000400047308 */ /* 0x001e240000001000 */
[----:B0-----:R-:W-:-:S06]  /*0300*/  IADD3 R6, PT, PT, R4, 0xffffffe, RZ ;  /* 0x0ffffffe04067810 */ /* 0x001fcc0007ffe0ff */
[----:B------:R0:W1:Y:S02]  /*0310*/  F2I.FTZ.U32.TRUNC.NTZ R7, R6 ;  /* 0x0000000600077305 */ /* 0x000064000021f000 */
[----:B0-----:R-:W-:Y:S01]  /*0320*/  HFMA2 R6, -RZ, RZ, 0, 0 ;  /* 0x00000000ff067431 */ /* 0x001fe200000001ff */
[----:B-1----:R-:W-:-:S05]  /*0330*/  IADD3 R8, PT, PT, RZ, -R7, RZ ;  /* 0x80000007ff087210 */ /* 0x002fca0007ffe0ff */
[----:B------:R-:W-:Y:S01]  /*0340*/  IMAD R11, R8, R9, RZ ;  /* 0x00000009080b7224 */ /* 0x000fe200078e02ff */
[----:B------:R-:W-:-:S03]  /*0350*/  IABS R8, UR14 ;  /* 0x0000000e00087c13 */ /* 0x000fc60008000000 */
[----:B------:R-:W-:Y:S01]  /*0360*/  IMAD.HI.U32 R7, R7, R11, R6 ;  /* 0x0000000b07077227 */ /* 0x000fe200078e0006 */
[----:B------:R-:W-:-:S05]  /*0370*/  MOV R11, UR7 ;  /* 0x00000007000b7c02 */ /* 0x000fca0008000f00 */
[----:B------:R-:W-:Y:S01]  /*0380*/  IMAD.HI.U32 R7, R7, R8, RZ ;  /* 0x0000000807077227 */ /* 0x000fe200078e00ff */
[----:B------:R-:W2:Y:S04]  /*0390*/  LDG.E.64 R10, desc[UR20][R10.64] ;  /* 0x000000140a0a7981 */ /* 0x000ea8000c1e1b00 */
[----:B------:R-:W-:-:S05]  /*03a0*/  IADD3 R4, PT, PT, -R7, RZ, RZ ;  /* 0x000000ff07047210 */ /* 0x000fca0007ffe1ff */
[----:B------:R-:W-:-:S05]  /*03b0*/  IMAD R4, R9, R4, R8 ;  /* 0x0000000409047224 */ /* 0x000fca00078e0208 */
[----:B------:R-:W-:Y:S02]  /*03c0*/  ISETP.GT.U32.AND P1, PT, R9, R4, PT ;  /* 0x000000040900720c */ /* 0x000fe40003f24070 */
[----:B------:R-:W-:Y:S02]  /*03d0*/  LOP3.LUT R6, R13, UR14, RZ, 0x3c, !PT ;  /* 0x0000000e0d067c12 */ /* 0x000fe4000f8e3cff */
[----:B------:R-:W-:Y:S02]  /*03e0*/  ISETP.GE.AND.EX P0, PT, R3, UR17, PT, P0 ;  /* 0x0000001103007c0c */ /* 0x000fe4000bf06300 */
[----:B------:R-:W-:-:S07]  /*03f0*/  ISETP.LE.AND P3, PT, RZ, UR14, PT ;  /* 0x0000000eff007c0c */ /* 0x000fce000bf63270 */
[----:B------:R-:W-:-:S04]  /*0400*/  @!P1 IADD3 R4, PT, PT, R4, -R9, RZ ;  /* 0x8000000904049210 */ /* 0x000fc80007ffe0ff */
[-C--:B------:R-:W-:Y:S01]  /*0410*/  ISETP.GE.U32.AND P4, PT, R4, R9.reuse, PT ;  /* 0x000000090400720c */ /* 0x080fe20003f86070 */
[----:B------:R-:W0:Y:S01]  /*0420*/  @!P0 LDC.64 R20, c[0x0][0x398] ;  /* 0x0000e600ff148b82 */ /* 0x000e220000000a00 */
[----:B------:R-:W-:Y:S02]  /*0430*/  ISETP.GE.AND P2, PT, R6, RZ, PT ;  /* 0x000000ff0600720c */ /* 0x000fe40003f46270 */
[-C--:B------:R-:W-:Y:S02]  /*0440*/  ISETP.GT.U32.AND P5, PT, R9, R4.reuse, PT ;  /* 0x000000040900720c */ /* 0x080fe40003fa4070 */
[----:B------:R-:W-:Y:S02]  /*0450*/  IADD3 R9, PT, PT, R4, -R9, RZ ;  /* 0x8000000904097210 */ /* 0x000fe40007ffe0ff */
[----:B------:R-:W-:Y:S02]  /*0460*/  @!P1 IADD3 R7, PT, PT, R7, 0x1, RZ ;  /* 0x0000000107079810 */ /* 0x000fe40007ffe0ff */
[----:B------:R-:W-:-:S02]  /*0470*/  SEL R4, R9, R4, !P5 ;  /* 0x0000000409047207 */ /* 0x000fc40006800000 */
[----:B------:R-:W-:Y:S01]  /*0480*/  ISETP.GE.U32.AND P1, PT, R35, UR16, PT ;  /* 0x0000001023007c0c */ /* 0x000fe2000bf26070 */
[----:B------:R-:W1:Y:S01]  /*0490*/  @!P0 LDC.64 R8, c[0x0][0x3f8] ;  /* 0x0000fe00ff088b82 */ /* 0x000e620000000a00 */
[----:B------:R-:W-:Y:S02]  /*04a0*/  @P4 IADD3 R7, PT, PT, R7, 0x1, RZ ;  /* 0x0000000107074810 */ /* 0x000fe40007ffe0ff */
[----:B------:R-:W-:Y:S02]  /*04b0*/  ISETP.NE.AND P4, PT, R13, RZ, PT ;  /* 0x000000ff0d00720c */ /* 0x000fe40003f85270 */
[----:B------:R-:W-:Y:S02]  /*04c0*/  LOP3.LUT R13, RZ, R13, RZ, 0x33, !PT ;  /* 0x0000000dff0d7212 */ /* 0x000fe400078e33ff */
[----:B------:R-:W-:Y:S02]  /*04d0*/  @!P3 IADD3 R4, PT, PT, -R4, RZ, RZ ;  /* 0x000000ff0404b210 */ /* 0x000fe40007ffe1ff */
[----:B------:R-:W-:-:S02]  /*04e0*/  @!P2 IADD3 R7, PT, PT, -R7, RZ, RZ ;  /* 0x000000ff0707a210 */ /* 0x000fc40007ffe1ff */
[----:B------:R-:W-:Y:S02]  /*04f0*/  ISETP.GE.AND.EX P1, PT, R5, UR17, PT, P1 ;  /* 0x0000001105007c0c */ /* 0x000fe4000bf26310 */
[C---:B------:R-:W-:Y:S02]  /*0500*/  SEL R17, R13.reuse, R4, !P4 ;  /* 0x000000040d117207 */ /* 0x040fe40006000000 */
[----:B------:R-:W-:Y:S02]  /*0510*/  SEL R13, R13, R7, !P4 ;  /* 0x000000070d0d7207 */ /* 0x000fe40006000000 */
[----:B------:R-:W-:Y:S01]  /*0520*/  SHF.L.U32 R4, R17, 0x4, RZ ;  /* 0x0000000411047819 */ /* 0x000fe200000006ff */
[----:B------:R-:W3:Y:S01]  /*0530*/  @!P0 LDC.64 R6, c[0x0][0x3a0] ;  /* 0x0000e800ff068b82 */ /* 0x000ee20000000a00 */
[----:B------:R-:W-:Y:S02]  /*0540*/  SHF.R.S32.HI R12, RZ, 0x1f, R13 ;  /* 0x0000001fff0c7819 */ /* 0x000fe4000001140d */
[----:B------:R-:W-:-:S02]  /*0550*/  SHF.R.S32.HI R43, RZ, 0x1f, R4 ;  /* 0x0000001fff2b7819 */ /* 0x000fc40000011404 */
[----:B------:R-:W-:Y:S01]  /*0560*/  LOP3.LUT R42, R4, R39, RZ, 0xfc, !PT ;  /* 0x00000027042a7212 */ /* 0x000fe200078efcff */
[----:B------:R-:W-:Y:S02]  /*0570*/  IMAD R12, R12, UR18, RZ ;  /* 0x000000120c0c7c24 */ /* 0x000fe4000f8e02ff */
[----:B------:R-:W4:Y:S02]  /*0580*/  @!P1 LDC.64 R22, c[0x0][0x3f8] ;  /* 0x0000fe00ff169b82 */ /* 0x000f240000000a00 */
[----:B------:R-:W-:-:S04]  /*0590*/  IMAD.WIDE.U32 R42, R13, UR18, R42 ;  /* 0x000000120d2a7c25 */ /* 0x000fc8000f8e002a */
[----:B------:R-:W-:Y:S01]  /*05a0*/  IMAD R13, R13, UR19, R12 ;  /* 0x000000130d0d7c24 */ /* 0x000fe2000f8e020c */
[----:B------:R-:W-:Y:S01]  /*05b0*/  @!P0 MOV R44, R42 ;  /* 0x0000002a002c8202 */ /* 0x000fe20000000f00 */
[-C--:B-1----:R-:W-:Y:S01]  /*05c0*/  @!P0 IMAD R12, R3, R8.reuse, RZ ;  /* 0x00000008030c8224 */ /* 0x082fe200078e02ff */
[----:B------:R-:W-:Y:S01]  /*05d0*/  ISETP.NE.AND P2, PT, RZ, UR25, PT ;  /* 0x00000019ff007c0c */ /* 0x000fe2000bf45270 */
[----:B------:R-:W1:Y:S01]  /*05e0*/  @!P1 LDC.64 R14, c[0x0][0x3a0] ;  /* 0x0000e800ff0e9b82 */ /* 0x000e620000000a00 */
[----:B------:R-:W-:Y:S01]  /*05f0*/  IADD3 R45, PT, PT, R43, R13, RZ ;  /* 0x0000000d2b2d7210 */ /* 0x000fe20007ffe0ff */
[C---:B------:R-:W-:Y:S02]  /*0600*/  @!P0 IMAD R13, R38.reuse, R9, R12 ;  /* 0x00000009260d8224 */ /* 0x040fe400078e020c */
[----:B------:R-:W-:-:S04]  /*0610*/  @!P0 IMAD.WIDE.U32 R8, R38, R8, R44 ;  /* 0x0000000826088225 */ /* 0x000fc800078e002c */
[----:B------:R-:W1:Y:S01]  /*0620*/  @!P1 LDC.64 R18, c[0x0][0x398] ;  /* 0x0000e600ff129b82 */ /* 0x000e620000000a00 */
[----:B------:R-:W-:Y:S02]  /*0630*/  @!P0 IADD3 R13, PT, PT, R9, R13, RZ ;  /* 0x0000000d090d8210 */ /* 0x000fe40007ffe0ff */
[C---:B------:R-:W-:Y:S01]  /*0640*/  @!P0 SHF.L.U32 R9, R8.reuse, 0x1, RZ ;  /* 0x0000000108098819 */ /* 0x040fe200000006ff */
[----:B----4-:R-:W-:Y:S01]  /*0650*/  @!P1 IMAD R12, R5, R22, RZ ;  /* 0x00000016050c9224 */ /* 0x010fe200078e02ff */
[----:B------:R-:W-:Y:S02]  /*0660*/  @!P0 SHF.L.U64.HI R16, R8, 0x1, R13 ;  /* 0x0000000108108819 */ /* 0x000fe4000001020d */
[C---:B---3--:R-:W-:Y:S02]  /*0670*/  @!P0 IADD3 R6, P3, PT, R9.reuse, R6, RZ ;  /* 0x0000000609068210 */ /* 0x048fe40007f7e0ff */
[----:B0-----:R-:W-:Y:S02]  /*0680*/  @!P0 IADD3 R20, P4, PT, R9, R20, RZ ;  /* 0x0000001409148210 */ /* 0x001fe40007f9e0ff */
[----:B------:R-:W-:-:S02]  /*0690*/  @!P1 MOV R8, R42 ;  /* 0x0000002a00089202 */ /* 0x000fc40000000f00 */
[----:B------:R-:W-:Y:S01]  /*06a0*/  @!P1 MOV R9, R45 ;  /* 0x0000002d00099202 */ /* 0x000fe20000000f00 */
[C---:B------:R-:W-:Y:S02]  /*06b0*/  @!P1 IMAD R25, R35.reuse, R23, R12 ;  /* 0x0000001723199224 */ /* 0x040fe400078e020c */
[----:B------:R-:W0:Y:S01]  /*06c0*/  LDC.64 R12, c[0x0][0x3a8] ;  /* 0x0000ea00ff0c7b82 */ /* 0x000e220000000a00 */
[----:B------:R-:W-:-:S07]  /*06d0*/  @!P1 IMAD.WIDE.U32 R22, R35, R22, R8 ;  /* 0x0000001623169225 */ /* 0x000fce00078e0008 */
[----:B------:R-:W3:Y:S01]  /*06e0*/  @P2 LDC.64 R8, c[0x0][0x3b0] ;  /* 0x0000ec00ff082b82 */ /* 0x000ee20000000a00 */
[----:B------:R-:W-:Y:S01]  /*06f0*/  @!P1 IADD3 R25, PT, PT, R23, R25, RZ ;  /* 0x0000001917199210 */ /* 0x000fe20007ffe0ff */
[----:B------:R-:W-:Y:S01]  /*0700*/  HFMA2 R34, -RZ, RZ, 0, 0 ;  /* 0x00000000ff227431 */ /* 0x000fe200000001ff */
[----:B------:R-:W-:Y:S01]  /*0710*/  @!P1 SHF.L.U32 R23, R22, 0x1, RZ ;  /* 0x0000000116179819 */ /* 0x000fe200000006ff */
[----:B------:R-:W-:Y:S01]  /*0720*/  HFMA2 R30, -RZ, RZ, 0, 0 ;  /* 0x00000000ff1e7431 */ /* 0x000fe200000001ff */
[C---:B------:R-:W-:Y:S02]  /*0730*/  @!P0 IADD3.X R7, PT, PT, R16.reuse, R7, RZ, P3, !PT ;  /* 0x0000000710078210 */ /* 0x040fe40001ffe4ff */
[----:B------:R-:W-:Y:S02]  /*0740*/  @!P0 IADD3.X R21, PT, PT, R16, R21, RZ, P4, !PT ;  /* 0x0000001510158210 */ /* 0x000fe400027fe4ff */
[----:B------:R-:W-:Y:S02]  /*0750*/  @!P1 SHF.L.U64.HI R22, R22, 0x1, R25 ;  /* 0x0000000116169819 */ /* 0x000fe40000010219 */
[C---:B-1----:R-:W-:Y:S01]  /*0760*/  @!P1 IADD3 R14, P3, PT, R23.reuse, R14, RZ ;  /* 0x0000000e170e9210 */ /* 0x042fe20007f7e0ff */
[----:B------:R1:W4:Y:S01]  /*0770*/  @!P0 LDG.E R34, desc[UR20][R6.64] ;  /* 0x0000001406228981 */ /* 0x000322000c1e1900 */
[----:B------:R-:W-:-:S02]  /*0780*/  @!P1 IADD3 R18, P4, PT, R23, R18, RZ ;  /* 0x0000001217129210 */ /* 0x000fc40007f9e0ff */
[----:B------:R-:W-:Y:S02]  /*0790*/  IADD3 R25, PT, PT, R39, R4, RZ ;  /* 0x0000000427197210 */ /* 0x000fe40007ffe0ff */
[----:B------:R-:W-:Y:S02]  /*07a0*/  MOV R33, RZ ;  /* 0x000000ff00217202 */ /* 0x000fe40000000f00 */
[----:B------:R-:W-:Y:S02]  /*07b0*/  MOV R29, RZ ;  /* 0x000000ff001d7202 */ /* 0x000fe40000000f00 */
[C---:B------:R-:W-:Y:S02]  /*07c0*/  @!P1 IADD3.X R15, PT, PT, R22.reuse, R15, RZ, P3, !PT ;  /* 0x0000000f160f9210 */ /* 0x040fe40001ffe4ff */
[----:B------:R-:W-:Y:S01]  /*07d0*/  @!P1 IADD3.X R19, PT, PT, R22, R19, RZ, P4, !PT ;  /* 0x0000001316139210 */ /* 0x000fe200027fe4ff */
[C---:B---3--:R-:W-:Y:S01]  /*07e0*/  @P2 IMAD.WIDE R22, R25.reuse, 0x4, R8 ;  /* 0x0000000419162825 */ /* 0x048fe200078e0208 */
[----:B-1----:R-:W-:Y:S01]  /*07f0*/  CS2R R6, SRZ ;  /* 0x0000000000067805 */ /* 0x002fe2000001ff00 */
[----:B------:R-:W3:Y:S02]  /*0800*/  @!P0 LDG.E R33, desc[UR20][R20.64] ;  /* 0x0000001414218981 */ /* 0x000ee4000c1e1900 */
[----:B0-----:R-:W-:-:S02]  /*0810*/  IMAD.WIDE R8, R25, 0x4, R12 ;  /* 0x0000000419087825 */ /* 0x001fc400078e020c */
[----:B------:R-:W3:Y:S04]  /*0820*/  @!P1 LDG.E R30, desc[UR20][R14.64] ;  /* 0x000000140e1e9981 */ /* 0x000ee8000c1e1900 */
[----:B------:R-:W3:Y:S04]  /*0830*/  @!P1 LDG.E R29, desc[UR20][R18.64] ;  /* 0x00000014121d9981 */ /* 0x000ee8000c1e1900 */
[----:B------:R0:W5:Y:S04]  /*0840*/  @P2 LDG.E.64 R6, desc[UR20][R22.64] ;  /* 0x0000001416062981 */ /* 0x000168000c1e1b00 */
[----:B------:R-:W5:Y:S01]  /*0850*/  LDG.E.64 R8, desc[UR20][R8.64] ;  /* 0x0000001408087981 */ /* 0x000f62000c1e1b00 */
[----:B------:R-:W-:Y:S01]  /*0860*/  UISETP.NE.AND UP1, UPT, UR25, URZ, UPT ;  /* 0x000000ff1900728c */ /* 0x000fe2000bf25270 */
[----:B------:R-:W-:Y:S01]  /*0870*/  UMOV UR29, 0x3f800000 ;  /* 0x3f800000001d7882 */ /* 0x000fe20000000000 */
[----:B--2---:R-:W-:-:S13]  /*0880*/  R2UR UR38, R10 ;  /* 0x000000000a2672ca */ /* 0x004fda00000e0000 */
[----:B------:R-:W-:-:S05]  /*0890*/  MOV R4, UR38 ;  /* 0x0000002600047c02 */ /* 0x000fca0008000f00 */
[----:B------:R-:W-:-:S05]  /*08a0*/  FFMA.FTZ R11, -R4, UR38, R11 ;  /* 0x00000026040b7c23 */ /* 0x000fca000801010b */
[----:B------:R-:W-:-:S13]  /*08b0*/  FSETP.GTU.FTZ.AND P1, PT, R11, RZ, PT ;  /* 0x000000ff0b00720b */ /* 0x000fda0003f3c000 */
[----:B------:R-:W-:-:S05]  /*08c0*/  VOTEU.ANY UP0, P1 ;  /* 0x0000000000ff7886 */ /* 0x000fca0000800100 */
[----:B------:R-:W1:Y:S01]  /*08d0*/  @UP0 LDCU UR6, c[0x0][0x3c0] ;  /* 0x00007800ff0607ac */ /* 0x000e620008000800 */
[----:B------:R-:W-:-:S13]  /*08e0*/  PLOP3.LUT P1, PT, PT, PT, UP0, 0x80, 0x8 ;  /* 0x000000000008781c */ /* 0x000fda0003f2f008 */
[----:B-1----:R-:W-:-:S06]  /*08f0*/  @P1 FADD.FTZ R10, R11, UR6 ;  /* 0x000000060b0a1e21 */ /* 0x002fcc0008010000 */
[----:B------:R-:W1:Y:S02]  /*0900*/  @P1 MUFU.RSQ R10, R10 ;  /* 0x0000000a000a1308 */ /* 0x000e640000001400 */
[----:B-1----:R-:W-:-:S13]  /*0910*/  @P1 R2UR UR6, R10 ;  /* 0x000000000a0612ca */ /* 0x002fda00000e0000 */
[----:B------:R-:W-:Y:S01]  /*0920*/  @UP0 UMOV UR29, UR6 ;  /* 0x00000006001d0c82 */ /* 0x000fe20008000000 */
[----:B----4-:R-:W-:Y:S02]  /*0930*/  PRMT R31, R34, 0x7632, R31 ;  /* 0x00007632221f7816 */ /* 0x010fe4000000001f */
[----:B---3--:R-:W-:Y:S02]  /*0940*/  PRMT R32, R33, 0x7632, R32 ;  /* 0x0000763221207816 */ /* 0x008fe40000000020 */
[----:B------:R-:W-:Y:S02]  /*0950*/  PRMT R4, R30, 0x7632, R4 ;  /* 0x000076321e047816 */ /* 0x000fe40000000004 */
[----:B------:R-:W-:Y:S01]  /*0960*/  PRMT R28, R29, 0x7632, R28 ;  /* 0x000076321d1c7816 */ /* 0x000fe2000000001c */
[----:B0-----:R-:W-:Y:S06]  /*0970*/  BRA.U UP1, `(.L_x_2) ;  /* 0x0000000101947547 */ /* 0x001fec000b800000 */
[----:B------:R-:W-:Y:S02]  /*0980*/  SHF.L.U32 R12, R34, 0x10, RZ ;  /* 0x00000010220c7819 */ /* 0x000fe400000006ff */
[----:B------:R-:W-:Y:S02]  /*0990*/  SHF.L.U32 R13, R31, 0x10, RZ ;  /* 0x000000101f0d7819 */ /* 0x000fe400000006ff */
[----:B------:R-:W-:Y:S01]  /*09a0*/  SHF.L.U32 R11, R33, 0x10, RZ ;  /* 0x00000010210b7819 */ /* 0x000fe200000006ff */
[----:B------:R-:W-:Y:S01]  /*09b0*/  FADD.FTZ R12, R12, -UR38 ;  /* 0x800000260c0c7e21 */ /* 0x000fe20008010000 */
[----:B------:R-:W-:Y:S01]  /*09c0*/  SHF.L.U32 R10, R32, 0x10, RZ ;  /* 0x00000010200a7819 */ /* 0x000fe200000006ff */
[----:B------:R-:W-:Y:S01]  /*09d0*/  FADD.FTZ R13, R13, -UR38 ;  /* 0x800000260d0d7e21 */ /* 0x000fe20008010000 */
[----:B------:R-:W-:Y:S01]  /*09e0*/  SHF.L.U32 R18, R30, 0x10, RZ ;  /* 0x000000101e127819 */ /* 0x000fe200000006ff */
[----:B-----5:R-:W-:Y:S01]  /*09f0*/  FMUL.FTZ R19, R8, R11 ;  /* 0x0000000b08137220 */ /* 0x020fe20000410000 */
[----:B------:R-:W-:Y:S01]  /*0a00*/  FMUL.FTZ R12, R12, UR29 ;  /* 0x0000001d0c0c7c20 */ /* 0x000fe20008410000 */
[----:B------:R-:W-:Y:S01]  /*0a10*/  FMUL.FTZ R14, R9, R10 ;  /* 0x0000000a090e7220 */ /* 0x000fe20000410000 */
[----:B------:R-:W-:Y:S01]  /*0a20*/  FMUL.FTZ R15, R13, UR29 ;  /* 0x0000001d0d0f7c20 */ /* 0x000fe20008410000 */
[----:B------:R-:W-:Y:S01]  /*0a30*/  FADD.FTZ R21, RZ, R19 ;  /* 0x00000013ff157221 */ /* 0x000fe20000010000 */
[----:B------:R-:W-:Y:S01]  /*0a40*/  FFMA.FTZ R16, R12, R19, RZ ;  /* 0x000000130c107223 */ /* 0x000fe200000100ff */
[----:B------:R-:W-:Y:S01]  /*0a50*/  SHF.L.U32 R13, R29, 0x10, RZ ;  /* 0x000000101d0d7819 */ /* 0x000fe200000006ff */
[----:B------:R-:W-:Y:S01]  /*0a60*/  FADD.FTZ R18, R18, -UR38 ;  /* 0x8000002612127e21 */ /* 0x000fe20008010000 */
[----:B------:R-:W-:Y:S01]  /*0a70*/  FADD.FTZ R21, R14, R21 ;  /* 0x000000150e157221 */ /* 0x000fe20000010000 */
[----:B------:R-:W-:Y:S01]  /*0a80*/  FFMA.FTZ R19, R15, R14, R16 ;  /* 0x0000000e0f137223 */ /* 0x000fe20000010010 */
[----:B------:R-:W-:Y:S01]  /*0a90*/  SHF.L.U32 R14, R4, 0x10, RZ ;  /* 0x00000010040e7819 */ /* 0x000fe200000006ff */
[----:B------:R-:W-:Y:S01]  /*0aa0*/  FMUL.FTZ R22, R8, R13 ;  /* 0x0000000d08167220 */ /* 0x000fe20000410000 */
[----:B------:R-:W-:Y:S01]  /*0ab0*/  FMUL.FTZ R20, R18, UR29 ;  /* 0x0000001d12147c20 */ /* 0x000fe20008410000 */
[----:B------:R-:W-:Y:S01]  /*0ac0*/  SHF.L.U32 R16, R28, 0x10, RZ ;  /* 0x000000101c107819 */ /* 0x000fe200000006ff */
[----:B------:R-:W-:Y:S01]  /*0ad0*/  FFMA.FTZ R12, R11, R12, RZ ;  /* 0x0000000c0b0c7223 */ /* 0x000fe200000100ff */
[----:B------:R-:W-:Y:S01]  /*0ae0*/  FADD.FTZ R14, R14, -UR38 ;  /* 0x800000260e0e7e21 */ /* 0x000fe20008010000 */
[----:B------:R-:W-:Y:S01]  /*0af0*/  FADD.FTZ R23, R21, R22 ;  /* 0x0000001615177221 */ /* 0x000fe20000010000 */
[----:B------:R-:W-:Y:S01]  /*0b00*/  FFMA.FTZ R26, R20, R22, R19 ;  /* 0x00000016141a7223 */ /* 0x000fe20000010013 */
[----:B------:R-:W-:Y:S01]  /*0b10*/  FADD.FTZ R22, RZ, R11 ;  /* 0x0000000bff167221 */ /* 0x000fe20000010000 */
[----:B------:R-:W-:Y:S01]  /*0b20*/  FFMA.FTZ R21, R10, R15, RZ ;  /* 0x0000000f0a157223 */ /* 0x000fe200000100ff */
[----:B------:R-:W-:Y:S01]  /*0b30*/  FMUL.FTZ R24, R9, R16 ;  /* 0x0000001009187220 */ /* 0x000fe20000410000 */
[----:B------:R-:W-:Y:S01]  /*0b40*/  FMUL.FTZ R19, R14, UR29 ;  /* 0x0000001d0e137c20 */ /* 0x000fe20008410000 */
[----:B------:R-:W-:Y:S01]  /*0b50*/  FADD.FTZ R15, RZ, R10 ;  /* 0x0000000aff0f7221 */ /* 0x000fe20000010000 */
[C---:B------:R-:W-:Y:S01]  /*0b60*/  FADD.FTZ R14, R13.reuse, R22 ;  /* 0x000000160d0e7221 */ /* 0x040fe20000010000 */
[----:B------:R-:W-:Y:S01]  /*0b70*/  FFMA.FTZ R12, R13, R20, R12 ;  /* 0x000000140d0c7223 */ /* 0x000fe2000001000c */
[----:B------:R-:W-:Y:S01]  /*0b80*/  FADD.FTZ R18, R24, R23 ;  /* 0x0000001718127221 */ /* 0x000fe20000010000 */
[----:B------:R-:W-:Y:S01]  /*0b90*/  FFMA.FTZ R11, R19, R24, R26 ;  /* 0x00000018130b7223 */ /* 0x000fe2000001001a */
[C---:B------:R-:W-:Y:S01]  /*0ba0*/  FADD.FTZ R15, R16.reuse, R15 ;  /* 0x0000000f100f7221 */ /* 0x040fe20000010000 */
[----:B------:R-:W-:Y:S01]  /*0bb0*/  FFMA.FTZ R13, R16, R19, R21 ;  /* 0x00000013100d7223 */ /* 0x000fe20000010015 */
[----:B------:R-:W-:Y:S06]  /*0bc0*/  BRA `(.L_x_3) ;  /* 0x0000000400207947 */ /* 0x000fec0003800000 */
.L_x_2:
[----:B------:R-:W-:Y:S02]  /*0bd0*/  SHF.L.U32 R10, R34, 0x10, RZ ;  /* 0x00000010220a7819 */ /* 0x000fe400000006ff */
[----:B------:R-:W-:Y:S02]  /*0be0*/  SHF.L.U32 R12, R30, 0x10, RZ ;  /* 0x000000101e0c7819 */ /* 0x000fe400000006ff */
[----:B------:R-:W-:Y:S01]  /*0bf0*/  SHF.L.U32 R14, R4, 0x10, RZ ;  /* 0x00000010040e7819 */ /* 0x000fe200000006ff */
[----:B------:R-:W-:Y:S01]  /*0c00*/  FADD.FTZ R11, R10, -UR38 ;  /* 0x800000260a0b7e21 */ /* 0x000fe20008010000 */
[----:B------:R-:W-:Y:S01]  /*0c10*/  SHF.L.U32 R10, R31, 0x10, RZ ;  /* 0x000000101f0a7819 */ /* 0x000fe200000006ff */
[----:B------:R-:W-:Y:S01]  /*0c20*/  FADD.FTZ R12, R12, -UR38 ;  /* 0x800000260c0c7e21 */ /* 0x000fe20008010000 */
[----:B------:R-:W-:Y:S01]  /*0c30*/  SHF.L.U32 R27, R33, 0x10, RZ ;  /* 0x00000010211b7819 */ /* 0x000fe200000006ff */
[----:B------:R-:W-:Y:S01]  /*0c40*/  FMUL.FTZ R11, R11, UR29 ;  /* 0x0000001d0b0b7c20 */ /* 0x000fe20008410000 */
[----:B------:R-:W-:Y:S01]  /*0c50*/  FADD.FTZ R16, R14, -UR38 ;  /* 0x800000260e107e21 */ /* 0x000fe20008010000 */
[----:B------:R-:W-:Y:S01]  /*0c60*/  FADD.FTZ R10, R10, -UR38 ;  /* 0x800000260a0a7e21 */ /* 0x000fe20008010000 */
[----:B------:R-:W-:Y:S01]  /*0c70*/  FMUL.FTZ R13, R12, UR29 ;  /* 0x0000001d0c0d7c20 */ /* 0x000fe20008410000 */
[--C-:B-----5:R-:W-:Y:S01]  /*0c80*/  FFMA.FTZ R19, R8, R11, R6.reuse ;  /* 0x0000000b08137223 */ /* 0x120fe20000010006 */
[----:B------:R-:W-:Y:S01]  /*0c90*/  FMUL.FTZ R16, R16, UR29 ;  /* 0x0000001d10107c20 */ /* 0x000fe20008410000 */
[----:B------:R-:W-:Y:S01]  /*0ca0*/  FMUL.FTZ R10, R10, UR29 ;  /* 0x0000001d0a0a7c20 */ /* 0x000fe20008410000 */
[----:B------:R-:W-:Y:S01]  /*0cb0*/  FFMA.FTZ R14, R8, R13, R6 ;  /* 0x0000000d080e7223 */ /* 0x000fe20000010006 */
[----:B------:R-:W-:Y:S01]  /*0cc0*/  FMUL.FTZ R18, R19, -1.4426950216293334961 ;  /* 0xbfb8aa3b13127820 */ /* 0x000fe20000410000 */
[C-C-:B------:R-:W-:Y:S01]  /*0cd0*/  FFMA.FTZ R12, R9.reuse, R16, R7.reuse ;  /* 0x00000010090c7223 */ /* 0x140fe20000010007 */
[----:B------:R-:W-:Y:S01]  /*0ce0*/  FFMA.FTZ R15, R9, R10, R7 ;  /* 0x0000000a090f7223 */ /* 0x000fe20000010007 */
[----:B------:R-:W-:Y:S01]  /*0cf0*/  FMUL.FTZ R24, R14, -1.4426950216293334961 ;  /* 0xbfb8aa3b0e187820 */ /* 0x000fe20000410000 */
[----:B------:R-:W-:Y:S01]  /*0d00*/  SHF.L.U32 R26, R29, 0x10, RZ ;  /* 0x000000101d1a7819 */ /* 0x000fe200000006ff */
[----:B------:R-:W-:Y:S01]  /*0d10*/  FMUL.FTZ R25, R12, -1.4426950216293334961 ;  /* 0xbfb8aa3b0c197820 */ /* 0x000fe20000410000 */
[----:B------:R-:W-:Y:S01]  /*0d20*/  FMUL.FTZ R21, R15, -1.4426950216293334961 ;  /* 0xbfb8aa3b0f157820 */ /* 0x000fe20000410000 */
[----:B------:R-:W0:Y:S08]  /*0d30*/  MUFU.EX2 R18, R18 ;  /* 0x0000001200127308 */ /* 0x000e300000000800 */
[----:B------:R-:W1:Y:S08]  /*0d40*/  MUFU.EX2 R21, R21 ;  /* 0x0000001500157308 */ /* 0x000e700000000800 */
[----:B------:R-:W2:Y:S01]  /*0d50*/  MUFU.EX2 R24, R24 ;  /* 0x0000001800187308 */ /* 0x000ea20000000800 */
[----:B0-----:R-:W-:-:S07]  /*0d60*/  FADD.FTZ R23, R18, 1 ;  /* 0x3f80000012177421 */ /* 0x001fce0000010000 */
[----:B------:R-:W0:Y:S01]  /*0d70*/  MUFU.EX2 R25, R25 ;  /* 0x0000001900197308 */ /* 0x000e220000000800 */
[----:B-1----:R-:W-:-:S07]  /*0d80*/  FADD.FTZ R20, R21, 1 ;  /* 0x3f80000015147421 */ /* 0x002fce0000010000 */
[----:B------:R-:W1:Y:S01]  /*0d90*/  MUFU.RCP R22, R23 ;  /* 0x0000001700167308 */ /* 0x000e620000001000 */
[----:B--2---:R-:W-:-:S07]  /*0da0*/  FADD.FTZ R21, R24, 1 ;  /* 0x3f80000018157421 */ /* 0x004fce0000010000 */
[----:B------:R-:W2:Y:S01]  /*0db0*/  MUFU.RCP R20, R20 ;  /* 0x0000001400147308 */ /* 0x000ea20000001000 */
[----:B0-----:R-:W-:-:S07]  /*0dc0*/  FADD.FTZ R18, R25, 1 ;  /* 0x3f80000019127421 */ /* 0x001fce0000010000 */
[----:B------:R-:W0:Y:S01]  /*0dd0*/  MUFU.RCP R21, R21 ;  /* 0x0000001500157308 */ /* 0x000e220000001000 */
[----:B-1----:R-:W-:Y:S01]  /*0de0*/  FADD.FTZ R24, -R22, 1 ;  /* 0x3f80000016187421 */ /* 0x002fe20000010100 */
[----:B------:R-:W-:Y:S01]  /*0df0*/  FMUL.FTZ R22, R27, R22 ;  /* 0x000000161b167220 */ /* 0x000fe20000410000 */
[----:B------:R-:W-:Y:S02]  /*0e00*/  SHF.L.U32 R27, R28, 0x10, RZ ;  /* 0x000000101c1b7819 */ /* 0x000fe400000006ff */
[----:B------:R-:W-:Y:S01]  /*0e10*/  FFMA.FTZ R25, R19, R24, 1 ;  /* 0x3f80000013197423 */ /* 0x000fe20000010018 */
[----:B------:R-:W-:Y:S02]  /*0e20*/  SHF.L.U32 R19, R32, 0x10, RZ ;  /* 0x0000001020137819 */ /* 0x000fe400000006ff */
[----:B------:R-:W1:Y:S01]  /*0e30*/  MUFU.RCP R18, R18 ;  /* 0x0000001200127308 */ /* 0x000e620000001000 */
[----:B--2---:R-:W-:-:S04]  /*0e40*/  FADD.FTZ R24, -R20, 1 ;  /* 0x3f80000014187421 */ /* 0x004fc80000010100 */
[----:B------:R-:W-:Y:S01]  /*0e50*/  FFMA.FTZ R23, R15, R24, 1 ;  /* 0x3f8000000f177423 */ /* 0x000fe20000010018 */
[----:B------:R-:W-:Y:S01]  /*0e60*/  FMUL.FTZ R24, R19, R20 ;  /* 0x0000001413187220 */ /* 0x000fe20000410000 */
[----:B------:R-:W-:Y:S01]  /*0e70*/  FMUL.FTZ R15, R22, R25 ;  /* 0x00000019160f7220 */ /* 0x000fe20000410000 */
[----:B0-----:R-:W-:Y:S01]  /*0e80*/  FMUL.FTZ R19, R26, R21 ;  /* 0x000000151a137220 */ /* 0x001fe20000410000 */
[----:B------:R-:W-:-:S04]  /*0e90*/  FADD.FTZ R21, -R21, 1 ;  /* 0x3f80000015157421 */ /* 0x000fc80000010100 */
[----:B------:R-:W-:Y:S01]  /*0ea0*/  FFMA.FTZ R22, R14, R21, 1 ;  /* 0x3f8000000e167423 */ /* 0x000fe20000010015 */
[----:B------:R-:W-:Y:S01]  /*0eb0*/  FMUL.FTZ R14, R24, R23 ;  /* 0x00000017180e7220 */ /* 0x000fe20000410000 */
[----:B-1----:R-:W-:Y:S01]  /*0ec0*/  FMUL.FTZ R20, R27, R18 ;  /* 0x000000121b147220 */ /* 0x002fe20000410000 */
[----:B------:R-:W-:Y:S01]  /*0ed0*/  FADD.FTZ R25, -R18, 1 ;  /* 0x3f80000012197421 */ /* 0x000fe20000010100 */
[----:B------:R-:W-:Y:S01]  /*0ee0*/  FMUL.FTZ R18, R8, R15 ;  /* 0x0000000f08127220 */ /* 0x000fe20000410000 */
[----:B------:R-:W-:Y:S01]  /*0ef0*/  FMUL.FTZ R19, R19, R22 ;  /* 0x0000001613137220 */ /* 0x000fe20000410000 */
[----:B------:R-:W-:Y:S01]  /*0f00*/  FMUL.FTZ R21, R9, R14 ;  /* 0x0000000e09157220 */ /* 0x000fe20000410000 */
[----:B------:R-:W-:Y:S01]  /*0f10*/  FFMA.FTZ R25, R12, R25, 1 ;  /* 0x3f8000000c197423 */ /* 0x000fe20000010019 */
[----:B------:R-:W-:Y:S01]  /*0f20*/  FFMA.FTZ R23, R11, R18, RZ ;  /* 0x000000120b177223 */ /* 0x000fe200000100ff */
[----:B------:R-:W-:Y:S01]  /*0f30*/  FADD.FTZ R18, RZ, R18 ;  /* 0x00000012ff127221 */ /* 0x000fe20000010000 */
[----:B------:R-:W-:Y:S01]  /*0f40*/  FADD.FTZ R22, RZ, R15 ;  /* 0x0000000fff167221 */ /* 0x000fe20000010000 */
[----:B------:R-:W-:Y:S01]  /*0f50*/  FMUL.FTZ R20, R20, R25 ;  /* 0x0000001914147220 */ /* 0x000fe20000410000 */
[----:B------:R-:W-:Y:S01]  /*0f60*/  FMUL.FTZ R25, R8, R19 ;  /* 0x0000001308197220 */ /* 0x000fe20000410000 */
[----:B------:R-:W-:Y:S01]  /*0f70*/  FFMA.FTZ R12, R10, R21, R23 ;  /* 0x000000150a0c7223 */ /* 0x000fe20000010017 */
[----:B------:R-:W-:Y:S01]  /*0f80*/  FADD.FTZ R18, R21, R18 ;  /* 0x0000001215127221 */ /* 0x000fe20000010000 */
[----:B------:R-:W-:-:S02]  /*0f90*/  FMUL.FTZ R21, R9, R20 ;  /* 0x0000001409157220 */ /* 0x000fc40000410000 */
[----:B------:R-:W-:Y:S01]  /*0fa0*/  FFMA.FTZ R23, R13, R25, R12 ;  /* 0x000000190d177223 */ /* 0x000fe2000001000c */
[----:B------:R-:W-:Y:S01]  /*0fb0*/  FADD.FTZ R18, R18, R25 ;  /* 0x0000001912127221 */ /* 0x000fe20000010000 */
[----:B------:R-:W-:Y:S01]  /*0fc0*/  FFMA.FTZ R12, R11, R15, RZ ;  /* 0x0000000f0b0c7223 */ /* 0x000fe200000100ff */
[----:B------:R-:W-:Y:S01]  /*0fd0*/  FADD.FTZ R15, RZ, R14 ;  /* 0x0000000eff0f7221 */ /* 0x000fe20000010000 */
[----:B------:R-:W-:Y:S01]  /*0fe0*/  FFMA.FTZ R11, R16, R21, R23 ;  /* 0x00000015100b7223 */ /* 0x000fe20000010017 */
[----:B------:R-:W-:Y:S01]  /*0ff0*/  FADD.FTZ R18, R21, R18 ;  /* 0x0000001215127221 */ /* 0x000fe20000010000 */
[----:B------:R-:W-:Y:S01]  /*1000*/  FFMA.FTZ R21, R10, R14, RZ ;  /* 0x0000000e0a157223 */ /* 0x000fe200000100ff */
[----:B------:R-:W-:Y:S01]  /*1010*/  FFMA.FTZ R12, R13, R19, R12 ;  /* 0x000000130d0c7223 */ /* 0x000fe2000001000c */
[----:B------:R-:W-:Y:S01]  /*1020*/  FADD.FTZ R14, R22, R19 ;  /* 0x00000013160e7221 */ /* 0x000fe20000010000 */
[----:B------:R-:W-:Y:S01]  /*1030*/  FADD.FTZ R15, R15, R20 ;  /* 0x000000140f0f7221 */ /* 0x000fe20000010000 */
[----:B------:R-:W-:-:S07]  /*1040*/  FFMA.FTZ R13, R16, R20, R21 ;  /* 0x00000014100d7223 */ /* 0x000fce0000010015 */
.L_x_3:
[----:B------:R-:W-:Y:S01]  /*1050*/  MOV R19, R11 ;  /* 0x0000000b00137202 */ /* 0x000fe20000000f00 */
[----:B------:R-:W-:Y:S01]  /*1060*/  STS.128 [R37], R12 ;  /* 0x0000000c25007388 */ /* 0x000fe20000000c00 */
[C---:B------:R-:W-:Y:S01]  /*1070*/  ISETP.GT.AND P1, PT, R2.reuse, 0x1e, PT ;  /* 0x0000001e0200780c */ /* 0x040fe20003f24270 */
[----:B------:R-:W-:Y:S01]  /*1080*/  BSSY.RECONVERGENT B0, `(.L_x_4) ;  /* 0x0000020000007945 */ /* 0x000fe20003800200 */
[----:B------:R-:W-:Y:S01]  /*1090*/  ISETP.GT.AND P4, PT, R2, 0xf, PT ;  /* 0x0000000f0200780c */ /* 0x000fe20003f84270 */
[----:B------:R-:W0:Y:S01]  /*10a0*/  SHFL.DOWN PT, R10, R19, 0x1, 0x1f ;  /* 0x08201f00130a7f89 */ /* 0x000e2200000e0000 */
[C---:B------:R-:W-:Y:S02]  /*10b0*/  ISETP.NE.AND P3, PT, R0.reuse, RZ, PT ;  /* 0x000000ff0000720c */ /* 0x040fe40003f65270 */
[----:B------:R-:W-:Y:S01]  /*10c0*/  ISETP.GT.U32.AND P5, PT, R0, 0x7, PT ;  /* 0x000000070000780c */ /* 0x000fe20003fa4070 */
[----:B------:R-:W1:Y:S06]  /*10d0*/  SHFL.DOWN PT, R11, R18, 0x1, 0x1f ;  /* 0x08201f00120b7f89 */ /* 0x000e6c00000e0000 */
[----:B0-----:R-:W-:Y:S01]  /*10e0*/  @!P1 FADD.FTZ R19, R10, R19 ;  /* 0x000000130a139221 */ /* 0x001fe20000010000 */
[----:B-1----:R-:W-:-:S04]  /*10f0*/  @!P1 FADD.FTZ R18, R11, R18 ;  /* 0x000000120b129221 */ /* 0x002fc80000010000 */
[----:B------:R-:W0:Y:S01]  /*1100*/  SHFL.DOWN PT, R10, R19, 0x2, 0x1f ;  /* 0x08401f00130a7f89 */ /* 0x000e2200000e0000 */
[----:B------:R-:W-:-:S03]  /*1110*/  ISETP.GT.AND P1, PT, R2, 0x1d, PT ;  /* 0x0000001d0200780c */ /* 0x000fc60003f24270 */
[----:B------:R-:W1:Y:S10]  /*1120*/  SHFL.DOWN PT, R11, R18, 0x2, 0x1f ;  /* 0x08401f00120b7f89 */ /* 0x000e7400000e0000 */
        /* <DEDUP_REMOVED lines=9> */
[----:B------:R-:W1:Y:S01]  /*11c0*/  SHFL.DOWN PT, R11, R18, 0x8, 0x1f ;  /* 0x09001f00120b7f89 */ /* 0x000e6200000e0000 */
[----:B0-----:R-:W-:Y:S01]  /*11d0*/  FADD.FTZ R16, R19, R10 ;  /* 0x0000000a13107221 */ /* 0x001fe20000010000 */
[----:B-1----:R-:W-:-:S04]  /*11e0*/  FADD.FTZ R21, R18, R11 ;  /* 0x0000000b12157221 */ /* 0x002fc80000010000 */
[----:B------:R-:W-:Y:S02]  /*11f0*/  FSEL R10, R19, R16, P1 ;  /* 0x00000010130a7208 */ /* 0x000fe40000800000 */
[----:B------:R-:W-:-:S03]  /*1200*/  FSEL R11, R18, R21, P1 ;  /* 0x00000015120b7208 */ /* 0x000fc60000800000 */
[----:B------:R0:W1:Y:S04]  /*1210*/  SHFL.DOWN PT, R19, R10, 0x10, 0x1f ;  /* 0x0a001f000a137f89 */ /* 0x00006800000e0000 */
[----:B------:R0:W2:Y:S01]  /*1220*/  SHFL.DOWN PT, R18, R11, 0x10, 0x1f ;  /* 0x0a001f000b127f89 */ /* 0x0000a200000e0000 */
[----:B------:R-:W-:Y:S05]  /*1230*/  @P4 BRA `(.L_x_5) ;  /* 0x0000000000104947 */ /* 0x000fea0003800000 */
[----:B------:R-:W-:Y:S01]  /*1240*/  ISETP.NE.AND P1, PT, R2, RZ, PT ;  /* 0x000000ff0200720c */ /* 0x000fe20003f25270 */
[----:B01----:R-:W-:Y:S01]  /*1250*/  FADD.FTZ R10, R16, R19 ;  /* 0x00000013100a7221 */ /* 0x003fe20000010000 */
[----:B--2---:R-:W-:-:S11]  /*1260*/  FADD.FTZ R11, R21, R18 ;  /* 0x00000012150b7221 */ /* 0x004fd60000010000 */
[----:B------:R3:W-:Y:S02]  /*1270*/  @!P1 STS.64 [R36+UR13+0x8], R10 ;  /* 0x0000080a24009988 */ /* 0x0007e40008000a0d */
.L_x_5:
[----:B------:R-:W-:Y:S05]  /*1280*/  BSYNC.RECONVERGENT B0 ;  /* 0x0000000000007941 */ /* 0x000fea0003800200 */
.L_x_4:
[----:B------:R-:W-:Y:S01]  /*1290*/  BAR.SYNC.DEFER_BLOCKING 0x0 ;  /* 0x0000000000007b1d */ /* 0x000fe20000010000 */
[----:B------:R-:W-:-:S05]  /*12a0*/  LEA R40, R17, R0, 0x3 ;  /* 0x0000000011287211 */ /* 0x000fca00078e18ff */
[----:B------:R-:W-:Y:S04]  /*12b0*/  BSSY.RECONVERGENT B0, `(.L_x_6) ;  /* 0x0000017000007945 */ /* 0x000fe80003800200 */
[----:B------:R-:W-:Y:S05]  /*12c0*/  @P3 BRA `(.L_x_7) ;  /* 0x0000000000543947 */ /* 0x000fea0003800000 */
[----:B------:R-:W4:Y:S01]  /*12d0*/  S2UR UR7, SR_CgaCtaId ;  /* 0x00000000000779c3 */ /* 0x000f220000008800 */
[----:B------:R-:W-:Y:S02]  /*12e0*/  UMOV UR6, 0x400 ;  /* 0x0000040000067882 */ /* 0x000fe40000000000 */
[----:B----4-:R-:W-:-:S09]  /*12f0*/  ULEA UR6, UR7, UR6, 0x18 ;  /* 0x0000000607067291 */ /* 0x010fd2000f8ec0ff */
[----:B------:R-:W4:Y:S04]  /*1300*/  LDS.128 R20, [UR6+0x10] ;  /* 0x00001006ff147984 */ /* 0x000f280008000c00 */
[----:B------:R-:W5:Y:S04]  /*1310*/  LDS.128 R24, [UR6+0x20] ;  /* 0x00002006ff187984 */ /* 0x000f680008000c00 */
[----:B-12---:R-:W1:Y:S01]  /*1320*/  LDS.128 R16, [UR6+0x30] ;  /* 0x00003006ff107984 */ /* 0x006e620008000c00 */
[----:B----4-:R-:W-:Y:S01]  /*1330*/  FADD.FTZ R41, R10, R20 ;  /* 0x000000140a297221 */ /* 0x010fe20000010000 */
[----:B------:R-:W-:-:S02]  /*1340*/  FADD.FTZ R20, R11, R21 ;  /* 0x000000150b147221 */ /* 0x000fc40000010000 */
[----:B0--3--:R-:W0:Y:S01]  /*1350*/  LDS.64 R10, [UR6+0x40] ;  /* 0x00004006ff0a7984 */ /* 0x009e220008000a00 */
[----:B------:R-:W-:Y:S01]  /*1360*/  FADD.FTZ R41, R41, R22 ;  /* 0x0000001629297221 */ /* 0x000fe20000010000 */
[----:B------:R-:W-:-:S03]  /*1370*/  FADD.FTZ R20, R20, R23 ;  /* 0x0000001714147221 */ /* 0x000fc60000010000 */
[----:B-----5:R-:W-:Y:S01]  /*1380*/  FADD.FTZ R41, R41, R24 ;  /* 0x0000001829297221 */ /* 0x020fe20000010000 */
[----:B------:R-:W-:-:S03]  /*1390*/  FADD.FTZ R20, R20, R25 ;  /* 0x0000001914147221 */ /* 0x000fc60000010000 */
[----:B------:R-:W-:Y:S01]  /*13a0*/  FADD.FTZ R41, R41, R26 ;  /* 0x0000001a29297221 */ /* 0x000fe20000010000 */
[----:B------:R-:W-:-:S03]  /*13b0*/  FADD.FTZ R20, R20, R27 ;  /* 0x0000001b14147221 */ /* 0x000fc60000010000 */
[----:B-1----:R-:W-:Y:S01]  /*13c0*/  FADD.FTZ R41, R41, R16 ;  /* 0x0000001029297221 */ /* 0x002fe20000010000 */
[----:B------:R-:W-:-:S03]  /*13d0*/  FADD.FTZ R20, R20, R17 ;  /* 0x0000001114147221 */ /* 0x000fc60000010000 */
[----:B------:R-:W-:Y:S01]  /*13e0*/  FADD.FTZ R41, R41, R18 ;  /* 0x0000001229297221 */ /* 0x000fe20000010000 */
[----:B------:R-:W-:-:S03]  /*13f0*/  FADD.FTZ R20, R20, R19 ;  /* 0x0000001314147221 */ /* 0x000fc60000010000 */
[----:B0-----:R-:W-:Y:S01]  /*1400*/  FADD.FTZ R10, R41, R10 ;  /* 0x0000000a290a7221 */ /* 0x001fe20000010000 */
[----:B------:R-:W-:-:S07]  /*1410*/  FADD.FTZ R11, R20, R11 ;  /* 0x0000000b140b7221 */ /* 0x000fce0000010000 */
.L_x_7:
[----:B------:R-:W-:Y:S05]  /*1420*/  BSYNC.RECONVERGENT B0 ;  /* 0x0000000000007941 */ /* 0x000fea0003800200 */
.L_x_6:
[----:B------:R-:W-:Y:S06]  /*1430*/  BAR.SYNC.DEFER_BLOCKING 0x0 ;  /* 0x0000000000007b1d */ /* 0x000fec0000010000 */
[----:B------:R-:W-:Y:S04]  /*1440*/  BSSY.RECONVERGENT B0, `(.L_x_8) ;  /* 0x000009d000007945 */ /* 0x000fe80003800200 */
[----:B------:R-:W-:Y:S05]  /*1450*/  @P5 BRA `(.L_x_9) ;  /* 0x00000008006c5947 */ /* 0x000fea0003800000 */
[----:B-12---:R-:W1:Y:S04]  /*1460*/  LDS.128 R16, [R37+0x80] ;  /* 0x0000800025107984 */ /* 0x006e680000000c00 */
[----:B------:R-:W2:Y:S04]  /*1470*/  LDS.128 R20, [R37+0x100] ;  /* 0x0001000025147984 */ /* 0x000ea80000000c00 */
[----:B------:R-:W4:Y:S01]  /*1480*/  LDS.128 R24, [R37+0x180] ;  /* 0x0001800025187984 */ /* 0x000f220000000c00 */
[----:B-1----:R-:W-:Y:S01]  /*1490*/  FADD.FTZ R41, R12, R16 ;  /* 0x000000100c297221 */ /* 0x002fe20000010000 */
[----:B------:R-:W-:Y:S01]  /*14a0*/  FADD.FTZ R16, R13, R17 ;  /* 0x000000110d107221 */ /* 0x000fe20000010000 */
[----:B------:R-:W-:Y:S01]  /*14b0*/  FADD.FTZ R17, R14, R18 ;  /* 0x000000120e117221 */ /* 0x000fe20000010000 */
[----:B------:R-:W-:Y:S01]  /*14c0*/  FADD.FTZ R18, R15, R19 ;  /* 0x000000130f127221 */ /* 0x000fe20000010000 */
[----:B--2---:R-:W-:Y:S01]  /*14d0*/  FADD.FTZ R41, R41, R20 ;  /* 0x0000001429297221 */ /* 0x004fe20000010000 */
[----:B------:R-:W1:Y:S01]  /*14e0*/  LDS.128 R12, [R37+0x200] ;  /* 0x00020000250c7984 */ /* 0x000e620000000c00 */
[----:B------:R-:W-:Y:S01]  /*14f0*/  FADD.FTZ R20, R16, R21 ;  /* 0x0000001510147221 */ /* 0x000fe20000010000 */
[----:B------:R-:W-:Y:S01]  /*1500*/  FADD.FTZ R21, R17, R22 ;  /* 0x0000001611157221 */ /* 0x000fe20000010000 */
[----:B------:R-:W-:Y:S01]  /*1510*/  FADD.FTZ R22, R18, R23 ;  /* 0x0000001712167221 */ /* 0x000fe20000010000 */
[----:B----4-:R-:W-:Y:S01]  /*1520*/  FADD.FTZ R41, R41, R24 ;  /* 0x0000001829297221 */ /* 0x010fe20000010000 */
[----:B------:R-:W2:Y:S01]  /*1530*/  LDS.128 R16, [R37+0x280] ;  /* 0x0002800025107984 */ /* 0x000ea20000000c00 */
[----:B------:R-:W-:Y:S01]  /*1540*/  FADD.FTZ R24, R20, R25 ;  /* 0x0000001914187221 */ /* 0x000fe20000010000 */
[----:B------:R-:W-:Y:S01]  /*1550*/  FADD.FTZ R25, R21, R26 ;  /* 0x0000001a15197221 */ /* 0x000fe20000010000 */
[----:B------:R-:W-:-:S02]  /*1560*/  FADD.FTZ R26, R22, R27 ;  /* 0x0000001b161a7221 */ /* 0x000fc40000010000 */
[----:B------:R-:W4:Y:S01]  /*1570*/  LDS.128 R20, [R37+0x300] ;  /* 0x0003000025147984 */ /* 0x000f220000000c00 */
[----:B-1----:R-:W-:Y:S01]  /*1580*/  FADD.FTZ R41, R41, R12 ;  /* 0x0000000c29297221 */ /* 0x002fe20000010000 */
[----:B------:R-:W-:Y:S01]  /*1590*/  FADD.FTZ R24, R24, R13 ;  /* 0x0000000d18187221 */ /* 0x000fe20000010000 */
[----:B------:R-:W-:Y:S01]  /*15a0*/  FADD.FTZ R25, R25, R14 ;  /* 0x0000000e19197221 */ /* 0x000fe20000010000 */
[----:B------:R-:W-:Y:S02]  /*15b0*/  FADD.FTZ R26, R26, R15 ;  /* 0x0000000f1a1a7221 */ /* 0x000fe40000010000 */
[----:B------:R-:W1:Y:S01]  /*15c0*/  LDS.128 R12, [R37+0x380] ;  /* 0x00038000250c7984 */ /* 0x000e620000000c00 */
[----:B--2---:R-:W-:Y:S01]  /*15d0*/  FADD.FTZ R41, R41, R16 ;  /* 0x0000001029297221 */ /* 0x004fe20000010000 */
        /* <DEDUP_REMOVED lines=17> */
[----:B------:R-:W-:-:S02]  /*16f0*/  FADD.FTZ R26, R26, R19 ;  /* 0x000000131a1a7221 */ /* 0x000fc40000010000 */
[----:B------:R-:W2:Y:S01]  /*1700*/  LDS.128 R16, [R37+0x580] ;  /* 0x0005800025107984 */ /* 0x000ea20000000c00 */
[----:B----4-:R-:W-:Y:S01]  /*1710*/  FADD.FTZ R41, R41, R20 ;  /* 0x0000001429297221 */ /* 0x010fe20000010000 */
[----:B------:R-:W-:Y:S01]  /*1720*/  FADD.FTZ R24, R24, R21 ;  /* 0x0000001518187221 */ /* 0x000fe20000010000 */
[----:B------:R-:W-:Y:S01]  /*1730*/  FADD.FTZ R25, R25, R22 ;  /* 0x0000001619197221 */ /* 0x000fe20000010000 */
[----:B------:R-:W-:Y:S02]  /*1740*/  FADD.FTZ R26, R26, R23 ;  /* 0x000000171a1a7221 */ /* 0x000fe40000010000 */
[----:B------:R-:W4:Y:S01]  /*1750*/  LDS.128 R20, [R37+0x600] ;  /* 0x0006000025147984 */ /* 0x000f220000000c00 */
[----:B-1----:R-:W-:Y:S01]  /*1760*/  FADD.FTZ R41, R41, R12 ;  /* 0x0000000c29297221 */ /* 0x002fe20000010000 */
[----:B------:R-:W-:Y:S01]  /*1770*/  FADD.FTZ R24, R24, R13 ;  /* 0x0000000d18187221 */ /* 0x000fe20000010000 */
[----:B------:R-:W-:Y:S01]  /*1780*/  FADD.FTZ R25, R25, R14 ;  /* 0x0000000e19197221 */ /* 0x000fe20000010000 */
[----:B------:R-:W-:-:S02]  /*1790*/  FADD.FTZ R26, R26, R15 ;  /* 0x0000000f1a1a7221 */ /* 0x000fc40000010000 */
[----:B------:R-:W1:Y:S01]  /*17a0*/  LDS.128 R12, [R37+0x680] ;  /* 0x00068000250c7984 */ /* 0x000e620000000c00 */
[----:B--2---:R-:W-:Y:S01]  /*17b0*/  FADD.FTZ R41, R41, R16 ;  /* 0x0000001029297221 */ /* 0x004fe20000010000 */
[----:B------:R-:W-:Y:S01]  /*17c0*/  FADD.FTZ R24, R24, R17 ;  /* 0x0000001118187221 */ /* 0x000fe20000010000 */
[----:B------:R-:W-:Y:S01]  /*17d0*/  FADD.FTZ R25, R25, R18 ;  /* 0x0000001219197221 */ /* 0x000fe20000010000 */
[----:B------:R-:W-:Y:S02]  /*17e0*/  FADD.FTZ R26, R26, R19 ;  /* 0x000000131a1a7221 */ /* 0x000fe40000010000 */
[----:B------:R-:W2:Y:S01]  /*17f0*/  LDS.128 R16, [R37+0x700] ;  /* 0x0007000025107984 */ /* 0x000ea20000000c00 */
[----:B----4-:R-:W-:Y:S01]  /*1800*/  FADD.FTZ R41, R41, R20 ;  /* 0x0000001429297221 */ /* 0x010fe20000010000 */
        /* <DEDUP_REMOVED lines=87> */
[----:B------:R-:W-:Y:S01]  /*1d80*/  FADD.FTZ R26, R26, R19 ;  /* 0x000000131a1a7221 */ /* 0x000fe20000010000 */
[----:B----4-:R-:W-:Y:S01]  /*1d90*/  FADD.FTZ R41, R41, R20 ;  /* 0x0000001429297221 */ /* 0x010fe20000010000 */
[----:B------:R-:W-:Y:S01]  /*1da0*/  FADD.FTZ R24, R24, R21 ;  /* 0x0000001518187221 */ /* 0x000fe20000010000 */
[----:B------:R-:W-:Y:S01]  /*1db0*/  FADD.FTZ R25, R25, R22 ;  /* 0x0000001619197221 */ /* 0x000fe20000010000 */
[----:B------:R-:W-:Y:S01]  /*1dc0*/  FADD.FTZ R26, R26, R23 ;  /* 0x000000171a1a7221 */ /* 0x000fe20000010000 */
[----:B-1----:R-:W-:Y:S01]  /*1dd0*/  FADD.FTZ R12, R41, R12 ;  /* 0x0000000c290c7221 */ /* 0x002fe20000010000 */
[----:B------:R-:W-:Y:S01]  /*1de0*/  FADD.FTZ R13, R24, R13 ;  /* 0x0000000d180d7221 */ /* 0x000fe20000010000 */
[----:B------:R-:W-:Y:S01]  /*1df0*/  FADD.FTZ R14, R25, R14 ;  /* 0x0000000e190e7221 */ /* 0x000fe20000010000 */
[----:B------:R-:W-:-:S07]  /*1e00*/  FADD.FTZ R15, R26, R15 ;  /* 0x0000000f1a0f7221 */ /* 0x000fce0000010000 */
.L_x_9:
[----:B------:R-:W-:Y:S05]  /*1e10*/  BSYNC.RECONVERGENT B0 ;  /* 0x0000000000007941 */ /* 0x000fea0003800200 */
.L_x_8:
[----:B------:R-:W-:Y:S04]  /*1e20*/  BSSY.RECONVERGENT B0, `(.L_x_10) ;  /* 0x000001c000007945 */ /* 0x000fe80003800200 */
[----:B------:R-:W-:Y:S05]  /*1e30*/  @P5 BRA `(.L_x_11) ;  /* 0x0000000000685947 */ /* 0x000fea0003800000 */
[----:B------:R-:W4:Y:S08]  /*1e40*/  LDC.64 R16, c[0x0][0x3f8] ;  /* 0x0000fe00ff107b82 */ /* 0x000f300000000a00 */
[----:B-12---:R-:W1:Y:S01]  /*1e50*/  LDC.64 R18, c[0x0][0x3d8] ;  /* 0x0000f600ff127b82 */ /* 0x006e620000000a00 */
[C---:B----4-:R-:W-:Y:S01]  /*1e60*/  IMAD R25, R17.reuse, 0x3, RZ ;  /* 0x0000000311197824 */ /* 0x050fe200078e02ff */
[----:B------:R-:W-:Y:S01]  /*1e70*/  LEA.HI R23, P1, R17, R16, RZ, 0x1 ;  /* 0x0000001011177211 */ /* 0x000fe200078308ff */
[----:B------:R-:W-:-:S03]  /*1e80*/  IMAD.WIDE.U32 R20, R16, 0x3, RZ ;  /* 0x0000000310147825 */ /* 0x000fc600078e00ff */
[----:B------:R-:W-:Y:S02]  /*1e90*/  IADD3.X R22, PT, PT, RZ, R17, RZ, P1, !PT ;  /* 0x00000011ff167210 */ /* 0x000fe40000ffe4ff */
[----:B------:R-:W-:Y:S01]  /*1ea0*/  IADD3 R21, PT, PT, R21, R25, RZ ;  /* 0x0000001915157210 */ /* 0x000fe20007ffe0ff */
[----:B-1----:R-:W-:Y:S01]  /*1eb0*/  IMAD.WIDE R18, R40, 0x4, R18 ;  /* 0x0000000428127825 */ /* 0x002fe200078e0212 */
[----:B------:R-:W-:Y:S02]  /*1ec0*/  SHF.L.U32 R41, R23, 0x1, RZ ;  /* 0x0000000117297819 */ /* 0x000fe400000006ff */
[----:B------:R-:W-:Y:S02]  /*1ed0*/  LEA.HI R24, P1, R21, R20, RZ, 0x1 ;  /* 0x0000001415187211 */ /* 0x000fe400078308ff */
[----:B------:R-:W-:Y:S01]  /*1ee0*/  LOP3.LUT R41, R41, 0xfffffffc, RZ, 0xc0, !PT ;  /* 0xfffffffc29297812 */ /* 0x000fe200078ec0ff */
[----:B------:R4:W-:Y:S01]  /*1ef0*/  REDG.E.ADD.F32.FTZ.RN.STRONG.GPU desc[UR20][R18.64], R12 ;  /* 0x0000000c120079a6 */ /* 0x0009e2000c12f314 */
[----:B------:R-:W-:-:S02]  /*1f00*/  SHF.L.U32 R25, R24, 0x1, RZ ;  /* 0x0000000118197819 */ /* 0x000fc400000006ff */
[----:B------:R-:W-:Y:S02]  /*1f10*/  LEA R20, P4, R16, R18, 0x2 ;  /* 0x0000001210147211 */ /* 0x000fe400078810ff */
[----:B------:R-:W-:Y:S02]  /*1f20*/  IADD3.X R27, PT, PT, RZ, R21, RZ, P1, !PT ;  /* 0x00000015ff1b7210 */ /* 0x000fe40000ffe4ff */
[----:B------:R-:W-:Y:S02]  /*1f30*/  LOP3.LUT R25, R25, 0xfffffffc, RZ, 0xc0, !PT ;  /* 0xfffffffc19197812 */ /* 0x000fe400078ec0ff */
[----:B------:R-:W-:Y:S02]  /*1f40*/  SHF.L.U64.HI R23, R23, 0x1, R22 ;  /* 0x0000000117177819 */ /* 0x000fe40000010216 */
[----:B------:R-:W-:Y:S02]  /*1f50*/  IADD3 R22, P1, PT, R18, R41, RZ ;  /* 0x0000002912167210 */ /* 0x000fe40007f3e0ff */
[----:B------:R-:W-:-:S02]  /*1f60*/  LEA.HI.X R21, R16, R19, R17, 0x2, P4 ;  /* 0x0000001310157211 */ /* 0x000fc400020f1411 */
[----:B------:R-:W-:Y:S02]  /*1f70*/  SHF.L.U64.HI R17, R24, 0x1, R27 ;  /* 0x0000000118117819 */ /* 0x000fe4000001021b */
[----:B------:R-:W-:Y:S02]  /*1f80*/  IADD3 R16, P4, PT, R18, R25, RZ ;  /* 0x0000001912107210 */ /* 0x000fe40007f9e0ff */
[C---:B------:R-:W-:Y:S02]  /*1f90*/  IADD3.X R23, PT, PT, R19.reuse, R23, RZ, P1, !PT ;  /* 0x0000001713177210 */ /* 0x040fe40000ffe4ff */
[----:B------:R-:W-:-:S03]  /*1fa0*/  IADD3.X R17, PT, PT, R19, R17, RZ, P4, !PT ;  /* 0x0000001113117210 */ /* 0x000fc600027fe4ff */
[----:B------:R4:W-:Y:S04]  /*1fb0*/  REDG.E.ADD.F32.FTZ.RN.STRONG.GPU desc[UR20][R22.64], R13 ;  /* 0x0000000d160079a6 */ /* 0x0009e8000c12f314 */
[----:B------:R4:W-:Y:S04]  /*1fc0*/  REDG.E.ADD.F32.FTZ.RN.STRONG.GPU desc[UR20][R20.64], R14 ;  /* 0x0000000e140079a6 */ /* 0x0009e8000c12f314 */
[----:B------:R4:W-:Y:S02]  /*1fd0*/  REDG.E.ADD.F32.FTZ.RN.STRONG.GPU desc[UR20][R16.64], R15 ;  /* 0x0000000f100079a6 */ /* 0x0009e4000c12f314 */
.L_x_11:
[----:B------:R-:W-:Y:S05]  /*1fe0*/  BSYNC.RECONVERGENT B0 ;  /* 0x0000000000007941 */ /* 0x000fea0003800200 */
.L_x_10:
[----:B------:R-:W-:-:S09]  /*1ff0*/  UISETP.GE.U32.AND UP0, UPT, UR24, 0x2, UPT ;  /* 0x000000021800788c */ /* 0x000fd2000bf06070 */
[----:B------:R-:W-:Y:S05]  /*2000*/  BRA.U !UP0, `(.L_x_12) ;  /* 0x0000000d08387547 */ /* 0x000fea000b800000 */
[----:B------:R-:W5:Y:S01]  /*2010*/  LDCU.64 UR6, c[0x0][0x3d0] ;  /* 0x00007a00ff0677ac */ /* 0x000f620008000a00 */
[----:B----4-:R-:W-:Y:S01]  /*2020*/  MOV R12, UR24 ;  /* 0x00000018000c7c02 */ /* 0x010fe20008000f00 */
[----:B------:R-:W-:-:S03]  /*2030*/  ULOP3.LUT UR15, UR4, 0x1, URZ, 0xc0, !UPT ;  /* 0x00000001040f7892 */ /* 0x000fc6000f8ec0ff */
[----:B------:R-:W-:Y:S01]  /*2040*/  ISETP.GE.U32.AND P4, PT, R12, 0x8, PT ;  /* 0x000000080c00780c */ /* 0x000fe20003f86070 */
[----:B------:R-:W-:-:S04]  /*2050*/  UIMAD UR16, UR15, UR23, URZ ;  /* 0x000000170f1072a4 */ /* 0x000fc8000f8e02ff */
[----:B------:R-:W-:-:S04]  /*2060*/  UIMAD UR15, UR16, UR24, URZ ;  /* 0x00000018100f72a4 */ /* 0x000fc8000f8e02ff */
[----:B------:R-:W-:-:S04]  /*2070*/  USHF.L.U32 UR15, UR15, 0x1, URZ ;  /* 0x000000010f0f7899 */ /* 0x000fc800080006ff */
[----:B-----5:R-:W-:Y:S01]  /*2080*/  UIMAD.WIDE UR6, UR15, 0x4, UR6 ;  /* 0x000000040f0678a5 */ /* 0x020fe2000f8e0206 */
[----:B------:R-:W-:Y:S11]  /*2090*/  @P3 BRA `(.L_x_13) ;  /* 0x00000000005c3947 */ /* 0x000ff60003800000 */
[----:B------:R-:W4:Y:S01]  /*20a0*/  LDC.64 R14, c[0x0][0x3c8] ;  /* 0x0000f200ff0e7b82 */ /* 0x000f220000000a00 */
[----:B------:R-:W-:Y:S01]  /*20b0*/  MOV R16, UR4 ;  /* 0x0000000400107c02 */ /* 0x000fe20008000f00 */
[----:B------:R-:W-:Y:S02]  /*20c0*/  UIADD3 UR15, UPT, UPT, UR16, UR5, URZ ;  /* 0x00000005100f7290 */ /* 0x000fe4000fffe0ff */
[----:B------:R-:W-:Y:S01]  /*20d0*/  UIMAD.WIDE.U32 UR18, UR26, 0x8, UR6 ;  /* 0x000000081a1278a5 */ /* 0x000fe2000f8e0006 */
[----:B------:R-:W-:-:S03]  /*20e0*/  LOP3.LUT P1, R16, R16, 0x2, RZ, 0xc0, !PT ;  /* 0x0000000210107812 */ /* 0x000fc6000782c0ff */
[----:B------:R-:W-:Y:S02]  /*20f0*/  MOV R17, UR15 ;  /* 0x0000000f00117c02 */ /* 0x000fe40008000f00 */
[----:B-1----:R-:W-:Y:S02]  /*2100*/  SEL R19, RZ, UR24, P1 ;  /* 0x00000018ff137c07 */ /* 0x002fe40008800000 */
[----:B------:R-:W-:Y:S02]  /*2110*/  MOV R12, UR18 ;  /* 0x00000012000c7c02 */ /* 0x000fe40008000f00 */
[----:B------:R-:W-:Y:S02]  /*2120*/  ISETP.NE.AND P1, PT, R19, -0x1, PT ;  /* 0xffffffff1300780c */ /* 0x000fe40003f25270 */
[----:B------:R-:W-:-:S05]  /*2130*/  MOV R13, UR19 ;  /* 0x00000013000d7c02 */ /* 0x000fca0008000f00 */
[----:B------:R1:W-:Y:S01]  /*2140*/  STG.E.64 desc[UR20][R12.64], R10 ;  /* 0x0000000a0c007986 */ /* 0x0003e2000c101b14 */
[----:B----4-:R-:W-:Y:S01]  /*2150*/  IMAD.WIDE.U32 R14, R17, 0x4, R14 ;  /* 0x00000004110e7825 */ /* 0x010fe200078e000e */
[----:B------:R-:W-:Y:S01]  /*2160*/  IADD3 R17, PT, PT, -R16, 0x1, RZ ;  /* 0x0000000110117810 */ /* 0x000fe20007ffe1ff */
[----:B------:R-:W-:Y:S06]  /*2170*/  MEMBAR.ALL.GPU ;  /* 0x0000000000007992 */ /* 0x000fec000000a000 */
[----:B------:R-:W-:-:S00]  /*2180*/  ERRBAR ;  /* 0x00000000000079ab */ /* 0x000fc00000000000 */
[----:B------:R-:W-:Y:S06]  /*2190*/  CGAERRBAR ;  /* 0x00000000000075ab */ /* 0x000fec0000000000 */
[----:B------:R1:W-:Y:S01]  /*21a0*/  REDG.E.ADD.S32.STRONG.GPU desc[UR20][R14.64], R17 ;  /* 0x000000110e00798e */ /* 0x0003e2000c12e314 */
[----:B------:R-:W-:Y:S05]  /*21b0*/  @!P1 BRA `(.L_x_13) ;  /* 0x0000000000149947 */ /* 0x000fea0003800000 */
.L_x_14:
[----:B-1----:R-:W4:Y:S04]  /*21c0*/  LDG.E.STRONG.GPU R12, desc[UR20][R14.64] ;  /* 0x000000140e0c7981 */ /* 0x002f28000c1ef900 */
[----:B----4-:R-:W-:Y:S01]  /*21d0*/  CCTL.IVALL ;  /* 0x00000000ff00798f */ /* 0x010fe20002000000 */
[----:B------:R-:W-:Y:S05]  /*21e0*/  YIELD ;  /* 0x0000000000007946 */ /* 0x000fea0003800000 */
[----:B------:R-:W-:-:S13]  /*21f0*/  ISETP.NE.AND P1, PT, R12, R19, PT ;  /* 0x000000130c00720c */ /* 0x000fda0003f25270 */
[----:B------:R-:W-:Y:S05]  /*2200*/  @P1 BRA `(.L_x_14) ;  /* 0xfffffffc00ec1947 */ /* 0x000fea000383ffff */
.L_x_13:
[----:B------:R-:W-:Y:S05]  /*2210*/  WARPSYNC.ALL ;  /* 0x0000000000007948 */ /* 0x000fea0003800000 */
[----:B------:R-:W-:Y:S01]  /*2220*/  BAR.SYNC.DEFER_BLOCKING 0x0 ;  /* 0x0000000000007b1d */ /* 0x000fe20000010000 */
[----:B------:R-:W-:-:S05]  /*2230*/  HFMA2 R20, -RZ, RZ, 0, 0 ;  /* 0x00000000ff147431 */ /* 0x000fca00000001ff */
[----:B------:R-:W-:Y:S05]  /*2240*/  @!P4 BRA `(.L_x_15) ;  /* 0x000000040078c947 */ /* 0x000fea0003800000 */
[----:B------:R-:W-:Y:S01]  /*2250*/  MOV R20, RZ ;  /* 0x000000ff00147202 */ /* 0x000fe20000000f00 */
[----:B------:R-:W-:Y:S02]  /*2260*/  UIMAD UR30, UR23, 0x5, UR5 ;  /* 0x00000005171e78a4 */ /* 0x000fe4000f8e0205 */
[----:B------:R-:W-:Y:S02]  /*2270*/  ULEA UR31, UR23, UR5, 0x2 ;  /* 0x00000005171f7291 */ /* 0x000fe4000f8e10ff */
[----:B------:R-:W-:Y:S02]  /*2280*/  UIADD3 UR32, UPT, UPT, UR5, UR23, URZ ;  /* 0x0000001705207290 */ /* 0x000fe4000fffe0ff */
[----:B------:R-:W-:Y:S01]  /*2290*/  UIADD3 UR33, UPT, UPT, -UR22, URZ, URZ ;  /* 0x000000ff16217290 */ /* 0x000fe2000fffe1ff */
[----:B------:R-:W-:Y:S01]  /*22a0*/  UMOV UR15, UR5 ;  /* 0x00000005000f7c82 */ /* 0x000fe20008000000 */
[----:B------:R-:W-:Y:S01]  /*22b0*/  UMOV UR16, UR9 ;  /* 0x0000000900107c82 */ /* 0x000fe20008000000 */
[----:B------:R-:W-:Y:S01]  /*22c0*/  UMOV UR17, UR10 ;  /* 0x0000000a00117c82 */ /* 0x000fe20008000000 */
[----:B------:R-:W-:Y:S01]  /*22d0*/  UMOV UR18, UR11 ;  /* 0x0000000b00127c82 */ /* 0x000fe20008000000 */
[----:B------:R-:W-:-:S07]  /*22e0*/  UMOV UR19, UR12 ;  /* 0x0000000c00137c82 */ /* 0x000fce0008000000 */
.L_x_16:
[----:B-1----:R-:W-:Y:S02]  /*22f0*/  IADD3 R12, PT, PT, R20, 0x1, RZ ;  /* 0x00000001140c7810 */ /* 0x002fe40007ffe0ff */
[----:B------:R-:W-:Y:S02]  /*2300*/  ISETP.EQ.OR P1, PT, RZ, UR33, P3 ;  /* 0x00000021ff007c0c */ /* 0x000fe40009f22670 */
[----:B------:R-:W-:Y:S02]  /*2310*/  ISETP.EQ.OR P4, PT, R12, UR22, P3 ;  /* 0x000000160c007c0c */ /* 0x000fe40009f82670 */
[----:B------:R-:W-:-:S04]  /*2320*/  IADD3 R12, PT, PT, R20, 0x2, RZ ;  /* 0x00000002140c7810 */ /* 0x000fc80007ffe0ff */
[----:B------:R-:W-:Y:S02]  /*2330*/  ISETP.EQ.OR P6, PT, R12, UR22, P3 ;  /* 0x000000160c007c0c */ /* 0x000fe40009fc2670 */
[----:B------:R-:W-:-:S03]  /*2340*/  IADD3 R12, PT, PT, R20, 0x3, RZ ;  /* 0x00000003140c7810 */ /* 0x000fc60007ffe0ff */
[----:B------:R-:W-:Y:S01]  /*2350*/  VOTEU.ALL UP1, P1 ;  /* 0x0000000000ff7886 */ /* 0x000fe20000820000 */
[----:B------:R-:W-:Y:S01]  /*2360*/  ISETP.EQ.OR P5, PT, R12, UR22, P3 ;  /* 0x000000160c007c0c */ /* 0x000fe20009fa2670 */
[----:B------:R-:W-:-:S03]  /*2370*/  VOTEU.ALL UP0, P4 ;  /* 0x0000000000ff7886 */ /* 0x000fc60002000000 */
[----:B------:R-:W-:Y:S02]  /*2380*/  @!UP1 UIMAD.WIDE.U32 UR34, UR15, 0x8, UR6 ;  /* 0x000000080f2298a5 */ /* 0x000fe4000f8e0006 */
[----:B------:R-:W-:Y:S01]  /*2390*/  @!UP0 UIMAD.WIDE.U32 UR36, UR32, 0x8, UR6 ;  /* 0x00000008202488a5 */ /* 0x000fe2000f8e0006 */
[----:B------:R-:W-:-:S03]  /*23a0*/  VOTEU.ALL UP1, P6 ;  /* 0x0000000000ff7886 */ /* 0x000fc60003020000 */
[----:B------:R-:W-:Y:S02]  /*23b0*/  MOV R12, UR34 ;  /* 0x00000022000c7c02 */ /* 0x000fe40008000f00 */
[----:B------:R-:W-:Y:S01]  /*23c0*/  MOV R13, UR35 ;  /* 0x00000023000d7c02 */ /* 0x000fe20008000f00 */
[----:B------:R-:W-:Y:S01]  /*23d0*/  @!UP1 UIMAD.WIDE.U32 UR34, UR16, 0x8, UR6 ;  /* 0x00000008102298a5 */ /* 0x000fe2000f8e0006 */
[----:B------:R-:W-:Y:S01]  /*23e0*/  MOV R14, UR36 ;  /* 0x00000024000e7c02 */ /* 0x000fe20008000f00 */
[----:B------:R-:W-:Y:S01]  /*23f0*/  VOTEU.ALL UP0, P5 ;  /* 0x0000000000ff7886 */ /* 0x000fe20002800000 */
[----:B------:R-:W-:Y:S02]  /*2400*/  MOV R15, UR37 ;  /* 0x00000025000f7c02 */ /* 0x000fe40008000f00 */
[----:B------:R-:W0:Y:S01]  /*2410*/  @!P1 LDG.E.64 R12, desc[UR20][R12.64] ;  /* 0x000000140c0c9981 */ /* 0x000e22000c1e1b00 */
[----:B------:R-:W-:Y:S02]  /*2420*/  MOV R16, UR34 ;  /* 0x0000002200107c02 */ /* 0x000fe40008000f00 */
[----:B------:R-:W-:Y:S01]  /*2430*/  MOV R17, UR35 ;  /* 0x0000002300117c02 */ /* 0x000fe20008000f00 */
[----:B------:R-:W4:Y:S01]  /*2440*/  @!P4 LDG.E.64 R14, desc[UR20][R14.64] ;  /* 0x000000140e0ec981 */ /* 0x000f22000c1e1b00 */
[----:B------:R-:W-:-:S04]  /*2450*/  @!UP0 UIMAD.WIDE.U32 UR34, UR17, 0x8, UR6 ;  /* 0x00000008112288a5 */ /* 0x000fc8000f8e0006 */
[----:B------:R-:W5:Y:S02]  /*2460*/  @!P6 LDG.E.64 R16, desc[UR20][R16.64] ;  /* 0x000000141010e981 */ /* 0x000f64000c1e1b00 */
[----:B--2---:R-:W-:Y:S02]  /*2470*/  MOV R18, UR34 ;  /* 0x0000002200127c02 */ /* 0x004fe40008000f00 */
[----:B------:R-:W-:-:S06]  /*2480*/  MOV R19, UR35 ;  /* 0x0000002300137c02 */ /* 0x000fcc0008000f00 */
[----:B------:R-:W2:Y:S01]  /*2490*/  @!P5 LDG.E.64 R18, desc[UR20][R18.64] ;  /* 0x000000141212d981 */ /* 0x000ea2000c1e1b00 */
[----:B------:R-:W-:Y:S01]  /*24a0*/  IADD3 R21, PT, PT, R20, 0x4, RZ ;  /* 0x0000000414157810 */ /* 0x000fe20007ffe0ff */
[----:B0--3--:R-:W-:Y:S01]  /*24b0*/  @!P1 FADD.FTZ R10, R10, R12 ;  /* 0x0000000c0a0a9221 */ /* 0x009fe20000010000 */
[----:B------:R-:W-:Y:S01]  /*24c0*/  @!P1 FADD.FTZ R11, R11, R13 ;  /* 0x0000000d0b0b9221 */ /* 0x000fe20000010000 */
[----:B------:R-:W-:Y:S02]  /*24d0*/  IADD3 R12, PT, PT, R20, 0x5, RZ ;  /* 0x00000005140c7810 */ /* 0x000fe40007ffe0ff */
[----:B------:R-:W-:Y:S01]  /*24e0*/  ISETP.EQ.OR P1, PT, R21, UR22, P3 ;  /* 0x0000001615007c0c */ /* 0x000fe20009f22670 */
[----:B----4-:R-:W-:Y:S01]  /*24f0*/  @!P4 FADD.FTZ R10, R10, R14 ;  /* 0x0000000e0a0ac221 */ /* 0x010fe20000010000 */
[----:B------:R-:W-:Y:S01]  /*2500*/  @!P4 FADD.FTZ R11, R11, R15 ;  /* 0x0000000f0b0bc221 */ /* 0x000fe20000010000 */
[----:B------:R-:W-:Y:S02]  /*2510*/  ISETP.EQ.OR P4, PT, R12, UR22, P3 ;  /* 0x000000160c007c0c */ /* 0x000fe40009f82670 */
[----:B------:R-:W-:Y:S01]  /*2520*/  IADD3 R12, PT, PT, R20, 0x6, RZ ;  /* 0x00000006140c7810 */ /* 0x000fe20007ffe0ff */
[----:B-----5:R-:W-:Y:S01]  /*2530*/  @!P6 FADD.FTZ R10, R10, R16 ;  /* 0x000000100a0ae221 */ /* 0x020fe20000010000 */
[----:B------:R-:W-:-:S02]  /*2540*/  @!P6 FADD.FTZ R11, R11, R17 ;  /* 0x000000110b0be221 */ /* 0x000fc40000010000 */
[----:B------:R-:W-:Y:S02]  /*2550*/  ISETP.EQ.OR P6, PT, R12, UR22, P3 ;  /* 0x000000160c007c0c */ /* 0x000fe40009fc2670 */
[----:B------:R-:W-:Y:S02]  /*2560*/  IADD3 R12, PT, PT, R20, 0x7, RZ ;  /* 0x00000007140c7810 */ /* 0x000fe40007ffe0ff */
[----:B------:R-:W-:Y:S01]  /*2570*/  VOTEU.ALL UP1, P1 ;  /* 0x0000000000ff7886 */ /* 0x000fe20000820000 */
[----:B--2---:R-:W-:Y:S01]  /*2580*/  @!P5 FADD.FTZ R10, R10, R18 ;  /* 0x000000120a0ad221 */ /* 0x004fe20000010000 */
[----:B------:R-:W-:Y:S01]  /*2590*/  @!P5 FADD.FTZ R11, R11, R19 ;  /* 0x000000130b0bd221 */ /* 0x000fe20000010000 */
[----:B------:R-:W-:Y:S02]  /*25a0*/  ISETP.EQ.OR P5, PT, R12, UR22, P3 ;  /* 0x000000160c007c0c */ /* 0x000fe40009fa2670 */
[----:B------:R-:W-:Y:S01]  /*25b0*/  @!UP1 UIMAD.WIDE.U32 UR34, UR31, 0x8, UR6 ;  /* 0x000000081f2298a5 */ /* 0x000fe2000f8e0006 */
[----:B------:R-:W-:-:S03]  /*25c0*/  VOTEU.ALL UP0, P4 ;  /* 0x0000000000ff7886 */ /* 0x000fc60002000000 */
[----:B------:R-:W-:Y:S02]  /*25d0*/  VOTEU.ALL UP1, P6 ;  /* 0x0000000000ff7886 */ /* 0x000fe40003020000 */
[----:B------:R-:W-:Y:S01]  /*25e0*/  MOV R12, UR34 ;  /* 0x00000022000c7c02 */ /* 0x000fe20008000f00 */
[----:B------:R-:W-:Y:S01]  /*25f0*/  @!UP0 UIMAD.WIDE.U32 UR36, UR30, 0x8, UR6 ;  /* 0x000000081e2488a5 */ /* 0x000fe2000f8e0006 */
[----:B------:R-:W-:Y:S01]  /*2600*/  MOV R13, UR35 ;  /* 0x00000023000d7c02 */ /* 0x000fe20008000f00 */
[----:B------:R-:W-:Y:S02]  /*2610*/  @!UP1 UIMAD.WIDE.U32 UR34, UR18, 0x8, UR6 ;  /* 0x00000008122298a5 */ /* 0x000fe4000f8e0006 */
[----:B------:R-:W-:Y:S02]  /*2620*/  VOTEU.ALL UP0, P5 ;  /* 0x0000000000ff7886 */ /* 0x000fe40002800000 */
[----:B------:R-:W-:Y:S01]  /*2630*/  MOV R14, UR36 ;  /* 0x00000024000e7c02 */ /* 0x000fe20008000f00 */
[----:B------:R-:W2:Y:S01]  /*2640*/  @!P1 LDG.E.64 R12, desc[UR20][R12.64] ;  /* 0x000000140c0c9981 */ /* 0x000ea2000c1e1b00 */
[----:B------:R-:W-:-:S02]  /*2650*/  MOV R15, UR37 ;  /* 0x00000025000f7c02 */ /* 0x000fc40008000f00 */
[----:B------:R-:W-:Y:S02]  /*2660*/  MOV R16, UR34 ;  /* 0x0000002200107c02 */ /* 0x000fe40008000f00 */
[----:B------:R-:W-:Y:S01]  /*2670*/  MOV R17, UR35 ;  /* 0x0000002300117c02 */ /* 0x000fe20008000f00 */
[----:B------:R-:W-:Y:S01]  /*2680*/  @!UP0 UIMAD.WIDE.U32 UR34, UR19, 0x8, UR6 ;  /* 0x00000008132288a5 */ /* 0x000fe2000f8e0006 */
[----:B------:R-:W3:Y:S04]  /*2690*/  @!P4 LDG.E.64 R14, desc[UR20][R14.64] ;  /* 0x000000140e0ec981 */ /* 0x000ee8000c1e1b00 */
[----:B------:R-:W4:Y:S01]  /*26a0*/  @!P6 LDG.E.64 R16, desc[UR20][R16.64] ;  /* 0x000000141010e981 */ /* 0x000f22000c1e1b00 */
[----:B------:R-:W-:Y:S02]  /*26b0*/  MOV R18, UR34 ;  /* 0x0000002200127c02 */ /* 0x000fe40008000f00 */
[----:B------:R-:W-:-:S06]  /*26c0*/  MOV R19, UR35 ;  /* 0x0000002300137c02 */ /* 0x000fcc0008000f00 */
[----:B------:R-:W5:Y:S01]  /*26d0*/  @!P5 LDG.E.64 R18, desc[UR20][R18.64] ;  /* 0x000000141212d981 */ /* 0x000f62000c1e1b00 */
[----:B------:R-:W-:Y:S01]  /*26e0*/  IADD3 R20, PT, PT, R20, 0x8, RZ ;  /* 0x0000000814147810 */ /* 0x000fe20007ffe0ff */
[----:B------:R-:W-:Y:S02]  /*26f0*/  UIADD3 UR33, UPT, UPT, UR33, 0x8, URZ ;  /* 0x0000000821217890 */ /* 0x000fe4000fffe0ff */
[----:B------:R-:W-:Y:S02]  /*2700*/  ULEA UR15, UR23, UR15, 0x3 ;  /* 0x0000000f170f7291 */ /* 0x000fe4000f8e18ff */
[----:B------:R-:W-:Y:S02]  /*2710*/  ULEA UR32, UR23, UR32, 0x3 ;  /* 0x0000002017207291 */ /* 0x000fe4000f8e18ff */
[----:B------:R-:W-:Y:S02]  /*2720*/  ULEA UR16, UR23, UR16, 0x3 ;  /* 0x0000001017107291 */ /* 0x000fe4000f8e18ff */
[----:B------:R-:W-:-:S02]  /*2730*/  ULEA UR17, UR23, UR17, 0x3 ;  /* 0x0000001117117291 */ /* 0x000fc4000f8e18ff */
[----:B------:R-:W-:Y:S02]  /*2740*/  ULEA UR31, UR23, UR31, 0x3 ;  /* 0x0000001f171f7291 */ /* 0x000fe4000f8e18ff */
[----:B------:R-:W-:Y:S02]  /*2750*/  ULEA UR30, UR23, UR30, 0x3 ;  /* 0x0000001e171e7291 */ /* 0x000fe4000f8e18ff */
[----:B------:R-:W-:Y:S02]  /*2760*/  ULEA UR18, UR23, UR18, 0x3 ;  /* 0x0000001217127291 */ /* 0x000fe4000f8e18ff */
[----:B------:R-:W-:Y:S01]  /*2770*/  ULEA UR19, UR23, UR19, 0x3 ;  /* 0x0000001317137291 */ /* 0x000fe2000f8e18ff */
[----:B--2---:R-:W-:Y:S01]  /*2780*/  @!P1 FADD.FTZ R10, R10, R12 ;  /* 0x0000000c0a0a9221 */ /* 0x004fe20000010000 */
[----:B------:R-:W-:Y:S01]  /*2790*/  @!P1 FADD.FTZ R11, R11, R13 ;  /* 0x0000000d0b0b9221 */ /* 0x000fe20000010000 */
[----:B------:R-:W-:Y:S02]  /*27a0*/  ISETP.NE.AND P1, PT, R20, UR28, PT ;  /* 0x0000001c14007c0c */ /* 0x000fe4000bf25270 */
[----:B---3--:R-:W-:Y:S01]  /*27b0*/  @!P4 FADD.FTZ R10, R10, R14 ;  /* 0x0000000e0a0ac221 */ /* 0x008fe20000010000 */
[----:B------:R-:W-:-:S03]  /*27c0*/  @!P4 FADD.FTZ R11, R11, R15 ;  /* 0x0000000f0b0bc221 */ /* 0x000fc60000010000 */
[----:B----4-:R-:W-:Y:S01]  /*27d0*/  @!P6 FADD.FTZ R10, R10, R16 ;  /* 0x000000100a0ae221 */ /* 0x010fe20000010000 */
[----:B------:R-:W-:-:S03]  /*27e0*/  @!P6 FADD.FTZ R11, R11, R17 ;  /* 0x000000110b0be221 */ /* 0x000fc60000010000 */
[----:B-----5:R-:W-:Y:S01]  /*27f0*/  @!P5 FADD.FTZ R10, R10, R18 ;  /* 0x000000120a0ad221 */ /* 0x020fe20000010000 */
[----:B------:R-:W-:Y:S02]  /*2800*/  @!P5 FADD.FTZ R11, R11, R19 ;  /* 0x000000130b0bd221 */ /* 0x000fe40000010000 */
[----:B------:R-:W-:Y:S05]  /*2810*/  @P1 BRA `(.L_x_16) ;  /* 0xfffffff800b41947 */ /* 0x000fea000383ffff */
[----:B------:R-:W-:-:S07]  /*2820*/  MOV R20, UR28 ;  /* 0x0000001c00147c02 */ /* 0x000fce0008000f00 */
.L_x_15:
[----:B------:R-:W-:-:S09]  /*2830*/  UISETP.NE.AND UP0, UPT, UR27, URZ, UPT ;  /* 0x000000ff1b00728c */ /* 0x000fd2000bf05270 */
[----:B------:R-:W-:Y:S05]  /*2840*/  BRA.U !UP0, `(.L_x_12) ;  /* 0x0000000508287547 */ /* 0x000fea000b800000 */
[----:B------:R-:W-:Y:S02]  /*2850*/  UIADD3 UR15, UPT, UPT, UR27, -0x1, URZ ;  /* 0xffffffff1b0f7890 */ /* 0x000fe4000fffe0ff */
[----:B------:R-:W-:Y:S02]  /*2860*/  ULOP3.LUT UP1, UR16, UR24, 0x3, URZ, 0xc0, !UPT ;  /* 0x0000000318107892 */ /* 0x000fe4000f82c0ff */
[----:B------:R-:W-:-:S09]  /*2870*/  UISETP.GE.U32.AND UP0, UPT, UR15, 0x3, UPT ;  /* 0x000000030f00788c */ /* 0x000fd2000bf06070 */
[----:B------:R-:W-:Y:S05]  /*2880*/  BRA.U !UP0, `(.L_x_17) ;  /* 0x00000001088c7547 */ /* 0x000fea000b800000 */
[C---:B-1----:R-:W-:Y:S02]  /*2890*/  IADD3 R14, PT, PT, R20.reuse, 0x1, RZ ;  /* 0x00000001140e7810 */ /* 0x042fe40007ffe0ff */
[----:B------:R-:W-:Y:S02]  /*28a0*/  ISETP.EQ.OR P1, PT, R20, UR22, P3 ;  /* 0x0000001614007c0c */ /* 0x000fe40009f22670 */
[----:B------:R-:W-:Y:S02]  /*28b0*/  ISETP.EQ.OR P4, PT, R14, UR22, P3 ;  /* 0x000000160e007c0c */ /* 0x000fe40009f82670 */
[C---:B------:R-:W-:Y:S02]  /*28c0*/  IADD3 R17, PT, PT, R20.reuse, 0x2, RZ ;  /* 0x0000000214117810 */ /* 0x040fe40007ffe0ff */
[----:B------:R-:W-:Y:S02]  /*28d0*/  MOV R19, UR23 ;  /* 0x0000001700137c02 */ /* 0x000fe40008000f00 */
[----:B------:R-:W-:-:S02]  /*28e0*/  IADD3 R16, PT, PT, R20, 0x3, RZ ;  /* 0x0000000314107810 */ /* 0x000fc40007ffe0ff */
[----:B------:R-:W-:Y:S02]  /*28f0*/  ISETP.EQ.OR P5, PT, R17, UR22, P3 ;  /* 0x0000001611007c0c */ /* 0x000fe40009fa2670 */
[----:B------:R-:W-:Y:S02]  /*2900*/  MOV R13, UR23 ;  /* 0x00000017000d7c02 */ /* 0x000fe40008000f00 */
[----:B------:R-:W-:Y:S01]  /*2910*/  ISETP.EQ.OR P6, PT, R16, UR22, P3 ;  /* 0x0000001610007c0c */ /* 0x000fe20009fc2670 */
[----:B------:R-:W-:Y:S02]  /*2920*/  @!P4 IMAD R14, R14, R19, UR5 ;  /* 0x000000050e0ece24 */ /* 0x000fe4000f8e0213 */
[----:B------:R-:W-:Y:S01]  /*2930*/  HFMA2 R19, -RZ, RZ, 0, 4.76837158203125e-07 ;  /* 0x00000008ff137431 */ /* 0x000fe200000001ff */
[----:B------:R-:W-:Y:S01]  /*2940*/  MOV R15, 0x8 ;  /* 0x00000008000f7802 */ /* 0x000fe20000000f00 */
[----:B------:R-:W-:Y:S01]  /*2950*/  @!P1 IMAD R12, R20, R13, UR5 ;  /* 0x00000005140c9e24 */ /* 0x000fe2000f8e020d */
[----:B--2---:R-:W-:-:S02]  /*2960*/  MOV R18, UR23 ;  /* 0x0000001700127c02 */ /* 0x004fc40008000f00 */
[----:B------:R-:W-:Y:S01]  /*2970*/  MOV R21, UR23 ;  /* 0x0000001700157c02 */ /* 0x000fe20008000f00 */
[----:B------:R-:W-:Y:S01]  /*2980*/  @!P1 IMAD.WIDE.U32 R12, R12, R15, UR6 ;  /* 0x000000060c0c9e25 */ /* 0x000fe2000f8e000f */
[----:B------:R-:W-:-:S03]  /*2990*/  MOV R22, 0x8 ;  /* 0x0000000800167802 */ /* 0x000fc60000000f00 */
[----:B------:R-:W-:Y:S02]  /*29a0*/  @!P5 IMAD R17, R17, R18, UR5 ;  /* 0x000000051111de24 */ /* 0x000fe4000f8e0212 */
[----:B------:R-:W-:Y:S01]  /*29b0*/  @!P4 IMAD.WIDE.U32 R14, R14, R19, UR6 ;  /* 0x000000060e0ece25 */ /* 0x000fe2000f8e0013 */
[----:B------:R-:W0:Y:S03]  /*29c0*/  @!P1 LDG.E.64 R12, desc[UR20][R12.64] ;  /* 0x000000140c0c9981 */ /* 0x000e26000c1e1b00 */
[----:B------:R-:W-:Y:S02]  /*29d0*/  @!P6 IMAD R18, R16, R21, UR5 ;  /* 0x000000051012ee24 */ /* 0x000fe4000f8e0215 */
[----:B------:R-:W-:Y:S01]  /*29e0*/  @!P5 IMAD.WIDE.U32 R16, R17, R22, UR6 ;  /* 0x000000061110de25 */ /* 0x000fe2000f8e0016 */
[----:B------:R-:W2:Y:S03]  /*29f0*/  @!P4 LDG.E.64 R14, desc[UR20][R14.64] ;  /* 0x000000140e0ec981 */ /* 0x000ea6000c1e1b00 */
[----:B------:R-:W-:-:S02]  /*2a00*/  @!P6 IMAD.WIDE.U32 R18, R18, R19, UR6 ;  /* 0x000000061212ee25 */ /* 0x000fc4000f8e0013 */
[----:B------:R-:W4:Y:S04]  /*2a10*/  @!P5 LDG.E.64 R16, desc[UR20][R16.64] ;  /* 0x000000141010d981 */ /* 0x000f28000c1e1b00 */
[----:B------:R-:W5:Y:S01]  /*2a20*/  @!P6 LDG.E.64 R18, desc[UR20][R18.64] ;  /* 0x000000141212e981 */ /* 0x000f62000c1e1b00 */
[----:B------:R-:W-:Y:S01]  /*2a30*/  IADD3 R20, PT, PT, R20, 0x4, RZ ;  /* 0x0000000414147810 */ /* 0x000fe20007ffe0ff */
[----:B0--3--:R-:W-:Y:S01]  /*2a40*/  @!P1 FADD.FTZ R10, R10, R12 ;  /* 0x0000000c0a0a9221 */ /* 0x009fe20000010000 */
[----:B------:R-:W-:-:S03]  /*2a50*/  @!P1 FADD.FTZ R11, R11, R13 ;  /* 0x0000000d0b0b9221 */ /* 0x000fc60000010000 */
[----:B--2---:R-:W-:Y:S01]  /*2a60*/  @!P4 FADD.FTZ R10, R10, R14 ;  /* 0x0000000e0a0ac221 */ /* 0x004fe20000010000 */
[----:B------:R-:W-:-:S03]  /*2a70*/  @!P4 FADD.FTZ R11, R11, R15 ;  /* 0x0000000f0b0bc221 */ /* 0x000fc60000010000 */
[----:B----4-:R-:W-:Y:S01]  /*2a80*/  @!P5 FADD.FTZ R10, R10, R16 ;  /* 0x000000100a0ad221 */ /* 0x010fe20000010000 */
[----:B------:R-:W-:-:S03]  /*2a90*/  @!P5 FADD.FTZ R11, R11, R17 ;  /* 0x000000110b0bd221 */ /* 0x000fc60000010000 */
[----:B-----5:R-:W-:Y:S01]  /*2aa0*/  @!P6 FADD.FTZ R10, R10, R18 ;  /* 0x000000120a0ae221 */ /* 0x020fe20000010000 */
[----:B------:R-:W-:-:S07]  /*2ab0*/  @!P6 FADD.FTZ R11, R11, R19 ;  /* 0x000000130b0be221 */ /* 0x000fce0000010000 */
.L_x_17:
[----:B------:R-:W-:Y:S05]  /*2ac0*/  BRA.U !UP1, `(.L_x_12) ;  /* 0x0000000109887547 */ /* 0x000fea000b800000 */
[----:B------:R-:W-:Y:S02]  /*2ad0*/  UISETP.NE.AND UP0, UPT, UR16, 0x1, UPT ;  /* 0x000000011000788c */ /* 0x000fe4000bf05270 */
[----:B------:R-:W-:-:S06]  /*2ae0*/  ULOP3.LUT UR15, UR24, 0x1, URZ, 0xc0, !UPT ;  /* 0x00000001180f7892 */ /* 0x000fcc000f8ec0ff */
[----:B------:R-:W-:Y:S01]  /*2af0*/  MOV R16, UR15 ;  /* 0x0000000f00107c02 */ /* 0x000fe20008000f00 */
[----:B------:R-:W-:Y:S06]  /*2b00*/  BRA.U !UP0, `(.L_x_18) ;  /* 0x0000000108487547 */ /* 0x000fec000b800000 */
[C---:B-1----:R-:W-:Y:S01]  /*2b10*/  IADD3 R14, PT, PT, R20.reuse, 0x1, RZ ;  /* 0x00000001140e7810 */ /* 0x042fe20007ffe0ff */
[----:B------:R-:W-:Y:S01]  /*2b20*/  HFMA2 R15, -RZ, RZ, 0, 4.76837158203125e-07 ;  /* 0x00000008ff0f7431 */ /* 0x000fe200000001ff */
[----:B------:R-:W-:Y:S02]  /*2b30*/  ISETP.EQ.OR P4, PT, R20, UR22, P3 ;  /* 0x0000001614007c0c */ /* 0x000fe40009f82670 */
[----:B------:R-:W-:Y:S02]  /*2b40*/  ISETP.EQ.OR P1, PT, R14, UR22, P3 ;  /* 0x000000160e007c0c */ /* 0x000fe40009f22670 */
[----:B------:R-:W-:Y:S02]  /*2b50*/  MOV R13, UR23 ;  /* 0x00000017000d7c02 */ /* 0x000fe40008000f00 */
[----:B------:R-:W-:-:S07]  /*2b60*/  MOV R17, UR23 ;  /* 0x0000001700117c02 */ /* 0x000fce0008000f00 */
[----:B------:R-:W-:Y:S02]  /*2b70*/  @!P4 IMAD R12, R20, R13, UR5 ;  /* 0x00000005140cce24 */ /* 0x000fe4000f8e020d */
[----:B------:R-:W-:Y:S01]  /*2b80*/  @!P1 IMAD R14, R14, R17, UR5 ;  /* 0x000000050e0e9e24 */ /* 0x000fe2000f8e0211 */
[----:B------:R-:W-:Y:S01]  /*2b90*/  MOV R17, 0x8 ;  /* 0x0000000800117802 */ /* 0x000fe20000000f00 */
[----:B------:R-:W-:-:S04]  /*2ba0*/  @!P4 IMAD.WIDE.U32 R12, R12, R15, UR6 ;  /* 0x000000060c0cce25 */ /* 0x000fc8000f8e000f */
[----:B------:R-:W-:Y:S02]  /*2bb0*/  @!P1 IMAD.WIDE.U32 R14, R14, R17, UR6 ;  /* 0x000000060e0e9e25 */ /* 0x000fe4000f8e0011 */
[----:B------:R-:W0:Y:S04]  /*2bc0*/  @!P4 LDG.E.64 R12, desc[UR20][R12.64] ;  /* 0x000000140c0cc981 */ /* 0x000e28000c1e1b00 */
[----:B------:R-:W4:Y:S01]  /*2bd0*/  @!P1 LDG.E.64 R14, desc[UR20][R14.64] ;  /* 0x000000140e0e9981 */ /* 0x000f22000c1e1b00 */
[----:B------:R-:W-:Y:S01]  /*2be0*/  IADD3 R20, PT, PT, R20, 0x2, RZ ;  /* 0x0000000214147810 */ /* 0x000fe20007ffe0ff */
[----:B0--3--:R-:W-:Y:S01]  /*2bf0*/  @!P4 FADD.FTZ R10, R10, R12 ;  /* 0x0000000c0a0ac221 */ /* 0x009fe20000010000 */
[----:B------:R-:W-:-:S03]  /*2c00*/  @!P4 FADD.FTZ R11, R11, R13 ;  /* 0x0000000d0b0bc221 */ /* 0x000fc60000010000 */
[----:B----4-:R-:W-:Y:S01]  /*2c10*/  @!P1 FADD.FTZ R10, R10, R14 ;  /* 0x0000000e0a0a9221 */ /* 0x010fe20000010000 */
[----:B------:R-:W-:-:S07]  /*2c20*/  @!P1 FADD.FTZ R11, R11, R15 ;  /* 0x0000000f0b0b9221 */ /* 0x000fce0000010000 */
.L_x_18:
[----:B------:R-:W-:Y:S01]  /*2c30*/  ISETP.EQ.OR P1, PT, R20, UR22, P3 ;  /* 0x0000001614007c0c */ /* 0x000fe20009f22670 */
[----:B------:R-:W-:Y:S03]  /*2c40*/  BSSY.RECONVERGENT B0, `(.L_x_12) ;  /* 0x000000a000007945 */ /* 0x000fe60003800200 */
[----:B------:R-:W-:-:S13]  /*2c50*/  ISETP.NE.U32.OR P1, PT, R16, 0x1, P1 ;  /* 0x000000011000780c */ /* 0x000fda0000f25470 */
[----:B------:R-:W-:Y:S05]  /*2c60*/  @P1 BRA `(.L_x_19) ;  /* 0x00000000001c1947 */ /* 0x000fea0003800000 */
[----:B-1----:R-:W-:Y:S01]  /*2c70*/  HFMA2 R15, -RZ, RZ, 0, 4.76837158203125e-07 ;  /* 0x00000008ff0f7431 */ /* 0x002fe200000001ff */
[----:B------:R-:W-:-:S05]  /*2c80*/  MOV R13, UR23 ;  /* 0x00000017000d7c02 */ /* 0x000fca0008000f00 */
[----:B------:R-:W-:-:S04]  /*2c90*/  IMAD R12, R20, R13, UR5 ;  /* 0x00000005140c7e24 */ /* 0x000fc8000f8e020d */
[----:B------:R-:W-:-:S06]  /*2ca0*/  IMAD.WIDE.U32 R12, R12, R15, UR6 ;  /* 0x000000060c0c7e25 */ /* 0x000fcc000f8e000f */
[----:B------:R-:W0:Y:S02]  /*2cb0*/  LDG.E.64 R12, desc[UR20][R12.64] ;  /* 0x000000140c0c7981 */ /* 0x000e24000c1e1b00 */
[----:B0--3--:R-:W-:Y:S01]  /*2cc0*/  FADD.FTZ R10, R10, R12 ;  /* 0x0000000c0a0a7221 */ /* 0x009fe20000010000 */
[----:B------:R-:W-:-:S07]  /*2cd0*/  FADD.FTZ R11, R11, R13 ;  /* 0x0000000d0b0b7221 */ /* 0x000fce0000010000 */
.L_x_19:
[----:B------:R-:W-:Y:S05]  /*2ce0*/  BSYNC.RECONVERGENT B0 ;  /* 0x0000000000007941 */ /* 0x000fea0003800200 */
.L_x_12:
[----:B------:R-:W5:Y:S01]  /*2cf0*/  S2UR UR7, SR_CgaCtaId ;  /* 0x00000000000779c3 */ /* 0x000f620000008800 */
[----:B------:R-:W-:Y:S01]  /*2d00*/  UMOV UR6, 0x400 ;  /* 0x0000040000067882 */ /* 0x000fe20000000000 */
[----:B------:R-:W-:Y:S02]  /*2d10*/  SHF.L.U32 R34, R34, 0x10, RZ ;  /* 0x0000001022227819 */ /* 0x000fe400000006ff */
[----:B------:R-:W-:Y:S02]  /*2d20*/  SHF.L.U32 R31, R31, 0x10, RZ ;  /* 0x000000101f1f7819 */ /* 0x000fe400000006ff */
[----:B------:R-:W-:Y:S01]  /*2d30*/  SHF.L.U32 R30, R30, 0x10, RZ ;  /* 0x000000101e1e7819 */ /* 0x000fe200000006ff */
[----:B------:R-:W-:Y:S01]  /*2d40*/  FADD.FTZ R34, R34, -UR38 ;  /* 0x8000002622227e21 */ /* 0x000fe20008010000 */
[----:B-1--4-:R-:W-:Y:S01]  /*2d50*/  SHF.L.U32 R14, R4, 0x10, RZ ;  /* 0x00000010040e7819 */ /* 0x012fe200000006ff */
[----:B------:R-:W-:Y:S01]  /*2d60*/  FADD.FTZ R31, R31, -UR38 ;  /* 0x800000261f1f7e21 */ /* 0x000fe20008010000 */
[----:B------:R-:W-:Y:S01]  /*2d70*/  SHF.L.U32 R33, R33, 0x10, RZ ;  /* 0x0000001021217819 */ /* 0x000fe200000006ff */
[----:B------:R-:W-:Y:S01]  /*2d80*/  FADD.FTZ R4, R30, -UR38 ;  /* 0x800000261e047e21 */ /* 0x000fe20008010000 */
[----:B------:R-:W-:Y:S01]  /*2d90*/  SHF.L.U32 R32, R32, 0x10, RZ ;  /* 0x0000001020207819 */ /* 0x000fe200000006ff */
[----:B------:R-:W-:Y:S01]  /*2da0*/  FMUL.FTZ R23, R34, UR29 ;  /* 0x0000001d22177c20 */ /* 0x000fe20008410000 */
[----:B------:R-:W-:Y:S01]  /*2db0*/  FMUL.FTZ R22, R31, UR29 ;  /* 0x0000001d1f167c20 */ /* 0x000fe20008410000 */
[----:B-----5:R-:W-:-:S09]  /*2dc0*/  ULEA UR6, UR7, UR6, 0x18 ;  /* 0x0000000607067291 */ /* 0x020fd2000f8ec0ff */
[----:B------:R0:W-:Y:S01]  /*2dd0*/  @!P3 STS.64 [UR6+0x50], R10 ;  /* 0x0000500aff00b988 */ /* 0x0001e20008000a06 */
[----:B------:R-:W-:Y:S01]  /*2de0*/  BAR.SYNC.DEFER_BLOCKING 0x0 ;  /* 0x0000000000007b1d */ /* 0x000fe20000010000 */
[----:B0--3--:R-:W-:-:S05]  /*2df0*/  FADD.FTZ R10, R14, -UR38 ;  /* 0x800000260e0a7e21 */ /* 0x009fca0008010000 */
[----:B------:R-:W0:Y:S01]  /*2e00*/  LDS.64 R12, [UR6+0x50] ;  /* 0x00005006ff0c7984 */ /* 0x000e220008000a00 */
[----:B------:R-:W0:Y:S02]  /*2e10*/  LDCU UR6, c[0x0][0x42c] ;  /* 0x00008580ff0677ac */ /* 0x000e240008000800 */
[----:B0-----:R-:W-:Y:S01]  /*2e20*/  FMUL.FTZ R12, R12, UR6 ;  /* 0x000000060c0c7c20 */ /* 0x001fe20008410000 */
[----:B------:R-:W-:Y:S01]  /*2e30*/  FMUL.FTZ R13, R13, UR6 ;  /* 0x000000060d0d7c20 */ /* 0x000fe20008410000 */
[----:B------:R-:W-:Y:S06]  /*2e40*/  @!P2 BRA `(.L_x_20) ;  /* 0x000000000048a947 */ /* 0x000fec0003800000 */
[----:B------:R-:W-:Y:S01]  /*2e50*/  FFMA.FTZ R11, R8, R23, R6 ;  /* 0x00000017080b7223 */ /* 0x000fe20000010006 */
[----:B------:R-:W-:-:S03]  /*2e60*/  FFMA.FTZ R14, R9, R22, R7 ;  /* 0x00000016090e7223 */ /* 0x000fc60000010007 */
[----:B------:R-:W-:Y:S01]  /*2e70*/  FMUL.FTZ R15, R11, -1.4426950216293334961 ;  /* 0xbfb8aa3b0b0f7820 */ /* 0x000fe20000410000 */
[----:B------:R-:W-:-:S05]  /*2e80*/  FMUL.FTZ R17, R14, -1.4426950216293334961 ;  /* 0xbfb8aa3b0e117820 */ /* 0x000fca0000410000 */
[----:B------:R-:W0:Y:S08]  /*2e90*/  MUFU.EX2 R15, R15 ;  /* 0x0000000f000f7308 */ /* 0x000e300000000800 */
[----:B------:R-:W2:Y:S01]  /*2ea0*/  MUFU.EX2 R17, R17 ;  /* 0x0000001100117308 */ /* 0x000ea20000000800 */
[----:B0-----:R-:W-:-:S07]  /*2eb0*/  FADD.FTZ R16, R15, 1 ;  /* 0x3f8000000f107421 */ /* 0x001fce0000010000 */
[----:B------:R-:W0:Y:S01]  /*2ec0*/  MUFU.RCP R16, R16 ;  /* 0x0000001000107308 */ /* 0x000e220000001000 */
[----:B--2---:R-:W-:-:S07]  /*2ed0*/  FADD.FTZ R18, R17, 1 ;  /* 0x3f80000011127421 */ /* 0x004fce0000010000 */
[----:B------:R-:W1:Y:S01]  /*2ee0*/  MUFU.RCP R19, R18 ;  /* 0x0000001200137308 */ /* 0x000e620000001000 */
[----:B0-----:R-:W-:Y:S01]  /*2ef0*/  FADD.FTZ R20, -R16, 1 ;  /* 0x3f80000010147421 */ /* 0x001fe20000010100 */
[----:B------:R-:W-:-:S03]  /*2f00*/  FMUL.FTZ R33, R33, R16 ;  /* 0x0000001021217220 */ /* 0x000fc60000410000 */
[----:B------:R-:W-:Y:S01]  /*2f10*/  FFMA.FTZ R20, R11, R20, 1 ;  /* 0x3f8000000b147423 */ /* 0x000fe20000010014 */
[----:B-1----:R-:W-:Y:S01]  /*2f20*/  FADD.FTZ R21, -R19, 1 ;  /* 0x3f80000013157421 */ /* 0x002fe20000010100 */
[----:B------:R-:W-:Y:S02]  /*2f30*/  FMUL.FTZ R32, R32, R19 ;  /* 0x0000001320207220 */ /* 0x000fe40000410000 */
[----:B------:R-:W-:Y:S01]  /*2f40*/  FMUL.FTZ R33, R33, R20 ;  /* 0x0000001421217220 */ /* 0x000fe20000410000 */
[----:B------:R-:W-:-:S04]  /*2f50*/  FFMA.FTZ R21, R14, R21, 1 ;  /* 0x3f8000000e157423 */ /* 0x000fc80000010015 */
[----:B------:R-:W-:-:S07]  /*2f60*/  FMUL.FTZ R32, R32, R21 ;  /* 0x0000001520207220 */ /* 0x000fce0000410000 */
.L_x_20:
[----:B------:R-:W-:Y:S04]  /*2f70*/  BSSY.RECONVERGENT B0, `(.L_x_21) ;  /* 0x0000014000007945 */ /* 0x000fe80003800200 */
[----:B------:R-:W-:Y:S05]  /*2f80*/  @P0 BRA `(.L_x_22) ;  /* 0x0000000000480947 */ /* 0x000fea0003800000 */
[----:B------:R-:W0:Y:S01]  /*2f90*/  LDCU.64 UR16, c[0x0][0x3f8] ;  /* 0x00007f00ff1077ac */ /* 0x000e220008000a00 */
[C-C-:B------:R-:W-:Y:S01]  /*2fa0*/  FFMA.FTZ R14, R12.reuse, R22, R13.reuse ;  /* 0x000000160c0e7223 */ /* 0x140fe2000001000d */
[----:B------:R-:W-:Y:S01]  /*2fb0*/  FFMA.FTZ R11, R12, R23, R13 ;  /* 0x000000170c0b7223 */ /* 0x000fe2000001000d */
[----:B------:R-:W-:Y:S01]  /*2fc0*/  MOV R15, R45 ;  /* 0x0000002d000f7202 */ /* 0x000fe20000000f00 */
[----:B------:R-:W1:Y:S01]  /*2fd0*/  LDCU.64 UR6, c[0x0][0x380] ;  /* 0x00007000ff0677ac */ /* 0x000e620008000a00 */
[----:B------:R-:W-:Y:S01]  /*2fe0*/  FFMA.FTZ R32, R9, R32, -R14 ;  /* 0x0000002009207223 */ /* 0x000fe2000001080e */
[----:B------:R-:W-:Y:S01]  /*2ff0*/  MOV R14, R42 ;  /* 0x0000002a000e7202 */ /* 0x000fe20000000f00 */
[----:B------:R-:W-:-:S04]  /*3000*/  FFMA.FTZ R11, R8, R33, -R11 ;  /* 0x00000021080b7223 */ /* 0x000fc8000001080b */
[----:B--2---:R-:W-:Y:S01]  /*3010*/  FMUL.FTZ R18, R11, UR29 ;  /* 0x0000001d0b127c20 */ /* 0x004fe20008410000 */
[----:B------:R-:W-:-:S05]  /*3020*/  FMUL.FTZ R11, R32, UR29 ;  /* 0x0000001d200b7c20 */ /* 0x000fca0008410000 */
[----:B------:R-:W-:Y:S01]  /*3030*/  F2FP.BF16.F32.PACK_AB R11, R11, R18 ;  /* 0x000000120b0b723e */ /* 0x000fe200000010ff */
[----:B0-----:R-:W-:Y:S02]  /*3040*/  IMAD R17, R3, UR16, RZ ;  /* 0x0000001003117c24 */ /* 0x001fe4000f8e02ff */
[----:B------:R-:W-:-:S04]  /*3050*/  IMAD.WIDE.U32 R14, R38, UR16, R14 ;  /* 0x00000010260e7c25 */ /* 0x000fc8000f8e000e */
[----:B------:R-:W-:Y:S01]  /*3060*/  IMAD R17, R38, UR17, R17 ;  /* 0x0000001126117c24 */ /* 0x000fe2000f8e0211 */
[----:B-1----:R-:W-:-:S04]  /*3070*/  LEA R16, P0, R14, UR6, 0x1 ;  /* 0x000000060e107c11 */ /* 0x002fc8000f8008ff */
[----:B------:R-:W-:-:S04]  /*3080*/  IADD3 R17, PT, PT, R15, R17, RZ ;  /* 0x000000110f117210 */ /* 0x000fc80007ffe0ff */
[----:B------:R-:W-:-:S05]  /*3090*/  LEA.HI.X R17, R14, UR7, R17, 0x1, P0 ;  /* 0x000000070e117c11 */ /* 0x000fca00080f0c11 */
[----:B------:R0:W-:Y:S02]  /*30a0*/  STG.E desc[UR20][R16.64], R11 ;  /* 0x0000000b10007986 */ /* 0x0001e4000c101914 */
.L_x_22:
[----:B------:R-:W-:Y:S05]  /*30b0*/  BSYNC.RECONVERGENT B0 ;  /* 0x0000000000007941 */ /* 0x000fea0003800200 */
.L_x_21:
[----:B------:R-:W-:Y:S01]  /*30c0*/  UISETP.NE.AND UP0, UPT, UR25, URZ, UPT ;  /* 0x000000ff1900728c */ /* 0x000fe2000bf05270 */
[----:B------:R-:W-:Y:S01]  /*30d0*/  SHF.L.U32 R29, R29, 0x10, RZ ;  /* 0x000000101d1d7819 */ /* 0x000fe200000006ff */
[----:B------:R-:W-:Y:S01]  /*30e0*/  FMUL.FTZ R19, R4, UR29 ;  /* 0x0000001d04137c20 */ /* 0x000fe20008410000 */
[----:B------:R-:W-:Y:S01]  /*30f0*/  SHF.L.U32 R28, R28, 0x10, RZ ;  /* 0x000000101c1c7819 */ /* 0x000fe200000006ff */
[----:B--2---:R-:W-:-:S05]  /*3100*/  FMUL.FTZ R18, R10, UR29 ;  /* 0x0000001d0a127c20 */ /* 0x004fca0008410000 */
[----:B------:R-:W-:Y:S05]  /*3110*/  BRA.U !UP0, `(.L_x_23) ;  /* 0x0000000108487547 */ /* 0x000fea000b800000 */
[----:B------:R-:W-:Y:S01]  /*3120*/  FFMA.FTZ R6, R8, R19, R6 ;  /* 0x0000001308067223 */ /* 0x000fe20000010006 */
[----:B------:R-:W-:-:S03]  /*3130*/  FFMA.FTZ R7, R9, R18, R7 ;  /* 0x0000001209077223 */ /* 0x000fc60000010007 */
[----:B------:R-:W-:Y:S01]  /*3140*/  FMUL.FTZ R4, R6, -1.4426950216293334961 ;  /* 0xbfb8aa3b06047820 */ /* 0x000fe20000410000 */
[----:B0-----:R-:W-:-:S05]  /*3150*/  FMUL.FTZ R11, R7, -1.4426950216293334961 ;  /* 0xbfb8aa3b070b7820 */ /* 0x001fca0000410000 */
[----:B------:R-:W0:Y:S08]  /*3160*/  MUFU.EX2 R4, R4 ;  /* 0x0000000400047308 */ /* 0x000e300000000800 */
[----:B------:R-:W1:Y:S01]  /*3170*/  MUFU.EX2 R11, R11 ;  /* 0x0000000b000b7308 */ /* 0x000e620000000800 */
[----:B0-----:R-:W-:-:S07]  /*3180*/  FADD.FTZ R10, R4, 1 ;  /* 0x3f800000040a7421 */ /* 0x001fce0000010000 */
[----:B------:R-:W0:Y:S01]  /*3190*/  MUFU.RCP R10, R10 ;  /* 0x0000000a000a7308 */ /* 0x000e220000001000 */
[----:B-1----:R-:W-:-:S07]  /*31a0*/  FADD.FTZ R14, R11, 1 ;  /* 0x3f8000000b0e7421 */ /* 0x002fce0000010000 */
        /* <DEDUP_REMOVED lines=9> */
.L_x_23:
[----:B------:R-:W1:Y:S01]  /*3240*/  LDCU.64 UR6, c[0x0][0x400] ;  /* 0x00008000ff0677ac */ /* 0x000e620008000a00 */
[C-C-:B------:R-:W-:Y:S01]  /*3250*/  FFMA.FTZ R7, R12.reuse, R19, R13.reuse ;  /* 0x000000130c077223 */ /* 0x140fe2000001000d */
[----:B------:R-:W-:Y:S01]  /*3260*/  FFMA.FTZ R12, R12, R18, R13 ;  /* 0x000000120c0c7223 */ /* 0x000fe2000001000d */
[----:B------:R-:W-:Y:S02]  /*3270*/  BSSY.RECONVERGENT B0, `(.L_x_24) ;  /* 0x0000013000007945 */ /* 0x000fe40003800200 */
[----:B------:R-:W-:Y:S01]  /*3280*/  FFMA.FTZ R7, R8, R29, -R7 ;  /* 0x0000001d08077223 */ /* 0x000fe20000010807 */
[----:B------:R-:W-:-:S03]  /*3290*/  FFMA.FTZ R12, R9, R28, -R12 ;  /* 0x0000001c090c7223 */ /* 0x000fc6000001080c */
[----:B------:R-:W-:Y:S01]  /*32a0*/  FMUL.FTZ R9, R7, UR29 ;  /* 0x0000001d07097c20 */ /* 0x000fe20008410000 */
[----:B------:R-:W-:Y:S01]  /*32b0*/  FMUL.FTZ R12, R12, UR29 ;  /* 0x0000001d0c0c7c20 */ /* 0x000fe20008410000 */
[----:B-1----:R-:W-:-:S04]  /*32c0*/  ISETP.GE.U32.AND P0, PT, R35, UR6, PT ;  /* 0x0000000623007c0c */ /* 0x002fc8000bf06070 */
[----:B------:R-:W-:-:S13]  /*32d0*/  ISETP.GE.AND.EX P0, PT, R5, UR7, PT, P0 ;  /* 0x0000000705007c0c */ /* 0x000fda000bf06300 */
[----:B------:R-:W-:Y:S05]  /*32e0*/  @P0 BRA `(.L_x_25) ;  /* 0x00000000002c0947 */ /* 0x000fea0003800000 */
[----:B------:R-:W1:Y:S01]  /*32f0*/  LDCU.64 UR6, c[0x0][0x3f8] ;  /* 0x00007f00ff0677ac */ /* 0x000e620008000a00 */
[----:B------:R-:W-:Y:S02]  /*3300*/  MOV R43, R45 ;  /* 0x0000002d002b7202 */ /* 0x000fe40000000f00 */
[----:B------:R-:W-:Y:S01]  /*3310*/  F2FP.BF16.F32.PACK_AB R9, R12, R9 ;  /* 0x000000090c09723e */ /* 0x000fe200000010ff */
[----:B------:R-:W2:Y:S01]  /*3320*/  LDCU.64 UR16, c[0x0][0x380] ;  /* 0x00007000ff1077ac */ /* 0x000ea20008000a00 */
[----:B-1----:R-:W-:Y:S02]  /*3330*/  IMAD R4, R5, UR6, RZ ;  /* 0x0000000605047c24 */ /* 0x002fe4000f8e02ff */
[----:B------:R-:W-:-:S04]  /*3340*/  IMAD.WIDE.U32 R42, R35, UR6, R42 ;  /* 0x00000006232a7c25 */ /* 0x000fc8000f8e002a */
[----:B------:R-:W-:Y:S01]  /*3350*/  IMAD R7, R35, UR7, R4 ;  /* 0x0000000723077c24 */ /* 0x000fe2000f8e0204 */
[----:B--2---:R-:W-:-:S04]  /*3360*/  LEA R6, P0, R42, UR16, 0x1 ;  /* 0x000000102a067c11 */ /* 0x004fc8000f8008ff */
[----:B------:R-:W-:-:S04]  /*3370*/  IADD3 R7, PT, PT, R43, R7, RZ ;  /* 0x000000072b077210 */ /* 0x000fc80007ffe0ff */
[----:B------:R-:W-:-:S05]  /*3380*/  LEA.HI.X R7, R42, UR17, R7, 0x1, P0 ;  /* 0x000000112a077c11 */ /* 0x000fca00080f0c07 */
[----:B------:R1:W-:Y:S02]  /*3390*/  STG.E desc[UR20][R6.64], R9 ;  /* 0x0000000906007986 */ /* 0x0003e4000c101914 */
.L_x_25:
[----:B------:R-:W-:Y:S05]  /*33a0*/  BSYNC.RECONVERGENT B0 ;  /* 0x0000000000007941 */ /* 0x000fea0003800200 */
.L_x_24:
[----:B------:R-:W-:Y:S02]  /*33b0*/  UIADD3 UR14, UPT, UPT, UR23, UR14, URZ ;  /* 0x0000000e170e7290 */ /* 0x000fe4000fffe0ff */
[----:B------:R-:W-:Y:S02]  /*33c0*/  UIADD3 UR4, UPT, UPT, UR4, 0x1, URZ ;  /* 0x0000000104047890 */ /* 0x000fe4000fffe0ff */
[----:B------:R-:W-:-:S09]  /*33d0*/  UISETP.GE.AND UP0, UPT, UR14, UR8, UPT ;  /* 0x000000080e00728c */ /* 0x000fd2000bf06270 */
[----:B------:R-:W-:Y:S05]  /*33e0*/  BRA.U !UP0, `(.L_x_26) ;  /* 0xffffffcd08a07547 */ /* 0x000fea000b83ffff */
.L_x_1:
[----:B-1----:R-:W1:Y:S01]  /*33f0*/  LDC R6, c[0x0][0x370] ;  /* 0x0000dc00ff067b82 */ /* 0x002e620000000800 */
[----:B------:R-:W-:Y:S01]  /*3400*/  ISETP.NE.AND P2, PT, R0, RZ, PT ;  /* 0x000000ff0000720c */ /* 0x000fe20003f45270 */
[----:B------:R-:W-:Y:S06]  /*3410*/  BSSY.RECONVERGENT B0, `(.L_x_27) ;  /* 0x0000011000007945 */ /* 0x000fec0003800200 */
[----:B------:R-:W2:Y:S08]  /*3420*/  LDC R7, c[0x0][0x374] ;  /* 0x0000dd00ff077b82 */ /* 0x000eb00000000800 */
[----:B------:R-:W3:Y:S01]  /*3430*/  LDC.64 R2, c[0x0][0x3c8] ;  /* 0x0000f200ff027b82 */ /* 0x000ee20000000a00 */
[----:B-1----:R-:W-:-:S02]  /*3440*/  IADD3 R5, PT, PT, R6, -0x1, RZ ;  /* 0xffffffff06057810 */ /* 0x002fc40007ffe0ff */
[----:B------:R-:W-:Y:S02]  /*3450*/  ISETP.NE.AND P1, PT, R6, 0x1, PT ;  /* 0x000000010600780c */ /* 0x000fe40003f25270 */
[----:B--2---:R-:W-:-:S04]  /*3460*/  IADD3 R4, PT, PT, R7, -0x1, RZ ;  /* 0xffffffff07047810 */ /* 0x004fc80007ffe0ff */
[----:B------:R-:W-:Y:S02]  /*3470*/  ISETP.NE.AND P0, PT, R4, UR5, PT ;  /* 0x0000000504007c0c */ /* 0x000fe4000bf05270 */
[----:B------:R-:W-:Y:S02]  /*3480*/  SHF.L.U32 R4, R7, 0x1, RZ ;  /* 0x0000000107047819 */ /* 0x000fe400000006ff */
[----:B------:R-:W-:Y:S02]  /*3490*/  ISETP.NE.OR P0, PT, R5, UR22, P0 ;  /* 0x0000001605007c0c */ /* 0x000fe40008705670 */
[----:B------:R-:W-:-:S05]  /*34a0*/  SEL R5, R4, RZ, P1 ;  /* 0x000000ff04057207 */ /* 0x000fca0000800000 */
[----:B---3--:R-:W-:Y:S01]  /*34b0*/  IMAD.WIDE.U32 R2, R5, 0x4, R2 ;  /* 0x0000000405027825 */ /* 0x008fe200078e0002 */
[----:B------:R-:W-:Y:S06]  /*34c0*/  @P2 BRA `(.L_x_28) ;  /* 0x0000000000142947 */ /* 0x000fec0003800000 */
[----:B------:R-:W-:Y:S01]  /*34d0*/  HFMA2 R5, -RZ, RZ, 0, 5.9604644775390625e-08 ;  /* 0x00000001ff057431 */ /* 0x000fe200000001ff */
[----:B------:R-:W-:Y:S06]  /*34e0*/  MEMBAR.ALL.GPU ;  /* 0x0000000000007992 */ /* 0x000fec000000a000 */
[----:B------:R-:W-:-:S00]  /*34f0*/  ERRBAR ;  /* 0x00000000000079ab */ /* 0x000fc00000000000 */
[----:B------:R-:W-:Y:S06]  /*3500*/  CGAERRBAR ;  /* 0x00000000000075ab */ /* 0x000fec0000000000 */
[----:B------:R1:W-:Y:S02]  /*3510*/  REDG.E.ADD.S32.STRONG.GPU desc[UR20][R2.64], R5 ;  /* 0x000000050200798e */ /* 0x0003e4000c12e314 */
.L_x_28:
[----:B------:R-:W-:Y:S05]  /*3520*/  BSYNC.RECONVERGENT B0 ;  /* 0x0000000000007941 */ /* 0x000fea0003800200 */
.L_x_27:
[----:B------:R-:W-:Y:S05]  /*3530*/  @P0 EXIT ;  /* 0x000000000000094d */ /* 0x000fea0003800000 */
[----:B------:R-:W-:Y:S05]  /*3540*/  @P2 BRA `(.L_x_29) ;  /* 0x0000000000202947 */ /* 0x000fea0003800000 */
[----:B------:R-:W-:-:S05]  /*3550*/  IMAD R4, R6, R7, RZ ;  /* 0x0000000706047224 */ /* 0x000fca00078e02ff */
[----:B------:R-:W-:-:S13]  /*3560*/  ISETP.NE.AND P0, PT, R4, -0x1, PT ;  /* 0xffffffff0400780c */ /* 0x000fda0003f05270 */
[----:B------:R-:W-:Y:S05]  /*3570*/  @!P0 BRA `(.L_x_29) ;  /* 0x0000000000148947 */ /* 0x000fea0003800000 */
.L_x_30:
[----:B-1----:R-:W2:Y:S04]  /*3580*/  LDG.E.STRONG.GPU R5, desc[UR20][R2.64] ;  /* 0x0000001402057981 */ /* 0x002ea8000c1ef900 */
[----:B--2---:R-:W-:Y:S01]  /*3590*/  CCTL.IVALL ;  /* 0x00000000ff00798f */ /* 0x004fe20002000000 */
[----:B------:R-:W-:Y:S05]  /*35a0*/  YIELD ;  /* 0x0000000000007946 */ /* 0x000fea0003800000 */
[----:B------:R-:W-:-:S13]  /*35b0*/  ISETP.NE.AND P0, PT, R5, R4, PT ;  /* 0x000000040500720c */ /* 0x000fda0003f05270 */
[----:B------:R-:W-:Y:S05]  /*35c0*/  @P0 BRA `(.L_x_30) ;  /* 0xfffffffc00ec0947 */ /* 0x000fea000383ffff */
.L_x_29:
[----:B------:R-:W-:Y:S05]  /*35d0*/  WARPSYNC.ALL ;  /* 0x0000000000007948 */ /* 0x000fea0003800000 */
[----:B------:R-:W1:Y:S08]  /*35e0*/  LDC.64 R8, c[0x0][0x3f8] ;  /* 0x0000fe00ff087b82 */ /* 0x000e700000000a00 */
[----:B------:R-:W-:Y:S01]  /*35f0*/  BAR.SYNC.DEFER_BLOCKING 0x0 ;  /* 0x0000000000007b1d */ /* 0x000fe20000010000 */
[----:B-1----:R-:W-:-:S04]  /*3600*/  LEA.HI R3, P0, R9, R8, RZ, 0x1 ;  /* 0x0000000809037211 */ /* 0x002fc800078108ff */
[----:B------:R-:W-:-:S04]  /*3610*/  IADD3.X R2, PT, PT, RZ, R9, RZ, P0, !PT ;  /* 0x00000009ff027210 */ /* 0x000fc800007fe4ff */
[--C-:B------:R-:W-:Y:S02]  /*3620*/  SHF.R.S64 R3, R3, 0x1, R2.reuse ;  /* 0x0000000103037819 */ /* 0x100fe40000001002 */
[----:B------:R-:W-:Y:S02]  /*3630*/  SHF.R.S32.HI R2, RZ, 0x1, R2 ;  /* 0x00000001ff027819 */ /* 0x000fe40000011402 */
[----:B------:R-:W-:-:S04]  /*3640*/  ISETP.GT.U32.AND P0, PT, R3, R0, PT ;  /* 0x000000000300720c */ /* 0x000fc80003f04070 */
[----:B------:R-:W-:-:S13]  /*3650*/  ISETP.GT.AND.EX P0, PT, R2, RZ, PT, P0 ;  /* 0x000000ff0200720c */ /* 0x000fda0003f04300 */
[----:B------:R-:W-:Y:S05]  /*3660*/  @!P0 EXIT ;  /* 0x000000000000894d */ /* 0x000fea0003800000 */
[----:B------:R-:W-:Y:S01]  /*3670*/  IADD3 R6, P1, PT, R0, 0x100, RZ ;  /* 0x0000010000067810 */ /* 0x000fe20007f3e0ff */
[----:B------:R-:W-:Y:S01]  /*3680*/  IMAD R13, R9, 0x3, RZ ;  /* 0x00000003090d7824 */ /* 0x000fe200078e02ff */
[----:B------:R-:W-:Y:S01]  /*3690*/  MOV R7, RZ ;  /* 0x000000ff00077202 */ /* 0x000fe20000000f00 */
[----:B------:R-:W-:Y:S01]  /*36a0*/  BSSY.RECONVERGENT B0, `(.L_x_31) ;  /* 0x000004a000007945 */ /* 0x000fe20003800200 */
[----:B------:R-:W-:Y:S02]  /*36b0*/  ISETP.GT.U32.AND P0, PT, R3, R6, PT ;  /* 0x000000060300720c */ /* 0x000fe40003f04070 */
[----:B0-----:R-:W-:Y:S02]  /*36c0*/  IADD3.X R11, PT, PT, RZ, R7, RZ, P1, !PT ;  /* 0x00000007ff0b7210 */ /* 0x001fe40000ffe4ff */
[----:B------:R-:W-:Y:S02]  /*36d0*/  LOP3.LUT R4, RZ, R0, RZ, 0x33, !PT ;  /* 0x00000000ff047212 */ /* 0x000fe400078e33ff */
[----:B------:R-:W-:-:S04]  /*36e0*/  ISETP.GT.AND.EX P0, PT, R2, R11, PT, P0 ;  /* 0x0000000b0200720c */ /* 0x000fc80003f04300 */
[----:B------:R-:W-:Y:S02]  /*36f0*/  SEL R5, R3, R6, P0 ;  /* 0x0000000603057207 */ /* 0x000fe40000000000 */
[----:B------:R-:W-:Y:S02]  /*3700*/  LOP3.LUT R6, RZ, R7, RZ, 0x33, !PT ;  /* 0x00000007ff067212 */ /* 0x000fe400078e33ff */
[----:B------:R-:W-:Y:S01]  /*3710*/  IADD3 R22, P1, PT, R4, R5, RZ ;  /* 0x0000000504167210 */ /* 0x000fe20007f3e0ff */
[----:B------:R-:W-:Y:S01]  /*3720*/  IMAD.WIDE.U32 R4, R8, 0x3, RZ ;  /* 0x0000000308047825 */ /* 0x000fe200078e00ff */
[----:B------:R-:W-:Y:S02]  /*3730*/  SEL R11, R2, R11, P0 ;  /* 0x0000000b020b7207 */ /* 0x000fe40000000000 */
[----:B------:R-:W-:Y:S02]  /*3740*/  LOP3.LUT R10, R22, 0x300, RZ, 0xc0, !PT ;  /* 0x00000300160a7812 */ /* 0x000fe400078ec0ff */
[----:B------:R-:W-:-:S02]  /*3750*/  IADD3.X R11, PT, PT, R6, R11, RZ, P1, !PT ;  /* 0x0000000b060b7210 */ /* 0x000fc40000ffe4ff */
[----:B------:R-:W-:Y:S02]  /*3760*/  ISETP.NE.U32.AND P1, PT, R10, 0x300, PT ;  /* 0x000003000a00780c */ /* 0x000fe40003f25070 */
[----:B------:R-:W-:Y:S02]  /*3770*/  IADD3 R13, PT, PT, R5, R13, RZ ;  /* 0x0000000d050d7210 */ /* 0x000fe40007ffe0ff */
[----:B------:R-:W-:Y:S02]  /*3780*/  ISETP.NE.AND.EX P1, PT, RZ, RZ, PT, P1 ;  /* 0x000000ffff00720c */ /* 0x000fe40003f25310 */
[----:B------:R-:W-:Y:S02]  /*3790*/  LEA.HI R6, P2, R13, R4, RZ, 0x1 ;  /* 0x000000040d067211 */ /* 0x000fe400078508ff */
[----:B------:R-:W-:Y:S02]  /*37a0*/  ISETP.GE.U32.AND P0, PT, R22, 0x300, PT ;  /* 0x000003001600780c */ /* 0x000fe40003f06070 */
[----:B------:R-:W-:-:S02]  /*37b0*/  IADD3.X R13, PT, PT, RZ, R13, RZ, P2, !PT ;  /* 0x0000000dff0d7210 */ /* 0x000fc400017fe4ff */
[----:B------:R-:W-:Y:S02]  /*37c0*/  ISETP.GE.U32.AND.EX P0, PT, R11, RZ, PT, P0 ;  /* 0x000000ff0b00720c */ /* 0x000fe40003f06100 */
[--C-:B------:R-:W-:Y:S02]  /*37d0*/  SHF.R.S64 R6, R6, 0x1, R13.reuse ;  /* 0x0000000106067819 */ /* 0x100fe4000000100d */
[----:B------:R-:W-:Y:S01]  /*37e0*/  SHF.R.S32.HI R23, RZ, 0x1, R13 ;  /* 0x00000001ff177819 */ /* 0x000fe2000001140d */
[----:B------:R-:W-:Y:S08]  /*37f0*/  @!P1 BRA `(.L_x_32) ;  /* 0x0000000000d09947 */ /* 0x000ff00003800000 */
[----:B------:R-:W0:Y:S01]  /*3800*/  LDCU.64 UR4, c[0x0][0x3d8] ;  /* 0x00007b00ff0477ac */ /* 0x000e220008000a00 */
[----:B------:R-:W-:Y:S02]  /*3810*/  SHF.R.U64 R22, R22, 0x8, R11 ;  /* 0x0000000816167819 */ /* 0x000fe4000000120b */
[----:B------:R-:W-:Y:S01]  /*3820*/  SHF.L.U32 R25, R0, 0x3, RZ ;  /* 0x0000000300197819 */ /* 0x000fe200000006ff */
[----:B------:R-:W1:Y:S01]  /*3830*/  LDCU.64 UR6, c[0x0][0x390] ;  /* 0x00007200ff0677ac */ /* 0x000e620008000a00 */
[----:B------:R-:W-:Y:S02]  /*3840*/  IADD3 R22, PT, PT, R22, 0x1, RZ ;  /* 0x0000000116167810 */ /* 0x000fe40007ffe0ff */
[----:B------:R-:W-:Y:S01]  /*3850*/  SHF.L.U64.HI R26, R0, 0x3, R7 ;  /* 0x00000003001a7819 */ /* 0x000fe20000010207 */
[----:B------:R-:W2:Y:S01]  /*3860*/  LDCU.64 UR8, c[0x0][0x388] ;  /* 0x00007100ff0877ac */ /* 0x000ea20008000a00 */
[C---:B------:R-:W-:Y:S02]  /*3870*/  SHF.L.U32 R5, R22.reuse, 0x8, RZ ;  /* 0x0000000816057819 */ /* 0x040fe400000006ff */
[----:B------:R-:W-:-:S02]  /*3880*/  LOP3.LUT R22, R22, 0x3, RZ, 0xc0, !PT ;  /* 0x0000000316167812 */ /* 0x000fc400078ec0ff */
[----:B------:R-:W-:Y:S02]  /*3890*/  LOP3.LUT R5, R5, 0x300, RZ, 0xc0, !PT ;  /* 0x0000030005057812 */ /* 0x000fe400078ec0ff */
[----:B------:R-:W-:Y:S02]  /*38a0*/  SHF.L.U32 R11, R9, 0x2, RZ ;  /* 0x00000002090b7819 */ /* 0x000fe400000006ff */
[----:B------:R-:W-:Y:S02]  /*38b0*/  IADD3 R22, P3, PT, RZ, -R22, RZ ;  /* 0x80000016ff167210 */ /* 0x000fe40007f7e0ff */
[----:B0-----:R-:W-:Y:S02]  /*38c0*/  LEA R20, P1, R0, UR4, 0x2 ;  /* 0x0000000400147c11 */ /* 0x001fe4000f8210ff */
[----:B------:R-:W-:Y:S02]  /*38d0*/  SHF.L.U64.HI R34, R3, 0x2, R2 ;  /* 0x0000000203227819 */ /* 0x000fe40000010202 */
[----:B-1----:R-:W-:-:S02]  /*38e0*/  IADD3 R27, P2, PT, R25, UR6, RZ ;  /* 0x00000006191b7c10 */ /* 0x002fc4000ff5e0ff */
[----:B------:R-:W-:Y:S02]  /*38f0*/  LEA.HI.X R21, R0, UR5, R7, 0x2, P1 ;  /* 0x0000000500157c11 */ /* 0x000fe400088f1407 */
[----:B------:R-:W-:Y:S02]  /*3900*/  IADD3.X R28, PT, PT, R26, UR7, RZ, P2, !PT ;  /* 0x000000071a1c7c10 */ /* 0x000fe400097fe4ff */
[----:B------:R-:W-:Y:S01]  /*3910*/  IADD3 R0, P2, PT, R5, R0, RZ ;  /* 0x0000000005007210 */ /* 0x000fe20007f5e0ff */
[----:B------:R-:W-:Y:S01]  /*3920*/  IMAD.WIDE.U32 R4, R8, 0x4, RZ ;  /* 0x0000000408047825 */ /* 0x000fe200078e00ff */
[----:B--2---:R-:W-:Y:S02]  /*3930*/  IADD3 R25, P1, PT, R25, UR8, RZ ;  /* 0x0000000819197c10 */ /* 0x004fe4000ff3e0ff */
[----:B------:R-:W-:Y:S02]  /*3940*/  SHF.L.U64.HI R30, R6, 0x2, R23 ;  /* 0x00000002061e7819 */ /* 0x000fe40000010217 */
[----:B------:R-:W-:-:S02]  /*3950*/  IADD3.X R26, PT, PT, R26, UR9, RZ, P1, !PT ;  /* 0x000000091a1a7c10 */ /* 0x000fc40008ffe4ff */
[----:B------:R-:W-:Y:S02]  /*3960*/  IADD3 R32, PT, PT, R5, R11, RZ ;  /* 0x0000000b05207210 */ /* 0x000fe40007ffe0ff */
[----:B------:R-:W-:Y:S02]  /*3970*/  IADD3.X R24, PT, PT, RZ, -0x1, RZ, P3, !PT ;  /* 0xffffffffff187810 */ /* 0x000fe40001ffe4ff */
[----:B------:R-:W-:-:S07]  /*3980*/  IADD3.X R7, PT, PT, RZ, R7, RZ, P2, !PT ;  /* 0x00000007ff077210 */ /* 0x000fce00017fe4ff */
.L_x_33:
[----:B0-----:R-:W-:Y:S01]  /*3990*/  LEA R14, P1, R3, R20, 0x2 ;  /* 0x00000014030e7211 */ /* 0x001fe200078210ff */
[----:B------:R-:W2:Y:S01]  /*39a0*/  LDG.E R10, desc[UR20][R20.64] ;  /* 0x00000014140a7981 */ /* 0x000ea2000c1e1900 */
[----:B------:R-:W-:Y:S02]  /*39b0*/  IADD3 R16, P2, PT, R20, R4, RZ ;  /* 0x0000000414107210 */ /* 0x000fe40007f5e0ff */
[----:B------:R-:W-:Y:S02]  /*39c0*/  LEA R12, P3, R6, R20, 0x2 ;  /* 0x00000014060c7211 */ /* 0x000fe400078610ff */
[C---:B------:R-:W-:Y:S02]  /*39d0*/  IADD3.X R15, PT, PT, R21.reuse, R34, RZ, P1, !PT ;  /* 0x00000022150f7210 */ /* 0x040fe40000ffe4ff */
[C---:B------:R-:W-:Y:S02]  /*39e0*/  IADD3.X R17, PT, PT, R21.reuse, R32, RZ, P2, !PT ;  /* 0x0000002015117210 */ /* 0x040fe400017fe4ff */
[----:B------:R-:W-:Y:S01]  /*39f0*/  IADD3.X R13, PT, PT, R21, R30, RZ, P3, !PT ;  /* 0x0000001e150d7210 */ /* 0x000fe20001ffe4ff */
[----:B------:R0:W2:Y:S04]  /*3a00*/  LDG.E R11, desc[UR20][R14.64] ;  /* 0x000000140e0b7981 */ /* 0x0000a8000c1e1900 */
[----:B------:R-:W3:Y:S04]  /*3a10*/  LDG.E R18, desc[UR20][R16.64] ;  /* 0x0000001410127981 */ /* 0x000ee8000c1e1900 */
[----:B------:R1:W3:Y:S01]  /*3a20*/  LDG.E R19, desc[UR20][R12.64] ;  /* 0x000000140c137981 */ /* 0x0002e2000c1e1900 */
[----:B------:R-:W-:-:S02]  /*3a30*/  IADD3 R22, P1, PT, R22, 0x1, RZ ;  /* 0x0000000116167810 */ /* 0x000fc40007f3e0ff */
[----:B0-----:R-:W-:Y:S02]  /*3a40*/  MOV R14, R27 ;  /* 0x0000001b000e7202 */ /* 0x001fe40000000f00 */
[----:B------:R-:W-:Y:S02]  /*3a50*/  MOV R15, R28 ;  /* 0x0000001c000f7202 */ /* 0x000fe40000000f00 */
[----:B-1----:R-:W-:Y:S02]  /*3a60*/  MOV R12, R25 ;  /* 0x00000019000c7202 */ /* 0x002fe40000000f00 */
[----:B------:R-:W-:Y:S02]  /*3a70*/  MOV R13, R26 ;  /* 0x0000001a000d7202 */ /* 0x000fe40000000f00 */
[----:B------:R-:W-:Y:S02]  /*3a80*/  IADD3.X R24, PT, PT, RZ, R24, RZ, P1, !PT ;  /* 0x00000018ff187210 */ /* 0x000fe40000ffe4ff */
[----:B------:R-:W-:-:S04]  /*3a90*/  ISETP.NE.U32.AND P1, PT, R22, RZ, PT ;  /* 0x000000ff1600720c */ /* 0x000fc80003f25070 */
[----:B------:R-:W-:Y:S02]  /*3aa0*/  ISETP.NE.AND.EX P1, PT, R24, RZ, PT, P1 ;  /* 0x000000ff1800720c */ /* 0x000fe40003f25310 */
[----:B------:R-:W-:Y:S02]  /*3ab0*/  IADD3 R20, P2, PT, R20, 0x400, RZ ;  /* 0x0000040014147810 */ /* 0x000fe40007f5e0ff */
[----:B------:R-:W-:Y:S02]  /*3ac0*/  IADD3 R27, P3, PT, R27, 0x800, RZ ;  /* 0x000008001b1b7810 */ /* 0x000fe40007f7e0ff */
[----:B------:R-:W-:Y:S02]  /*3ad0*/  IADD3 R25, P4, PT, R25, 0x800, RZ ;  /* 0x0000080019197810 */ /* 0x000fe40007f9e0ff */
[----:B------:R-:W-:Y:S02]  /*3ae0*/  IADD3.X R21, PT, PT, RZ, R21, RZ, P2, !PT ;  /* 0x00000015ff157210 */ /* 0x000fe400017fe4ff */
[----:B------:R-:W-:-:S02]  /*3af0*/  IADD3.X R28, PT, PT, RZ, R28, RZ, P3, !PT ;  /* 0x0000001cff1c7210 */ /* 0x000fc40001ffe4ff */
[----:B------:R-:W-:Y:S01]  /*3b00*/  IADD3.X R26, PT, PT, RZ, R26, RZ, P4, !PT ;  /* 0x0000001aff1a7210 */ /* 0x000fe200027fe4ff */
[----:B--2---:R0:W-:Y:S04]  /*3b10*/  STG.E.64 desc[UR20][R12.64], R10 ;  /* 0x0000000a0c007986 */ /* 0x0041e8000c101b14 */
[----:B---3--:R0:W-:Y:S01]  /*3b20*/  STG.E.64 desc[UR20][R14.64], R18 ;  /* 0x000000120e007986 */ /* 0x0081e2000c101b14 */
[----:B------:R-:W-:Y:S05]  /*3b30*/  @P1 BRA `(.L_x_33) ;  /* 0xfffffffc00941947 */ /* 0x000fea000383ffff */
.L_x_32:
[----:B------:R-:W-:Y:S05]  /*3b40*/  BSYNC.RECONVERGENT B0 ;  /* 0x0000000000007941 */ /* 0x000fea0003800200 */
.L_x_31:
[----:B------:R-:W-:Y:S05]  /*3b50*/  @!P0 EXIT ;  /* 0x000000000000894d */ /* 0x000fea0003800000 */
[C---:B------:R-:W-:Y:S01]  /*3b60*/  SHF.L.U64.HI R4, R8.reuse, 0x2, R9 ;  /* 0x0000000208047819 */ /* 0x040fe20000010209 */
[----:B------:R-:W1:Y:S01]  /*3b70*/  LDCU.64 UR4, c[0x0][0x3d8] ;  /* 0x00007b00ff0477ac */ /* 0x000e620008000a00 */
[----:B------:R-:W-:Y:S02]  /*3b80*/  SHF.L.U32 R5, R8, 0x2, RZ ;  /* 0x0000000208057819 */ /* 0x000fe400000006ff */
[C---:B0-----:R-:W-:Y:S01]  /*3b90*/  SHF.L.U64.HI R13, R6.reuse, 0x2, R23 ;  /* 0x00000002060d7819 */ /* 0x041fe20000010217 */
[----:B------:R-:W0:Y:S01]  /*3ba0*/  LDCU.64 UR6, c[0x0][0x388] ;  /* 0x00007100ff0677ac */ /* 0x000e220008000a00 */
[----:B------:R-:W-:Y:S02]  /*3bb0*/  SHF.L.U32 R15, R6, 0x2, RZ ;  /* 0x00000002060f7819 */ /* 0x000fe400000006ff */
[C---:B------:R-:W-:Y:S01]  /*3bc0*/  SHF.L.U64.HI R9, R3.reuse, 0x2, R2 ;  /* 0x0000000203097819 */ /* 0x040fe20000010202 */
[----:B------:R-:W2:Y:S01]  /*3bd0*/  LDCU.64 UR8, c[0x0][0x390] ;  /* 0x00007200ff0877ac */ /* 0x000ea20008000a00 */
[----:B------:R-:W-:-:S07]  /*3be0*/  SHF.L.U32 R11, R3, 0x2, RZ ;  /* 0x00000002030b7819 */ /* 0x000fce00000006ff */
.L_x_34:
[C---:B------:R-:W-:Y:S02]  /*3bf0*/  SHF.L.U32 R6, R0.reuse, 0x2, RZ ;  /* 0x0000000200067819 */ /* 0x040fe400000006ff */
[----:B------:R-:W-:Y:S02]  /*3c00*/  SHF.L.U64.HI R14, R0, 0x2, R7 ;  /* 0x00000002000e7819 */ /* 0x000fe40000010207 */
[----:B-1----:R-:W-:-:S04]  /*3c10*/  IADD3 R16, P0, PT, R6, UR4, RZ ;  /* 0x0000000406107c10 */ /* 0x002fc8000ff1e0ff */
[----:B------:R-:W-:Y:S02]  /*3c20*/  IADD3.X R17, PT, PT, R14, UR5, RZ, P0, !PT ;  /* 0x000000050e117c10 */ /* 0x000fe400087fe4ff */
[C---:B------:R-:W-:Y:S02]  /*3c30*/  IADD3 R18, P0, PT, R16.reuse, R11, RZ ;  /* 0x0000000b10127210 */ /* 0x040fe40007f1e0ff */
[C---:B---3--:R-:W-:Y:S01]  /*3c40*/  IADD3 R26, P1, PT, R16.reuse, R15, RZ ;  /* 0x0000000f101a7210 */ /* 0x048fe20007f3e0ff */
[----:B------:R-:W3:Y:S01]  /*3c50*/  LDG.E R24, desc[UR20][R16.64] ;  /* 0x0000001410187981 */ /* 0x000ee2000c1e1900 */
[C---:B------:R-:W-:Y:S02]  /*3c60*/  IADD3.X R19, PT, PT, R17.reuse, R9, RZ, P0, !PT ;  /* 0x0000000911137210 */ /* 0x040fe400007fe4ff */
[----:B------:R-:W-:Y:S02]  /*3c70*/  IADD3 R20, P0, PT, R16, R5, RZ ;  /* 0x0000000510147210 */ /* 0x000fe40007f1e0ff */
[C---:B------:R-:W-:Y:S01]  /*3c80*/  IADD3.X R27, PT, PT, R17.reuse, R13, RZ, P1, !PT ;  /* 0x0000000d111b7210 */ /* 0x040fe20000ffe4ff */
[----:B------:R1:W3:Y:S01]  /*3c90*/  LDG.E R25, desc[UR20][R18.64] ;  /* 0x0000001412197981 */ /* 0x0002e2000c1e1900 */
[----:B------:R-:W-:-:S03]  /*3ca0*/  IADD3.X R21, PT, PT, R17, R4, RZ, P0, !PT ;  /* 0x0000000411157210 */ /* 0x000fc600007fe4ff */
[----:B------:R-:W4:Y:S04]  /*3cb0*/  LDG.E R23, desc[UR20][R26.64] ;  /* 0x000000141a177981 */ /* 0x000f28000c1e1900 */
[----:B------:R5:W4:Y:S01]  /*3cc0*/  LDG.E R22, desc[UR20][R20.64] ;  /* 0x0000001414167981 */ /* 0x000b22000c1e1900 */
[C---:B------:R-:W-:Y:S02]  /*3cd0*/  SHF.L.U32 R8, R0.reuse, 0x3, RZ ;  /* 0x0000000300087819 */ /* 0x040fe400000006ff */
[----:B------:R-:W-:Y:S02]  /*3ce0*/  SHF.L.U64.HI R10, R0, 0x3, R7 ;  /* 0x00000003000a7819 */ /* 0x000fe40000010207 */
[----:B------:R-:W-:Y:S02]  /*3cf0*/  LOP3.LUT R32, R8, 0xfffffff8, RZ, 0xc0, !PT ;  /* 0xfffffff808207812 */ /* 0x000fe400078ec0ff */
[----:B------:R-:W-:-:S02]  /*3d00*/  LOP3.LUT R6, R6, 0xfffffffc, RZ, 0xc0, !PT ;  /* 0xfffffffc06067812 */ /* 0x000fc400078ec0ff */
[----:B------:R-:W-:Y:S02]  /*3d10*/  LOP3.LUT R12, R10, 0x3, RZ, 0xc0, !PT ;  /* 0x000000030a0c7812 */ /* 0x000fe400078ec0ff */
[----:B0-----:R-:W-:Y:S02]  /*3d20*/  IADD3 R30, P0, PT, R32, UR6, RZ ;  /* 0x00000006201e7c10 */ /* 0x001fe4000ff1e0ff */
[----:B------:R-:W-:Y:S02]  /*3d30*/  LOP3.LUT R7, R14, 0x3, RZ, 0xc0, !PT ;  /* 0x000000030e077812 */ /* 0x000fe400078ec0ff */
[----:B--2---:R-:W-:Y:S02]  /*3d40*/  IADD3 R32, P1, PT, R32, UR8, RZ ;  /* 0x0000000820207c10 */ /* 0x004fe4000ff3e0ff */
[----:B------:R-:W-:Y:S02]  /*3d50*/  IADD3 R6, P2, PT, R6, UR4, RZ ;  /* 0x0000000406067c10 */ /* 0x000fe4000ff5e0ff */
[----:B------:R-:W-:-:S02]  /*3d60*/  IADD3.X R31, PT, PT, R12, UR7, RZ, P0, !PT ;  /* 0x000000070c1f7c10 */ /* 0x000fc400087fe4ff */
[----:B------:R-:W-:Y:S02]  /*3d70*/  IADD3.X R33, PT, PT, R12, UR9, RZ, P1, !PT ;  /* 0x000000090c217c10 */ /* 0x000fe40008ffe4ff */
[----:B------:R-:W-:Y:S02]  /*3d80*/  IADD3.X R7, PT, PT, R7, UR5, RZ, P2, !PT ;  /* 0x0000000507077c10 */ /* 0x000fe400097fe4ff */
[C---:B-1----:R-:W-:Y:S02]  /*3d90*/  IADD3 R18, P0, PT, R6.reuse, R11, RZ ;  /* 0x0000000b06127210 */ /* 0x042fe40007f1e0ff */
[C---:B-----5:R-:W-:Y:S02]  /*3da0*/  IADD3 R20, P1, PT, R6.reuse, R5, RZ ;  /* 0x0000000506147210 */ /* 0x060fe40007f3e0ff */
[----:B------:R-:W-:Y:S02]  /*3db0*/  IADD3 R16, P2, PT, R6, R15, RZ ;  /* 0x0000000f06107210 */ /* 0x000fe40007f5e0ff */
[----:B------:R-:W-:-:S02]  /*3dc0*/  IADD3.X R19, PT, PT, R7, R9, RZ, P0, !PT ;  /* 0x0000000907137210 */ /* 0x000fc400007fe4ff */
[C---:B------:R-:W-:Y:S02]  /*3dd0*/  IADD3.X R21, PT, PT, R7.reuse, R4, RZ, P1, !PT ;  /* 0x0000000407157210 */ /* 0x040fe40000ffe4ff */
[----:B------:R-:W-:Y:S01]  /*3de0*/  IADD3.X R17, PT, PT, R7, R13, RZ, P2, !PT ;  /* 0x0000000d07117210 */ /* 0x000fe200017fe4ff */
[----:B---3--:R0:W-:Y:S04]  /*3df0*/  STG.E.64 desc[UR20][R30.64], R24 ;  /* 0x000000181e007986 */ /* 0x0081e8000c101b14 */
[----:B----4-:R1:W-:Y:S04]  /*3e00*/  STG.E.64 desc[UR20][R32.64], R22 ;  /* 0x0000001620007986 */ /* 0x0103e8000c101b14 */
[----:B------:R-:W2:Y:S04]  /*3e10*/  LDG.E R28, desc[UR20][R6.64+0x400] ;  /* 0x00040014061c7981 */ /* 0x000ea8000c1e1900 */
[----:B------:R-:W2:Y:S04]  /*3e20*/  LDG.E R29, desc[UR20][R18.64+0x400] ;  /* 0x00040014121d7981 */ /* 0x000ea8000c1e1900 */
[----:B------:R-:W3:Y:S04]  /*3e30*/  LDG.E R26, desc[UR20][R20.64+0x400] ;  /* 0x00040014141a7981 */ /* 0x000ee8000c1e1900 */
[----:B------:R-:W3:Y:S01]  /*3e40*/  LDG.E R27, desc[UR20][R16.64+0x400] ;  /* 0x00040014101b7981 */ /* 0x000ee2000c1e1900 */
[----:B------:R-:W-:-:S04]  /*3e50*/  IADD3 R34, P0, PT, R8, 0x800, RZ ;  /* 0x0000080008227810 */ /* 0x000fc80007f1e0ff */
[----:B------:R-:W-:Y:S02]  /*3e60*/  IADD3.X R12, PT, PT, RZ, R10, RZ, P0, !PT ;  /* 0x0000000aff0c7210 */ /* 0x000fe400007fe4ff */
[----:B------:R-:W-:Y:S02]  /*3e70*/  LOP3.LUT R34, R34, 0xfffffff8, RZ, 0xc0, !PT ;  /* 0xfffffff822227812 */ /* 0x000fe400078ec0ff */
[----:B------:R-:W-:Y:S02]  /*3e80*/  LOP3.LUT R12, R12, 0x3, RZ, 0xc0, !PT ;  /* 0x000000030c0c7812 */ /* 0x000fe400078ec0ff */
[C---:B0-----:R-:W-:Y:S02]  /*3e90*/  IADD3 R30, P0, PT, R34.reuse, UR6, RZ ;  /* 0x00000006221e7c10 */ /* 0x041fe4000ff1e0ff */
[----:B------:R-:W-:Y:S02]  /*3ea0*/  IADD3 R34, P1, PT, R34, UR8, RZ ;  /* 0x0000000822227c10 */ /* 0x000fe4000ff3e0ff */
[----:B------:R-:W-:-:S02]  /*3eb0*/  IADD3.X R31, PT, PT, R12, UR7, RZ, P0, !PT ;  /* 0x000000070c1f7c10 */ /* 0x000fc400087fe4ff */
[----:B------:R-:W-:-:S03]  /*3ec0*/  IADD3.X R35, PT, PT, R12, UR9, RZ, P1, !PT ;  /* 0x000000090c237c10 */ /* 0x000fc60008ffe4ff */
[----:B--2---:R0:W-:Y:S04]  /*3ed0*/  STG.E.64 desc[UR20][R30.64], R28 ;  /* 0x0000001c1e007986 */ /* 0x0041e8000c101b14 */
[----:B---3--:R2:W-:Y:S04]  /*3ee0*/  STG.E.64 desc[UR20][R34.64], R26 ;  /* 0x0000001a22007986 */ /* 0x0085e8000c101b14 */
[----:B------:R-:W3:Y:S04]  /*3ef0*/  LDG.E R24, desc[UR20][R6.64+0x800] ;  /* 0x0008001406187981 */ /* 0x000ee8000c1e1900 */
[----:B------:R-:W3:Y:S04]  /*3f00*/  LDG.E R25, desc[UR20][R18.64+0x800] ;  /* 0x0008001412197981 */ /* 0x000ee8000c1e1900 */
[----:B-1----:R-:W4:Y:S04]  /*3f10*/  LDG.E R22, desc[UR20][R20.64+0x800] ;  /* 0x0008001414167981 */ /* 0x002f28000c1e1900 */
[----:B------:R-:W4:Y:S01]  /*3f20*/  LDG.E R23, desc[UR20][R16.64+0x800] ;  /* 0x0008001410177981 */ /* 0x000f22000c1e1900 */
[----:B------:R-:W-:-:S04]  /*3f30*/  IADD3 R12, P0, PT, R8, 0x1000, RZ ;  /* 0x00001000080c7810 */ /* 0x000fc80007f1e0ff */
[----:B------:R-:W-:Y:S02]  /*3f40*/  IADD3.X R14, PT, PT, RZ, R10, RZ, P0, !PT ;  /* 0x0000000aff0e7210 */ /* 0x000fe400007fe4ff */
[----:B------:R-:W-:Y:S02]  /*3f50*/  LOP3.LUT R12, R12, 0xfffffff8, RZ, 0xc0, !PT ;  /* 0xfffffff80c0c7812 */ /* 0x000fe400078ec0ff */
[----:B------:R-:W-:Y:S02]  /*3f60*/  LOP3.LUT R14, R14, 0x3, RZ, 0xc0, !PT ;  /* 0x000000030e0e7812 */ /* 0x000fe400078ec0ff */
[C---:B------:R-:W-:Y:S02]  /*3f70*/  IADD3 R32, P0, PT, R12.reuse, UR6, RZ ;  /* 0x000000060c207c10 */ /* 0x040fe4000ff1e0ff */
[----:B0-----:R-:W-:Y:S02]  /*3f80*/  IADD3 R28, P1, PT, R12, UR8, RZ ;  /* 0x000000080c1c7c10 */ /* 0x001fe4000ff3e0ff */
[----:B------:R-:W-:-:S02]  /*3f90*/  IADD3.X R33, PT, PT, R14, UR7, RZ, P0, !PT ;  /* 0x000000070e217c10 */ /* 0x000fc400087fe4ff */
[----:B------:R-:W-:-:S03]  /*3fa0*/  IADD3.X R29, PT, PT, R14, UR9, RZ, P1, !PT ;  /* 0x000000090e1d7c10 */ /* 0x000fc60008ffe4ff */
[----:B---3--:R0:W-:Y:S04]  /*3fb0*/  STG.E.64 desc[UR20][R32.64], R24 ;  /* 0x0000001820007986 */ /* 0x0081e8000c101b14 */
[----:B----4-:R3:W-:Y:S04]  /*3fc0*/  STG.E.64 desc[UR20][R28.64], R22 ;  /* 0x000000161c007986 */ /* 0x0107e8000c101b14 */
[----:B------:R1:W4:Y:S04]  /*3fd0*/  LDG.E R30, desc[UR20][R6.64+0xc00] ;  /* 0x000c0014061e7981 */ /* 0x000328000c1e1900 */
[----:B------:R-:W4:Y:S04]  /*3fe0*/  LDG.E R31, desc[UR20][R18.64+0xc00] ;  /* 0x000c0014121f7981 */ /* 0x000f28000c1e1900 */
[----:B--2---:R-:W2:Y:S04]  /*3ff0*/  LDG.E R34, desc[UR20][R20.64+0xc00] ;  /* 0x000c001414227981 */ /* 0x004ea8000c1e1900 */
[----:B------:R-:W2:Y:S01]  /*4000*/  LDG.E R35, desc[UR20][R16.64+0xc00] ;  /* 0x000c001410237981 */ /* 0x000ea2000c1e1900 */
[----:B------:R-:W-:-:S04]  /*4010*/  IADD3 R8, P0, PT, R8, 0x1800, RZ ;  /* 0x0000180008087810 */ /* 0x000fc80007f1e0ff */
[----:B------:R-:W-:Y:S02]  /*4020*/  IADD3.X R10, PT, PT, RZ, R10, RZ, P0, !PT ;  /* 0x0000000aff0a7210 */ /* 0x000fe400007fe4ff */
[----:B------:R-:W-:Y:S02]  /*4030*/  LOP3.LUT R8, R8, 0xfffffff8, RZ, 0xc0, !PT ;  /* 0xfffffff808087812 */ /* 0x000fe400078ec0ff */
[----:B------:R-:W-:Y:S02]  /*4040*/  LOP3.LUT R10, R10, 0x3, RZ, 0xc0, !PT ;  /* 0x000000030a0a7812 */ /* 0x000fe400078ec0ff */
[C---:B------:R-:W-:Y:S02]  /*4050*/  IADD3 R26, P0, PT, R8.reuse, UR6, RZ ;  /* 0x00000006081a7c10 */ /* 0x040fe4000ff1e0ff */
[----:B0-----:R-:W-:Y:S02]  /*4060*/  IADD3 R24, P1, PT, R8, UR8, RZ ;  /* 0x0000000808187c10 */ /* 0x001fe4000ff3e0ff */
[----:B------:R-:W-:-:S02]  /*4070*/  IADD3.X R27, PT, PT, R10, UR7, RZ, P0, !PT ;  /* 0x000000070a1b7c10 */ /* 0x000fc400087fe4ff */
[----:B------:R-:W-:Y:S02]  /*4080*/  IADD3.X R25, PT, PT, R10, UR9, RZ, P1, !PT ;  /* 0x000000090a197c10 */ /* 0x000fe40008ffe4ff */
[----:B------:R-:W-:-:S04]  /*4090*/  IADD3 R0, PT, PT, R0, 0x400, RZ ;  /* 0x0000040000007810 */ /* 0x000fc80007ffe0ff */
[----:B------:R-:W-:-:S04]  /*40a0*/  ISETP.GT.U32.AND P0, PT, R3, R0, PT ;  /* 0x000000000300720c */ /* 0x000fc80003f04070 */
[----:B------:R-:W-:Y:S01]  /*40b0*/  ISETP.GT.AND.EX P0, PT, R2, RZ, PT, P0 ;  /* 0x000000ff0200720c */ /* 0x000fe20003f04300 */
[----:B-1----:R-:W-:Y:S01]  /*40c0*/  HFMA2 R7, -RZ, RZ, 0, 0 ;  /* 0x00000000ff077431 */ /* 0x002fe200000001ff */
[----:B----4-:R3:W-:Y:S04]  /*40d0*/  STG.E.64 desc[UR20][R26.64], R30 ;  /* 0x0000001e1a007986 */ /* 0x0107e8000c101b14 */
[----:B--2---:R3:W-:Y:S07]  /*40e0*/  STG.E.64 desc[UR20][R24.64], R34 ;  /* 0x0000002218007986 */ /* 0x0047ee000c101b14 */
[----:B------:R-:W-:Y:S05]  /*40f0*/  @P0 BRA `(.L_x_34) ;  /* 0xfffffff800bc0947 */ /* 0x000fea000383ffff */
[----:B------:R-:W-:Y:S05]  /*4100*/  EXIT ;  /* 0x000000000000794d */ /* 0x000fea0003800000 */
.L_x_35:
        /* <DEDUP_REMOVED lines=15> */
.L_x_3407:


//--------------------- .text._Z35group_norm_nhwc_bwd_one_pass_kernelI11Bf16IOFp32WLi128ELi16ELi256EEv26Group_norm_nhwc_bwd_params --------------------------
	.section	.text._Z35group_norm_nhwc_bwd_one_pass_kernelI11Bf16IOFp32WLi128ELi16ELi256EEv26Group_norm_nhwc_bwd_params,"ax",@progbits
	.align	128
        .global         _Z35group_norm_nhwc_bwd_one_pass_kernelI11Bf16IOFp32WLi128ELi16ELi256EEv26Group_norm_nhwc_bwd_params
        .type           _Z35group_norm_nhwc_bwd_one_pass_kernelI11Bf16IOFp32WLi128ELi16ELi256EEv26Group_norm_nhwc_bwd_params,@function
        .size           _Z35group_norm_nhwc_bwd_one_pass_kernelI11Bf16IOFp32WLi128ELi16ELi256EEv26Group_norm_nhwc_bwd_params,(.L_x_3408 - _Z35group_norm_nhwc_bwd_one_pass_kernelI11Bf16IOFp32WLi128ELi16ELi256EEv26Group_norm_nhwc_bwd_params)
        .other          _Z35group_norm_nhwc_bwd_one_pass_kernelI11Bf16IOFp32WLi128ELi16ELi256EEv26Group_norm_nhwc_bwd_params,@"STO_CUDA_ENTRY STV_DEFAULT"
_Z35group_norm_nhwc_bwd_one_pass_kernelI11Bf16IOFp32WLi128ELi16ELi256EEv26Group_norm_nhwc_bwd_params:
.text._Z35group_norm_nhwc_bwd_one_pass_kernelI11Bf16IOFp32WLi128ELi16ELi256EEv26Group_norm_nhwc_bwd_params:
[----:B------:R-:W-:Y:S01]  /*0000*/  LDC R1, c[0x0][0x37c] ;  /* 0x0000df00ff017b82 */ /* 0x000fe20000000800 */
[----:B------:R-:W0:Y:S01]  /*0010*/  S2R R7, SR_CTAID.Y ;  /* 0x0000000000077919 */ /* 0x000e220000002600 */
[----:B------:R-:W1:Y:S06]  /*0020*/  LDCU UR4, c[0x0][0x410] ;  /* 0x00008200ff0477ac */ /* 0x000e6c0008000800 */
[----:B------:R-:W2:Y:S01]  /*0030*/  S2UR UR10, SR_CTAID.X ;  /* 0x00000000000a79c3 */ /* 0x000ea20000002500 */
[----:B------:R-:W3:Y:S01]  /*0040*/  S2R R32, SR_TID.X ;  /* 0x0000000000207919 */ /* 0x000ee20000002100 */
[----:B------:R-:W1:Y:S01]  /*0050*/  LDCU UR5, c[0x0][0x3e0] ;  /* 0x00007c00ff0577ac */ /* 0x000e620008000800 */
[----:B------:R-:W4:Y:S01]  /*0060*/  LDCU.64 UR8, c[0x0][0x358] ;  /* 0x00006b00ff0877ac */ /* 0x000f220008000a00 */
[----:B-1----:R-:W-:-:S06]  /*0070*/  UIMAD UR4, UR4, UR5, URZ ;  /* 0x00000005040472a4 */ /* 0x002fcc000f8e02ff */
[----:B0-----:R-:W-:-:S13]  /*0080*/  ISETP.GE.AND P0, PT, R7, UR4, PT ;  /* 0x0000000407007c0c */ /* 0x001fda000bf06270 */
[----:B--234-:R-:W-:Y:S05]  /*0090*/  @P0 BRA `(.L_x_36) ;  /* 0x0000004000000947 */ /* 0x01cfea0003800000 */
[----:B------:R-:W0:Y:S01]  /*00a0*/  LDC R5, c[0x0][0x41c] ;  /* 0x00010700ff057b82 */ /* 0x000e220000000800 */
[----:B------:R-:W1:Y:S01]  /*00b0*/  S2R R0, SR_LANEID ;  /* 0x0000000000007919 */ /* 0x000e620000000000 */
[----:B------:R-:W-:Y:S01]  /*00c0*/  SHF.R.U32.HI R4, RZ, 0x3, R32 ;  /* 0x00000003ff047819 */ /* 0x000fe20000011620 */
[----:B------:R-:W-:Y:S01]  /*00d0*/  HFMA2 R42, -RZ, RZ, 0, 0 ;  /* 0x00000000ff2a7431 */ /* 0x000fe200000001ff */
[----:B------:R-:W-:Y:S01]  /*00e0*/  MOV R41, R7 ;  /* 0x0000000700297202 */ /* 0x000fe20000000f00 */
[----:B------:R-:W2:Y:S03]  /*00f0*/  LDCU.U8 UR11, c[0x0][0x414] ;  /* 0x00008280ff0b77ac */ /* 0x000ea60008000000 */
[----:B------:R-:W3:Y:S08]  /*0100*/  LDC R2, c[0x0][0x374] ;  /* 0x0000dd00ff027b82 */ /* 0x000ef00000000800 */
[----:B------:R-:W4:Y:S01]  /*0110*/  LDC R3, c[0x0][0x370] ;  /* 0x0000dc00ff037b82 */ /* 0x000f220000000800 */
[----:B0-----:R-:W-:-:S05]  /*0120*/  IMAD R4, R5, UR10, R4 ;  /* 0x0000000a05047c24 */ /* 0x001fca000f8e0204 */
[C---:B------:R-:W-:Y:S02]  /*0130*/  IADD3 R45, PT, PT, R4.reuse, 0x20, RZ ;  /* 0x00000020042d7810 */ /* 0x040fe40007ffe0ff */
[C---:B------:R-:W-:Y:S02]  /*0140*/  IADD3 R44, PT, PT, R4.reuse, 0x40, RZ ;  /* 0x00000040042c7810 */ /* 0x040fe40007ffe0ff */
[----:B------:R-:W-:Y:S02]  /*0150*/  IADD3 R43, PT, PT, R4, 0x60, RZ ;  /* 0x00000060042b7810 */ /* 0x000fe40007ffe0ff */
[----:B------:R-:W-:Y:S02]  /*0160*/  SHF.R.S32.HI R4, RZ, 0x1f, R45 ;  /* 0x0000001fff047819 */ /* 0x000fe4000001142d */
[----:B------:R-:W-:Y:S02]  /*0170*/  SHF.R.S32.HI R5, RZ, 0x1f, R44 ;  /* 0x0000001fff057819 */ /* 0x000fe4000001142c */
[----:B-123--:R-:W-:-:S07]  /*0180*/  SHF.R.S32.HI R6, RZ, 0x1f, R43 ;  /* 0x0000001fff067819 */ /* 0x00efce000001142b */
.L_x_67:
[----:B0-----:R-:W0:Y:S01]  /*0190*/  LDC R14, c[0x0][0x410] ;  /* 0x00010400ff0e7b82 */ /* 0x001e220000000800 */
[----:B-1----:R-:W1:Y:S01]  /*01a0*/  LDCU.128 UR12, c[0x0][0x400] ;  /* 0x00008000ff0c77ac */ /* 0x002e620008000c00 */
[----:B------:R-:W-:Y:S02]  /*01b0*/  ISETP.GE.AND P3, PT, R41, RZ, PT ;  /* 0x000000ff2900720c */ /* 0x000fe40003f66270 */
[----:B------:R-:W-:Y:S02]  /*01c0*/  SHF.L.U32 R24, R32, 0x1, RZ ;  /* 0x0000000120187819 */ /* 0x000fe400000006ff */
[----:B------:R-:W-:Y:S02]  /*01d0*/  MOV R40, RZ ;  /* 0x000000ff00287202 */ /* 0x000fe40000000f00 */
[----:B------:R-:W-:Y:S02]  /*01e0*/  LOP3.LUT R24, R24, 0xe, RZ, 0xc0, !PT ;  /* 0x0000000e18187812 */ /* 0x000fe400078ec0ff */
[----:B0-----:R-:W-:-:S04]  /*01f0*/  IABS R11, R14 ;  /* 0x0000000e000b7213 */ /* 0x001fc80000000000 */
[----:B------:R-:W0:Y:S08]  /*0200*/  I2F.RP R10, R11 ;  /* 0x0000000b000a7306 */ /* 0x000e300000209400 */
[----:B0-----:R-:W0:Y:S02]  /*0210*/  MUFU.RCP R10, R10 ;  /* 0x0000000a000a7308 */ /* 0x001e240000001000 */
[----:B0-----:R-:W-:-:S06]  /*0220*/  IADD3 R8, PT, PT, R10, 0xffffffe, RZ ;  /* 0x0ffffffe0a087810 */ /* 0x001fcc0007ffe0ff */
[----:B------:R0:W2:Y:S02]  /*0230*/  F2I.FTZ.U32.TRUNC.NTZ R9, R8 ;  /* 0x0000000800097305 */ /* 0x0000a4000021f000 */
[----:B0-----:R-:W-:Y:S02]  /*0240*/  MOV R8, RZ ;  /* 0x000000ff00087202 */ /* 0x001fe40000000f00 */
[----:B--2---:R-:W-:-:S05]  /*0250*/  IADD3 R12, PT, PT, RZ, -R9, RZ ;  /* 0x80000009ff0c7210 */ /* 0x004fca0007ffe0ff */
[----:B------:R-:W-:Y:S01]  /*0260*/  IMAD R13, R12, R11, RZ ;  /* 0x0000000b0c0d7224 */ /* 0x000fe200078e02ff */
[----:B------:R-:W-:-:S03]  /*0270*/  IABS R12, R41 ;  /* 0x00000029000c7213 */ /* 0x000fc60000000000 */
[----:B------:R-:W-:Y:S02]  /*0280*/  IMAD.HI.U32 R9, R9, R13, R8 ;  /* 0x0000000d09097227 */ /* 0x000fe400078e0008 */
[----:B------:R-:W0:Y:S04]  /*0290*/  LDC R13, c[0x0][0x41c] ;  /* 0x00010700ff0d7b82 */ /* 0x000e280000000800 */
[----:B------:R-:W-:-:S05]  /*02a0*/  IMAD.HI.U32 R9, R9, R12, RZ ;  /* 0x0000000c09097227 */ /* 0x000fca00078e00ff */
[----:B------:R-:W-:-:S05]  /*02b0*/  IADD3 R10, PT, PT, -R9, RZ, RZ ;  /* 0x000000ff090a7210 */ /* 0x000fca0007ffe1ff */
[----:B------:R-:W-:Y:S01]  /*02c0*/  IMAD R8, R11, R10, R12 ;  /* 0x0000000a0b087224 */ /* 0x000fe200078e020c */
[----:B------:R-:W-:-:S04]  /*02d0*/  SHF.R.U32.HI R10, RZ, 0x3, R32 ;  /* 0x00000003ff0a7819 */ /* 0x000fc80000011620 */
[----:B------:R-:W-:Y:S01]  /*02e0*/  ISETP.GT.U32.AND P4, PT, R11, R8, PT ;  /* 0x000000080b00720c */ /* 0x000fe20003f84070 */
[----:B0-----:R-:W-:Y:S01]  /*02f0*/  IMAD R17, R13, UR10, R10 ;  /* 0x0000000a0d117c24 */ /* 0x001fe2000f8e020a */
[----:B------:R-:W-:-:S04]  /*0300*/  LOP3.LUT R10, R41, R14, RZ, 0x3c, !PT ;  /* 0x0000000e290a7212 */ /* 0x000fc800078e3cff */
[----:B-1----:R-:W-:Y:S02]  /*0310*/  ISETP.GE.U32.AND P1, PT, R17, UR12, PT ;  /* 0x0000000c11007c0c */ /* 0x002fe4000bf26070 */
[----:B------:R-:W-:-:S05]  /*0320*/  SHF.R.S32.HI R15, RZ, 0x1f, R17 ;  /* 0x0000001fff0f7819 */ /* 0x000fca0000011411 */
[-C--:B------:R-:W-:Y:S02]  /*0330*/  @!P4 IADD3 R8, PT, PT, R8, -R11.reuse, RZ ;  /* 0x8000000b0808c210 */ /* 0x080fe40007ffe0ff */
[----:B------:R-:W-:Y:S02]  /*0340*/  ISETP.GE.AND P0, PT, R10, RZ, PT ;  /* 0x000000ff0a00720c */ /* 0x000fe40003f06270 */
[CC--:B------:R-:W-:Y:S02]  /*0350*/  ISETP.GE.U32.AND P2, PT, R8.reuse, R11.reuse, PT ;  /* 0x0000000b0800720c */ /* 0x0c0fe40003f46070 */
[----:B------:R-:W-:Y:S02]  /*0360*/  ISETP.GE.AND.EX P1, PT, R15, UR13, PT, P1 ;  /* 0x0000000d0f007c0c */ /* 0x000fe4000bf26310 */
[----:B------:R-:W-:Y:S02]  /*0370*/  ISETP.GT.U32.AND P5, PT, R11, R8, PT ;  /* 0x000000080b00720c */ /* 0x000fe40003fa4070 */
[----:B------:R-:W-:-:S02]  /*0380*/  IADD3 R11, PT, PT, R8, -R11, RZ ;  /* 0x8000000b080b7210 */ /* 0x000fc40007ffe0ff */
[----:B------:R-:W-:Y:S02]  /*0390*/  @!P4 IADD3 R9, PT, PT, R9, 0x1, RZ ;  /* 0x000000010909c810 */ /* 0x000fe40007ffe0ff */
[----:B------:R-:W-:Y:S02]  /*03a0*/  SEL R8, R11, R8, !P5 ;  /* 0x000000080b087207 */ /* 0x000fe40006800000 */
[----:B------:R-:W-:Y:S02]  /*03b0*/  ISETP.NE.AND P4, PT, R14, RZ, PT ;  /* 0x000000ff0e00720c */ /* 0x000fe40003f85270 */
[----:B------:R-:W-:Y:S01]  /*03c0*/  @P2 IADD3 R9, PT, PT, R9, 0x1, RZ ;  /* 0x0000000109092810 */ /* 0x000fe20007ffe0ff */
[----:B------:R-:W0:Y:S01]  /*03d0*/  @!P1 LDC.64 R12, c[0x0][0x3f8] ;  /* 0x0000fe00ff0c9b82 */ /* 0x000e220000000a00 */
[----:B------:R-:W-:Y:S02]  /*03e0*/  ISETP.GE.U32.AND P2, PT, R44, UR12, PT ;  /* 0x0000000c2c007c0c */ /* 0x000fe4000bf46070 */
[----:B------:R-:W-:-:S02]  /*03f0*/  LOP3.LUT R11, RZ, R14, RZ, 0x33, !PT ;  /* 0x0000000eff0b7212 */ /* 0x000fc400078e33ff */
[----:B------:R-:W-:Y:S02]  /*0400*/  @!P3 IADD3 R8, PT, PT, -R8, RZ, RZ ;  /* 0x000000ff0808b210 */ /* 0x000fe40007ffe1ff */
[----:B------:R-:W-:Y:S01]  /*0410*/  ISETP.GE.AND.EX P2, PT, R5, UR13, PT, P2 ;  /* 0x0000000d05007c0c */ /* 0x000fe2000bf46320 */
[----:B------:R-:W1:Y:S01]  /*0420*/  @!P1 LDC.64 R26, c[0x0][0x3a0] ;  /* 0x0000e800ff1a9b82 */ /* 0x000e620000000a00 */
[----:B------:R-:W-:Y:S02]  /*0430*/  @!P0 IADD3 R9, PT, PT, -R9, RZ, RZ ;  /* 0x000000ff09098210 */ /* 0x000fe40007ffe1ff */
[C---:B------:R-:W-:Y:S02]  /*0440*/  SEL R55, R11.reuse, R8, !P4 ;  /* 0x000000080b377207 */ /* 0x040fe40006000000 */
[----:B------:R-:W-:Y:S02]  /*0450*/  SEL R9, R11, R9, !P4 ;  /* 0x000000090b097207 */ /* 0x000fe40006000000 */
[----:B------:R-:W-:Y:S01]  /*0460*/  SHF.L.U32 R11, R55, 0x4, RZ ;  /* 0x00000004370b7819 */ /* 0x000fe200000006ff */
[----:B------:R-:W2:Y:S01]  /*0470*/  @!P1 LDC.64 R18, c[0x0][0x398] ;  /* 0x0000e600ff129b82 */ /* 0x000ea20000000a00 */
[----:B------:R-:W-:-:S02]  /*0480*/  SHF.R.S32.HI R8, RZ, 0x1f, R9 ;  /* 0x0000001fff087819 */ /* 0x000fc40000011409 */
[----:B------:R-:W-:Y:S02]  /*0490*/  SHF.R.S32.HI R57, RZ, 0x1f, R11 ;  /* 0x0000001fff397819 */ /* 0x000fe4000001140b */
[----:B------:R-:W-:Y:S01]  /*04a0*/  LOP3.LUT R56, R11, R24, RZ, 0xfc, !PT ;  /* 0x000000180b387212 */ /* 0x000fe200078efcff */
[----:B------:R-:W-:Y:S01]  /*04b0*/  IMAD R8, R8, UR14, RZ ;  /* 0x0000000e08087c24 */ /* 0x000fe2000f8e02ff */
[----:B------:R-:W-:Y:S01]  /*04c0*/  ISETP.GE.U32.AND P0, PT, R45, UR12, PT ;  /* 0x0000000c2d007c0c */ /* 0x000fe2000bf06070 */
[----:B------:R-:W3:Y:S01]  /*04d0*/  @!P2 LDC.64 R10, c[0x0][0x3f8] ;  /* 0x0000fe00ff0aab82 */ /* 0x000ee20000000a00 */
[----:B0-----:R-:W-:Y:S01]  /*04e0*/  @!P1 IMAD R14, R15, R12, RZ ;  /* 0x0000000c0f0e9224 */ /* 0x001fe200078e02ff */
[----:B------:R-:W-:Y:S01]  /*04f0*/  ISETP.GE.U32.AND P3, PT, R43, UR12, PT ;  /* 0x0000000c2b007c0c */ /* 0x000fe2000bf66070 */
[C---:B------:R-:W-:Y:S01]  /*0500*/  IMAD.WIDE.U32 R56, R9.reuse, UR14, R56 ;  /* 0x0000000e09387c25 */ /* 0x040fe2000f8e0038 */
[----:B------:R-:W-:Y:S02]  /*0510*/  ISETP.GE.AND.EX P0, PT, R4, UR13, PT, P0 ;  /* 0x0000000d04007c0c */ /* 0x000fe4000bf06300 */
[----:B------:R-:W-:Y:S01]  /*0520*/  ISETP.GE.AND.EX P3, PT, R6, UR13, PT, P3 ;  /* 0x0000000d06007c0c */ /* 0x000fe2000bf66330 */
[----:B------:R-:W-:Y:S01]  /*0530*/  IMAD R9, R9, UR15, R8 ;  /* 0x0000000f09097c24 */ /* 0x000fe2000f8e0208 */
[-C--:B------:R-:W-:Y:S01]  /*0540*/  @!P1 MOV R58, R56.reuse ;  /* 0x00000038003a9202 */ /* 0x080fe20000000f00 */
[----:B------:R-:W-:Y:S01]  /*0550*/  @!P1 IMAD R15, R17, R13, R14 ;  /* 0x0000000d110f9224 */ /* 0x000fe200078e020e */
[----:B------:R-:W-:-:S02]  /*0560*/  @!P2 MOV R20, R56 ;  /* 0x000000380014a202 */ /* 0x000fc40000000f00 */
[----:B------:R-:W-:Y:S02]  /*0570*/  IADD3 R59, PT, PT, R57, R9, RZ ;  /* 0x00000009393b7210 */ /* 0x000fe40007ffe0ff */
[----:B------:R-:W0:Y:S02]  /*0580*/  LDC.64 R8, c[0x0][0x3b8] ;  /* 0x0000ee00ff087b82 */ /* 0x000e240000000a00 */
[----:B------:R-:W-:Y:S01]  /*0590*/  @!P2 MOV R21, R59 ;  /* 0x0000003b0015a202 */ /* 0x000fe20000000f00 */
[----:B------:R-:W-:-:S05]  /*05a0*/  @!P1 IMAD.WIDE.U32 R12, R17, R12, R58 ;  /* 0x0000000c110c9225 */ /* 0x000fca00078e003a */
[----:B------:R-:W-:Y:S01]  /*05b0*/  @!P1 IADD3 R13, PT, PT, R13, R15, RZ ;  /* 0x0000000f0d0d9210 */ /* 0x000fe20007ffe0ff */
[----:B------:R-:W4:Y:S01]  /*05c0*/  @!P2 LDC.64 R16, c[0x0][0x3a0] ;  /* 0x0000e800ff10ab82 */ /* 0x000f220000000a00 */
[----:B---3--:R-:W-:Y:S01]  /*05d0*/  @!P2 IMAD R14, R5, R10, RZ ;  /* 0x0000000a050ea224 */ /* 0x008fe200078e02ff */
[C---:B------:R-:W-:Y:S02]  /*05e0*/  @!P1 SHF.L.U32 R23, R12.reuse, 0x1, RZ ;  /* 0x000000010c179819 */ /* 0x040fe400000006ff */
[----:B------:R-:W-:Y:S01]  /*05f0*/  @!P1 SHF.L.U64.HI R22, R12, 0x1, R13 ;  /* 0x000000010c169819 */ /* 0x000fe2000001020d */
[C---:B------:R-:W-:Y:S01]  /*0600*/  @!P2 IMAD R25, R44.reuse, R11, R14 ;  /* 0x0000000b2c19a224 */ /* 0x040fe200078e020e */
[----:B-1----:R-:W-:Y:S01]  /*0610*/  @!P1 IADD3 R26, P4, PT, R23, R26, RZ ;  /* 0x0000001a171a9210 */ /* 0x002fe20007f9e0ff */
[----:B------:R-:W-:Y:S01]  /*0620*/  @!P2 IMAD.WIDE.U32 R10, R44, R10, R20 ;  /* 0x0000000a2c0aa225 */ /* 0x000fe200078e0014 */
[----:B------:R-:W1:Y:S02]  /*0630*/  @!P2 LDC.64 R12, c[0x0][0x398] ;  /* 0x0000e600ff0cab82 */ /* 0x000e640000000a00 */
[----:B------:R-:W-:-:S02]  /*0640*/  @!P1 IADD3.X R27, PT, PT, R22, R27, RZ, P4, !PT ;  /* 0x0000001b161b9210 */ /* 0x000fc400027fe4ff */
[----:B--2---:R-:W-:Y:S02]  /*0650*/  @!P1 IADD3 R18, P4, PT, R23, R18, RZ ;  /* 0x0000001217129210 */ /* 0x004fe40007f9e0ff */
[----:B------:R-:W-:Y:S01]  /*0660*/  @!P2 IADD3 R11, PT, PT, R11, R25, RZ ;  /* 0x000000190b0ba210 */ /* 0x000fe20007ffe0ff */
[----:B0-----:R-:W-:Y:S01]  /*0670*/  IMAD.WIDE R8, R41, 0x8, R8 ;  /* 0x0000000829087825 */ /* 0x001fe200078e0208 */
[----:B------:R-:W0:Y:S01]  /*0680*/  @!P0 LDC.64 R14, c[0x0][0x3f8] ;  /* 0x0000fe00ff0e8b82 */ /* 0x000e220000000a00 */
[----:B------:R-:W-:Y:S02]  /*0690*/  @!P1 IADD3.X R19, PT, PT, R22, R19, RZ, P4, !PT ;  /* 0x0000001316139210 */ /* 0x000fe400027fe4ff */
[----:B------:R-:W-:Y:S02]  /*06a0*/  CS2R R38, SRZ ;  /* 0x0000000000267805 */ /* 0x000fe4000001ff00 */
[C---:B------:R-:W-:Y:S01]  /*06b0*/  @!P2 SHF.L.U32 R25, R10.reuse, 0x1, RZ ;  /* 0x000000010a19a819 */ /* 0x040fe200000006ff */
[----:B------:R1:W2:Y:S01]  /*06c0*/  @!P1 LDG.E R40, desc[UR8][R26.64] ;  /* 0x000000081a289981 */ /* 0x0002a2000c1e1900 */
[----:B------:R-:W-:Y:S01]  /*06d0*/  @!P2 SHF.L.U64.HI R30, R10, 0x1, R11 ;  /* 0x000000010a1ea819 */ /* 0x000fe2000001020b */
[----:B------:R-:W3:Y:S02]  /*06e0*/  @!P3 LDC.64 R22, c[0x0][0x3f8] ;  /* 0x0000fe00ff16bb82 */ /* 0x000ee40000000a00 */
[----:B------:R-:W2:Y:S01]  /*06f0*/  LDG.E.64 R8, desc[UR8][R8.64] ;  /* 0x0000000808087981 */ /* 0x000ea2000c1e1b00 */
[----:B----4-:R-:W-:-:S02]  /*0700*/  @!P2 IADD3 R28, P4, PT, R25, R16, RZ ;  /* 0x00000010191ca210 */ /* 0x010fc40007f9e0ff */
[----:B------:R-:W-:Y:S01]  /*0710*/  CS2R R36, SRZ ;  /* 0x0000000000247805 */ /* 0x000fe2000001ff00 */
[----:B------:R4:W2:Y:S01]  /*0720*/  @!P1 LDG.E R39, desc[UR8][R18.64] ;  /* 0x0000000812279981 */ /* 0x0008a2000c1e1900 */
[----:B------:R-:W-:Y:S01]  /*0730*/  @!P2 IADD3.X R29, PT, PT, R30, R17, RZ, P4, !PT ;  /* 0x000000111e1da210 */ /* 0x000fe200027fe4ff */
[----:B------:R-:W4:Y:S01]  /*0740*/  @!P0 LDC.64 R10, c[0x0][0x3a0] ;  /* 0x0000e800ff0a8b82 */ /* 0x000f220000000a00 */
[----:B-1----:R-:W-:-:S07]  /*0750*/  @!P2 IADD3 R26, P1, PT, R25, R12, RZ ;  /* 0x0000000c191aa210 */ /* 0x002fce0007f3e0ff */
[----:B------:R-:W1:Y:S01]  /*0760*/  @!P0 LDC.64 R20, c[0x0][0x398] ;  /* 0x0000e600ff148b82 */ /* 0x000e620000000a00 */
[----:B0-----:R-:W-:Y:S01]  /*0770*/  @!P0 IMAD R12, R4, R14, RZ ;  /* 0x0000000e040c8224 */ /* 0x001fe200078e02ff */
[----:B------:R-:W-:Y:S02]  /*0780*/  @!P2 IADD3.X R27, PT, PT, R30, R13, RZ, P1, !PT ;  /* 0x0000000d1e1ba210 */ /* 0x000fe40000ffe4ff */
[----:B------:R-:W-:Y:S02]  /*0790*/  CS2R R34, SRZ ;  /* 0x0000000000227805 */ /* 0x000fe4000001ff00 */
[----:B------:R-:W-:Y:S01]  /*07a0*/  @!P0 MOV R13, R59 ;  /* 0x0000003b000d8202 */ /* 0x000fe20000000f00 */
[C---:B------:R-:W-:Y:S01]  /*07b0*/  @!P0 IMAD R25, R45.reuse, R15, R12 ;  /* 0x0000000f2d198224 */ /* 0x040fe200078e020c */
[----:B------:R-:W-:Y:S01]  /*07c0*/  @!P0 MOV R12, R56 ;  /* 0x00000038000c8202 */ /* 0x000fe20000000f00 */
[----:B------:R0:W2:Y:S01]  /*07d0*/  @!P2 LDG.E R36, desc[UR8][R28.64] ;  /* 0x000000081c24a981 */ /* 0x0000a2000c1e1900 */
[----:B------:R-:W-:Y:S01]  /*07e0*/  ISETP.NE.AND P4, PT, RZ, UR11, PT ;  /* 0x0000000bff007c0c */ /* 0x000fe2000bf85270 */
[----:B------:R-:W0:Y:S02]  /*07f0*/  @!P3 LDC.64 R16, c[0x0][0x3a0] ;  /* 0x0000e800ff10bb82 */ /* 0x000e240000000a00 */
[----:B------:R-:W-:Y:S01]  /*0800*/  @!P0 IMAD.WIDE.U32 R14, R45, R14, R12 ;  /* 0x0000000e2d0e8225 */ /* 0x000fe200078e000c */
[----:B------:R-:W2:Y:S03]  /*0810*/  @!P2 LDG.E R35, desc[UR8][R26.64] ;  /* 0x000000081a23a981 */ /* 0x000ea6000c1e1900 */
[----:B---3--:R-:W-:Y:S01]  /*0820*/  @!P3 IMAD R12, R6, R22, RZ ;  /* 0x00000016060cb224 */ /* 0x008fe200078e02ff */
[----:B------:R-:W-:Y:S01]  /*0830*/  @!P0 SHF.L.U32 R13, R14, 0x1, RZ ;  /* 0x000000010e0d8819 */ /* 0x000fe200000006ff */
[----:B----4-:R-:W3:Y:S01]  /*0840*/  @!P3 LDC.64 R18, c[0x0][0x398] ;  /* 0x0000e600ff12bb82 */ /* 0x010ee20000000a00 */
[----:B------:R-:W-:Y:S01]  /*0850*/  @!P0 IADD3 R15, PT, PT, R15, R25, RZ ;  /* 0x000000190f0f8210 */ /* 0x000fe20007ffe0ff */
[----:B------:R-:W-:Y:S01]  /*0860*/  @!P3 IMAD R25, R43, R23, R12 ;  /* 0x000000172b19b224 */ /* 0x000fe200078e020c */
[----:B------:R-:W-:-:S02]  /*0870*/  @!P0 IADD3 R10, P1, PT, R13, R10, RZ ;  /* 0x0000000a0d0a8210 */ /* 0x000fc40007f3e0ff */
[----:B------:R-:W-:Y:S02]  /*0880*/  @!P3 MOV R12, R56 ;  /* 0x00000038000cb202 */ /* 0x000fe40000000f00 */
[----:B-1----:R-:W-:Y:S02]  /*0890*/  @!P0 IADD3 R20, P2, PT, R13, R20, RZ ;  /* 0x000000140d148210 */ /* 0x002fe40007f5e0ff */
[----:B------:R-:W-:Y:S02]  /*08a0*/  @!P3 MOV R13, R59 ;  /* 0x0000003b000db202 */ /* 0x000fe40000000f00 */
[----:B0-----:R-:W-:Y:S02]  /*08b0*/  @!P0 SHF.L.U64.HI R28, R14, 0x1, R15 ;  /* 0x000000010e1c8819 */ /* 0x001fe4000001020f */
[----:B------:R-:W0:Y:S01]  /*08c0*/  LDC.64 R14, c[0x0][0x3a8] ;  /* 0x0000ea00ff0e7b82 */ /* 0x000e220000000a00 */
[----:B------:R-:W-:-:S07]  /*08d0*/  @!P3 IMAD.WIDE.U32 R22, R43, R22, R12 ;  /* 0x000000162b16b225 */ /* 0x000fce00078e000c */
[----:B------:R-:W1:Y:S01]  /*08e0*/  @P4 LDC.64 R12, c[0x0][0x3b0] ;  /* 0x0000ec00ff0c4b82 */ /* 0x000e620000000a00 */
[----:B------:R-:W-:Y:S02]  /*08f0*/  @!P3 IADD3 R25, PT, PT, R23, R25, RZ ;  /* 0x000000191719b210 */ /* 0x000fe40007ffe0ff */
[----:B------:R-:W-:Y:S02]  /*0900*/  @!P3 SHF.L.U32 R23, R22, 0x1, RZ ;  /* 0x000000011617b819 */ /* 0x000fe400000006ff */
[C---:B------:R-:W-:Y:S02]  /*0910*/  @!P0 IADD3.X R11, PT, PT, R28.reuse, R11, RZ, P1, !PT ;  /* 0x0000000b1c0b8210 */ /* 0x040fe40000ffe4ff */
[----:B------:R-:W-:Y:S02]  /*0920*/  @!P0 IADD3.X R21, PT, PT, R28, R21, RZ, P2, !PT ;  /* 0x000000151c158210 */ /* 0x000fe400017fe4ff */
[----:B------:R-:W-:Y:S01]  /*0930*/  @!P3 SHF.L.U64.HI R22, R22, 0x1, R25 ;  /* 0x000000011616b819 */ /* 0x000fe20000010219 */
[----:B------:R4:W2:Y:S01]  /*0940*/  @!P0 LDG.E R38, desc[UR8][R10.64] ;  /* 0x000000080a268981 */ /* 0x0008a2000c1e1900 */
[----:B------:R-:W-:-:S02]  /*0950*/  @!P3 IADD3 R16, P1, PT, R23, R16, RZ ;  /* 0x000000101710b210 */ /* 0x000fc40007f3e0ff */
[----:B---3--:R-:W-:Y:S01]  /*0960*/  @!P3 IADD3 R18, P2, PT, R23, R18, RZ ;  /* 0x000000121712b210 */ /* 0x008fe20007f5e0ff */
[----:B------:R-:W3:Y:S01]  /*0970*/  @!P0 LDG.E R37, desc[UR8][R20.64] ;  /* 0x0000000814258981 */ /* 0x000ee2000c1e1900 */
[----:B------:R-:W-:Y:S02]  /*0980*/  LEA R25, R55, R24, 0x4 ;  /* 0x0000001837197211 */ /* 0x000fe400078e20ff */
[----:B------:R-:W-:Y:S02]  /*0990*/  MOV R33, RZ ;  /* 0x000000ff00217202 */ /* 0x000fe40000000f00 */
[C---:B------:R-:W-:Y:S02]  /*09a0*/  @!P3 IADD3.X R17, PT, PT, R22.reuse, R17, RZ, P1, !PT ;  /* 0x000000111611b210 */ /* 0x040fe40000ffe4ff */
[----:B------:R-:W-:Y:S02]  /*09b0*/  @!P3 IADD3.X R19, PT, PT, R22, R19, RZ, P2, !PT ;  /* 0x000000131613b210 */ /* 0x000fe400017fe4ff */
[----:B----4-:R-:W-:Y:S01]  /*09c0*/  CS2R R10, SRZ ;  /* 0x00000000000a7805 */ /* 0x010fe2000001ff00 */
[C---:B-1----:R-:W-:Y:S01]  /*09d0*/  @P4 IMAD.WIDE R22, R25.reuse, 0x4, R12 ;  /* 0x0000000419164825 */ /* 0x042fe200078e020c */
[----:B------:R-:W4:Y:S03]  /*09e0*/  @!P3 LDG.E R34, desc[UR8][R16.64] ;  /* 0x000000081022b981 */ /* 0x000f26000c1e1900 */
[----:B0-----:R-:W-:Y:S01]  /*09f0*/  IMAD.WIDE R12, R25, 0x4, R14 ;  /* 0x00000004190c7825 */ /* 0x001fe200078e020e */
[----:B------:R-:W4:Y:S04]  /*0a00*/  @!P3 LDG.E R33, desc[UR8][R18.64] ;  /* 0x000000081221b981 */ /* 0x000f28000c1e1900 */
[----:B------:R0:W5:Y:S04]  /*0a10*/  @P4 LDG.E.64 R10, desc[UR8][R22.64] ;  /* 0x00000008160a4981 */ /* 0x000168000c1e1b00 */
[----:B------:R-:W5:Y:S01]  /*0a20*/  LDG.E.64 R12, desc[UR8][R12.64] ;  /* 0x000000080c0c7981 */ /* 0x000f62000c1e1b00 */
[----:B------:R-:W-:Y:S01]  /*0a30*/  MOV R53, 0x3f800000 ;  /* 0x3f80000000357802 */ /* 0x000fe20000000f00 */
[----:B------:R-:W-:Y:S01]  /*0a40*/  UISETP.NE.AND UP0, UPT, UR11, URZ, UPT ;  /* 0x000000ff0b00728c */ /* 0x000fe2000bf05270 */
[----:B--2---:R-:W-:-:S05]  /*0a50*/  FFMA.FTZ R9, -R8, R8, R9 ;  /* 0x0000000808097223 */ /* 0x004fca0000010109 */
[----:B------:R-:W-:-:S13]  /*0a60*/  FSETP.GTU.FTZ.AND P1, PT, R9, RZ, PT ;  /* 0x000000ff0900720b */ /* 0x000fda0003f3c000 */
[----:B------:R-:W1:Y:S01]  /*0a70*/  @P1 LDC R14, c[0x0][0x3c0] ;  /* 0x0000f000ff0e1b82 */ /* 0x000e620000000800 */
[----:B------:R-:W-:Y:S02]  /*0a80*/  PRMT R51, R40, 0x7632, R51 ;  /* 0x0000763228337816 */ /* 0x000fe40000000033 */
[----:B------:R-:W-:Y:S02]  /*0a90*/  PRMT R52, R39, 0x7632, R52 ;  /* 0x0000763227347816 */ /* 0x000fe40000000034 */
[----:B------:R-:W-:Y:S01]  /*0aa0*/  PRMT R47, R36, 0x7632, R47 ;  /* 0x00007632242f7816 */ /* 0x000fe2000000002f */
[----:B-1----:R-:W-:-:S04]  /*0ab0*/  @P1 FADD.FTZ R14, R9, R14 ;  /* 0x0000000e090e1221 */ /* 0x002fc80000010000 */
[----:B------:R0:W1:Y:S01]  /*0ac0*/  @P1 MUFU.RSQ R53, R14 ;  /* 0x0000000e00351308 */ /* 0x0000620000001400 */
[----:B------:R-:W-:Y:S02]  /*0ad0*/  PRMT R48, R35, 0x7632, R48 ;  /* 0x0000763223307816 */ /* 0x000fe40000000030 */
[----:B------:R-:W-:Y:S02]  /*0ae0*/  PRMT R49, R38, 0x7632, R49 ;  /* 0x0000763226317816 */ /* 0x000fe40000000031 */
[----:B---3--:R-:W-:Y:S02]  /*0af0*/  PRMT R50, R37, 0x7632, R50 ;  /* 0x0000763225327816 */ /* 0x008fe40000000032 */
[----:B----4-:R-:W-:Y:S02]  /*0b00*/  PRMT R9, R34, 0x7632, R9 ;  /* 0x0000763222097816 */ /* 0x010fe40000000009 */
[----:B------:R-:W-:Y:S01]  /*0b10*/  PRMT R46, R33, 0x7632, R46 ;  /* 0x00007632212e7816 */ /* 0x000fe2000000002e */
[----:B01----:R-:W-:Y:S06]  /*0b20*/  BRA.U UP0, `(.L_x_37) ;  /* 0x0000000500247547 */ /* 0x003fec000b800000 */
[----:B------:R-:W-:Y:S02]  /*0b30*/  SHF.L.U32 R17, R40, 0x10, RZ ;  /* 0x0000001028117819 */ /* 0x000fe400000006ff */
[----:B------:R-:W-:Y:S02]  /*0b40*/  SHF.L.U32 R19, R51, 0x10, RZ ;  /* 0x0000001033137819 */ /* 0x000fe400000006ff */
[----:B------:R-:W-:Y:S01]  /*0b50*/  SHF.L.U32 R15, R39, 0x10, RZ ;  /* 0x00000010270f7819 */ /* 0x000fe200000006ff */
[----:B------:R-:W-:Y:S01]  /*0b60*/  FADD.FTZ R16, -R8, R17 ;  /* 0x0000001108107221 */ /* 0x000fe20000010100 */
[----:B------:R-:W-:Y:S01]  /*0b70*/  SHF.L.U32 R14, R52, 0x10, RZ ;  /* 0x00000010340e7819 */ /* 0x000fe200000006ff */
[----:B------:R-:W-:Y:S01]  /*0b80*/  FADD.FTZ R18, -R8, R19 ;  /* 0x0000001308127221 */ /* 0x000fe20000010100 */
[----:B------:R-:W-:Y:S01]  /*0b90*/  SHF.L.U32 R25, R38, 0x10, RZ ;  /* 0x0000001026197819 */ /* 0x000fe200000006ff */
[----:B-----5:R-:W-:Y:S01]  /*0ba0*/  FMUL.FTZ R17, R12, R15 ;  /* 0x0000000f0c117220 */ /* 0x020fe20000410000 */
[-C--:B------:R-:W-:Y:S01]  /*0bb0*/  FMUL.FTZ R16, R16, R53.reuse ;  /* 0x0000003510107220 */ /* 0x080fe20000410000 */
[----:B------:R-:W-:Y:S01]  /*0bc0*/  FMUL.FTZ R19, R18, R53 ;  /* 0x0000003512137220 */ /* 0x000fe20000410000 */
[----:B------:R-:W-:Y:S01]  /*0bd0*/  FMUL.FTZ R20, R13, R14 ;  /* 0x0000000e0d147220 */ /* 0x000fe20000410000 */
[----:B------:R-:W-:Y:S01]  /*0be0*/  FADD.FTZ R23, RZ, R17 ;  /* 0x00000011ff177221 */ /* 0x000fe20000010000 */
[----:B------:R-:W-:Y:S01]  /*0bf0*/  FFMA.FTZ R18, R16, R17, RZ ;  /* 0x0000001110127223 */ /* 0x000fe200000100ff */
[----:B------:R-:W-:Y:S01]  /*0c00*/  SHF.L.U32 R21, R37, 0x10, RZ ;  /* 0x0000001025157819 */ /* 0x000fe200000006ff */
[----:B------:R-:W-:Y:S01]  /*0c10*/  FADD.FTZ R24, -R8, R25 ;  /* 0x0000001908187221 */ /* 0x000fe20000010100 */
[----:B------:R-:W-:Y:S01]  /*0c20*/  FADD.FTZ R23, R20, R23 ;  /* 0x0000001714177221 */ /* 0x000fe20000010000 */
[----:B------:R-:W-:Y:S01]  /*0c30*/  FFMA.FTZ R17, R19, R20, R18 ;  /* 0x0000001413117223 */ /* 0x000fe20000010012 */
[----:B------:R-:W-:Y:S01]  /*0c40*/  SHF.L.U32 R25, R49, 0x10, RZ ;  /* 0x0000001031197819 */ /* 0x000fe200000006ff */
[----:B------:R-:W-:Y:S01]  /*0c50*/  FMUL.FTZ R20, R12, R21 ;  /* 0x000000150c147220 */ /* 0x000fe20000410000 */
[-C--:B------:R-:W-:Y:S01]  /*0c60*/  FMUL.FTZ R24, R24, R53.reuse ;  /* 0x0000003518187220 */ /* 0x080fe20000410000 */
[----:B------:R-:W-:Y:S01]  /*0c70*/  SHF.L.U32 R18, R50, 0x10, RZ ;  /* 0x0000001032127819 */ /* 0x000fe200000006ff */
[----:B------:R-:W-:Y:S01]  /*0c80*/  FFMA.FTZ R22, R15, R16, RZ ;  /* 0x000000100f167223 */ /* 0x000fe200000100ff */
[----:B------:R-:W-:Y:S01]  /*0c90*/  FADD.FTZ R27, R23, R20 ;  /* 0x00000014171b7221 */ /* 0x000fe20000010000 */
[----:B------:R-:W-:Y:S01]  /*0ca0*/  FFMA.FTZ R28, R24, R20, R17 ;  /* 0x00000014181c7223 */ /* 0x000fe20000010011 */
[----:B------:R-:W-:Y:S01]  /*0cb0*/  FADD.FTZ R20, -R8, R25 ;  /* 0x0000001908147221 */ /* 0x000fe20000010100 */
[----:B------:R-:W-:Y:S01]  /*0cc0*/  SHF.L.U32 R25, R36, 0x10, RZ ;  /* 0x0000001024197819 */ /* 0x000fe200000006ff */
[----:B------:R-:W-:Y:S01]  /*0cd0*/  FMUL.FTZ R26, R13, R18 ;  /* 0x000000120d1a7220 */ /* 0x000fe20000410000 */
[----:B------:R-:W-:Y:S01]  /*0ce0*/  SHF.L.U32 R17, R35, 0x10, RZ ;  /* 0x0000001023117819 */ /* 0x000fe200000006ff */
[----:B------:R-:W-:Y:S01]  /*0cf0*/  FMUL.FTZ R23, R20, R53 ;  /* 0x0000003514177220 */ /* 0x000fe20000410000 */
[----:B------:R-:W-:Y:S01]  /*0d00*/  FADD.FTZ R20, RZ, R15 ;  /* 0x0000000fff147221 */ /* 0x000fe20000010000 */
[----:B------:R-:W-:Y:S01]  /*0d10*/  FADD.FTZ R16, -R8, R25 ;  /* 0x0000001908107221 */ /* 0x000fe20000010100 */
[----:B------:R-:W-:Y:S01]  /*0d20*/  FADD.FTZ R15, R26, R27 ;  /* 0x0000001b1a0f7221 */ /* 0x000fe20000010000 */
[----:B------:R-:W-:Y:S01]  /*0d30*/  FFMA.FTZ R25, R23, R26, R28 ;  /* 0x0000001a17197223 */ /* 0x000fe2000001001c */
[----:B------:R-:W-:Y:S01]  /*0d40*/  FMUL.FTZ R26, R12, R17 ;  /* 0x000000110c1a7220 */ /* 0x000fe20000410000 */
[C---:B------:R-:W-:Y:S01]  /*0d50*/  FADD.FTZ R20, R21.reuse, R20 ;  /* 0x0000001415147221 */ /* 0x040fe20000010000 */
[----:B------:R-:W-:Y:S01]  /*0d60*/  FMUL.FTZ R16, R16, R53 ;  /* 0x0000003510107220 */ /* 0x000fe20000410000 */
[----:B------:R-:W-:Y:S01]  /*0d70*/  FFMA.FTZ R24, R21, R24, R22 ;  /* 0x0000001815187223 */ /* 0x000fe20000010016 */
[----:B------:R-:W-:Y:S01]  /*0d80*/  SHF.L.U32 R21, R47, 0x10, RZ ;  /* 0x000000102f157819 */ /* 0x000fe200000006ff */
[----:B------:R-:W-:Y:S01]  /*0d90*/  FADD.FTZ R15, R15, R26 ;  /* 0x0000001a0f0f7221 */ /* 0x000fe20000010000 */
[----:B------:R-:W-:Y:S01]  /*0da0*/  FFMA.FTZ R26, R16, R26, R25 ;  /* 0x0000001a101a7223 */ /* 0x000fe20000010019 */
[----:B------:R-:W-:Y:S01]  /*0db0*/  SHF.L.U32 R22, R48, 0x10, RZ ;  /* 0x0000001030167819 */ /* 0x000fe200000006ff */
[----:B------:R-:W-:Y:S01]  /*0dc0*/  FFMA.FTZ R19, R14, R19, RZ ;  /* 0x000000130e137223 */ /* 0x000fe200000100ff */
[----:B------:R-:W-:Y:S01]  /*0dd0*/  FADD.FTZ R25, RZ, R14 ;  /* 0x0000000eff197221 */ /* 0x000fe20000010000 */
[----:B------:R-:W-:Y:S01]  /*0de0*/  FADD.FTZ R14, -R8, R21 ;  /* 0x00000015080e7221 */ /* 0x000fe20000010100 */
[----:B------:R-:W-:Y:S01]  /*0df0*/  SHF.L.U32 R29, R34, 0x10, RZ ;  /* 0x00000010221d7819 */ /* 0x000fe200000006ff */
[----:B------:R-:W-:Y:S01]  /*0e00*/  FMUL.FTZ R28, R13, R22 ;  /* 0x000000160d1c7220 */ /* 0x000fe20000410000 */
[----:B------:R-:W-:Y:S01]  /*0e10*/  FFMA.FTZ R23, R18, R23, R19 ;  /* 0x0000001712177223 */ /* 0x000fe20000010013 */
[----:B------:R-:W-:Y:S01]  /*0e20*/  FMUL.FTZ R21, R14, R53 ;  /* 0x000000350e157220 */ /* 0x000fe20000410000 */
[----:B------:R-:W-:Y:S01]  /*0e30*/  SHF.L.U32 R19, R33, 0x10, RZ ;  /* 0x0000001021137819 */ /* 0x000fe200000006ff */
[----:B------:R-:W-:Y:S01]  /*0e40*/  FADD.FTZ R15, R28, R15 ;  /* 0x0000000f1c0f7221 */ /* 0x000fe20000010000 */
[----:B------:R-:W-:Y:S01]  /*0e50*/  FADD.FTZ R25, R18, R25 ;  /* 0x0000001912197221 */ /* 0x000fe20000010000 */
[----:B------:R-:W-:Y:S01]  /*0e60*/  FFMA.FTZ R27, R21, R28, R26 ;  /* 0x0000001c151b7223 */ /* 0x000fe2000001001a */
[----:B------:R-:W-:Y:S01]  /*0e70*/  FADD.FTZ R26, -R8, R29 ;  /* 0x0000001d081a7221 */ /* 0x000fe20000010100 */
[----:B------:R-:W-:Y:S01]  /*0e80*/  SHF.L.U32 R29, R9, 0x10, RZ ;  /* 0x00000010091d7819 */ /* 0x000fe200000006ff */
[----:B------:R-:W-:Y:S01]  /*0e90*/  FMUL.FTZ R28, R12, R19 ;  /* 0x000000130c1c7220 */ /* 0x000fe20000410000 */
[----:B------:R-:W-:Y:S01]  /*0ea0*/  SHF.L.U32 R14, R46, 0x10, RZ ;  /* 0x000000102e0e7819 */ /* 0x000fe200000006ff */
[-C--:B------:R-:W-:Y:S01]  /*0eb0*/  FMUL.FTZ R26, R26, R53.reuse ;  /* 0x000000351a1a7220 */ /* 0x080fe20000410000 */
[----:B------:R-:W-:Y:S01]  /*0ec0*/  FADD.FTZ R20, R20, R17 ;  /* 0x0000001114147221 */ /* 0x000fe20000010000 */
[----:B------:R-:W-:Y:S01]  /*0ed0*/  FADD.FTZ R18, -R8, R29 ;  /* 0x0000001d08127221 */ /* 0x000fe20000010100 */
[----:B------:R-:W-:Y:S01]  /*0ee0*/  FFMA.FTZ R16, R17, R16, R24 ;  /* 0x0000001011107223 */ /* 0x000fe20000010018 */
[----:B------:R-:W-:Y:S01]  /*0ef0*/  FADD.FTZ R15, R15, R28 ;  /* 0x0000001c0f0f7221 */ /* 0x000fe20000010000 */
[----:B------:R-:W-:Y:S01]  /*0f00*/  FFMA.FTZ R28, R26, R28, R27 ;  /* 0x0000001c1a1c7223 */ /* 0x000fe2000001001b */
[----:B------:R-:W-:Y:S01]  /*0f10*/  FMUL.FTZ R24, R13, R14 ;  /* 0x0000000e0d187220 */ /* 0x000fe20000410000 */
[----:B------:R-:W-:Y:S01]  /*0f20*/  FMUL.FTZ R17, R18, R53 ;  /* 0x0000003512117220 */ /* 0x000fe20000410000 */
[----:B------:R-:W-:Y:S01]  /*0f30*/  FADD.FTZ R25, R25, R22 ;  /* 0x0000001619197221 */ /* 0x000fe20000010000 */
[----:B------:R-:W-:Y:S01]  /*0f40*/  FFMA.FTZ R23, R22, R21, R23 ;  /* 0x0000001516177223 */ /* 0x000fe20000010017 */
[----:B------:R-:W-:Y:S01]  /*0f50*/  FADD.FTZ R18, R20, R19 ;  /* 0x0000001314127221 */ /* 0x000fe20000010000 */
[----:B------:R-:W-:Y:S01]  /*0f60*/  FFMA.FTZ R22, R17, R24, R28 ;  /* 0x0000001811167223 */ /* 0x000fe2000001001c */
[----:B------:R-:W-:Y:S01]  /*0f70*/  FFMA.FTZ R16, R19, R26, R16 ;  /* 0x0000001a13107223 */ /* 0x000fe20000010010 */
[----:B------:R-:W-:Y:S01]  /*0f80*/  FADD.FTZ R21, R24, R15 ;  /* 0x0000000f18157221 */ /* 0x000fe20000010000 */
[----:B------:R-:W-:Y:S01]  /*0f90*/  FADD.FTZ R19, R25, R14 ;  /* 0x0000000e19137221 */ /* 0x000fe20000010000 */
[----:B------:R-:W-:Y:S01]  /*0fa0*/  FFMA.FTZ R17, R14, R17, R23 ;  /* 0x000000110e117223 */ /* 0x000fe20000010017 */
[----:B------:R-:W-:Y:S06]  /*0fb0*/  BRA `(.L_x_38) ;  /* 0x0000000800407947 */ /* 0x000fec0003800000 */
.L_x_37:
[----:B------:R-:W-:Y:S02]  /*0fc0*/  SHF.L.U32 R15, R40, 0x10, RZ ;  /* 0x00000010280f7819 */ /* 0x000fe400000006ff */
[----:B------:R-:W-:Y:S02]  /*0fd0*/  SHF.L.U32 R17, R51, 0x10, RZ ;  /* 0x0000001033117819 */ /* 0x000fe400000006ff */
[----:B------:R-:W-:Y:S01]  /*0fe0*/  SHF.L.U32 R21, R38, 0x10, RZ ;  /* 0x0000001026157819 */ /* 0x000fe200000006ff */
[----:B------:R-:W-:Y:S01]  /*0ff0*/  FADD.FTZ R14, -R8, R15 ;  /* 0x0000000f080e7221 */ /* 0x000fe20000010100 */
[----:B------:R-:W-:Y:S02]  /*1000*/  SHF.L.U32 R27, R49, 0x10, RZ ;  /* 0x00000010311b7819 */ /* 0x000fe400000006ff */
[----:B------:R-:W-:Y:S01]  /*1010*/  SHF.L.U32 R28, R39, 0x10, RZ ;  /* 0x00000010271c7819 */ /* 0x000fe200000006ff */
[----:B------:R-:W-:Y:S01]  /*1020*/  FMUL.FTZ R15, R14, R53 ;  /* 0x000000350e0f7220 */ /* 0x000fe20000410000 */
[C---:B------:R-:W-:Y:S01]  /*1030*/  FADD.FTZ R14, -R8.reuse, R17 ;  /* 0x00000011080e7221 */ /* 0x040fe20000010100 */
[----:B------:R-:W-:Y:S01]  /*1040*/  FADD.FTZ R18, -R8, R21 ;  /* 0x0000001508127221 */ /* 0x000fe20000010100 */
[----:B------:R-:W-:Y:S01]  /*1050*/  SHF.L.U32 R30, R52, 0x10, RZ ;  /* 0x00000010341e7819 */ /* 0x000fe200000006ff */
[--C-:B-----5:R-:W-:Y:S01]  /*1060*/  FFMA.FTZ R19, R12, R15, R10.reuse ;  /* 0x0000000f0c137223 */ /* 0x120fe2000001000a */
[-C--:B------:R-:W-:Y:S01]  /*1070*/  FMUL.FTZ R14, R14, R53.reuse ;  /* 0x000000350e0e7220 */ /* 0x080fe20000410000 */
[----:B------:R-:W-:Y:S01]  /*1080*/  FMUL.FTZ R17, R18, R53 ;  /* 0x0000003512117220 */ /* 0x000fe20000410000 */
[----:B------:R-:W-:Y:S01]  /*1090*/  SHF.L.U32 R31, R47, 0x10, RZ ;  /* 0x000000102f1f7819 */ /* 0x000fe200000006ff */
[----:B------:R-:W-:Y:S01]  /*10a0*/  FMUL.FTZ R16, R19, -1.4426950216293334961 ;  /* 0xbfb8aa3b13107820 */ /* 0x000fe20000410000 */
[----:B------:R-:W-:Y:S01]  /*10b0*/  FFMA.FTZ R20, R13, R14, R11 ;  /* 0x0000000e0d147223 */ /* 0x000fe2000001000b */
[----:B------:R-:W-:Y:S01]  /*10c0*/  FFMA.FTZ R18, R12, R17, R10 ;  /* 0x000000110c127223 */ /* 0x000fe2000001000a */
[----:B------:R-:W-:-:S02]  /*10d0*/  SHF.L.U32 R60, R35, 0x10, RZ ;  /* 0x00000010233c7819 */ /* 0x000fc400000006ff */
[----:B------:R-:W-:Y:S01]  /*10e0*/  FMUL.FTZ R24, R20, -1.4426950216293334961 ;  /* 0xbfb8aa3b14187820 */ /* 0x000fe20000410000 */
[----:B------:R-:W0:Y:S01]  /*10f0*/  MUFU.EX2 R16, R16 ;  /* 0x0000001000107308 */ /* 0x000e220000000800 */
[----:B------:R-:W-:-:S07]  /*1100*/  FMUL.FTZ R25, R18, -1.4426950216293334961 ;  /* 0xbfb8aa3b12197820 */ /* 0x000fce0000410000 */
[----:B------:R-:W1:Y:S08]  /*1110*/  MUFU.EX2 R24, R24 ;  /* 0x0000001800187308 */ /* 0x000e700000000800 */
[----:B------:R-:W2:Y:S01]  /*1120*/  MUFU.EX2 R25, R25 ;  /* 0x0000001900197308 */ /* 0x000ea20000000800 */
[----:B0-----:R-:W-:Y:S01]  /*1130*/  FADD.FTZ R21, R16, 1 ;  /* 0x3f80000010157421 */ /* 0x001fe20000010000 */
[----:B------:R-:W-:Y:S01]  /*1140*/  FADD.FTZ R16, -R8, R27 ;  /* 0x0000001b08107221 */ /* 0x000fe20000010100 */
[----:B------:R-:W-:-:S03]  /*1150*/  SHF.L.U32 R27, R36, 0x10, RZ ;  /* 0x00000010241b7819 */ /* 0x000fc600000006ff */
[----:B------:R-:W-:Y:S02]  /*1160*/  FMUL.FTZ R16, R16, R53 ;  /* 0x0000003510107220 */ /* 0x000fe40000410000 */
[----:B------:R-:W0:Y:S01]  /*1170*/  MUFU.RCP R21, R21 ;  /* 0x0000001500157308 */ /* 0x000e220000001000 */
[----:B-1----:R-:W-:-:S07]  /*1180*/  FADD.FTZ R23, R24, 1 ;  /* 0x3f80000018177421 */ /* 0x002fce0000010000 */
[----:B------:R-:W1:Y:S01]  /*1190*/  MUFU.RCP R23, R23 ;  /* 0x0000001700177308 */ /* 0x000e620000001000 */
[----:B--2---:R-:W-:-:S07]  /*11a0*/  FADD.FTZ R22, R25, 1 ;  /* 0x3f80000019167421 */ /* 0x004fce0000010000 */
[----:B------:R-:W2:Y:S01]  /*11b0*/  MUFU.RCP R22, R22 ;  /* 0x0000001600167308 */ /* 0x000ea20000001000 */
[----:B0-----:R-:W-:Y:S01]  /*11c0*/  FADD.FTZ R26, -R21, 1 ;  /* 0x3f800000151a7421 */ /* 0x001fe20000010100 */
[----:B------:R-:W-:Y:S01]  /*11d0*/  FMUL.FTZ R24, R28, R21 ;  /* 0x000000151c187220 */ /* 0x000fe20000410000 */
[----:B------:R-:W-:Y:S02]  /*11e0*/  FADD.FTZ R28, -R8, R27 ;  /* 0x0000001b081c7221 */ /* 0x000fe40000010100 */
[----:B------:R-:W-:Y:S01]  /*11f0*/  FFMA.FTZ R25, R19, R26, 1 ;  /* 0x3f80000013197423 */ /* 0x000fe2000001001a */
[----:B------:R-:W-:Y:S01]  /*1200*/  FFMA.FTZ R26, R13, R16, R11 ;  /* 0x000000100d1a7223 */ /* 0x000fe2000001000b */
[----:B------:R-:W-:Y:S01]  /*1210*/  FMUL.FTZ R19, R28, R53 ;  /* 0x000000351c137220 */ /* 0x000fe20000410000 */
[----:B-1----:R-:W-:Y:S01]  /*1220*/  FMUL.FTZ R21, R30, R23 ;  /* 0x000000171e157220 */ /* 0x002fe20000410000 */
[----:B------:R-:W-:Y:S01]  /*1230*/  FADD.FTZ R23, -R23, 1 ;  /* 0x3f80000017177421 */ /* 0x000fe20000010100 */
[----:B------:R-:W-:Y:S01]  /*1240*/  FMUL.FTZ R30, R26, -1.4426950216293334961 ;  /* 0xbfb8aa3b1a1e7820 */ /* 0x000fe20000410000 */
[----:B------:R-:W-:-:S02]  /*1250*/  FFMA.FTZ R27, R12, R19, R10 ;  /* 0x000000130c1b7223 */ /* 0x000fc4000001000a */
[----:B------:R-:W-:Y:S01]  /*1260*/  FFMA.FTZ R28, R20, R23, 1 ;  /* 0x3f800000141c7423 */ /* 0x000fe20000010017 */
[----:B------:R-:W-:Y:S01]  /*1270*/  FADD.FTZ R20, -R8, R31 ;  /* 0x0000001f08147221 */ /* 0x000fe20000010100 */
[----:B------:R-:W0:Y:S01]  /*1280*/  MUFU.EX2 R23, R30 ;  /* 0x0000001e00177308 */ /* 0x000e220000000800 */
[----:B--2---:R-:W-:Y:S01]  /*1290*/  FADD.FTZ R29, -R22, 1 ;  /* 0x3f800000161d7421 */ /* 0x004fe20000010100 */
[----:B------:R-:W-:Y:S01]  /*12a0*/  FMUL.FTZ R21, R21, R28 ;  /* 0x0000001c15157220 */ /* 0x000fe20000410000 */
[----:B------:R-:W-:Y:S02]  /*12b0*/  FMUL.FTZ R20, R20, R53 ;  /* 0x0000003514147220 */ /* 0x000fe40000410000 */
[----:B------:R-:W-:Y:S01]  /*12c0*/  FFMA.FTZ R29, R18, R29, 1 ;  /* 0x3f800000121d7423 */ /* 0x000fe2000001001d */
[----:B------:R-:W-:Y:S01]  /*12d0*/  FMUL.FTZ R18, R24, R25 ;  /* 0x0000001918127220 */ /* 0x000fe20000410000 */
[----:B------:R-:W-:Y:S01]  /*12e0*/  FMUL.FTZ R24, R27, -1.4426950216293334961 ;  /* 0xbfb8aa3b1b187820 */ /* 0x000fe20000410000 */
[----:B------:R-:W-:Y:S01]  /*12f0*/  SHF.L.U32 R25, R37, 0x10, RZ ;  /* 0x0000001025197819 */ /* 0x000fe200000006ff */
[----:B------:R-:W-:-:S04]  /*1300*/  FFMA.FTZ R28, R13, R20, R11 ;  /* 0x000000140d1c7223 */ /* 0x000fc8000001000b */
[----:B------:R-:W1:Y:S01]  /*1310*/  MUFU.EX2 R24, R24 ;  /* 0x0000001800187308 */ /* 0x000e620000000800 */
[----:B------:R-:W-:Y:S01]  /*1320*/  FMUL.FTZ R22, R25, R22 ;  /* 0x0000001619167220 */ /* 0x000fe20000410000 */
[----:B------:R-:W-:Y:S01]  /*1330*/  FMUL.FTZ R25, R28, -1.4426950216293334961 ;  /* 0xbfb8aa3b1c197820 */ /* 0x000fe20000410000 */
[----:B0-----:R-:W-:Y:S01]  /*1340*/  FADD.FTZ R54, R23, 1 ;  /* 0x3f80000017367421 */ /* 0x001fe20000010000 */
[----:B------:R-:W-:Y:S01]  /*1350*/  SHF.L.U32 R23, R34, 0x10, RZ ;  /* 0x0000001022177819 */ /* 0x000fe200000006ff */
[----:B------:R-:W-:-:S03]  /*1360*/  FMUL.FTZ R22, R22, R29 ;  /* 0x0000001d16167220 */ /* 0x000fc60000410000 */
[----:B------:R-:W0:Y:S01]  /*1370*/  MUFU.EX2 R25, R25 ;  /* 0x0000001900197308 */ /* 0x000e220000000800 */
[----:B------:R-:W-:-:S04]  /*1380*/  FADD.FTZ R30, -R8, R23 ;  /* 0x00000017081e7221 */ /* 0x000fc80000010100 */
[----:B------:R-:W-:-:S03]  /*1390*/  FMUL.FTZ R23, R30, R53 ;  /* 0x000000351e177220 */ /* 0x000fc60000410000 */
[----:B------:R-:W2:Y:S01]  /*13a0*/  MUFU.RCP R54, R54 ;  /* 0x0000003600367308 */ /* 0x000ea20000001000 */
[----:B-1----:R-:W-:Y:S01]  /*13b0*/  FADD.FTZ R29, R24, 1 ;  /* 0x3f800000181d7421 */ /* 0x002fe20000010000 */
[----:B------:R-:W-:-:S04]  /*13c0*/  FFMA.FTZ R24, R12, R23, R10 ;  /* 0x000000170c187223 */ /* 0x000fc8000001000a */
[----:B------:R-:W-:Y:S02]  /*13d0*/  FMUL.FTZ R30, R24, -1.4426950216293334961 ;  /* 0xbfb8aa3b181e7820 */ /* 0x000fe40000410000 */
[----:B------:R-:W1:Y:S01]  /*13e0*/  MUFU.RCP R29, R29 ;  /* 0x0000001d001d7308 */ /* 0x000e620000001000 */
[----:B0-----:R-:W-:-:S07]  /*13f0*/  FADD.FTZ R31, R25, 1 ;  /* 0x3f800000191f7421 */ /* 0x001fce0000010000 */
[----:B------:R-:W0:Y:S01]  /*1400*/  MUFU.EX2 R30, R30 ;  /* 0x0000001e001e7308 */ /* 0x000e220000000800 */
[----:B--2---:R-:W-:-:S04]  /*1410*/  FADD.FTZ R25, -R54, 1 ;  /* 0x3f80000036197421 */ /* 0x004fc80000010100 */
[----:B------:R-:W-:Y:S01]  /*1420*/  FFMA.FTZ R26, R26, R25, 1 ;  /* 0x3f8000001a1a7423 */ /* 0x000fe20000010019 */
[----:B------:R-:W-:Y:S02]  /*1430*/  SHF.L.U32 R25, R50, 0x10, RZ ;  /* 0x0000001032197819 */ /* 0x000fe400000006ff */
[----:B------:R-:W2:Y:S03]  /*1440*/  MUFU.RCP R31, R31 ;  /* 0x0000001f001f7308 */ /* 0x000ea60000001000 */
[----:B------:R-:W-:Y:S01]  /*1450*/  FMUL.FTZ R25, R25, R54 ;  /* 0x0000003619197220 */ /* 0x000fe20000410000 */
[----:B-1----:R-:W-:-:S03]  /*1460*/  FADD.FTZ R54, -R29, 1 ;  /* 0x3f8000001d367421 */ /* 0x002fc60000010100 */
[----:B------:R-:W-:Y:S01]  /*1470*/  FMUL.FTZ R26, R25, R26 ;  /* 0x0000001a191a7220 */ /* 0x000fe20000410000 */
[----:B------:R-:W-:Y:S01]  /*1480*/  FFMA.FTZ R27, R27, R54, 1 ;  /* 0x3f8000001b1b7423 */ /* 0x000fe20000010036 */
[----:B0-----:R-:W-:Y:S01]  /*1490*/  FADD.FTZ R54, R30, 1 ;  /* 0x3f8000001e367421 */ /* 0x001fe20000010000 */
[----:B------:R-:W-:Y:S01]  /*14a0*/  FMUL.FTZ R30, R60, R29 ;  /* 0x0000001d3c1e7220 */ /* 0x000fe20000410000 */
[----:B------:R-:W-:-:S03]  /*14b0*/  SHF.L.U32 R60, R48, 0x10, RZ ;  /* 0x00000010303c7819 */ /* 0x000fc600000006ff */
[----:B------:R-:W-:Y:S01]  /*14c0*/  FMUL.FTZ R27, R30, R27 ;  /* 0x0000001b1e1b7220 */ /* 0x000fe20000410000 */
[----:B------:R-:W0:Y:S01]  /*14d0*/  MUFU.RCP R54, R54 ;  /* 0x0000003600367308 */ /* 0x000e220000001000 */
[----:B--2---:R-:W-:Y:S01]  /*14e0*/  FADD.FTZ R29, -R31, 1 ;  /* 0x3f8000001f1d7421 */ /* 0x004fe20000010100 */
[----:B------:R-:W-:-:S03]  /*14f0*/  FMUL.FTZ R31, R60, R31 ;  /* 0x0000001f3c1f7220 */ /* 0x000fc60000410000 */
[----:B------:R-:W-:Y:S01]  /*1500*/  FFMA.FTZ R28, R28, R29, 1 ;  /* 0x3f8000001c1c7423 */ /* 0x000fe2000001001d */
[----:B------:R-:W-:-:S03]  /*1510*/  SHF.L.U32 R29, R33, 0x10, RZ ;  /* 0x00000010211d7819 */ /* 0x000fc600000006ff */
[----:B------:R-:W-:Y:S01]  /*1520*/  FMUL.FTZ R28, R31, R28 ;  /* 0x0000001c1f1c7220 */ /* 0x000fe20000410000 */
[----:B0-----:R-:W-:Y:S01]  /*1530*/  FADD.FTZ R61, -R54, 1 ;  /* 0x3f800000363d7421 */ /* 0x001fe20000010100 */
[----:B------:R-:W-:-:S03]  /*1540*/  FMUL.FTZ R29, R29, R54 ;  /* 0x000000361d1d7220 */ /* 0x000fc60000410000 */
[----:B------:R-:W-:Y:S01]  /*1550*/  FFMA.FTZ R24, R24, R61, 1 ;  /* 0x3f80000018187423 */ /* 0x000fe2000001003d */
[----:B------:R-:W-:-:S03]  /*1560*/  FFMA.FTZ R61, R15, R18, RZ ;  /* 0x000000120f3d7223 */ /* 0x000fc600000100ff */
[----:B------:R-:W-:Y:S01]  /*1570*/  FMUL.FTZ R25, R29, R24 ;  /* 0x000000181d197220 */ /* 0x000fe20000410000 */
[----:B------:R-:W-:Y:S01]  /*1580*/  SHF.L.U32 R29, R9, 0x10, RZ ;  /* 0x00000010091d7819 */ /* 0x000fe200000006ff */
[----:B------:R-:W-:-:S04]  /*1590*/  FMUL.FTZ R24, R12, R18 ;  /* 0x000000120c187220 */ /* 0x000fc80000410000 */
[----:B------:R-:W-:Y:S01]  /*15a0*/  FADD.FTZ R54, -R8, R29 ;  /* 0x0000001d08367221 */ /* 0x000fe20000010100 */
[----:B------:R-:W-:Y:S01]  /*15b0*/  FFMA.FTZ R31, R15, R24, RZ ;  /* 0x000000180f1f7223 */ /* 0x000fe200000100ff */
[----:B------:R-:W-:Y:S01]  /*15c0*/  FADD.FTZ R30, RZ, R24 ;  /* 0x00000018ff1e7221 */ /* 0x000fe20000010000 */
[----:B------:R-:W-:Y:S01]  /*15d0*/  FMUL.FTZ R29, R13, R21 ;  /* 0x000000150d1d7220 */ /* 0x000fe20000410000 */
[----:B------:R-:W-:Y:S01]  /*15e0*/  FMUL.FTZ R24, R54, R53 ;  /* 0x0000003536187220 */ /* 0x000fe20000410000 */
[----:B------:R-:W-:Y:S01]  /*15f0*/  FADD.FTZ R15, RZ, R18 ;  /* 0x00000012ff0f7221 */ /* 0x000fe20000010000 */
[----:B------:R-:W-:Y:S01]  /*1600*/  FFMA.FTZ R18, R17, R22, R61 ;  /* 0x0000001611127223 */ /* 0x000fe2000001003d */
[----:B------:R-:W-:Y:S01]  /*1610*/  FFMA.FTZ R60, R14, R29, R31 ;  /* 0x0000001d0e3c7223 */ /* 0x000fe2000001001f */
[----:B------:R-:W-:Y:S01]  /*1620*/  FFMA.FTZ R31, R13, R24, R11 ;  /* 0x000000180d1f7223 */ /* 0x000fe2000001000b */
[----:B------:R-:W-:Y:S01]  /*1630*/  FADD.FTZ R29, R29, R30 ;  /* 0x0000001e1d1d7221 */ /* 0x000fe20000010000 */
[----:B------:R-:W-:Y:S01]  /*1640*/  FMUL.FTZ R61, R12, R22 ;  /* 0x000000160c3d7220 */ /* 0x000fe20000410000 */
[----:B------:R-:W-:Y:S01]  /*1650*/  FADD.FTZ R54, R15, R22 ;  /* 0x000000160f367221 */ /* 0x000fe20000010000 */
[----:B------:R-:W-:Y:S01]  /*1660*/  FMUL.FTZ R30, R31, -1.4426950216293334961 ;  /* 0xbfb8aa3b1f1e7820 */ /* 0x000fe20000410000 */
[----:B------:R-:W-:Y:S01]  /*1670*/  SHF.L.U32 R15, R46, 0x10, RZ ;  /* 0x000000102e0f7819 */ /* 0x000fe200000006ff */
[----:B------:R-:W-:Y:S01]  /*1680*/  FFMA.FTZ R17, R17, R61, R60 ;  /* 0x0000003d11117223 */ /* 0x000fe2000001003c */
[----:B------:R-:W-:Y:S01]  /*1690*/  FADD.FTZ R61, R29, R61 ;  /* 0x0000003d1d3d7221 */ /* 0x000fe20000010000 */
[----:B------:R-:W-:Y:S01]  /*16a0*/  FFMA.FTZ R29, R14, R21, RZ ;  /* 0x000000150e1d7223 */ /* 0x000fe200000100ff */
[-C--:B------:R-:W-:Y:S01]  /*16b0*/  FMUL.FTZ R14, R13, R26.reuse ;  /* 0x0000001a0d0e7220 */ /* 0x080fe20000410000 */
[----:B------:R-:W0:Y:S01]  /*16c0*/  MUFU.EX2 R30, R30 ;  /* 0x0000001e001e7308 */ /* 0x000e220000000800 */
[-C--:B------:R-:W-:Y:S01]  /*16d0*/  FFMA.FTZ R18, R19, R27.reuse, R18 ;  /* 0x0000001b13127223 */ /* 0x080fe20000010012 */
[C---:B------:R-:W-:Y:S01]  /*16e0*/  FFMA.FTZ R29, R16.reuse, R26, R29 ;  /* 0x0000001a101d7223 */ /* 0x040fe2000001001d */
[----:B------:R-:W-:Y:S01]  /*16f0*/  FFMA.FTZ R16, R16, R14, R17 ;  /* 0x0000000e10107223 */ /* 0x000fe20000010011 */
[----:B------:R-:W-:Y:S01]  /*1700*/  FADD.FTZ R61, R14, R61 ;  /* 0x0000003d0e3d7221 */ /* 0x000fe20000010000 */
[----:B------:R-:W-:Y:S01]  /*1710*/  FMUL.FTZ R14, R12, R27 ;  /* 0x0000001b0c0e7220 */ /* 0x000fe20000410000 */
[----:B------:R-:W-:Y:S01]  /*1720*/  FADD.FTZ R17, RZ, R21 ;  /* 0x00000015ff117221 */ /* 0x000fe20000010000 */
[-C--:B------:R-:W-:Y:S01]  /*1730*/  FMUL.FTZ R21, R13, R28.reuse ;  /* 0x0000001c0d157220 */ /* 0x080fe20000410000 */
[----:B------:R-:W-:Y:S01]  /*1740*/  FADD.FTZ R54, R54, R27 ;  /* 0x0000001b36367221 */ /* 0x000fe20000010000 */
[----:B------:R-:W-:Y:S01]  /*1750*/  FFMA.FTZ R29, R20, R28, R29 ;  /* 0x0000001c141d7223 */ /* 0x000fe2000001001d */
[----:B------:R-:W-:-:S04]  /*1760*/  FADD.FTZ R17, R17, R26 ;  /* 0x0000001a11117221 */ /* 0x000fc80000010000 */
[----:B------:R-:W-:Y:S01]  /*1770*/  FADD.FTZ R28, R17, R28 ;  /* 0x0000001c111c7221 */ /* 0x000fe20000010000 */
[----:B0-----:R-:W-:-:S06]  /*1780*/  FADD.FTZ R30, R30, 1 ;  /* 0x3f8000001e1e7421 */ /* 0x001fcc0000010000 */
[----:B------:R-:W0:Y:S02]  /*1790*/  MUFU.RCP R30, R30 ;  /* 0x0000001e001e7308 */ /* 0x000e240000001000 */
[----:B0-----:R-:W-:Y:S01]  /*17a0*/  FADD.FTZ R22, -R30, 1 ;  /* 0x3f8000001e167421 */ /* 0x001fe20000010100 */
[----:B------:R-:W-:-:S03]  /*17b0*/  FMUL.FTZ R15, R15, R30 ;  /* 0x0000001e0f0f7220 */ /* 0x000fc60000410000 */
[----:B------:R-:W-:Y:S01]  /*17c0*/  FFMA.FTZ R22, R31, R22, 1 ;  /* 0x3f8000001f167423 */ /* 0x000fe20000010016 */
[----:B------:R-:W-:Y:S01]  /*17d0*/  FFMA.FTZ R31, R19, R14, R16 ;  /* 0x0000000e131f7223 */ /* 0x000fe20000010010 */
[----:B------:R-:W-:Y:S01]  /*17e0*/  FADD.FTZ R16, R61, R14 ;  /* 0x0000000e3d107221 */ /* 0x000fe20000010000 */
[----:B------:R-:W-:Y:S01]  /*17f0*/  FMUL.FTZ R19, R12, R25 ;  /* 0x000000190c137220 */ /* 0x000fe20000410000 */
[----:B------:R-:W-:Y:S01]  /*1800*/  FMUL.FTZ R15, R15, R22 ;  /* 0x000000160f0f7220 */ /* 0x000fe20000410000 */
[----:B------:R-:W-:Y:S01]  /*1810*/  FFMA.FTZ R14, R20, R21, R31 ;  /* 0x00000015140e7223 */ /* 0x000fe2000001001f */
[----:B------:R-:W-:Y:S02]  /*1820*/  FADD.FTZ R16, R21, R16 ;  /* 0x0000001015107221 */ /* 0x000fe40000010000 */
[----:B------:R-:W-:Y:S01]  /*1830*/  FMUL.FTZ R21, R13, R15 ;  /* 0x0000000f0d157220 */ /* 0x000fe20000410000 */
[----:B------:R-:W-:Y:S01]  /*1840*/  FFMA.FTZ R27, R23, R19, R14 ;  /* 0x00000013171b7223 */ /* 0x000fe2000001000e */
[----:B------:R-:W-:Y:S01]  /*1850*/  FADD.FTZ R16, R16, R19 ;  /* 0x0000001310107221 */ /* 0x000fe20000010000 */
[----:B------:R-:W-:Y:S01]  /*1860*/  FFMA.FTZ R17, R24, R15, R29 ;  /* 0x0000000f18117223 */ /* 0x000fe2000001001d */
[----:B------:R-:W-:Y:S01]  /*1870*/  FADD.FTZ R19, R28, R15 ;  /* 0x0000000f1c137221 */ /* 0x000fe20000010000 */
[----:B------:R-:W-:Y:S01]  /*1880*/  FFMA.FTZ R22, R24, R21, R27 ;  /* 0x0000001518167223 */ /* 0x000fe2000001001b */
[----:B------:R-:W-:Y:S01]  /*1890*/  FADD.FTZ R21, R21, R16 ;  /* 0x0000001015157221 */ /* 0x000fe20000010000 */
[----:B------:R-:W-:Y:S01]  /*18a0*/  FFMA.FTZ R16, R23, R25, R18 ;  /* 0x0000001917107223 */ /* 0x000fe20000010012 */
[----:B------:R-:W-:-:S07]  /*18b0*/  FADD.FTZ R18, R54, R25 ;  /* 0x0000001936127221 */ /* 0x000fce0000010000 */
.L_x_38:
[----:B------:R-:W0:Y:S01]  /*18c0*/  SHFL.DOWN PT, R14, R22, 0x1, 0x1f ;  /* 0x08201f00160e7f89 */ /* 0x000e2200000e0000 */
[C---:B------:R-:W-:Y:S01]  /*18d0*/  ISETP.GT.AND P1, PT, R0.reuse, 0x1e, PT ;  /* 0x0000001e0000780c */ /* 0x040fe20003f24270 */
[----:B------:R-:W1:Y:S01]  /*18e0*/  S2UR UR7, SR_CgaCtaId ;  /* 0x00000000000779c3 */ /* 0x000e620000008800 */
[----:B------:R-:W-:Y:S01]  /*18f0*/  UMOV UR6, 0x400 ;  /* 0x0000040000067882 */ /* 0x000fe20000000000 */
[----:B------:R-:W2:Y:S01]  /*1900*/  SHFL.DOWN PT, R15, R21, 0x1, 0x1f ;  /* 0x08201f00150f7f89 */ /* 0x000ea200000e0000 */
[----:B------:R-:W-:Y:S01]  /*1910*/  UIADD3 UR5, UPT, UPT, UR6, 0x60, URZ ;  /* 0x0000006006057890 */ /* 0x000fe2000fffe0ff */
[C---:B------:R-:W-:Y:S01]  /*1920*/  ISETP.GT.AND P6, PT, R0.reuse, 0xf, PT ;  /* 0x0000000f0000780c */ /* 0x040fe20003fc4270 */
[----:B------:R-:W-:Y:S01]  /*1930*/  BSSY.RECONVERGENT B0, `(.L_x_39) ;  /* 0x0000025000007945 */ /* 0x000fe20003800200 */
[----:B------:R-:W-:Y:S02]  /*1940*/  ISETP.GT.AND P5, PT, R0, 0x17, PT ;  /* 0x000000170000780c */ /* 0x000fe40003fa4270 */
[----:B------:R-:W-:-:S02]  /*1950*/  ISETP.NE.AND P2, PT, R32, RZ, PT ;  /* 0x000000ff2000720c */ /* 0x000fc40003f45270 */
[----:B------:R-:W-:Y:S02]  /*1960*/  ISETP.GE.U32.AND P3, PT, R3, 0x2, PT ;  /* 0x000000020300780c */ /* 0x000fe40003f66070 */
[----:B0-----:R-:W-:Y:S01]  /*1970*/  @!P1 FADD.FTZ R22, R14, R22 ;  /* 0x000000160e169221 */ /* 0x001fe20000010000 */
[----:B-1----:R-:W-:Y:S01]  /*1980*/  ULEA UR5, UR7, UR5, 0x18 ;  /* 0x0000000507057291 */ /* 0x002fe2000f8ec0ff */
[----:B--2---:R-:W-:-:S03]  /*1990*/  @!P1 FADD.FTZ R21, R15, R21 ;  /* 0x000000150f159221 */ /* 0x004fc60000010000 */
[----:B------:R-:W0:Y:S01]  /*19a0*/  SHFL.DOWN PT, R14, R22, 0x2, 0x1f ;  /* 0x08401f00160e7f89 */ /* 0x000e2200000e0000 */
[----:B------:R-:W-:Y:S02]  /*19b0*/  ISETP.GT.AND P1, PT, R0, 0x1d, PT ;  /* 0x0000001d0000780c */ /* 0x000fe40003f24270 */
[----:B------:R-:W-:Y:S01]  /*19c0*/  LEA R54, R32, UR5, 0x4 ;  /* 0x0000000520367c11 */ /* 0x000fe2000f8e20ff */
[----:B------:R-:W1:Y:S04]  /*19d0*/  SHFL.DOWN PT, R15, R21, 0x2, 0x1f ;  /* 0x08401f00150f7f89 */ /* 0x000e6800000e0000 */
[----:B------:R-:W-:Y:S06]  /*19e0*/  STS.128 [R54], R16 ;  /* 0x0000001036007388 */ /* 0x000fec0000000c00 */
        /* <DEDUP_REMOVED lines=8> */
[----:B------:R-:W-:-:S03]  /*1a70*/  ISETP.GT.U32.AND P1, PT, R32, 0x7, PT ;  /* 0x000000072000780c */ /* 0x000fc60003f24070 */
        /* <DEDUP_REMOVED lines=11> */
[----:B------:R-:W-:Y:S01]  /*1b30*/  VOTEU.ALL UP0, P5 ;  /* 0x0000000000ff7886 */ /* 0x000fe20002800000 */
[----:B------:R-:W-:-:S04]  /*1b40*/  @!P5 SHF.R.U32.HI R20, RZ, 0x2, R32 ;  /* 0x00000002ff14d819 */ /* 0x000fc80000011620 */
[----:B------:R-:W-:Y:S01]  /*1b50*/  @!UP0 ULEA UR5, UR7, UR6, 0x18 ;  /* 0x0000000607058291 */ /* 0x000fe2000f8ec0ff */
[----:B------:R-:W-:-:S08]  /*1b60*/  @!P5 LOP3.LUT R20, R20, 0xf8, RZ, 0xc0, !PT ;  /* 0x000000f81414d812 */ /* 0x000fd000078ec0ff */
[----:B------:R3:W-:Y:S03]  /*1b70*/  @!P5 STS.64 [R20+UR5+0x8], R14 ;  /* 0x0000080e1400d988 */ /* 0x0007e60008000a05 */
.L_x_40:
[----:B------:R-:W-:Y:S05]  /*1b80*/  BSYNC.RECONVERGENT B0 ;  /* 0x0000000000007941 */ /* 0x000fea0003800200 */
.L_x_39:
[----:B------:R-:W-:Y:S06]  /*1b90*/  BAR.SYNC.DEFER_BLOCKING 0x0 ;  /* 0x0000000000007b1d */ /* 0x000fec0000010000 */
[----:B------:R-:W-:Y:S04]  /*1ba0*/  BSSY.RECONVERGENT B0, `(.L_x_41) ;  /* 0x0000015000007945 */ /* 0x000fe80003800200 */
[----:B------:R-:W-:Y:S05]  /*1bb0*/  @P2 BRA `(.L_x_42) ;  /* 0x00000000004c2947 */ /* 0x000fea0003800000 */
[----:B------:R-:W-:-:S09]  /*1bc0*/  ULEA UR5, UR7, UR6, 0x18 ;  /* 0x0000000607057291 */ /* 0x000fd2000f8ec0ff */
[----:B-123--:R-:W1:Y:S04]  /*1bd0*/  LDS.128 R20, [UR5+0x10] ;  /* 0x00001005ff147984 */ /* 0x00ee680008000c00 */
[----:B------:R-:W2:Y:S04]  /*1be0*/  LDS.128 R24, [UR5+0x20] ;  /* 0x00002005ff187984 */ /* 0x000ea80008000c00 */
[----:B------:R-:W3:Y:S01]  /*1bf0*/  LDS.128 R28, [UR5+0x30] ;  /* 0x00003005ff1c7984 */ /* 0x000ee20008000c00 */
[----:B-1----:R-:W-:Y:S01]  /*1c00*/  FADD.FTZ R61, R14, R20 ;  /* 0x000000140e3d7221 */ /* 0x002fe20000010000 */
[----:B------:R-:W-:-:S02]  /*1c10*/  FADD.FTZ R20, R15, R21 ;  /* 0x000000150f147221 */ /* 0x000fc40000010000 */
[----:B0-----:R-:W0:Y:S01]  /*1c20*/  LDS.64 R14, [UR5+0x40] ;  /* 0x00004005ff0e7984 */ /* 0x001e220008000a00 */
[----:B------:R-:W-:Y:S01]  /*1c30*/  FADD.FTZ R61, R61, R22 ;  /* 0x000000163d3d7221 */ /* 0x000fe20000010000 */
[----:B------:R-:W-:-:S03]  /*1c40*/  FADD.FTZ R20, R20, R23 ;  /* 0x0000001714147221 */ /* 0x000fc60000010000 */
[----:B--2---:R-:W-:Y:S01]  /*1c50*/  FADD.FTZ R61, R61, R24 ;  /* 0x000000183d3d7221 */ /* 0x004fe20000010000 */
[----:B------:R-:W-:-:S03]  /*1c60*/  FADD.FTZ R20, R20, R25 ;  /* 0x0000001914147221 */ /* 0x000fc60000010000 */
[----:B------:R-:W-:Y:S01]  /*1c70*/  FADD.FTZ R61, R61, R26 ;  /* 0x0000001a3d3d7221 */ /* 0x000fe20000010000 */
[----:B------:R-:W-:-:S03]  /*1c80*/  FADD.FTZ R20, R20, R27 ;  /* 0x0000001b14147221 */ /* 0x000fc60000010000 */
[----:B---3--:R-:W-:Y:S01]  /*1c90*/  FADD.FTZ R61, R61, R28 ;  /* 0x0000001c3d3d7221 */ /* 0x008fe20000010000 */
[----:B------:R-:W-:-:S03]  /*1ca0*/  FADD.FTZ R20, R20, R29 ;  /* 0x0000001d14147221 */ /* 0x000fc60000010000 */
[----:B------:R-:W-:Y:S01]  /*1cb0*/  FADD.FTZ R61, R61, R30 ;  /* 0x0000001e3d3d7221 */ /* 0x000fe20000010000 */
[----:B------:R-:W-:-:S03]  /*1cc0*/  FADD.FTZ R20, R20, R31 ;  /* 0x0000001f14147221 */ /* 0x000fc60000010000 */
[----:B0-----:R-:W-:Y:S01]  /*1cd0*/  FADD.FTZ R14, R61, R14 ;  /* 0x0000000e3d0e7221 */ /* 0x001fe20000010000 */
[----:B------:R-:W-:-:S07]  /*1ce0*/  FADD.FTZ R15, R20, R15 ;  /* 0x0000000f140f7221 */ /* 0x000fce0000010000 */
.L_x_42:
[----:B------:R-:W-:Y:S05]  /*1cf0*/  BSYNC.RECONVERGENT B0 ;  /* 0x0000000000007941 */ /* 0x000fea0003800200 */
.L_x_41:
[----:B------:R-:W-:Y:S01]  /*1d00*/  BAR.SYNC.DEFER_BLOCKING 0x0 ;  /* 0x0000000000007b1d */ /* 0x000fe20000010000 */
[----:B------:R-:W-:-:S05]  /*1d10*/  LEA R55, R55, R32, 0x3 ;  /* 0x0000002037377211 */ /* 0x000fca00078e18ff */
[----:B------:R-:W-:Y:S04]  /*1d20*/  BSSY.RECONVERGENT B0, `(.L_x_43) ;  /* 0x000009d000007945 */ /* 0x000fe80003800200 */
[----:B------:R-:W-:Y:S05]  /*1d30*/  @P1 BRA `(.L_x_44) ;  /* 0x00000008006c1947 */ /* 0x000fea0003800000 */
[----:B------:R-:W4:Y:S04]  /*1d40*/  LDS.128 R28, [R54+0x80] ;  /* 0x00008000361c7984 */ /* 0x000f280000000c00 */
[----:B------:R-:W5:Y:S04]  /*1d50*/  LDS.128 R24, [R54+0x100] ;  /* 0x0001000036187984 */ /* 0x000f680000000c00 */
[----:B-123--:R-:W1:Y:S01]  /*1d60*/  LDS.128 R20, [R54+0x180] ;  /* 0x0001800036147984 */ /* 0x00ee620000000c00 */
[----:B----4-:R-:W-:Y:S01]  /*1d70*/  FADD.FTZ R60, R17, R29 ;  /* 0x0000001d113c7221 */ /* 0x010fe20000010000 */
[----:B------:R-:W-:Y:S01]  /*1d80*/  FADD.FTZ R29, R18, R30 ;  /* 0x0000001e121d7221 */ /* 0x000fe20000010000 */
[----:B------:R-:W-:Y:S01]  /*1d90*/  FADD.FTZ R28, R16, R28 ;  /* 0x0000001c101c7221 */ /* 0x000fe20000010000 */
[----:B------:R-:W-:Y:S01]  /*1da0*/  FADD.FTZ R30, R19, R31 ;  /* 0x0000001f131e7221 */ /* 0x000fe20000010000 */
[----:B-----5:R-:W-:Y:S01]  /*1db0*/  FADD.FTZ R60, R60, R25 ;  /* 0x000000193c3c7221 */ /* 0x020fe20000010000 */
[----:B------:R-:W2:Y:S01]  /*1dc0*/  LDS.128 R16, [R54+0x200] ;  /* 0x0002000036107984 */ /* 0x000ea20000000c00 */
[----:B------:R-:W-:Y:S01]  /*1dd0*/  FADD.FTZ R31, R28, R24 ;  /* 0x000000181c1f7221 */ /* 0x000fe20000010000 */
[----:B------:R-:W-:Y:S01]  /*1de0*/  FADD.FTZ R29, R29, R26 ;  /* 0x0000001a1d1d7221 */ /* 0x000fe20000010000 */
[----:B------:R-:W-:Y:S01]  /*1df0*/  FADD.FTZ R30, R30, R27 ;  /* 0x0000001b1e1e7221 */ /* 0x000fe20000010000 */
        /* <DEDUP_REMOVED lines=8> */
[----:B------:R-:W2:Y:S01]  /*1e80*/  LDS.128 R24, [R54+0x300] ;  /* 0x0003000036187984 */ /* 0x000ea20000000c00 */
[----:B------:R-:W-:-:S03]  /*1e90*/  FADD.FTZ R30, R30, R19 ;  /* 0x000000131e1e7221 */ /* 0x000fc60000010000 */
[----:B------:R-:W3:Y:S01]  /*1ea0*/  LDS.128 R16, [R54+0x380] ;  /* 0x0003800036107984 */ /* 0x000ee20000000c00 */
        /* <DEDUP_REMOVED lines=9> */
[----:B---3--:R-:W-:Y:S01]  /*1f40*/  FADD.FTZ R29, R29, R16 ;  /* 0x000000101d1d7221 */ /* 0x008fe20000010000 */
[----:B------:R-:W2:Y:S01]  /*1f50*/  LDS.128 R24, [R54+0x480] ;  /* 0x0004800036187984 */ /* 0x000ea20000000c00 */
[----:B------:R-:W-:Y:S01]  /*1f60*/  FADD.FTZ R28, R28, R17 ;  /* 0x000000111c1c7221 */ /* 0x000fe20000010000 */
[----:B------:R-:W-:Y:S01]  /*1f70*/  FADD.FTZ R31, R31, R18 ;  /* 0x000000121f1f7221 */ /* 0x000fe20000010000 */
[----:B------:R-:W-:-:S02]  /*1f80*/  FADD.FTZ R30, R30, R19 ;  /* 0x000000131e1e7221 */ /* 0x000fc40000010000 */
        /* <DEDUP_REMOVED lines=11> */
[----:B---3--:R-:W-:Y:S01]  /*2040*/  FADD.FTZ R29, R29, R16 ;  /* 0x000000101d1d7221 */ /* 0x008fe20000010000 */
[----:B------:R-:W-:Y:S01]  /*2050*/  FADD.FTZ R28, R28, R17 ;  /* 0x000000111c1c7221 */ /* 0x000fe20000010000 */
[----:B------:R-:W-:Y:S01]  /*2060*/  FADD.FTZ R31, R31, R18 ;  /* 0x000000121f1f7221 */ /* 0x000fe20000010000 */
[----:B------:R-:W-:Y:S02]  /*2070*/  FADD.FTZ R30, R30, R19 ;  /* 0x000000131e1e7221 */ /* 0x000fe40000010000 */
[----:B------:R-:W3:Y:S01]  /*2080*/  LDS.128 R16, [R54+0x680] ;  /* 0x0006800036107984 */ /* 0x000ee20000000c00 */
        /* <DEDUP_REMOVED lines=10> */
[----:B---3--:R-:W-:Y:S01]  /*2130*/  FADD.FTZ R29, R29, R16 ;  /* 0x000000101d1d7221 */ /* 0x008fe20000010000 */
        /* <DEDUP_REMOVED lines=77> */
[----:B------:R-:W-:Y:S01]  /*2610*/  FADD.FTZ R60, R60, R19 ;  /* 0x000000133c3c7221 */ /* 0x000fe20000010000 */
[----:B------:R-:W3:Y:S01]  /*2620*/  LDS.128 R28, [R54+0xf80] ;  /* 0x000f8000361c7984 */ /* 0x000ee20000000c00 */
[----:B-1----:R-:W-:Y:S01]  /*2630*/  FADD.FTZ R16, R16, R21 ;  /* 0x0000001510107221 */ /* 0x002fe20000010000 */
[----:B------:R-:W-:Y:S01]  /*2640*/  FADD.FTZ R17, R17, R22 ;  /* 0x0000001611117221 */ /* 0x000fe20000010000 */
[----:B------:R-:W-:Y:S01]  /*2650*/  FADD.FTZ R61, R61, R20 ;  /* 0x000000143d3d7221 */ /* 0x000fe20000010000 */
[----:B------:R-:W-:Y:S01]  /*2660*/  FADD.FTZ R60, R60, R23 ;  /* 0x000000173c3c7221 */ /* 0x000fe20000010000 */
[----:B--2---:R-:W-:Y:S01]  /*2670*/  FADD.FTZ R18, R16, R25 ;  /* 0x0000001910127221 */ /* 0x004fe20000010000 */
[----:B------:R-:W-:Y:S01]  /*2680*/  FADD.FTZ R19, R17, R26 ;  /* 0x0000001a11137221 */ /* 0x000fe20000010000 */
[----:B------:R-:W-:Y:S01]  /*2690*/  FADD.FTZ R61, R61, R24 ;  /* 0x000000183d3d7221 */ /* 0x000fe20000010000 */
[----:B------:R-:W-:Y:S01]  /*26a0*/  FADD.FTZ R60, R60, R27 ;  /* 0x0000001b3c3c7221 */ /* 0x000fe20000010000 */
[----:B---3--:R-:W-:Y:S01]  /*26b0*/  FADD.FTZ R17, R18, R29 ;  /* 0x0000001d12117221 */ /* 0x008fe20000010000 */
[----:B------:R-:W-:Y:S01]  /*26c0*/  FADD.FTZ R18, R19, R30 ;  /* 0x0000001e13127221 */ /* 0x000fe20000010000 */
[----:B------:R-:W-:Y:S01]  /*26d0*/  FADD.FTZ R16, R61, R28 ;  /* 0x0000001c3d107221 */ /* 0x000fe20000010000 */
[----:B------:R-:W-:-:S07]  /*26e0*/  FADD.FTZ R19, R60, R31 ;  /* 0x0000001f3c137221 */ /* 0x000fce0000010000 */
.L_x_44:
[----:B------:R-:W-:Y:S05]  /*26f0*/  BSYNC.RECONVERGENT B0 ;  /* 0x0000000000007941 */ /* 0x000fea0003800200 */
.L_x_43:
[----:B------:R-:W-:Y:S04]  /*2700*/  BSSY.RECONVERGENT B0, `(.L_x_45) ;  /* 0x000001c000007945 */ /* 0x000fe80003800200 */
[----:B------:R-:W-:Y:S05]  /*2710*/  @P1 BRA `(.L_x_46) ;  /* 0x0000000000681947 */ /* 0x000fea0003800000 */
[----:B--23--:R-:W2:Y:S08]  /*2720*/  LDC.64 R20, c[0x0][0x3f8] ;  /* 0x0000fe00ff147b82 */ /* 0x00ceb00000000a00 */
[----:B-1----:R-:W1:Y:S01]  /*2730*/  LDC.64 R22, c[0x0][0x3d8] ;  /* 0x0000f600ff167b82 */ /* 0x002e620000000a00 */
[----:B--2---:R-:W-:Y:S01]  /*2740*/  IMAD.WIDE.U32 R24, R20, 0x3, RZ ;  /* 0x0000000314187825 */ /* 0x004fe200078e00ff */
[----:B------:R-:W-:-:S02]  /*2750*/  LEA R29, R21, R21, 0x1 ;  /* 0x00000015151d7211 */ /* 0x000fc400078e08ff */
[----:B------:R-:W-:Y:S02]  /*2760*/  LEA.HI R27, P1, R21, R20, RZ, 0x1 ;  /* 0x00000014151b7211 */ /* 0x000fe400078308ff */
[----:B------:R-:W-:Y:S02]  /*2770*/  IADD3 R25, PT, PT, R25, R29, RZ ;  /* 0x0000001d19197210 */ /* 0x000fe40007ffe0ff */
[----:B------:R-:W-:Y:S01]  /*2780*/  IADD3.X R26, PT, PT, RZ, R21, RZ, P1, !PT ;  /* 0x00000015ff1a7210 */ /* 0x000fe20000ffe4ff */
[----:B-1----:R-:W-:Y:S01]  /*2790*/  IMAD.WIDE R22, R55, 0x4, R22 ;  /* 0x0000000437167825 */ /* 0x002fe200078e0216 */
[----:B------:R-:W-:Y:S02]  /*27a0*/  LEA.HI R28, P1, R25, R24, RZ, 0x1 ;  /* 0x00000018191c7211 */ /* 0x000fe400078308ff */
[----:B------:R-:W-:Y:S02]  /*27b0*/  SHF.L.U32 R55, R27, 0x1, RZ ;  /* 0x000000011b377819 */ /* 0x000fe400000006ff */
[----:B------:R-:W-:Y:S01]  /*27c0*/  SHF.L.U32 R29, R28, 0x1, RZ ;  /* 0x000000011c1d7819 */ /* 0x000fe200000006ff */
[----:B------:R4:W-:Y:S01]  /*27d0*/  REDG.E.ADD.F32.FTZ.RN.STRONG.GPU desc[UR8][R22.64], R16 ;  /* 0x00000010160079a6 */ /* 0x0009e2000c12f308 */
[----:B------:R-:W-:-:S02]  /*27e0*/  LOP3.LUT R55, R55, 0xfffffffc, RZ, 0xc0, !PT ;  /* 0xfffffffc37377812 */ /* 0x000fc400078ec0ff */
        /* <DEDUP_REMOVED lines=13> */
.L_x_46:
[----:B------:R-:W-:Y:S05]  /*28c0*/  BSYNC.RECONVERGENT B0 ;  /* 0x0000000000007941 */ /* 0x000fea0003800200 */
.L_x_45:
[----:B------:R-:W-:Y:S05]  /*28d0*/  @!P3 BRA `(.L_x_47) ;  /* 0x000000080090b947 */ /* 0x000fea0003800000 */
[----:B------:R-:W5:Y:S01]  /*28e0*/  LDC.64 R54, c[0x0][0x3d0] ;  /* 0x0000f400ff367b82 */ /* 0x000f620000000a00 */
[----:B----4-:R-:W-:Y:S02]  /*28f0*/  LOP3.LUT R17, R42, 0x1, RZ, 0xc0, !PT ;  /* 0x000000012a117812 */ /* 0x010fe400078ec0ff */
[----:B------:R-:W-:-:S03]  /*2900*/  ISETP.GE.U32.AND P3, PT, R3, 0x8, PT ;  /* 0x000000080300780c */ /* 0x000fc60003f66070 */
[----:B------:R-:W-:-:S04]  /*2910*/  IMAD R18, R17, R2, RZ ;  /* 0x0000000211127224 */ /* 0x000fc800078e02ff */
[----:B------:R-:W-:-:S05]  /*2920*/  IMAD R16, R18, R3, RZ ;  /* 0x0000000312107224 */ /* 0x000fca00078e02ff */
[----:B------:R-:W-:-:S05]  /*2930*/  SHF.L.U32 R17, R16, 0x1, RZ ;  /* 0x0000000110117819 */ /* 0x000fca00000006ff */
[----:B-----5:R-:W-:Y:S01]  /*2940*/  IMAD.WIDE R54, R17, 0x4, R54 ;  /* 0x0000000411367825 */ /* 0x020fe200078e0236 */
[----:B------:R-:W-:Y:S06]  /*2950*/  @P2 BRA `(.L_x_48) ;  /* 0x0000000000502947 */ /* 0x000fec0003800000 */
[----:B------:R-:W4:Y:S01]  /*2960*/  LDC.64 R16, c[0x0][0x3c8] ;  /* 0x0000f200ff107b82 */ /* 0x000f220000000a00 */
[----:B---3--:R-:W-:Y:S01]  /*2970*/  LOP3.LUT P1, R20, R42, 0x2, RZ, 0xc0, !PT ;  /* 0x000000022a147812 */ /* 0x008fe2000782c0ff */
[----:B--2---:R-:W-:Y:S01]  /*2980*/  IMAD R21, R2, UR10, R7 ;  /* 0x0000000a02157c24 */ /* 0x004fe2000f8e0207 */
[----:B------:R-:W-:Y:S02]  /*2990*/  IADD3 R19, PT, PT, R18, R7, RZ ;  /* 0x0000000712137210 */ /* 0x000fe40007ffe0ff */
[----:B------:R-:W-:-:S04]  /*29a0*/  SEL R23, R3, RZ, !P1 ;  /* 0x000000ff03177207 */ /* 0x000fc80004800000 */
[----:B------:R-:W-:Y:S01]  /*29b0*/  ISETP.NE.AND P1, PT, R23, -0x1, PT ;  /* 0xffffffff1700780c */ /* 0x000fe20003f25270 */
[----:B----4-:R-:W-:-:S04]  /*29c0*/  IMAD.WIDE.U32 R16, R19, 0x4, R16 ;  /* 0x0000000413107825 */ /* 0x010fc800078e0010 */
[----:B------:R-:W-:Y:S01]  /*29d0*/  IMAD.WIDE.U32 R18, R21, 0x8, R54 ;  /* 0x0000000815127825 */ /* 0x000fe200078e0036 */
[----:B------:R-:W-:-:S04]  /*29e0*/  IADD3 R21, PT, PT, -R20, 0x1, RZ ;  /* 0x0000000114157810 */ /* 0x000fc80007ffe1ff */
[----:B------:R4:W-:Y:S01]  /*29f0*/  STG.E.64 desc[UR8][R18.64], R14 ;  /* 0x0000000e12007986 */ /* 0x0009e2000c101b08 */
[----:B------:R-:W-:Y:S06]  /*2a00*/  MEMBAR.ALL.GPU ;  /* 0x0000000000007992 */ /* 0x000fec000000a000 */
[----:B------:R-:W-:-:S00]  /*2a10*/  ERRBAR ;  /* 0x00000000000079ab */ /* 0x000fc00000000000 */
[----:B------:R-:W-:Y:S06]  /*2a20*/  CGAERRBAR ;  /* 0x00000000000075ab */ /* 0x000fec0000000000 */
[----:B------:R4:W-:Y:S01]  /*2a30*/  REDG.E.ADD.S32.STRONG.GPU desc[UR8][R16.64], R21 ;  /* 0x000000151000798e */ /* 0x0009e2000c12e308 */
[----:B------:R-:W-:Y:S05]  /*2a40*/  @!P1 BRA `(.L_x_48) ;  /* 0x0000000000149947 */ /* 0x000fea0003800000 */
.L_x_49:
[----:B----4-:R-:W2:Y:S04]  /*2a50*/  LDG.E.STRONG.GPU R18, desc[UR8][R16.64] ;  /* 0x0000000810127981 */ /* 0x010ea8000c1ef900 */
[----:B--2---:R-:W-:Y:S01]  /*2a60*/  CCTL.IVALL ;  /* 0x00000000ff00798f */ /* 0x004fe20002000000 */
[----:B------:R-:W-:Y:S05]  /*2a70*/  YIELD ;  /* 0x0000000000007946 */ /* 0x000fea0003800000 */
[----:B------:R-:W-:-:S13]  /*2a80*/  ISETP.NE.AND P1, PT, R18, R23, PT ;  /* 0x000000171200720c */ /* 0x000fda0003f25270 */
[----:B------:R-:W-:Y:S05]  /*2a90*/  @P1 BRA `(.L_x_49) ;  /* 0xfffffffc00ec1947 */ /* 0x000fea000383ffff */
.L_x_48:
[----:B------:R-:W-:Y:S05]  /*2aa0*/  WARPSYNC.ALL ;  /* 0x0000000000007948 */ /* 0x000fea0003800000 */
[----:B------:R-:W-:Y:S01]  /*2ab0*/  BAR.SYNC.DEFER_BLOCKING 0x0 ;  /* 0x0000000000007b1d */ /* 0x000fe20000010000 */
[----:B------:R-:W-:-:S05]  /*2ac0*/  HFMA2 R25, -RZ, RZ, 0, 0 ;  /* 0x00000000ff197431 */ /* 0x000fca00000001ff */
[----:B------:R-:W-:Y:S05]  /*2ad0*/  @!P3 BRA `(.L_x_50) ;  /* 0x000000040018b947 */ /* 0x000fea0003800000 */
[C-C-:B------:R-:W-:Y:S01]  /*2ae0*/  IMAD R31, R2.reuse, 0x6, R7.reuse ;  /* 0x00000006021f7824 */ /* 0x140fe200078e0207 */
[CC--:B------:R-:W-:Y:S01]  /*2af0*/  LEA R30, R2.reuse, R7.reuse, 0x2 ;  /* 0x00000007021e7211 */ /* 0x0c0fe200078e10ff */
[C-C-:B------:R-:W-:Y:S01]  /*2b00*/  IMAD R29, R2.reuse, 0x3, R7.reuse ;  /* 0x00000003021d7824 */ /* 0x140fe200078e0207 */
[CC--:B------:R-:W-:Y:S01]  /*2b10*/  LEA R27, R2.reuse, R7.reuse, 0x1 ;  /* 0x00000007021b7211 */ /* 0x0c0fe200078e08ff */
[C-C-:B------:R-:W-:Y:S01]  /*2b20*/  IMAD R28, R2.reuse, 0x5, R7.reuse ;  /* 0x00000005021c7824 */ /* 0x140fe200078e0207 */
[----:B-1----:R-:W-:Y:S01]  /*2b30*/  IADD3 R22, PT, PT, R7, R2, RZ ;  /* 0x0000000207167210 */ /* 0x002fe20007ffe0ff */
[----:B------:R-:W-:Y:S01]  /*2b40*/  IMAD R26, R2, 0x7, R7 ;  /* 0x00000007021a7824 */ /* 0x000fe200078e0207 */
[----:B------:R-:W-:Y:S01]  /*2b50*/  MOV R23, RZ ;  /* 0x000000ff00177202 */ /* 0x000fe20000000f00 */
[----:B------:R-:W-:Y:S01]  /*2b60*/  UIADD3 UR5, UPT, UPT, -UR10, URZ, URZ ;  /* 0x000000ff0a057290 */ /* 0x000fe2000fffe1ff */
[----:B------:R-:W-:Y:S02]  /*2b70*/  MOV R24, R7 ;  /* 0x0000000700187202 */ /* 0x000fe40000000f00 */
[----:B------:R-:W-:-:S09]  /*2b80*/  LOP3.LUT R25, R3, 0x7ffffff8, RZ, 0xc0, !PT ;  /* 0x7ffffff803197812 */ /* 0x000fd200078ec0ff */
.L_x_51:
[----:B------:R-:W-:Y:S02]  /*2b90*/  ISETP.EQ.OR P1, PT, RZ, UR5, P2 ;  /* 0x00000005ff007c0c */ /* 0x000fe40009722670 */
[----:B----4-:R-:W-:-:S04]  /*2ba0*/  IADD3 R16, PT, PT, R23, 0x1, RZ ;  /* 0x0000000117107810 */ /* 0x010fc80007ffe0ff */
[----:B------:R-:W-:-:S07]  /*2bb0*/  ISETP.EQ.OR P5, PT, R16, UR10, P2 ;  /* 0x0000000a10007c0c */ /* 0x000fce00097a2670 */
[----:B------:R-:W-:-:S06]  /*2bc0*/  @!P1 IMAD.WIDE.U32 R16, R24, 0x8, R54 ;  /* 0x0000000818109825 */ /* 0x000fcc00078e0036 */
[----:B------:R-:W0:Y:S01]  /*2bd0*/  @!P1 LDG.E.64 R16, desc[UR8][R16.64] ;  /* 0x0000000810109981 */ /* 0x000e22000c1e1b00 */
[----:B--23--:R-:W-:-:S06]  /*2be0*/  @!P5 IMAD.WIDE.U32 R20, R22, 0x8, R54 ;  /* 0x000000081614d825 */ /* 0x00cfcc00078e0036 */
[----:B------:R-:W2:Y:S01]  /*2bf0*/  @!P5 LDG.E.64 R20, desc[UR8][R20.64] ;  /* 0x000000081414d981 */ /* 0x000ea2000c1e1b00 */
[C---:B------:R-:W-:Y:S02]  /*2c00*/  IADD3 R18, PT, PT, R23.reuse, 0x2, RZ ;  /* 0x0000000217127810 */ /* 0x040fe40007ffe0ff */
[C---:B------:R-:W-:Y:S02]  /*2c10*/  IADD3 R60, PT, PT, R23.reuse, 0x4, RZ ;  /* 0x00000004173c7810 */ /* 0x040fe40007ffe0ff */
[----:B------:R-:W-:Y:S02]  /*2c20*/  ISETP.EQ.OR P6, PT, R18, UR10, P2 ;  /* 0x0000000a12007c0c */ /* 0x000fe400097c2670 */
[----:B------:R-:W-:-:S04]  /*2c30*/  IADD3 R18, PT, PT, R23, 0x3, RZ ;  /* 0x0000000317127810 */ /* 0x000fc80007ffe0ff */
[----:B------:R-:W-:-:S07]  /*2c40*/  ISETP.EQ.OR P3, PT, R18, UR10, P2 ;  /* 0x0000000a12007c0c */ /* 0x000fce0009762670 */
[----:B------:R-:W-:-:S06]  /*2c50*/  @!P6 IMAD.WIDE.U32 R18, R27, 0x8, R54 ;  /* 0x000000081b12e825 */ /* 0x000fcc00078e0036 */
[----:B------:R-:W3:Y:S01]  /*2c60*/  @!P6 LDG.E.64 R18, desc[UR8][R18.64] ;  /* 0x000000081212e981 */ /* 0x000ee2000c1e1b00 */
[----:B0-----:R-:W-:Y:S01]  /*2c70*/  @!P1 FADD.FTZ R14, R14, R16 ;  /* 0x000000100e0e9221 */ /* 0x001fe20000010000 */
[----:B------:R-:W-:Y:S01]  /*2c80*/  @!P1 FADD.FTZ R15, R15, R17 ;  /* 0x000000110f0f9221 */ /* 0x000fe20000010000 */
[----:B------:R-:W-:Y:S01]  /*2c90*/  @!P3 IMAD.WIDE.U32 R16, R29, 0x8, R54 ;  /* 0x000000081d10b825 */ /* 0x000fe200078e0036 */
[----:B------:R-:W-:-:S03]  /*2ca0*/  ISETP.EQ.OR P1, PT, R60, UR10, P2 ;  /* 0x0000000a3c007c0c */ /* 0x000fc60009722670 */
[----:B--2---:R-:W-:Y:S02]  /*2cb0*/  @!P5 FADD.FTZ R14, R14, R20 ;  /* 0x000000140e0ed221 */ /* 0x004fe40000010000 */
[----:B------:R-:W2:Y:S01]  /*2cc0*/  @!P3 LDG.E.64 R16, desc[UR8][R16.64] ;  /* 0x000000081010b981 */ /* 0x000ea2000c1e1b00 */
[----:B------:R-:W-:-:S07]  /*2cd0*/  @!P5 FADD.FTZ R15, R15, R21 ;  /* 0x000000150f0fd221 */ /* 0x000fce0000010000 */
[----:B------:R-:W-:-:S06]  /*2ce0*/  @!P1 IMAD.WIDE.U32 R20, R30, 0x8, R54 ;  /* 0x000000081e149825 */ /* 0x000fcc00078e0036 */
[----:B------:R-:W4:Y:S01]  /*2cf0*/  @!P1 LDG.E.64 R20, desc[UR8][R20.64] ;  /* 0x0000000814149981 */ /* 0x000f22000c1e1b00 */
[----:B------:R-:W-:Y:S01]  /*2d00*/  IADD3 R60, PT, PT, R23, 0x5, RZ ;  /* 0x00000005173c7810 */ /* 0x000fe20007ffe0ff */
[----:B---3--:R-:W-:Y:S01]  /*2d10*/  @!P6 FADD.FTZ R14, R14, R18 ;  /* 0x000000120e0ee221 */ /* 0x008fe20000010000 */
[----:B------:R-:W-:Y:S02]  /*2d20*/  @!P6 FADD.FTZ R15, R15, R19 ;  /* 0x000000130f0fe221 */ /* 0x000fe40000010000 */
[----:B------:R-:W-:Y:S02]  /*2d30*/  ISETP.EQ.OR P6, PT, R60, UR10, P2 ;  /* 0x0000000a3c007c0c */ /* 0x000fe400097c2670 */
[----:B------:R-:W-:-:S04]  /*2d40*/  IADD3 R18, PT, PT, R23, 0x6, RZ ;  /* 0x0000000617127810 */ /* 0x000fc80007ffe0ff */
[----:B------:R-:W-:-:S13]  /*2d50*/  ISETP.EQ.OR P5, PT, R18, UR10, P2 ;  /* 0x0000000a12007c0c */ /* 0x000fda00097a2670 */
[----:B------:R-:W-:-:S06]  /*2d60*/  @!P5 IMAD.WIDE.U32 R18, R31, 0x8, R54 ;  /* 0x000000081f12d825 */ /* 0x000fcc00078e0036 */
[----:B------:R-:W3:Y:S01]  /*2d70*/  @!P5 LDG.E.64 R18, desc[UR8][R18.64] ;  /* 0x000000081212d981 */ /* 0x000ee2000c1e1b00 */
[----:B--2---:R-:W-:Y:S01]  /*2d80*/  @!P3 FADD.FTZ R14, R14, R16 ;  /* 0x000000100e0eb221 */ /* 0x004fe20000010000 */
[----:B------:R-:W-:Y:S01]  /*2d90*/  IADD3 R16, PT, PT, R23, 0x7, RZ ;  /* 0x0000000717107810 */ /* 0x000fe20007ffe0ff */
[----:B------:R-:W-:-:S03]  /*2da0*/  @!P3 FADD.FTZ R15, R15, R17 ;  /* 0x000000110f0fb221 */ /* 0x000fc60000010000 */
[----:B------:R-:W-:Y:S01]  /*2db0*/  ISETP.EQ.OR P3, PT, R16, UR10, P2 ;  /* 0x0000000a10007c0c */ /* 0x000fe20009762670 */
[----:B------:R-:W-:-:S06]  /*2dc0*/  @!P6 IMAD.WIDE.U32 R16, R28, 0x8, R54 ;  /* 0x000000081c10e825 */ /* 0x000fcc00078e0036 */
[----:B------:R-:W2:Y:S01]  /*2dd0*/  @!P6 LDG.E.64 R16, desc[UR8][R16.64] ;  /* 0x000000081010e981 */ /* 0x000ea2000c1e1b00 */
[----:B----4-:R-:W-:Y:S01]  /*2de0*/  @!P1 FADD.FTZ R14, R14, R20 ;  /* 0x000000140e0e9221 */ /* 0x010fe20000010000 */
[----:B------:R-:W-:-:S04]  /*2df0*/  @!P1 FADD.FTZ R15, R15, R21 ;  /* 0x000000150f0f9221 */ /* 0x000fc80000010000 */
[----:B------:R-:W-:-:S06]  /*2e00*/  @!P3 IMAD.WIDE.U32 R20, R26, 0x8, R54 ;  /* 0x000000081a14b825 */ /* 0x000fcc00078e0036 */
[----:B------:R-:W4:Y:S01]  /*2e10*/  @!P3 LDG.E.64 R20, desc[UR8][R20.64] ;  /* 0x000000081414b981 */ /* 0x000f22000c1e1b00 */
[----:B------:R-:W-:-:S04]  /*2e20*/  IADD3 R23, PT, PT, R23, 0x8, RZ ;  /* 0x0000000817177810 */ /* 0x000fc80007ffe0ff */
[----:B------:R-:W-:Y:S01]  /*2e30*/  ISETP.NE.AND P1, PT, R23, R25, PT ;  /* 0x000000191700720c */ /* 0x000fe20003f25270 */
[----:B------:R-:W-:Y:S01]  /*2e40*/  UIADD3 UR5, UPT, UPT, UR5, 0x8, URZ ;  /* 0x0000000805057890 */ /* 0x000fe2000fffe0ff */
[C---:B------:R-:W-:Y:S02]  /*2e50*/  LEA R24, R2.reuse, R24, 0x3 ;  /* 0x0000001802187211 */ /* 0x040fe400078e18ff */
[C---:B------:R-:W-:Y:S02]  /*2e60*/  LEA R22, R2.reuse, R22, 0x3 ;  /* 0x0000001602167211 */ /* 0x040fe400078e18ff */
[C---:B------:R-:W-:Y:S02]  /*2e70*/  LEA R27, R2.reuse, R27, 0x3 ;  /* 0x0000001b021b7211 */ /* 0x040fe400078e18ff */
[C---:B------:R-:W-:Y:S02]  /*2e80*/  LEA R29, R2.reuse, R29, 0x3 ;  /* 0x0000001d021d7211 */ /* 0x040fe400078e18ff */
[----:B------:R-:W-:-:S02]  /*2e90*/  LEA R30, R2, R30, 0x3 ;  /* 0x0000001e021e7211 */ /* 0x000fc400078e18ff */
[C---:B------:R-:W-:Y:S02]  /*2ea0*/  LEA R28, R2.reuse, R28, 0x3 ;  /* 0x0000001c021c7211 */ /* 0x040fe400078e18ff */
[C---:B------:R-:W-:Y:S02]  /*2eb0*/  LEA R31, R2.reuse, R31, 0x3 ;  /* 0x0000001f021f7211 */ /* 0x040fe400078e18ff */
[----:B------:R-:W-:Y:S01]  /*2ec0*/  LEA R26, R2, R26, 0x3 ;  /* 0x0000001a021a7211 */ /* 0x000fe200078e18ff */
[----:B--2---:R-:W-:Y:S01]  /*2ed0*/  @!P6 FADD.FTZ R14, R14, R16 ;  /* 0x000000100e0ee221 */ /* 0x004fe20000010000 */
[----:B------:R-:W-:-:S03]  /*2ee0*/  @!P6 FADD.FTZ R15, R15, R17 ;  /* 0x000000110f0fe221 */ /* 0x000fc60000010000 */
[----:B---3--:R-:W-:Y:S01]  /*2ef0*/  @!P5 FADD.FTZ R14, R14, R18 ;  /* 0x000000120e0ed221 */ /* 0x008fe20000010000 */
[----:B------:R-:W-:-:S03]  /*2f00*/  @!P5 FADD.FTZ R15, R15, R19 ;  /* 0x000000130f0fd221 */ /* 0x000fc60000010000 */
[----:B----4-:R-:W-:Y:S01]  /*2f10*/  @!P3 FADD.FTZ R14, R14, R20 ;  /* 0x000000140e0eb221 */ /* 0x010fe20000010000 */
[----:B------:R-:W-:Y:S01]  /*2f20*/  @!P3 FADD.FTZ R15, R15, R21 ;  /* 0x000000150f0fb221 */ /* 0x000fe20000010000 */
[----:B------:R-:W-:Y:S06]  /*2f30*/  @P1 BRA `(.L_x_51) ;  /* 0xfffffffc00141947 */ /* 0x000fec000383ffff */
.L_x_50:
[----:B----4-:R-:W-:-:S13]  /*2f40*/  LOP3.LUT P1, R16, R3, 0x7, RZ, 0xc0, !PT ;  /* 0x0000000703107812 */ /* 0x010fda000782c0ff */
[----:B------:R-:W-:Y:S05]  /*2f50*/  @!P1 BRA `(.L_x_47) ;  /* 0x0000000000f09947 */ /* 0x000fea0003800000 */
[----:B------:R-:W-:Y:S02]  /*2f60*/  IADD3 R16, PT, PT, R16, -0x1, RZ ;  /* 0xffffffff10107810 */ /* 0x000fe40007ffe0ff */
[----:B-1----:R-:W-:Y:S02]  /*2f70*/  LOP3.LUT P1, R22, R3, 0x3, RZ, 0xc0, !PT ;  /* 0x0000000303167812 */ /* 0x002fe4000782c0ff */
[----:B------:R-:W-:-:S13]  /*2f80*/  ISETP.GE.U32.AND P3, PT, R16, 0x3, PT ;  /* 0x000000031000780c */ /* 0x000fda0003f66070 */
[----:B------:R-:W-:Y:S05]  /*2f90*/  @!P3 BRA `(.L_x_52) ;  /* 0x000000000070b947 */ /* 0x000fea0003800000 */
[----:B------:R-:W-:-:S13]  /*2fa0*/  ISETP.EQ.OR P6, PT, R25, UR10, P2 ;  /* 0x0000000a19007c0c */ /* 0x000fda00097c2670 */
[----:B------:R-:W-:-:S04]  /*2fb0*/  @!P6 IMAD R17, R25, R2, R7 ;  /* 0x000000021911e224 */ /* 0x000fc800078e0207 */
[----:B------:R-:W-:-:S06]  /*2fc0*/  @!P6 IMAD.WIDE.U32 R16, R17, 0x8, R54 ;  /* 0x000000081110e825 */ /* 0x000fcc00078e0036 */
[----:B------:R-:W0:Y:S01]  /*2fd0*/  @!P6 LDG.E.64 R16, desc[UR8][R16.64] ;  /* 0x000000081010e981 */ /* 0x000e22000c1e1b00 */
[C---:B------:R-:W-:Y:S02]  /*2fe0*/  IADD3 R19, PT, PT, R25.reuse, 0x1, RZ ;  /* 0x0000000119137810 */ /* 0x040fe40007ffe0ff */
[----:B--2---:R-:W-:Y:S02]  /*2ff0*/  IADD3 R21, PT, PT, R25, 0x2, RZ ;  /* 0x0000000219157810 */ /* 0x004fe40007ffe0ff */
[----:B------:R-:W-:Y:S02]  /*3000*/  ISETP.EQ.OR P5, PT, R19, UR10, P2 ;  /* 0x0000000a13007c0c */ /* 0x000fe400097a2670 */
[----:B------:R-:W-:Y:S02]  /*3010*/  IADD3 R23, PT, PT, R25, 0x3, RZ ;  /* 0x0000000319177810 */ /* 0x000fe40007ffe0ff */
[----:B------:R-:W-:-:S09]  /*3020*/  ISETP.EQ.OR P3, PT, R21, UR10, P2 ;  /* 0x0000000a15007c0c */ /* 0x000fd20009762670 */
[----:B------:R-:W-:-:S04]  /*3030*/  @!P5 IMAD R19, R19, R2, R7 ;  /* 0x000000021313d224 */ /* 0x000fc800078e0207 */
[----:B------:R-:W-:Y:S02]  /*3040*/  @!P3 IMAD R21, R21, R2, R7 ;  /* 0x000000021515b224 */ /* 0x000fe400078e0207 */
[----:B0--3--:R-:W-:Y:S01]  /*3050*/  @!P6 FADD.FTZ R14, R14, R16 ;  /* 0x000000100e0ee221 */ /* 0x009fe20000010000 */
[----:B------:R-:W-:Y:S01]  /*3060*/  @!P6 FADD.FTZ R15, R15, R17 ;  /* 0x000000110f0fe221 */ /* 0x000fe20000010000 */
[----:B------:R-:W-:Y:S01]  /*3070*/  ISETP.EQ.OR P6, PT, R23, UR10, P2 ;  /* 0x0000000a17007c0c */ /* 0x000fe200097c2670 */
[----:B------:R-:W-:-:S04]  /*3080*/  @!P5 IMAD.WIDE.U32 R16, R19, 0x8, R54 ;  /* 0x000000081310d825 */ /* 0x000fc800078e0036 */
[----:B------:R-:W-:Y:S02]  /*3090*/  @!P3 IMAD.WIDE.U32 R18, R21, 0x8, R54 ;  /* 0x000000081512b825 */ /* 0x000fe400078e0036 */
[----:B------:R-:W2:Y:S04]  /*30a0*/  @!P5 LDG.E.64 R16, desc[UR8][R16.64] ;  /* 0x000000081010d981 */ /* 0x000ea8000c1e1b00 */
[----:B------:R-:W3:Y:S02]  /*30b0*/  @!P3 LDG.E.64 R18, desc[UR8][R18.64] ;  /* 0x000000081212b981 */ /* 0x000ee4000c1e1b00 */
[----:B------:R-:W-:-:S04]  /*30c0*/  @!P6 IMAD R23, R23, R2, R7 ;  /* 0x000000021717e224 */ /* 0x000fc800078e0207 */
[----:B------:R-:W-:-:S06]  /*30d0*/  @!P6 IMAD.WIDE.U32 R20, R23, 0x8, R54 ;  /* 0x000000081714e825 */ /* 0x000fcc00078e0036 */
[----:B------:R-:W4:Y:S01]  /*30e0*/  @!P6 LDG.E.64 R20, desc[UR8][R20.64] ;  /* 0x000000081414e981 */ /* 0x000f22000c1e1b00 */
[----:B------:R-:W-:Y:S01]  /*30f0*/  IADD3 R25, PT, PT, R25, 0x4, RZ ;  /* 0x0000000419197810 */ /* 0x000fe20007ffe0ff */
[----:B--2---:R-:W-:Y:S01]  /*3100*/  @!P5 FADD.FTZ R14, R14, R16 ;  /* 0x000000100e0ed221 */ /* 0x004fe20000010000 */
[----:B------:R-:W-:-:S03]  /*3110*/  @!P5 FADD.FTZ R15, R15, R17 ;  /* 0x000000110f0fd221 */ /* 0x000fc60000010000 */
[----:B---3--:R-:W-:Y:S01]  /*3120*/  @!P3 FADD.FTZ R14, R14, R18 ;  /* 0x000000120e0eb221 */ /* 0x008fe20000010000 */
[----:B------:R-:W-:-:S03]  /*3130*/  @!P3 FADD.FTZ R15, R15, R19 ;  /* 0x000000130f0fb221 */ /* 0x000fc60000010000 */
[----:B----4-:R-:W-:Y:S01]  /*3140*/  @!P6 FADD.FTZ R14, R14, R20 ;  /* 0x000000140e0ee221 */ /* 0x010fe20000010000 */
[----:B------:R-:W-:-:S07]  /*3150*/  @!P6 FADD.FTZ R15, R15, R21 ;  /* 0x000000150f0fe221 */ /* 0x000fce0000010000 */
.L_x_52:
[----:B------:R-:W-:Y:S05]  /*3160*/  @!P1 BRA `(.L_x_47) ;  /* 0x00000000006c9947 */ /* 0x000fea0003800000 */
[----:B------:R-:W-:Y:S02]  /*3170*/  ISETP.NE.AND P1, PT, R22, 0x1, PT ;  /* 0x000000011600780c */ /* 0x000fe40003f25270 */
[----:B---3--:R-:W-:-:S11]  /*3180*/  LOP3.LUT R20, R3, 0x1, RZ, 0xc0, !PT ;  /* 0x0000000103147812 */ /* 0x008fd600078ec0ff */
[----:B------:R-:W-:Y:S05]  /*3190*/  @!P1 BRA `(.L_x_53) ;  /* 0x0000000000389947 */ /* 0x000fea0003800000 */
[C---:B------:R-:W-:Y:S02]  /*31a0*/  IADD3 R19, PT, PT, R25.reuse, 0x1, RZ ;  /* 0x0000000119137810 */ /* 0x040fe40007ffe0ff */
[----:B------:R-:W-:Y:S02]  /*31b0*/  ISETP.EQ.OR P3, PT, R25, UR10, P2 ;  /* 0x0000000a19007c0c */ /* 0x000fe40009762670 */
[----:B------:R-:W-:-:S11]  /*31c0*/  ISETP.EQ.OR P1, PT, R19, UR10, P2 ;  /* 0x0000000a13007c0c */ /* 0x000fd60009722670 */
[-CC-:B------:R-:W-:Y:S02]  /*31d0*/  @!P3 IMAD R17, R25, R2.reuse, R7.reuse ;  /* 0x000000021911b224 */ /* 0x180fe400078e0207 */
[----:B------:R-:W-:Y:S02]  /*31e0*/  @!P1 IMAD R19, R19, R2, R7 ;  /* 0x0000000213139224 */ /* 0x000fe400078e0207 */
[----:B------:R-:W-:-:S04]  /*31f0*/  @!P3 IMAD.WIDE.U32 R16, R17, 0x8, R54 ;  /* 0x000000081110b825 */ /* 0x000fc800078e0036 */
[----:B------:R-:W-:Y:S02]  /*3200*/  @!P1 IMAD.WIDE.U32 R18, R19, 0x8, R54 ;  /* 0x0000000813129825 */ /* 0x000fe400078e0036 */
[----:B------:R-:W0:Y:S04]  /*3210*/  @!P3 LDG.E.64 R16, desc[UR8][R16.64] ;  /* 0x000000081010b981 */ /* 0x000e28000c1e1b00 */
[----:B------:R-:W3:Y:S01]  /*3220*/  @!P1 LDG.E.64 R18, desc[UR8][R18.64] ;  /* 0x0000000812129981 */ /* 0x000ee2000c1e1b00 */
[----:B------:R-:W-:Y:S01]  /*3230*/  IADD3 R25, PT, PT, R25, 0x2, RZ ;  /* 0x0000000219197810 */ /* 0x000fe20007ffe0ff */
[----:B0-----:R-:W-:Y:S01]  /*3240*/  @!P3 FADD.FTZ R14, R14, R16 ;  /* 0x000000100e0eb221 */ /* 0x001fe20000010000 */
[----:B------:R-:W-:-:S03]  /*3250*/  @!P3 FADD.FTZ R15, R15, R17 ;  /* 0x000000110f0fb221 */ /* 0x000fc60000010000 */
[----:B---3--:R-:W-:Y:S01]  /*3260*/  @!P1 FADD.FTZ R14, R14, R18 ;  /* 0x000000120e0e9221 */ /* 0x008fe20000010000 */
[----:B------:R-:W-:-:S07]  /*3270*/  @!P1 FADD.FTZ R15, R15, R19 ;  /* 0x000000130f0f9221 */ /* 0x000fce0000010000 */
.L_x_53:
[----:B------:R-:W-:Y:S01]  /*3280*/  ISETP.EQ.OR P1, PT, R25, UR10, P2 ;  /* 0x0000000a19007c0c */ /* 0x000fe20009722670 */
[----:B------:R-:W-:Y:S03]  /*3290*/  BSSY.RECONVERGENT B0, `(.L_x_47) ;  /* 0x0000008000007945 */ /* 0x000fe60003800200 */
[----:B------:R-:W-:-:S13]  /*32a0*/  ISETP.NE.U32.OR P1, PT, R20, 0x1, P1 ;  /* 0x000000011400780c */ /* 0x000fda0000f25470 */
[----:B------:R-:W-:Y:S05]  /*32b0*/  @P1 BRA `(.L_x_54) ;  /* 0x0000000000141947 */ /* 0x000fea0003800000 */
[----:B------:R-:W-:-:S04]  /*32c0*/  IMAD R17, R2, R25, R7 ;  /* 0x0000001902117224 */ /* 0x000fc800078e0207 */
[----:B------:R-:W-:-:S06]  /*32d0*/  IMAD.WIDE.U32 R16, R17, 0x8, R54 ;  /* 0x0000000811107825 */ /* 0x000fcc00078e0036 */
[----:B------:R-:W0:Y:S02]  /*32e0*/  LDG.E.64 R16, desc[UR8][R16.64] ;  /* 0x0000000810107981 */ /* 0x000e24000c1e1b00 */
[----:B0-----:R-:W-:Y:S01]  /*32f0*/  FADD.FTZ R14, R14, R16 ;  /* 0x000000100e0e7221 */ /* 0x001fe20000010000 */
[----:B------:R-:W-:-:S07]  /*3300*/  FADD.FTZ R15, R15, R17 ;  /* 0x000000110f0f7221 */ /* 0x000fce0000010000 */
.L_x_54:
[----:B------:R-:W-:Y:S05]  /*3310*/  BSYNC.RECONVERGENT B0 ;  /* 0x0000000000007941 */ /* 0x000fea0003800200 */
.L_x_47:
[----:B------:R-:W5:Y:S01]  /*3320*/  S2UR UR6, SR_CgaCtaId ;  /* 0x00000000000679c3 */ /* 0x000f620000008800 */
[----:B------:R-:W-:Y:S01]  /*3330*/  UMOV UR5, 0x400 ;  /* 0x0000040000057882 */ /* 0x000fe20000000000 */
[----:B------:R-:W0:Y:S01]  /*3340*/  LDCU.64 UR12, c[0x0][0x400] ;  /* 0x00008000ff0c77ac */ /* 0x000e220008000a00 */
[----:B----4-:R-:W-:Y:S02]  /*3350*/  SHF.R.U32.HI R19, RZ, 0x3, R32 ;  /* 0x00000003ff137819 */ /* 0x010fe40000011620 */
[----:B--2---:R-:W-:Y:S02]  /*3360*/  SHF.L.U32 R21, R40, 0x10, RZ ;  /* 0x0000001028157819 */ /* 0x004fe400000006ff */
[----:B------:R-:W-:Y:S01]  /*3370*/  SHF.L.U32 R51, R51, 0x10, RZ ;  /* 0x0000001033337819 */ /* 0x000fe200000006ff */
[----:B------:R-:W2:Y:S01]  /*3380*/  LDC R16, c[0x0][0x41c] ;  /* 0x00010700ff107b82 */ /* 0x000ea20000000800 */
[----:B------:R-:W-:Y:S02]  /*3390*/  SHF.L.U32 R49, R49, 0x10, RZ ;  /* 0x0000001031317819 */ /* 0x000fe400000006ff */
[----:B------:R-:W-:Y:S01]  /*33a0*/  SHF.L.U32 R23, R36, 0x10, RZ ;  /* 0x0000001024177819 */ /* 0x000fe200000006ff */
[C---:B------:R-:W-:Y:S01]  /*33b0*/  FADD.FTZ R24, -R8.reuse, R51 ;  /* 0x0000003308187221 */ /* 0x040fe20000010100 */
[----:B------:R-:W-:Y:S01]  /*33c0*/  SHF.L.U32 R47, R47, 0x10, RZ ;  /* 0x000000102f2f7819 */ /* 0x000fe200000006ff */
[----:B------:R-:W-:Y:S01]  /*33d0*/  FADD.FTZ R28, -R8, R49 ;  /* 0x00000031081c7221 */ /* 0x000fe20000010100 */
[----:B------:R-:W-:Y:S01]  /*33e0*/  SHF.L.U32 R25, R34, 0x10, RZ ;  /* 0x0000001022197819 */ /* 0x000fe200000006ff */
[----:B------:R-:W-:Y:S01]  /*33f0*/  FMUL.FTZ R30, R24, R53 ;  /* 0x00000035181e7220 */ /* 0x000fe20000410000 */
[----:B------:R-:W-:Y:S01]  /*3400*/  SHF.L.U32 R27, R9, 0x10, RZ ;  /* 0x00000010091b7819 */ /* 0x000fe200000006ff */
[C---:B------:R-:W-:Y:S01]  /*3410*/  FADD.FTZ R18, -R8.reuse, R23 ;  /* 0x0000001708127221 */ /* 0x040fe20000010100 */
[C---:B---3--:R-:W-:Y:S01]  /*3420*/  FADD.FTZ R20, -R8.reuse, R47 ;  /* 0x0000002f08147221 */ /* 0x048fe20000010100 */
[C---:B-1----:R-:W-:Y:S01]  /*3430*/  FADD.FTZ R22, -R8.reuse, R25 ;  /* 0x0000001908167221 */ /* 0x042fe20000010100 */
[----:B------:R-:W-:Y:S01]  /*3440*/  SHF.L.U32 R39, R39, 0x10, RZ ;  /* 0x0000001027277819 */ /* 0x000fe200000006ff */
[----:B------:R-:W-:Y:S01]  /*3450*/  FADD.FTZ R24, -R8, R27 ;  /* 0x0000001b08187221 */ /* 0x000fe20000010100 */
[----:B------:R-:W-:Y:S01]  /*3460*/  SHF.L.U32 R52, R52, 0x10, RZ ;  /* 0x0000001034347819 */ /* 0x000fe200000006ff */
[----:B-----5:R-:W-:Y:S01]  /*3470*/  ULEA UR5, UR6, UR5, 0x18 ;  /* 0x0000000506057291 */ /* 0x020fe2000f8ec0ff */
[----:B--2---:R-:W-:-:S08]  /*3480*/  IMAD R19, R16, UR10, R19 ;  /* 0x0000000a10137c24 */ /* 0x004fd0000f8e0213 */
[----:B------:R-:W-:Y:S01]  /*3490*/  @!P2 STS.64 [UR5+0x50], R14 ;  /* 0x0000500eff00a988 */ /* 0x000fe20008000a05 */
[----:B------:R-:W-:Y:S01]  /*34a0*/  BAR.SYNC.DEFER_BLOCKING 0x0 ;  /* 0x0000000000007b1d */ /* 0x000fe20000010000 */
[----:B0-----:R-:W-:Y:S02]  /*34b0*/  ISETP.GE.U32.AND P1, PT, R19, UR12, PT ;  /* 0x0000000c13007c0c */ /* 0x001fe4000bf26070 */
[----:B------:R-:W-:-:S04]  /*34c0*/  SHF.R.S32.HI R9, RZ, 0x1f, R19 ;  /* 0x0000001fff097819 */ /* 0x000fc80000011413 */
[----:B------:R-:W-:Y:S01]  /*34d0*/  ISETP.GE.AND.EX P1, PT, R9, UR13, PT, P1 ;  /* 0x0000000d09007c0c */ /* 0x000fe2000bf26310 */
[----:B------:R-:W0:Y:S01]  /*34e0*/  LDS.64 R14, [UR5+0x50] ;  /* 0x00005005ff0e7984 */ /* 0x000e220008000a00 */
[----:B------:R-:W0:Y:S02]  /*34f0*/  LDCU UR5, c[0x0][0x42c] ;  /* 0x00008580ff0577ac */ /* 0x000e240008000800 */
[----:B0-----:R-:W-:Y:S01]  /*3500*/  FMUL.FTZ R17, R15, UR5 ;  /* 0x000000050f117c20 */ /* 0x001fe20008410000 */
[----:B------:R-:W-:Y:S01]  /*3510*/  SHF.L.U32 R15, R38, 0x10, RZ ;  /* 0x00000010260f7819 */ /* 0x000fe200000006ff */
[----:B------:R-:W-:Y:S01]  /*3520*/  FMUL.FTZ R16, R14, UR5 ;  /* 0x000000050e107c20 */ /* 0x000fe20008410000 */
[----:B------:R-:W-:-:S03]  /*3530*/  FADD.FTZ R14, -R8, R21 ;  /* 0x00000015080e7221 */ /* 0x000fc60000010100 */
[----:B------:R-:W-:Y:S01]  /*3540*/  FADD.FTZ R26, -R8, R15 ;  /* 0x0000000f081a7221 */ /* 0x000fe20000010100 */
[----:B------:R-:W-:Y:S01]  /*3550*/  FMUL.FTZ R15, R14, R53 ;  /* 0x000000350e0f7220 */ /* 0x000fe20000410000 */
[----:B------:R-:W-:-:S03]  /*3560*/  FFMA.FTZ R8, R16, R30, R17 ;  /* 0x0000001e10087223 */ /* 0x000fc60000010011 */
[----:B------:R-:W-:Y:S01]  /*3570*/  FFMA.FTZ R31, R16, R15, R17 ;  /* 0x0000000f101f7223 */ /* 0x000fe20000010011 */
[----:B------:R-:W-:Y:S06]  /*3580*/  @!P4 BRA `(.L_x_55) ;  /* 0x000000000048c947 */ /* 0x000fec0003800000 */
[----:B------:R-:W-:Y:S01]  /*3590*/  FFMA.FTZ R14, R12, R15, R10 ;  /* 0x0000000f0c0e7223 */ /* 0x000fe2000001000a */
[----:B------:R-:W-:-:S03]  /*35a0*/  FFMA.FTZ R15, R13, R30, R11 ;  /* 0x0000001e0d0f7223 */ /* 0x000fc6000001000b */
[----:B------:R-:W-:Y:S01]  /*35b0*/  FMUL.FTZ R21, R14, -1.4426950216293334961 ;  /* 0xbfb8aa3b0e157820 */ /* 0x000fe20000410000 */
[----:B------:R-:W-:-:S05]  /*35c0*/  FMUL.FTZ R25, R15, -1.4426950216293334961 ;  /* 0xbfb8aa3b0f197820 */ /* 0x000fca0000410000 */
        /* <DEDUP_REMOVED lines=8> */
[----:B------:R-:W-:-:S04]  /*3650*/  FFMA.FTZ R14, R14, R29, 1 ;  /* 0x3f8000000e0e7423 */ /* 0x000fc8000001001d */
[----:B------:R-:W-:Y:S01]  /*3660*/  FMUL.FTZ R39, R39, R14 ;  /* 0x0000000e27277220 */ /* 0x000fe20000410000 */
[----:B-1----:R-:W-:Y:S01]  /*3670*/  FADD.FTZ R34, -R27, 1 ;  /* 0x3f8000001b227421 */ /* 0x002fe20000010100 */
[----:B------:R-:W-:-:S03]  /*3680*/  FMUL.FTZ R52, R52, R27 ;  /* 0x0000001b34347220 */ /* 0x000fc60000410000 */
[----:B------:R-:W-:-:S04]  /*3690*/  FFMA.FTZ R15, R15, R34, 1 ;  /* 0x3f8000000f0f7423 */ /* 0x000fc80000010022 */
[----:B------:R-:W-:-:S07]  /*36a0*/  FMUL.FTZ R52, R52, R15 ;  /* 0x0000000f34347220 */ /* 0x000fce0000410000 */
.L_x_55:
[----:B------:R-:W-:Y:S01]  /*36b0*/  BSSY.RECONVERGENT B0, `(.L_x_56) ;  /* 0x0000012000007945 */ /* 0x000fe20003800200 */
[----:B------:R-:W-:Y:S01]  /*36c0*/  FFMA.FTZ R14, R12, R39, -R31 ;  /* 0x000000270c0e7223 */ /* 0x000fe2000001081f */
[----:B------:R-:W-:Y:S02]  /*36d0*/  FFMA.FTZ R52, R13, R52, -R8 ;  /* 0x000000340d347223 */ /* 0x000fe40000010808 */
[----:B------:R-:W-:Y:S05]  /*36e0*/  @P1 BRA `(.L_x_57) ;  /* 0x0000000000381947 */ /* 0x000fea0003800000 */
[----:B------:R-:W0:Y:S01]  /*36f0*/  LDCU.64 UR14, c[0x0][0x3f8] ;  /* 0x00007f00ff0e77ac */ /* 0x000e220008000a00 */
[----:B------:R-:W-:Y:S01]  /*3700*/  MOV R8, R56 ;  /* 0x0000003800087202 */ /* 0x000fe20000000f00 */
[----:B------:R-:W1:Y:S01]  /*3710*/  LDCU.64 UR6, c[0x0][0x380] ;  /* 0x00007000ff0677ac */ /* 0x000e620008000a00 */
[----:B0-----:R-:W-:Y:S01]  /*3720*/  IMAD R30, R9, UR14, RZ ;  /* 0x0000000e091e7c24 */ /* 0x001fe2000f8e02ff */
[----:B------:R-:W-:-:S03]  /*3730*/  MOV R9, R59 ;  /* 0x0000003b00097202 */ /* 0x000fc60000000f00 */
[C---:B------:R-:W-:Y:S02]  /*3740*/  IMAD R15, R19.reuse, UR15, R30 ;  /* 0x0000000f130f7c24 */ /* 0x040fe4000f8e021e */
[----:B------:R-:W-:Y:S01]  /*3750*/  FMUL.FTZ R30, R14, R53 ;  /* 0x000000350e1e7220 */ /* 0x000fe20000410000 */
[----:B------:R-:W-:-:S04]  /*3760*/  IMAD.WIDE.U32 R8, R19, UR14, R8 ;  /* 0x0000000e13087c25 */ /* 0x000fc8000f8e0008 */
[----:B------:R-:W-:Y:S01]  /*3770*/  FMUL.FTZ R19, R52, R53 ;  /* 0x0000003534137220 */ /* 0x000fe20000410000 */
[C---:B-1----:R-:W-:Y:S02]  /*3780*/  LEA R14, P1, R8.reuse, UR6, 0x1 ;  /* 0x00000006080e7c11 */ /* 0x042fe4000f8208ff */
[----:B------:R-:W-:Y:S02]  /*3790*/  IADD3 R15, PT, PT, R9, R15, RZ ;  /* 0x0000000f090f7210 */ /* 0x000fe40007ffe0ff */
[----:B------:R-:W-:Y:S02]  /*37a0*/  F2FP.BF16.F32.PACK_AB R19, R19, R30 ;  /* 0x0000001e1313723e */ /* 0x000fe400000010ff */
[----:B------:R-:W-:-:S05]  /*37b0*/  LEA.HI.X R15, R8, UR7, R15, 0x1, P1 ;  /* 0x00000007080f7c11 */ /* 0x000fca00088f0c0f */
[----:B------:R0:W-:Y:S02]  /*37c0*/  STG.E desc[UR8][R14.64], R19 ;  /* 0x000000130e007986 */ /* 0x0001e4000c101908 */
.L_x_57:
[----:B------:R-:W-:Y:S05]  /*37d0*/  BSYNC.RECONVERGENT B0 ;  /* 0x0000000000007941 */ /* 0x000fea0003800200 */
.L_x_56:
[----:B------:R-:W-:Y:S01]  /*37e0*/  SHF.L.U32 R37, R37, 0x10, RZ ;  /* 0x0000001025257819 */ /* 0x000fe200000006ff */
[-C--:B------:R-:W-:Y:S01]  /*37f0*/  FMUL.FTZ R25, R26, R53.reuse ;  /* 0x000000351a197220 */ /* 0x080fe20000410000 */
[----:B------:R-:W-:Y:S01]  /*3800*/  SHF.L.U32 R50, R50, 0x10, RZ ;  /* 0x0000001032327819 */ /* 0x000fe200000006ff */
[----:B------:R-:W-:Y:S01]  /*3810*/  FMUL.FTZ R30, R28, R53 ;  /* 0x000000351c1e7220 */ /* 0x000fe20000410000 */
[----:B------:R-:W-:Y:S06]  /*3820*/  @!P4 BRA `(.L_x_58) ;  /* 0x000000000048c947 */ /* 0x000fec0003800000 */
[----:B------:R-:W-:Y:S01]  /*3830*/  FFMA.FTZ R9, R13, R30, R11 ;  /* 0x0000001e0d097223 */ /* 0x000fe2000001000b */
[----:B------:R-:W-:-:S03]  /*3840*/  FFMA.FTZ R8, R12, R25, R10 ;  /* 0x000000190c087223 */ /* 0x000fc6000001000a */
[----:B0-----:R-:W-:Y:S01]  /*3850*/  FMUL.FTZ R19, R9, -1.4426950216293334961 ;  /* 0xbfb8aa3b09137820 */ /* 0x001fe20000410000 */
        /* <DEDUP_REMOVED lines=15> */
.L_x_58:
[----:B------:R-:W-:Y:S04]  /*3950*/  BSSY.RECONVERGENT B0, `(.L_x_59) ;  /* 0x0000014000007945 */ /* 0x000fe80003800200 */
[----:B------:R-:W-:Y:S05]  /*3960*/  @P0 BRA `(.L_x_60) ;  /* 0x0000000000480947 */ /* 0x000fea0003800000 */
[----:B------:R-:W1:Y:S01]  /*3970*/  LDCU.64 UR6, c[0x0][0x3f8] ;  /* 0x00007f00ff0677ac */ /* 0x000e620008000a00 */
[C-C-:B------:R-:W-:Y:S01]  /*3980*/  FFMA.FTZ R9, R16.reuse, R25, R17.reuse ;  /* 0x0000001910097223 */ /* 0x140fe20000010011 */
[----:B------:R-:W-:Y:S01]  /*3990*/  FFMA.FTZ R8, R16, R30, R17 ;  /* 0x0000001e10087223 */ /* 0x000fe20000010011 */
[----:B------:R-:W2:Y:S02]  /*39a0*/  LDCU.64 UR14, c[0x0][0x380] ;  /* 0x00007000ff0e77ac */ /* 0x000ea40008000a00 */
[----:B0-----:R-:W-:Y:S01]  /*39b0*/  FFMA.FTZ R14, R12, R37, -R9 ;  /* 0x000000250c0e7223 */ /* 0x001fe20000010809 */
[----:B------:R-:W-:Y:S01]  /*39c0*/  FFMA.FTZ R50, R13, R50, -R8 ;  /* 0x000000320d327223 */ /* 0x000fe20000010808 */
[----:B------:R-:W-:Y:S02]  /*39d0*/  MOV R8, R56 ;  /* 0x0000003800087202 */ /* 0x000fe40000000f00 */
[----:B------:R-:W-:Y:S01]  /*39e0*/  MOV R9, R59 ;  /* 0x0000003b00097202 */ /* 0x000fe20000000f00 */
[----:B------:R-:W-:Y:S01]  /*39f0*/  FMUL.FTZ R19, R50, R53 ;  /* 0x0000003532137220 */ /* 0x000fe20000410000 */
[----:B-1----:R-:W-:-:S02]  /*3a00*/  IMAD R26, R4, UR6, RZ ;  /* 0x00000006041a7c24 */ /* 0x002fc4000f8e02ff */
[----:B------:R-:W-:-:S04]  /*3a10*/  IMAD.WIDE.U32 R8, R45, UR6, R8 ;  /* 0x000000062d087c25 */ /* 0x000fc8000f8e0008 */
[----:B------:R-:W-:Y:S02]  /*3a20*/  IMAD R15, R45, UR7, R26 ;  /* 0x000000072d0f7c24 */ /* 0x000fe4000f8e021a */
[----:B------:R-:W-:Y:S01]  /*3a30*/  FMUL.FTZ R26, R14, R53 ;  /* 0x000000350e1a7220 */ /* 0x000fe20000410000 */
[C---:B--2---:R-:W-:Y:S02]  /*3a40*/  LEA R14, P0, R8.reuse, UR14, 0x1 ;  /* 0x0000000e080e7c11 */ /* 0x044fe4000f8008ff */
[----:B------:R-:W-:Y:S02]  /*3a50*/  IADD3 R15, PT, PT, R9, R15, RZ ;  /* 0x0000000f090f7210 */ /* 0x000fe40007ffe0ff */
[----:B------:R-:W-:Y:S02]  /*3a60*/  F2FP.BF16.F32.PACK_AB R19, R19, R26 ;  /* 0x0000001a1313723e */ /* 0x000fe400000010ff */
[----:B------:R-:W-:-:S05]  /*3a70*/  LEA.HI.X R15, R8, UR15, R15, 0x1, P0 ;  /* 0x0000000f080f7c11 */ /* 0x000fca00080f0c0f */
[----:B------:R1:W-:Y:S02]  /*3a80*/  STG.E desc[UR8][R14.64], R19 ;  /* 0x000000130e007986 */ /* 0x0003e4000c101908 */
.L_x_60:
[----:B------:R-:W-:Y:S05]  /*3a90*/  BSYNC.RECONVERGENT B0 ;  /* 0x0000000000007941 */ /* 0x000fea0003800200 */
.L_x_59:
[----:B------:R-:W-:Y:S01]  /*3aa0*/  UISETP.NE.AND UP0, UPT, UR11, URZ, UPT ;  /* 0x000000ff0b00728c */ /* 0x000fe2000bf05270 */
[-C--:B01----:R-:W-:Y:S01]  /*3ab0*/  FMUL.FTZ R15, R18, R53.reuse ;  /* 0x00000035120f7220 */ /* 0x083fe20000410000 */
[-C--:B------:R-:W-:Y:S01]  /*3ac0*/  FMUL.FTZ R20, R20, R53.reuse ;  /* 0x0000003514147220 */ /* 0x080fe20000410000 */
[-C--:B------:R-:W-:Y:S01]  /*3ad0*/  FMUL.FTZ R22, R22, R53.reuse ;  /* 0x0000003516167220 */ /* 0x080fe20000410000 */
[----:B------:R-:W-:Y:S01]  /*3ae0*/  ISETP.GE.U32.AND P0, PT, R44, UR12, PT ;  /* 0x0000000c2c007c0c */ /* 0x000fe2000bf06070 */
[----:B------:R-:W-:Y:S01]  /*3af0*/  FMUL.FTZ R24, R24, R53 ;  /* 0x0000003518187220 */ /* 0x000fe20000410000 */
[C-C-:B------:R-:W-:Y:S01]  /*3b00*/  FFMA.FTZ R27, R16.reuse, R15, R17.reuse ;  /* 0x0000000f101b7223 */ /* 0x140fe20000010011 */
[C-C-:B------:R-:W-:Y:S01]  /*3b10*/  FFMA.FTZ R26, R16.reuse, R20, R17.reuse ;  /* 0x00000014101a7223 */ /* 0x140fe20000010011 */
[C-C-:B------:R-:W-:Y:S01]  /*3b20*/  FFMA.FTZ R9, R16.reuse, R22, R17.reuse ;  /* 0x0000001610097223 */ /* 0x140fe20000010011 */
[----:B------:R-:W-:Y:S01]  /*3b30*/  ISETP.GE.U32.AND P1, PT, R43, UR12, PT ;  /* 0x0000000c2b007c0c */ /* 0x000fe2000bf26070 */
[----:B------:R-:W-:Y:S01]  /*3b40*/  FFMA.FTZ R16, R16, R24, R17 ;  /* 0x0000001810107223 */ /* 0x000fe20000010011 */
[----:B------:R-:W-:-:S02]  /*3b50*/  ISETP.GE.AND.EX P0, PT, R5, UR13, PT, P0 ;  /* 0x0000000d05007c0c */ /* 0x000fc4000bf06300 */
[----:B------:R-:W-:Y:S02]  /*3b60*/  SHF.L.U32 R35, R35, 0x10, RZ ;  /* 0x0000001023237819 */ /* 0x000fe400000006ff */
[----:B------:R-:W-:Y:S01]  /*3b70*/  SHF.L.U32 R48, R48, 0x10, RZ ;  /* 0x0000001030307819 */ /* 0x000fe200000006ff */
[----:B------:R-:W-:Y:S08]  /*3b80*/  BRA.U !UP0, `(.L_x_61) ;  /* 0x0000000108487547 */ /* 0x000ff0000b800000 */
        /* <DEDUP_REMOVED lines=18> */
.L_x_61:
[----:B------:R-:W-:Y:S01]  /*3cb0*/  BSSY.RECONVERGENT B0, `(.L_x_62) ;  /* 0x0000012000007945 */ /* 0x000fe20003800200 */
[----:B------:R-:W-:Y:S01]  /*3cc0*/  FFMA.FTZ R8, R12, R35, -R27 ;  /* 0x000000230c087223 */ /* 0x000fe2000001081b */
[----:B------:R-:W-:Y:S02]  /*3cd0*/  FFMA.FTZ R26, R13, R48, -R26 ;  /* 0x000000300d1a7223 */ /* 0x000fe4000001081a */
[----:B------:R-:W-:Y:S05]  /*3ce0*/  @P0 BRA `(.L_x_63) ;  /* 0x0000000000380947 */ /* 0x000fea0003800000 */
[----:B------:R-:W0:Y:S01]  /*3cf0*/  LDCU.64 UR6, c[0x0][0x3f8] ;  /* 0x00007f00ff0677ac */ /* 0x000e220008000a00 */
[----:B------:R-:W-:Y:S02]  /*3d00*/  MOV R14, R56 ;  /* 0x00000038000e7202 */ /* 0x000fe40000000f00 */
[----:B------:R-:W-:Y:S01]  /*3d10*/  MOV R15, R59 ;  /* 0x0000003b000f7202 */ /* 0x000fe20000000f00 */
[----:B------:R-:W1:Y:S01]  /*3d20*/  LDCU.64 UR14, c[0x0][0x380] ;  /* 0x00007000ff0e77ac */ /* 0x000e620008000a00 */
[----:B0-----:R-:W-:Y:S02]  /*3d30*/  IMAD R17, R5, UR6, RZ ;  /* 0x0000000605117c24 */ /* 0x001fe4000f8e02ff */
[----:B------:R-:W-:-:S04]  /*3d40*/  IMAD.WIDE.U32 R14, R44, UR6, R14 ;  /* 0x000000062c0e7c25 */ /* 0x000fc8000f8e000e */
[----:B------:R-:W-:Y:S02]  /*3d50*/  IMAD R19, R44, UR7, R17 ;  /* 0x000000072c137c24 */ /* 0x000fe4000f8e0211 */
[-C--:B------:R-:W-:Y:S01]  /*3d60*/  FMUL.FTZ R17, R8, R53.reuse ;  /* 0x0000003508117220 */ /* 0x080fe20000410000 */
[----:B------:R-:W-:Y:S01]  /*3d70*/  FMUL.FTZ R8, R26, R53 ;  /* 0x000000351a087220 */ /* 0x000fe20000410000 */
[----:B-1----:R-:W-:Y:S02]  /*3d80*/  LEA R18, P0, R14, UR14, 0x1 ;  /* 0x0000000e0e127c11 */ /* 0x002fe4000f8008ff */
[----:B------:R-:W-:Y:S02]  /*3d90*/  IADD3 R19, PT, PT, R15, R19, RZ ;  /* 0x000000130f137210 */ /* 0x000fe40007ffe0ff */
[----:B------:R-:W-:Y:S02]  /*3da0*/  F2FP.BF16.F32.PACK_AB R15, R8, R17 ;  /* 0x00000011080f723e */ /* 0x000fe400000010ff */
[----:B------:R-:W-:-:S05]  /*3db0*/  LEA.HI.X R19, R14, UR15, R19, 0x1, P0 ;  /* 0x0000000f0e137c11 */ /* 0x000fca00080f0c13 */
[----:B------:R0:W-:Y:S02]  /*3dc0*/  STG.E desc[UR8][R18.64], R15 ;  /* 0x0000000f12007986 */ /* 0x0001e4000c101908 */
.L_x_63:
[----:B------:R-:W-:Y:S05]  /*3dd0*/  BSYNC.RECONVERGENT B0 ;  /* 0x0000000000007941 */ /* 0x000fea0003800200 */
.L_x_62:
[----:B------:R-:W-:Y:S02]  /*3de0*/  SHF.L.U32 R33, R33, 0x10, RZ ;  /* 0x0000001021217819 */ /* 0x000fe400000006ff */
[----:B------:R-:W-:Y:S01]  /*3df0*/  SHF.L.U32 R46, R46, 0x10, RZ ;  /* 0x000000102e2e7819 */ /* 0x000fe200000006ff */
[----:B------:R-:W-:Y:S06]  /*3e00*/  BRA.U !UP0, `(.L_x_64) ;  /* 0x0000000108487547 */ /* 0x000fec000b800000 */
        /* <DEDUP_REMOVED lines=18> */
.L_x_64:
[----:B------:R-:W-:Y:S01]  /*3f30*/  ISETP.GE.AND.EX P1, PT, R6, UR13, PT, P1 ;  /* 0x0000000d06007c0c */ /* 0x000fe2000bf26310 */
[----:B------:R-:W-:Y:S01]  /*3f40*/  FFMA.FTZ R12, R12, R33, -R9 ;  /* 0x000000210c0c7223 */ /* 0x000fe20000010809 */
[----:B------:R-:W-:Y:S01]  /*3f50*/  FFMA.FTZ R16, R13, R46, -R16 ;  /* 0x0000002e0d107223 */ /* 0x000fe20000010810 */
[----:B------:R-:W-:Y:S02]  /*3f60*/  BSSY.RECONVERGENT B0, `(.L_x_65) ;  /* 0x000000f000007945 */ /* 0x000fe40003800200 */
[-C--:B------:R-:W-:Y:S01]  /*3f70*/  FMUL.FTZ R11, R12, R53.reuse ;  /* 0x000000350c0b7220 */ /* 0x080fe20000410000 */
[----:B------:R-:W-:-:S07]  /*3f80*/  FMUL.FTZ R16, R16, R53 ;  /* 0x0000003510107220 */ /* 0x000fce0000410000 */
        /* <DEDUP_REMOVED lines=12> */
.L_x_66:
[----:B------:R-:W-:Y:S05]  /*4050*/  BSYNC.RECONVERGENT B0 ;  /* 0x0000000000007941 */ /* 0x000fea0003800200 */
.L_x_65:
[----:B------:R-:W-:Y:S02]  /*4060*/  IADD3 R41, PT, PT, R2, R41, RZ ;  /* 0x0000002902297210 */ /* 0x000fe40007ffe0ff */
[----:B------:R-:W-:Y:S02]  /*4070*/  IADD3 R42, PT, PT, R42, 0x1, RZ ;  /* 0x000000012a2a7810 */ /* 0x000fe40007ffe0ff */
[----:B------:R-:W-:-:S13]  /*4080*/  ISETP.GE.AND P0, PT, R41, UR4, PT ;  /* 0x0000000429007c0c */ /* 0x000fda000bf06270 */
[----:B------:R-:W-:Y:S05]  /*4090*/  @!P0 BRA `(.L_x_67) ;  /* 0xffffffc0003c8947 */ /* 0x000fea000383ffff */
.L_x_36:
[----:B------:R-:W2:Y:S01]  /*40a0*/  LDC R4, c[0x0][0x370] ;  /* 0x0000dc00ff047b82 */ /* 0x000ea20000000800 */
[----:B------:R-:W-:Y:S01]  /*40b0*/  ISETP.NE.AND P2, PT, R32, RZ, PT ;  /* 0x000000ff2000720c */ /* 0x000fe20003f45270 */
[----:B------:R-:W-:Y:S06]  /*40c0*/  BSSY.RECONVERGENT B0, `(.L_x_68) ;  /* 0x0000011000007945 */ /* 0x000fec0003800200 */
[----:B-1----:R-:W1:Y:S08]  /*40d0*/  LDC R9, c[0x0][0x374] ;  /* 0x0000dd00ff097b82 */ /* 0x002e700000000800 */
[----:B------:R-:W3:Y:S01]  /*40e0*/  LDC.64 R2, c[0x0][0x3c8] ;  /* 0x0000f200ff027b82 */ /* 0x000ee20000000a00 */
[----:B--2---:R-:W-:-:S02]  /*40f0*/  IADD3 R5, PT, PT, R4, -0x1, RZ ;  /* 0xffffffff04057810 */ /* 0x004fc40007ffe0ff */
[----:B------:R-:W-:Y:S02]  /*4100*/  ISETP.NE.AND P1, PT, R4, 0x1, PT ;  /* 0x000000010400780c */ /* 0x000fe40003f25270 */
[----:B-1----:R-:W-:-:S04]  /*4110*/  IADD3 R0, PT, PT, R9, -0x1, RZ ;  /* 0xffffffff09007810 */ /* 0x002fc80007ffe0ff */
[----:B------:R-:W-:Y:S02]  /*4120*/  ISETP.NE.AND P0, PT, R7, R0, PT ;  /* 0x000000000700720c */ /* 0x000fe40003f05270 */
        /* <DEDUP_REMOVED lines=10> */
.L_x_69:
[----:B------:R-:W-:Y:S05]  /*41d0*/  BSYNC.RECONVERGENT B0 ;  /* 0x0000000000007941 */ /* 0x000fea0003800200 */
.L_x_68:
[----:B------:R-:W-:Y:S05]  /*41e0*/  @P0 EXIT ;  /* 0x000000000000094d */ /* 0x000fea0003800000 */
[----:B------:R-:W-:Y:S05]  /*41f0*/  @P2 BRA `(.L_x_70) ;  /* 0x0000000000202947 */ /* 0x000fea0003800000 */
[----:B------:R-:W-:-:S05]  /*4200*/  IMAD R0, R4, R9, RZ ;  /* 0x0000000904007224 */ /* 0x000fca00078e02ff */
[----:B------:R-:W-:-:S13]  /*4210*/  ISETP.NE.AND P0, PT, R0, -0x1, PT ;  /* 0xffffffff0000780c */ /* 0x000fda0003f05270 */
[----:B------:R-:W-:Y:S05]  /*4220*/  @!P0 BRA `(.L_x_70) ;  /* 0x0000000000148947 */ /* 0x000fea0003800000 */
.L_x_71:
[----:B-1----:R-:W2:Y:S04]  /*4230*/  LDG.E.STRONG.GPU R5, desc[UR8][R2.64] ;  /* 0x0000000802057981 */ /* 0x002ea8000c1ef900 */
[----:B--2---:R-:W-:Y:S01]  /*4240*/  CCTL.IVALL ;  /* 0x00000000ff00798f */ /* 0x004fe20002000000 */
[----:B------:R-:W-:Y:S05]  /*4250*/  YIELD ;  /* 0x0000000000007946 */ /* 0x000fea0003800000 */
[----:B------:R-:W-:-:S13]  /*4260*/  ISETP.NE.AND P0, PT, R5, R0, PT ;  /* 0x000000000500720c */ /* 0x000fda0003f05270 */
[----:B------:R-:W-:Y:S05]  /*4270*/  @P0 BRA `(.L_x_71) ;  /* 0xfffffffc00ec0947 */ /* 0x000fea000383ffff */
.L_x_70:
        /* <DEDUP_REMOVED lines=11> */
[----:B------:R-:W-:Y:S01]  /*4330*/  BSSY.RECONVERGENT B0, `(.L_x_72) ;  /* 0x000004e000007945 */ /* 0x000fe20003800200 */
[----:B------:R-:W-:Y:S02]  /*4340*/  MOV R11, RZ ;  /* 0x000000ff000b7202 */ /* 0x000fe40000000f00 */
[----:B------:R-:W-:Y:S02]  /*4350*/  ISETP.GT.U32.AND P0, PT, R3, R4, PT ;  /* 0x000000040300720c */ /* 0x000fe40003f04070 */
[----:B------:R-:W-:Y:S02]  /*4360*/  IADD3.X R9, PT, PT, RZ, R11, RZ, P1, !PT ;  /* 0x0000000bff097210 */ /* 0x000fe40000ffe4ff */
[----:B------:R-:W-:Y:S02]  /*4370*/  LOP3.LUT R2, RZ, R32, RZ, 0x33, !PT ;  /* 0x00000020ff027212 */ /* 0x000fe400078e33ff */
[----:B------:R-:W-:-:S02]  /*4380*/  ISETP.GT.AND.EX P0, PT, R0, R9, PT, P0 ;  /* 0x000000090000720c */ /* 0x000fc40003f04300 */
[----:B------:R-:W-:Y:S02]  /*4390*/  LEA R13, R7, R7, 0x1 ;  /* 0x00000007070d7211 */ /* 0x000fe400078e08ff */
[----:B------:R-:W-:Y:S02]  /*43a0*/  SEL R5, R3, R4, P0 ;  /* 0x0000000403057207 */ /* 0x000fe40000000000 */
[----:B------:R-:W-:Y:S02]  /*43b0*/  SEL R9, R0, R9, P0 ;  /* 0x0000000900097207 */ /* 0x000fe40000000000 */
[----:B------:R-:W-:Y:S01]  /*43c0*/  IADD3 R8, P1, PT, R2, R5, RZ ;  /* 0x0000000502087210 */ /* 0x000fe20007f3e0ff */
[----:B------:R-:W-:Y:S01]  /*43d0*/  IMAD.WIDE.U32 R4, R6, 0x3, RZ ;  /* 0x0000000306047825 */ /* 0x000fe200078e00ff */
[----:B------:R-:W-:Y:S02]  /*43e0*/  LOP3.LUT R2, RZ, R11, RZ, 0x33, !PT ;  /* 0x0000000bff027212 */ /* 0x000fe400078e33ff */
[----:B------:R-:W-:-:S02]  /*43f0*/  LOP3.LUT R10, R8, 0x300, RZ, 0xc0, !PT ;  /* 0x00000300080a7812 */ /* 0x000fc400078ec0ff */
[----:B------:R-:W-:Y:S02]  /*4400*/  IADD3.X R9, PT, PT, R2, R9, RZ, P1, !PT ;  /* 0x0000000902097210 */ /* 0x000fe40000ffe4ff */
[----:B------:R-:W-:Y:S02]  /*4410*/  ISETP.NE.U32.AND P1, PT, R10, 0x300, PT ;  /* 0x000003000a00780c */ /* 0x000fe40003f25070 */
[----:B------:R-:W-:Y:S02]  /*4420*/  IADD3 R13, PT, PT, R5, R13, RZ ;  /* 0x0000000d050d7210 */ /* 0x000fe40007ffe0ff */
[----:B------:R-:W-:Y:S02]  /*4430*/  ISETP.NE.AND.EX P1, PT, RZ, RZ, PT, P1 ;  /* 0x000000ffff00720c */ /* 0x000fe40003f25310 */
[----:B------:R-:W-:Y:S02]  /*4440*/  LEA.HI R29, P2, R13, R4, RZ, 0x1 ;  /* 0x000000040d1d7211 */ /* 0x000fe400078508ff */
[----:B------:R-:W-:-:S02]  /*4450*/  ISETP.GE.U32.AND P0, PT, R8, 0x300, PT ;  /* 0x000003000800780c */ /* 0x000fc40003f06070 */
[----:B------:R-:W-:Y:S02]  /*4460*/  IADD3.X R36, PT, PT, RZ, R13, RZ, P2, !PT ;  /* 0x0000000dff247210 */ /* 0x000fe400017fe4ff */
[----:B------:R-:W-:Y:S02]  /*4470*/  ISETP.GE.U32.AND.EX P0, PT, R9, RZ, PT, P0 ;  /* 0x000000ff0900720c */ /* 0x000fe40003f06100 */
[--C-:B------:R-:W-:Y:S02]  /*4480*/  SHF.R.S64 R29, R29, 0x1, R36.reuse ;  /* 0x000000011d1d7819 */ /* 0x100fe40000001024 */
[----:B------:R-:W-:Y:S01]  /*4490*/  SHF.R.S32.HI R36, RZ, 0x1, R36 ;  /* 0x00000001ff247819 */ /* 0x000fe20000011424 */
[----:B------:R-:W-:Y:S08]  /*44a0*/  @!P1 BRA `(.L_x_73) ;  /* 0x0000000000d89947 */ /* 0x000ff00003800000 */
[----:B------:R-:W1:Y:S01]  /*44b0*/  LDCU.64 UR4, c[0x0][0x3d8] ;  /* 0x00007b00ff0477ac */ /* 0x000e620008000a00 */
[----:B------:R-:W-:Y:S02]  /*44c0*/  SHF.R.U64 R2, R8, 0x8, R9 ;  /* 0x0000000808027819 */ /* 0x000fe40000001209 */
[----:B------:R-:W-:Y:S01]  /*44d0*/  SHF.L.U32 R22, R32, 0x3, RZ ;  /* 0x0000000320167819 */ /* 0x000fe200000006ff */
[----:B------:R-:W2:Y:S01]  /*44e0*/  LDCU.64 UR6, c[0x0][0x390] ;  /* 0x00007200ff0677ac */ /* 0x000ea20008000a00 */
[----:B------:R-:W-:Y:S02]  /*44f0*/  IADD3 R2, PT, PT, R2, 0x1, RZ ;  /* 0x0000000102027810 */ /* 0x000fe40007ffe0ff */
[----:B------:R-:W-:Y:S01]  /*4500*/  SHF.L.U64.HI R23, R32, 0x3, R11 ;  /* 0x0000000320177819 */ /* 0x000fe2000001020b */
[----:B------:R-:W3:Y:S01]  /*4510*/  LDCU.64 UR10, c[0x0][0x388] ;  /* 0x00007100ff0a77ac */ /* 0x000ee20008000a00 */
[C---:B------:R-:W-:Y:S02]  /*4520*/  SHF.L.U32 R5, R2.reuse, 0x8, RZ ;  /* 0x0000000802057819 */ /* 0x040fe400000006ff */
[----:B------:R-:W-:-:S02]  /*4530*/  LOP3.LUT R2, R2, 0x3, RZ, 0xc0, !PT ;  /* 0x0000000302027812 */ /* 0x000fc400078ec0ff */
[----:B------:R-:W-:Y:S02]  /*4540*/  LOP3.LUT R5, R5, 0x300, RZ, 0xc0, !PT ;  /* 0x0000030005057812 */ /* 0x000fe400078ec0ff */
[----:B------:R-:W-:Y:S02]  /*4550*/  SHF.L.U32 R9, R7, 0x2, RZ ;  /* 0x0000000207097819 */ /* 0x000fe400000006ff */
[----:B------:R-:W-:Y:S02]  /*4560*/  IADD3 R2, P3, PT, RZ, -R2, RZ ;  /* 0x80000002ff027210 */ /* 0x000fe40007f7e0ff */
[----:B-1----:R-:W-:Y:S02]  /*4570*/  LEA R26, P1, R32, UR4, 0x2 ;  /* 0x00000004201a7c11 */ /* 0x002fe4000f8210ff */
[----:B------:R-:W-:Y:S02]  /*4580*/  SHF.L.U64.HI R34, R3, 0x2, R0 ;  /* 0x0000000203227819 */ /* 0x000fe40000010200 */
[----:B--2---:R-:W-:-:S02]  /*4590*/  IADD3 R24, P2, PT, R22, UR6, RZ ;  /* 0x0000000616187c10 */ /* 0x004fc4000ff5e0ff */
[----:B------:R-:W-:Y:S02]  /*45a0*/  LEA.HI.X R27, R32, UR5, R11, 0x2, P1 ;  /* 0x00000005201b7c11 */ /* 0x000fe400088f140b */
[----:B------:R-:W-:Y:S02]  /*45b0*/  IADD3.X R25, PT, PT, R23, UR7, RZ, P2, !PT ;  /* 0x0000000717197c10 */ /* 0x000fe400097fe4ff */
[----:B------:R-:W-:Y:S01]  /*45c0*/  IADD3 R32, P2, PT, R5, R32, RZ ;  /* 0x0000002005207210 */ /* 0x000fe20007f5e0ff */
[----:B------:R-:W-:Y:S01]  /*45d0*/  IMAD.WIDE.U32 R4, R6, 0x4, RZ ;  /* 0x0000000406047825 */ /* 0x000fe200078e00ff */
[----:B---3--:R-:W-:Y:S02]  /*45e0*/  IADD3 R22, P1, PT, R22, UR10, RZ ;  /* 0x0000000a16167c10 */ /* 0x008fe4000ff3e0ff */
[----:B------:R-:W-:Y:S02]  /*45f0*/  SHF.L.U64.HI R28, R29, 0x2, R36 ;  /* 0x000000021d1c7819 */ /* 0x000fe40000010224 */
[----:B------:R-:W-:-:S02]  /*4600*/  IADD3.X R23, PT, PT, R23, UR11, RZ, P1, !PT ;  /* 0x0000000b17177c10 */ /* 0x000fc40008ffe4ff */
[----:B------:R-:W-:Y:S02]  /*4610*/  IADD3 R30, PT, PT, R5, R9, RZ ;  /* 0x00000009051e7210 */ /* 0x000fe40007ffe0ff */
[----:B------:R-:W-:Y:S02]  /*4620*/  IADD3.X R10, PT, PT, RZ, -0x1, RZ, P3, !PT ;  /* 0xffffffffff0a7810 */ /* 0x000fe40001ffe4ff */
[----:B------:R-:W-:-:S07]  /*4630*/  IADD3.X R11, PT, PT, RZ, R11, RZ, P2, !PT ;  /* 0x0000000bff0b7210 */ /* 0x000fce00017fe4ff */
.L_x_74:
[----:B-1----:R-:W-:Y:S02]  /*4640*/  LEA R12, P1, R3, R26, 0x2 ;  /* 0x0000001a030c7211 */ /* 0x002fe400078210ff */
[----:B------:R-:W-:Y:S02]  /*4650*/  IADD3 R14, P2, PT, R26, R4, RZ ;  /* 0x000000041a0e7210 */ /* 0x000fe40007f5e0ff */
[----:B------:R-:W-:Y:S02]  /*4660*/  LEA R16, P3, R29, R26, 0x2 ;  /* 0x0000001a1d107211 */ /* 0x000fe400078610ff */
[C---:B------:R-:W-:Y:S02]  /*4670*/  IADD3.X R13, PT, PT, R27.reuse, R34, RZ, P1, !PT ;  /* 0x000000221b0d7210 */ /* 0x040fe40000ffe4ff */
[----:B------:R-:W-:Y:S02]  /*4680*/  MOV R8, R26 ;  /* 0x0000001a00087202 */ /* 0x000fe40000000f00 */
[----:B------:R-:W-:Y:S01]  /*4690*/  MOV R9, R27 ;  /* 0x0000001b00097202 */ /* 0x000fe20000000f00 */
[----:B0-----:R0:W2:Y:S01]  /*46a0*/  LDG.E R19, desc[UR8][R12.64] ;  /* 0x000000080c137981 */ /* 0x0010a2000c1e1900 */
[----:B------:R-:W-:-:S02]  /*46b0*/  IADD3.X R15, PT, PT, R27, R30, RZ, P2, !PT ;  /* 0x0000001e1b0f7210 */ /* 0x000fc400017fe4ff */
[----:B------:R-:W-:Y:S01]  /*46c0*/  IADD3.X R17, PT, PT, R27, R28, RZ, P3, !PT ;  /* 0x0000001c1b117210 */ /* 0x000fe20001ffe4ff */
[----:B------:R1:W2:Y:S04]  /*46d0*/  LDG.E R18, desc[UR8][R8.64] ;  /* 0x0000000808127981 */ /* 0x0002a8000c1e1900 */
[----:B------:R-:W3:Y:S04]  /*46e0*/  LDG.E R20, desc[UR8][R14.64] ;  /* 0x000000080e147981 */ /* 0x000ee8000c1e1900 */
[----:B------:R-:W3:Y:S01]  /*46f0*/  LDG.E R21, desc[UR8][R16.64] ;  /* 0x0000000810157981 */ /* 0x000ee2000c1e1900 */
[----:B0-----:R-:W-:-:S02]  /*4700*/  MOV R12, R24 ;  /* 0x00000018000c7202 */ /* 0x001fc40000000f00 */
[----:B-1----:R-:W-:Y:S02]  /*4710*/  MOV R8, R22 ;  /* 0x0000001600087202 */ /* 0x002fe40000000f00 */
[----:B------:R-:W-:Y:S02]  /*4720*/  MOV R9, R23 ;  /* 0x0000001700097202 */ /* 0x000fe40000000f00 */
[----:B------:R-:W-:Y:S02]  /*4730*/  MOV R13, R25 ;  /* 0x00000019000d7202 */ /* 0x000fe40000000f00 */
[----:B------:R-:W-:-:S04]  /*4740*/  IADD3 R2, P1, PT, R2, 0x1, RZ ;  /* 0x0000000102027810 */ /* 0x000fc80007f3e0ff */
        /* <DEDUP_REMOVED lines=12> */
.L_x_73:
[----:B------:R-:W-:Y:S05]  /*4810*/  BSYNC.RECONVERGENT B0 ;  /* 0x0000000000007941 */ /* 0x000fea0003800200 */
.L_x_72:
[----:B------:R-:W-:Y:S05]  /*4820*/  @!P0 EXIT ;  /* 0x000000000000894d */ /* 0x000fea0003800000 */
[C---:B------:R-:W-:Y:S01]  /*4830*/  SHF.L.U64.HI R2, R6.reuse, 0x2, R7 ;  /* 0x0000000206027819 */ /* 0x040fe20000010207 */
[----:B------:R-:W2:Y:S01]  /*4840*/  LDCU.64 UR4, c[0x0][0x3d8] ;  /* 0x00007b00ff0477ac */ /* 0x000ea20008000a00 */
[----:B------:R-:W-:Y:S02]  /*4850*/  SHF.L.U32 R6, R6, 0x2, RZ ;  /* 0x0000000206067819 */ /* 0x000fe400000006ff */
[C---:B------:R-:W-:Y:S01]  /*4860*/  SHF.L.U64.HI R7, R29.reuse, 0x2, R36 ;  /* 0x000000021d077819 */ /* 0x040fe20000010224 */
[----:B------:R-:W3:Y:S01]  /*4870*/  LDCU.64 UR6, c[0x0][0x388] ;  /* 0x00007100ff0677ac */ /* 0x000ee20008000a00 */
[----:B-1----:R-:W-:Y:S02]  /*4880*/  SHF.L.U32 R8, R29, 0x2, RZ ;  /* 0x000000021d087819 */ /* 0x002fe400000006ff */
[C---:B------:R-:W-:Y:S01]  /*4890*/  SHF.L.U64.HI R4, R3.reuse, 0x2, R0 ;  /* 0x0000000203047819 */ /* 0x040fe20000010200 */
[----:B------:R-:W1:Y:S01]  /*48a0*/  LDCU.64 UR10, c[0x0][0x390] ;  /* 0x00007200ff0a77ac */ /* 0x000e620008000a00 */
[----:B------:R-:W-:-:S07]  /*48b0*/  SHF.L.U32 R5, R3, 0x2, RZ ;  /* 0x0000000203057819 */ /* 0x000fce00000006ff */
.L_x_75:
[C---:B------:R-:W-:Y:S02]  /*48c0*/  SHF.L.U32 R10, R32.reuse, 0x2, RZ ;  /* 0x00000002200a7819 */ /* 0x040fe400000006ff */
[----:B0-----:R-:W-:Y:S02]  /*48d0*/  SHF.L.U64.HI R19, R32, 0x2, R11 ;  /* 0x0000000220137819 */ /* 0x001fe4000001020b */
[----:B--2---:R-:W-:-:S04]  /*48e0*/  IADD3 R12, P0, PT, R10, UR4, RZ ;  /* 0x000000040a0c7c10 */ /* 0x004fc8000ff1e0ff */
[----:B------:R-:W-:Y:S02]  /*48f0*/  IADD3.X R13, PT, PT, R19, UR5, RZ, P0, !PT ;  /* 0x00000005130d7c10 */ /* 0x000fe400087fe4ff */
[C---:B------:R-:W-:Y:S02]  /*4900*/  IADD3 R14, P0, PT, R12.reuse, R5, RZ ;  /* 0x000000050c0e7210 */ /* 0x040fe40007f1e0ff */
[C---:B------:R-:W-:Y:S01]  /*4910*/  IADD3 R20, P1, PT, R12.reuse, R8, RZ ;  /* 0x000000080c147210 */ /* 0x040fe20007f3e0ff */
[----:B------:R0:W2:Y:S01]  /*4920*/  LDG.E R26, desc[UR8][R12.64] ;  /* 0x000000080c1a7981 */ /* 0x0000a2000c1e1900 */
[C---:B------:R-:W-:Y:S02]  /*4930*/  IADD3.X R15, PT, PT, R13.reuse, R4, RZ, P0, !PT ;  /* 0x000000040d0f7210 */ /* 0x040fe400007fe4ff */
[----:B------:R-:W-:Y:S02]  /*4940*/  IADD3 R16, P0, PT, R12, R6, RZ ;  /* 0x000000060c107210 */ /* 0x000fe40007f1e0ff */
[C---:B------:R-:W-:Y:S01]  /*4950*/  IADD3.X R21, PT, PT, R13.reuse, R7, RZ, P1, !PT ;  /* 0x000000070d157210 */ /* 0x040fe20000ffe4ff */
[----:B------:R4:W2:Y:S01]  /*4960*/  LDG.E R27, desc[UR8][R14.64] ;  /* 0x000000080e1b7981 */ /* 0x0008a2000c1e1900 */
[----:B------:R-:W-:-:S03]  /*4970*/  IADD3.X R17, PT, PT, R13, R2, RZ, P0, !PT ;  /* 0x000000020d117210 */ /* 0x000fc600007fe4ff */
[----:B------:R-:W5:Y:S04]  /*4980*/  LDG.E R29, desc[UR8][R20.64] ;  /* 0x00000008141d7981 */ /* 0x000f68000c1e1900 */
[----:B------:R4:W5:Y:S01]  /*4990*/  LDG.E R28, desc[UR8][R16.64] ;  /* 0x00000008101c7981 */ /* 0x000962000c1e1900 */
[C---:B------:R-:W-:Y:S02]  /*49a0*/  SHF.L.U32 R9, R32.reuse, 0x3, RZ ;  /* 0x0000000320097819 */ /* 0x040fe400000006ff */
[----:B------:R-:W-:Y:S02]  /*49b0*/  SHF.L.U64.HI R18, R32, 0x3, R11 ;  /* 0x0000000320127819 */ /* 0x000fe4000001020b */
[----:B------:R-:W-:Y:S02]  /*49c0*/  LOP3.LUT R24, R9, 0xfffffff8, RZ, 0xc0, !PT ;  /* 0xfffffff809187812 */ /* 0x000fe400078ec0ff */
[----:B------:R-:W-:-:S02]  /*49d0*/  LOP3.LUT R10, R10, 0xfffffffc, RZ, 0xc0, !PT ;  /* 0xfffffffc0a0a7812 */ /* 0x000fc400078ec0ff */
[----:B---3--:R-:W-:Y:S02]  /*49e0*/  IADD3 R22, P0, PT, R24, UR6, RZ ;  /* 0x0000000618167c10 */ /* 0x008fe4000ff1e0ff */
[----:B0-----:R-:W-:Y:S02]  /*49f0*/  LOP3.LUT R13, R18, 0x3, RZ, 0xc0, !PT ;  /* 0x00000003120d7812 */ /* 0x001fe400078ec0ff */
[----:B-1----:R-:W-:Y:S02]  /*4a00*/  IADD3 R24, P1, PT, R24, UR10, RZ ;  /* 0x0000000a18187c10 */ /* 0x002fe4000ff3e0ff */
[----:B------:R-:W-:Y:S02]  /*4a10*/  LOP3.LUT R11, R19, 0x3, RZ, 0xc0, !PT ;  /* 0x00000003130b7812 */ /* 0x000fe400078ec0ff */
[----:B------:R-:W-:Y:S02]  /*4a20*/  IADD3 R12, P2, PT, R10, UR4, RZ ;  /* 0x000000040a0c7c10 */ /* 0x000fe4000ff5e0ff */
[----:B------:R-:W-:-:S02]  /*4a30*/  IADD3.X R23, PT, PT, R13, UR7, RZ, P0, !PT ;  /* 0x000000070d177c10 */ /* 0x000fc400087fe4ff */
[----:B------:R-:W-:Y:S02]  /*4a40*/  IADD3.X R25, PT, PT, R13, UR11, RZ, P1, !PT ;  /* 0x0000000b0d197c10 */ /* 0x000fe40008ffe4ff */
[----:B------:R-:W-:Y:S02]  /*4a50*/  IADD3.X R13, PT, PT, R11, UR5, RZ, P2, !PT ;  /* 0x000000050b0d7c10 */ /* 0x000fe400097fe4ff */
[C---:B----4-:R-:W-:Y:S02]  /*4a60*/  IADD3 R14, P0, PT, R12.reuse, R5, RZ ;  /* 0x000000050c0e7210 */ /* 0x050fe40007f1e0ff */
[C---:B------:R-:W-:Y:S02]  /*4a70*/  IADD3 R16, P1, PT, R12.reuse, R6, RZ ;  /* 0x000000060c107210 */ /* 0x040fe40007f3e0ff */
[----:B------:R-:W-:Y:S02]  /*4a80*/  IADD3 R10, P2, PT, R12, R8, RZ ;  /* 0x000000080c0a7210 */ /* 0x000fe40007f5e0ff */
[----:B------:R-:W-:-:S02]  /*4a90*/  IADD3.X R15, PT, PT, R13, R4, RZ, P0, !PT ;  /* 0x000000040d0f7210 */ /* 0x000fc400007fe4ff */
[C---:B------:R-:W-:Y:S02]  /*4aa0*/  IADD3.X R17, PT, PT, R13.reuse, R2, RZ, P1, !PT ;  /* 0x000000020d117210 */ /* 0x040fe40000ffe4ff */
[----:B------:R-:W-:Y:S01]  /*4ab0*/  IADD3.X R11, PT, PT, R13, R7, RZ, P2, !PT ;  /* 0x000000070d0b7210 */ /* 0x000fe200017fe4ff */
[----:B--2---:R0:W-:Y:S04]  /*4ac0*/  STG.E.64 desc[UR8][R22.64], R26 ;  /* 0x0000001a16007986 */ /* 0x0041e8000c101b08 */
[----:B-----5:R1:W-:Y:S04]  /*4ad0*/  STG.E.64 desc[UR8][R24.64], R28 ;  /* 0x0000001c18007986 */ /* 0x0203e8000c101b08 */
[----:B------:R-:W2:Y:S04]  /*4ae0*/  LDG.E R30, desc[UR8][R12.64+0x400] ;  /* 0x000400080c1e7981 */ /* 0x000ea8000c1e1900 */
[----:B------:R-:W2:Y:S04]  /*4af0*/  LDG.E R31, desc[UR8][R14.64+0x400] ;  /* 0x000400080e1f7981 */ /* 0x000ea8000c1e1900 */
[----:B------:R-:W3:Y:S04]  /*4b00*/  LDG.E R34, desc[UR8][R16.64+0x400] ;  /* 0x0004000810227981 */ /* 0x000ee8000c1e1900 */
[----:B------:R-:W3:Y:S01]  /*4b10*/  LDG.E R35, desc[UR8][R10.64+0x400] ;  /* 0x000400080a237981 */ /* 0x000ee2000c1e1900 */
[----:B0-----:R-:W-:-:S04]  /*4b20*/  IADD3 R22, P0, PT, R9, 0x800, RZ ;  /* 0x0000080009167810 */ /* 0x001fc80007f1e0ff */
[----:B------:R-:W-:Y:S02]  /*4b30*/  IADD3.X R19, PT, PT, RZ, R18, RZ, P0, !PT ;  /* 0x00000012ff137210 */ /* 0x000fe400007fe4ff */
[----:B------:R-:W-:Y:S02]  /*4b40*/  LOP3.LUT R22, R22, 0xfffffff8, RZ, 0xc0, !PT ;  /* 0xfffffff816167812 */ /* 0x000fe400078ec0ff */
[----:B------:R-:W-:Y:S02]  /*4b50*/  LOP3.LUT R19, R19, 0x3, RZ, 0xc0, !PT ;  /* 0x0000000313137812 */ /* 0x000fe400078ec0ff */
[C---:B------:R-:W-:Y:S02]  /*4b60*/  IADD3 R20, P0, PT, R22.reuse, UR6, RZ ;  /* 0x0000000616147c10 */ /* 0x040fe4000ff1e0ff */
        /* <DEDUP_REMOVED lines=19> */
[----:B------:R-:W3:Y:S04]  /*4ca0*/  LDG.E R30, desc[UR8][R12.64+0xc00] ;  /* 0x000c00080c1e7981 */ /* 0x000ee8000c1e1900 */
[----:B------:R-:W3:Y:S04]  /*4cb0*/  LDG.E R31, desc[UR8][R14.64+0xc00] ;  /* 0x000c00080e1f7981 */ /* 0x000ee8000c1e1900 */
[----:B--2---:R-:W2:Y:S04]  /*4cc0*/  LDG.E R34, desc[UR8][R16.64+0xc00] ;  /* 0x000c000810227981 */ /* 0x004ea8000c1e1900 */
[----:B------:R1:W2:Y:S01]  /*4cd0*/  LDG.E R35, desc[UR8][R10.64+0xc00] ;  /* 0x000c00080a237981 */ /* 0x0002a2000c1e1900 */
[----:B------:R-:W-:-:S04]  /*4ce0*/  IADD3 R22, P0, PT, R9, 0x1800, RZ ;  /* 0x0000180009167810 */ /* 0x000fc80007f1e0ff */
[----:B------:R-:W-:Y:S02]  /*4cf0*/  IADD3.X R9, PT, PT, RZ, R18, RZ, P0, !PT ;  /* 0x00000012ff097210 */ /* 0x000fe400007fe4ff */
[----:B------:R-:W-:Y:S02]  /*4d00*/  LOP3.LUT R22, R22, 0xfffffff8, RZ, 0xc0, !PT ;  /* 0xfffffff816167812 */ /* 0x000fe400078ec0ff */
[----:B------:R-:W-:Y:S02]  /*4d10*/  LOP3.LUT R9, R9, 0x3, RZ, 0xc0, !PT ;  /* 0x0000000309097812 */ /* 0x000fe400078ec0ff */
[C---:B------:R-:W-:Y:S02]  /*4d20*/  IADD3 R18, P0, PT, R22.reuse, UR6, RZ ;  /* 0x0000000616127c10 */ /* 0x040fe4000ff1e0ff */
[----:B------:R-:W-:Y:S02]  /*4d30*/  IADD3 R22, P1, PT, R22, UR10, RZ ;  /* 0x0000000a16167c10 */ /* 0x000fe4000ff3e0ff */
[----:B------:R-:W-:-:S02]  /*4d40*/  IADD3.X R19, PT, PT, R9, UR7, RZ, P0, !PT ;  /* 0x0000000709137c10 */ /* 0x000fc400087fe4ff */
[----:B------:R-:W-:Y:S02]  /*4d50*/  IADD3.X R23, PT, PT, R9, UR11, RZ, P1, !PT ;  /* 0x0000000b09177c10 */ /* 0x000fe40008ffe4ff */
[----:B------:R-:W-:-:S04]  /*4d60*/  IADD3 R32, PT, PT, R32, 0x400, RZ ;  /* 0x0000040020207810 */ /* 0x000fc80007ffe0ff */
[----:B------:R-:W-:-:S04]  /*4d70*/  ISETP.GT.U32.AND P0, PT, R3, R32, PT ;  /* 0x000000200300720c */ /* 0x000fc80003f04070 */
[----:B------:R-:W-:Y:S01]  /*4d80*/  ISETP.GT.AND.EX P0, PT, R0, RZ, PT, P0 ;  /* 0x000000ff0000720c */ /* 0x000fe20003f04300 */
[----:B-1----:R-:W-:Y:S01]  /*4d90*/  HFMA2 R11, -RZ, RZ, 0, 0 ;  /* 0x00000000ff0b7431 */ /* 0x002fe200000001ff */
[----:B---3--:R0:W-:Y:S04]  /*4da0*/  STG.E.64 desc[UR8][R18.64], R30 ;  /* 0x0000001e12007986 */ /* 0x0081e8000c101b08 */
[----:B--2---:R0:W-:Y:S07]  /*4db0*/  STG.E.64 desc[UR8][R22.64], R34 ;  /* 0x0000002216007986 */ /* 0x0041ee000c101b08 */
[----:B------:R-:W-:Y:S05]  /*4dc0*/  @P0 BRA `(.L_x_75) ;  /* 0xfffffff800bc0947 */ /* 0x000fea000383ffff */
[----:B------:R-:W-:Y:S05]  /*4dd0*/  EXIT ;  /* 0x000000000000794d */ /* 0x000fea0003800000 */
.L_x_76:
        /* <DEDUP_REMOVED lines=10> */
.L_x_3408:


//--------------------- .text._Z35group_norm_nhwc_bwd_one_pass_kernelI11Bf16IOFp32WLi256ELi16ELi256EEv26Group_norm_nhwc_bwd_params --------------------------
	.section	.text._Z35group_norm_nhwc_bwd_one_pass_kernelI11Bf16IOFp32WLi256ELi16ELi256EEv26Group_norm_nhwc_bwd_params,"ax",@progbits
	.align	128
        .global         _Z35group_norm_nhwc_bwd_one_pass_kernelI11Bf16IOFp32WLi256ELi16ELi256EEv26Group_norm_nhwc_bwd_params
        .type           _Z35group_norm_nhwc_bwd_one_pass_kernelI11Bf16IOFp32WLi256ELi16ELi256EEv26Group_norm_nhwc_bwd_params,@function
        .size           _Z35group_norm_nhwc_bwd_one_pass_kernelI11Bf16IOFp32WLi256ELi16ELi256EEv26Group_norm_nhwc_bwd_params,(.L_x_3409 - _Z35group_norm_nhwc_bwd_one_pass_kernelI11Bf16IOFp32WLi256ELi16ELi256EEv26Group_norm_nhwc_bwd_params)
        .other          _Z35group_norm_nhwc_bwd_one_pass_kernelI11Bf16IOFp32WLi256ELi16ELi256EEv26Group_norm_nhwc_bwd_params,@"STO_CUDA_ENTRY STV_DEFAULT"
_Z35group_norm_nhwc_bwd_one_pass_kernelI11Bf16IOFp32WLi256ELi16ELi256EEv26Group_norm_nhwc_bwd_params:
.text._Z35group_norm_nhwc_bwd_one_pass_kernelI11Bf16IOFp32WLi256ELi16ELi256EEv26Group_norm_nhwc_bwd_params:
        /* <DEDUP_REMOVED lines=11> */
[----:B------:R-:W-:Y:S01]  /*00b0*/  SHF.R.U32.HI R3, RZ, 0x3, R61 ;  /* 0x00000003ff037819 */ /* 0x000fe2000001163d */
[----:B------:R-:W-:Y:S01]  /*00c0*/  HFMA2 R58, -RZ, RZ, 0, 0 ;  /* 0x00000000ff3a7431 */ /* 0x000fe200000001ff */
[----:B------:R-:W-:Y:S01]  /*00d0*/  MOV R49, R60 ;  /* 0x0000003c00317202 */ /* 0x000fe20000000f00 */
[----:B------:R-:W1:Y:S04]  /*00e0*/  LDCU.U8 UR12, c[0x0][0x414] ;  /* 0x00008280ff0c77ac */ /* 0x000e680008000000 */
[----:B------:R-:W2:Y:S08]  /*00f0*/  LDC R0, c[0x0][0x374] ;  /* 0x0000dd00ff007b82 */ /* 0x000eb00000000800 */
[----:B------:R-:W3:Y:S01]  /*0100*/  LDC R2, c[0x0][0x370] ;  /* 0x0000dc00ff027b82 */ /* 0x000ee20000000800 */
[----:B0-----:R-:W-:-:S05]  /*0110*/  IMAD R4, R4, UR11, R3 ;  /* 0x0000000b04047c24 */ /* 0x001fca000f8e0203 */
[C---:B------:R-:W-:Y:S02]  /*0120*/  IADD3 R48, PT, PT, R4.reuse, 0x60, RZ ;  /* 0x0000006004307810 */ /* 0x040fe40007ffe0ff */
[C---:B------:R-:W-:Y:S02]  /*0130*/  IADD3 R3, PT, PT, R4.reuse, 0x80, RZ ;  /* 0x0000008004037810 */ /* 0x040fe40007ffe0ff */
[----:B-12---:R-:W-:-:S07]  /*0140*/  IADD3 R4, PT, PT, R4, 0xe0, RZ ;  /* 0x000000e004047810 */ /* 0x006fce0007ffe0ff */
.L_x_120:
[----:B0-----:R-:W0:Y:S01]  /*0150*/  LDC R10, c[0x0][0x410] ;  /* 0x00010400ff0a7b82 */ /* 0x001e220000000800 */
[----:B------:R-:W-:Y:S01]  /*0160*/  IABS R11, R49 ;  /* 0x00000031000b7213 */ /* 0x000fe20000000000 */
[----:B------:R-:W1:Y:S01]  /*0170*/  LDCU.128 UR16, c[0x0][0x400] ;  /* 0x00008000ff1077ac */ /* 0x000e620008000c00 */
[----:B------:R-:W-:Y:S02]  /*0180*/  SHF.R.S32.HI R17, RZ, 0x1f, R3 ;  /* 0x0000001fff117819 */ /* 0x000fe40000011403 */
[----:B------:R-:W-:Y:S02]  /*0190*/  CS2R R42, SRZ ;  /* 0x00000000002a7805 */ /* 0x000fe4000001ff00 */
[----:B------:R-:W-:Y:S02]  /*01a0*/  ISETP.GE.AND P3, PT, R49, RZ, PT ;  /* 0x000000ff3100720c */ /* 0x000fe40003f66270 */
[----:B------:R-:W-:Y:S02]  /*01b0*/  SHF.R.U32.HI R32, RZ, 0x3, R61 ;  /* 0x00000003ff207819 */ /* 0x000fe4000001163d */
[----:B-1----:R-:W-:-:S02]  /*01c0*/  ISETP.GE.U32.AND P1, PT, R3, UR16, PT ;  /* 0x0000001003007c0c */ /* 0x002fc4000bf26070 */
[----:B0-----:R-:W-:Y:S02]  /*01d0*/  IABS R8, R10 ;  /* 0x0000000a00087213 */ /* 0x001fe40000000000 */
[----:B------:R-:W-:Y:S02]  /*01e0*/  ISETP.GE.AND.EX P1, PT, R17, UR17, PT, P1 ;  /* 0x0000001111007c0c */ /* 0x000fe4000bf26310 */
[----:B------:R-:W0:Y:S11]  /*01f0*/  I2F.RP R5, R8 ;  /* 0x0000000800057306 */ /* 0x000e360000209400 */
[----:B------:R-:W1:Y:S01]  /*0200*/  @!P1 LDC.64 R14, c[0x0][0x3f8] ;  /* 0x0000fe00ff0e9b82 */ /* 0x000e620000000a00 */
[----:B0-----:R-:W0:Y:S07]  /*0210*/  MUFU.RCP R5, R5 ;  /* 0x0000000500057308 */ /* 0x001e2e0000001000 */
[----:B------:R-:W2:Y:S08]  /*0220*/  @!P1 LDC.64 R12, c[0x0][0x3a0] ;  /* 0x0000e800ff0c9b82 */ /* 0x000eb00000000a00 */
[----:B------:R-:W4:Y:S01]  /*0230*/  @!P1 LDC.64 R26, c[0x0][0x398] ;  /* 0x0000e600ff1a9b82 */ /* 0x000f220000000a00 */
[----:B0-----:R-:W-:-:S04]  /*0240*/  IADD3 R6, PT, PT, R5, 0xffffffe, RZ ;  /* 0x0ffffffe05067810 */ /* 0x001fc80007ffe0ff */
[----:B------:R0:W3:Y:S02]  /*0250*/  F2I.FTZ.U32.TRUNC.NTZ R7, R6 ;  /* 0x0000000600077305 */ /* 0x0000e4000021f000 */
[----:B0-----:R-:W-:Y:S02]  /*0260*/  MOV R6, RZ ;  /* 0x000000ff00067202 */ /* 0x001fe40000000f00 */
[----:B---3--:R-:W-:-:S05]  /*0270*/  IADD3 R9, PT, PT, RZ, -R7, RZ ;  /* 0x80000007ff097210 */ /* 0x008fca0007ffe0ff */
[----:B------:R-:W-:-:S04]  /*0280*/  IMAD R9, R9, R8, RZ ;  /* 0x0000000809097224 */ /* 0x000fc800078e02ff */
[----:B------:R-:W-:Y:S01]  /*0290*/  IMAD.HI.U32 R7, R7, R9, R6 ;  /* 0x0000000907077227 */ /* 0x000fe200078e0006 */
[----:B------:R-:W-:Y:S02]  /*02a0*/  MOV R9, R11 ;  /* 0x0000000b00097202 */ /* 0x000fe40000000f00 */
[----:B------:R-:W-:-:S03]  /*02b0*/  LOP3.LUT R11, R49, R10, RZ, 0x3c, !PT ;  /* 0x0000000a310b7212 */ /* 0x000fc600078e3cff */
[----:B------:R-:W-:Y:S01]  /*02c0*/  IMAD.HI.U32 R7, R7, R9, RZ ;  /* 0x0000000907077227 */ /* 0x000fe200078e00ff */
[----:B------:R-:W-:-:S04]  /*02d0*/  ISETP.GE.AND P2, PT, R11, RZ, PT ;  /* 0x000000ff0b00720c */ /* 0x000fc80003f46270 */
[----:B------:R-:W-:-:S05]  /*02e0*/  IADD3 R5, PT, PT, -R7, RZ, RZ ;  /* 0x000000ff07057210 */ /* 0x000fca0007ffe1ff */
[C---:B------:R-:W-:Y:S02]  /*02f0*/  IMAD R5, R8.reuse, R5, R9 ;  /* 0x0000000508057224 */ /* 0x040fe400078e0209 */
[----:B------:R-:W0:Y:S03]  /*0300*/  LDC R9, c[0x0][0x41c] ;  /* 0x00010700ff097b82 */ /* 0x000e260000000800 */
[----:B------:R-:W-:-:S13]  /*0310*/  ISETP.GT.U32.AND P4, PT, R8, R5, PT ;  /* 0x000000050800720c */ /* 0x000fda0003f84070 */
[-C--:B------:R-:W-:Y:S02]  /*0320*/  @!P4 IADD3 R5, PT, PT, R5, -R8.reuse, RZ ;  /* 0x800000080505c210 */ /* 0x080fe40007ffe0ff */
[----:B------:R-:W-:Y:S02]  /*0330*/  @!P4 IADD3 R7, PT, PT, R7, 0x1, RZ ;  /* 0x000000010707c810 */ /* 0x000fe40007ffe0ff */
[CC--:B------:R-:W-:Y:S02]  /*0340*/  ISETP.GE.U32.AND P0, PT, R5.reuse, R8.reuse, PT ;  /* 0x000000080500720c */ /* 0x0c0fe40003f06070 */
[----:B------:R-:W-:Y:S02]  /*0350*/  ISETP.GT.U32.AND P5, PT, R8, R5, PT ;  /* 0x000000050800720c */ /* 0x000fe40003fa4070 */
[----:B------:R-:W-:Y:S01]  /*0360*/  IADD3 R6, PT, PT, R5, -R8, RZ ;  /* 0x8000000805067210 */ /* 0x000fe20007ffe0ff */
[----:B0-----:R-:W-:Y:S01]  /*0370*/  IMAD R32, R9, UR11, R32 ;  /* 0x0000000b09207c24 */ /* 0x001fe2000f8e0220 */
[----:B------:R-:W-:-:S02]  /*0380*/  ISETP.NE.AND P4, PT, R10, RZ, PT ;  /* 0x000000ff0a00720c */ /* 0x000fc40003f85270 */
[----:B------:R-:W-:Y:S02]  /*0390*/  SEL R5, R6, R5, !P5 ;  /* 0x0000000506057207 */ /* 0x000fe40006800000 */
[----:B------:R-:W-:Y:S02]  /*03a0*/  LOP3.LUT R6, RZ, R10, RZ, 0x33, !PT ;  /* 0x0000000aff067212 */ /* 0x000fe400078e33ff */
[----:B------:R-:W-:Y:S02]  /*03b0*/  SHF.R.S32.HI R19, RZ, 0x1f, R32 ;  /* 0x0000001fff137819 */ /* 0x000fe40000011420 */
[----:B------:R-:W-:Y:S02]  /*03c0*/  @P0 IADD3 R7, PT, PT, R7, 0x1, RZ ;  /* 0x0000000107070810 */ /* 0x000fe40007ffe0ff */
[----:B------:R-:W-:Y:S02]  /*03d0*/  ISETP.GE.U32.AND P0, PT, R32, UR16, PT ;  /* 0x0000001020007c0c */ /* 0x000fe4000bf06070 */
[----:B------:R-:W-:-:S02]  /*03e0*/  @!P3 IADD3 R5, PT, PT, -R5, RZ, RZ ;  /* 0x000000ff0505b210 */ /* 0x000fc40007ffe1ff */
[----:B------:R-:W-:Y:S02]  /*03f0*/  @!P2 IADD3 R7, PT, PT, -R7, RZ, RZ ;  /* 0x000000ff0707a210 */ /* 0x000fe40007ffe1ff */
[----:B------:R-:W-:Y:S02]  /*0400*/  ISETP.GE.AND.EX P0, PT, R19, UR17, PT, P0 ;  /* 0x0000001113007c0c */ /* 0x000fe4000bf06300 */
[C---:B------:R-:W-:Y:S02]  /*0410*/  SEL R34, R6.reuse, R5, !P4 ;  /* 0x0000000506227207 */ /* 0x040fe40006000000 */
[----:B------:R-:W-:Y:S02]  /*0420*/  SHF.L.U32 R5, R61, 0x1, RZ ;  /* 0x000000013d057819 */ /* 0x000fe400000006ff */
[----:B------:R-:W-:Y:S02]  /*0430*/  SEL R9, R6, R7, !P4 ;  /* 0x0000000706097207 */ /* 0x000fe40006000000 */
[----:B------:R-:W-:-:S02]  /*0440*/  SHF.L.U32 R6, R34, 0x4, RZ ;  /* 0x0000000422067819 */ /* 0x000fc400000006ff */
[----:B------:R-:W-:Y:S02]  /*0450*/  LOP3.LUT R5, R5, 0xe, RZ, 0xc0, !PT ;  /* 0x0000000e05057812 */ /* 0x000fe400078ec0ff */
[----:B------:R-:W-:Y:S01]  /*0460*/  SHF.R.S32.HI R8, RZ, 0x1f, R9 ;  /* 0x0000001fff087819 */ /* 0x000fe20000011409 */
[----:B------:R-:W0:Y:S01]  /*0470*/  @!P0 LDC.64 R10, c[0x0][0x3f8] ;  /* 0x0000fe00ff0a8b82 */ /* 0x000e220000000a00 */
[----:B------:R-:W-:Y:S02]  /*0480*/  SHF.R.S32.HI R7, RZ, 0x1f, R6 ;  /* 0x0000001fff077819 */ /* 0x000fe40000011406 */
[----:B------:R-:W-:Y:S01]  /*0490*/  LOP3.LUT R6, R6, R5, RZ, 0xfc, !PT ;  /* 0x0000000506067212 */ /* 0x000fe200078efcff */
[----:B------:R-:W-:Y:S01]  /*04a0*/  IMAD R8, R8, UR18, RZ ;  /* 0x0000001208087c24 */ /* 0x000fe2000f8e02ff */
[C---:B------:R-:W-:Y:S02]  /*04b0*/  IADD3 R22, PT, PT, R32.reuse, 0x20, RZ ;  /* 0x0000002020167810 */ /* 0x040fe40007ffe0ff */
[----:B------:R-:W-:Y:S01]  /*04c0*/  IADD3 R23, PT, PT, R32, 0x40, RZ ;  /* 0x0000004020177810 */ /* 0x000fe20007ffe0ff */
[C---:B------:R-:W-:Y:S01]  /*04d0*/  IMAD.WIDE.U32 R6, R9.reuse, UR18, R6 ;  /* 0x0000001209067c25 */ /* 0x040fe2000f8e0006 */
[----:B------:R-:W-:Y:S01]  /*04e0*/  ISETP.GE.U32.AND P3, PT, R22, UR16, PT ;  /* 0x0000001016007c0c */ /* 0x000fe2000bf66070 */
[----:B------:R-:W3:Y:S01]  /*04f0*/  @!P0 LDC.64 R20, c[0x0][0x398] ;  /* 0x0000e600ff148b82 */ /* 0x000ee20000000a00 */
[----:B------:R-:W-:Y:S01]  /*0500*/  SHF.R.S32.HI R29, RZ, 0x1f, R22 ;  /* 0x0000001fff1d7819 */ /* 0x000fe20000011416 */
[----:B------:R-:W-:Y:S01]  /*0510*/  IMAD R9, R9, UR19, R8 ;  /* 0x0000001309097c24 */ /* 0x000fe2000f8e0208 */
[----:B------:R-:W-:Y:S01]  /*0520*/  SHF.R.S32.HI R31, RZ, 0x1f, R23 ;  /* 0x0000001fff1f7819 */ /* 0x000fe20000011417 */
[----:B-1----:R-:W-:Y:S01]  /*0530*/  @!P1 IMAD R8, R17, R14, RZ ;  /* 0x0000000e11089224 */ /* 0x002fe200078e02ff */
[----:B------:R-:W-:-:S02]  /*0540*/  ISETP.GE.AND.EX P3, PT, R29, UR17, PT, P3 ;  /* 0x000000111d007c0c */ /* 0x000fc4000bf66330 */
[----:B------:R-:W-:Y:S01]  /*0550*/  IADD3 R9, PT, PT, R7, R9, RZ ;  /* 0x0000000907097210 */ /* 0x000fe20007ffe0ff */
[----:B------:R-:W-:Y:S01]  /*0560*/  @!P1 IMAD R17, R3, R15, R8 ;  /* 0x0000000f03119224 */ /* 0x000fe200078e0208 */
[----:B------:R-:W-:-:S05]  /*0570*/  @!P1 MOV R8, R6 ;  /* 0x0000000600089202 */ /* 0x000fca0000000f00 */
[----:B------:R-:W-:-:S04]  /*0580*/  @!P1 IMAD.WIDE.U32 R14, R3, R14, R8 ;  /* 0x0000000e030e9225 */ /* 0x000fc800078e0008 */
[----:B0-----:R-:W-:Y:S01]  /*0590*/  @!P0 IMAD R19, R19, R10, RZ ;  /* 0x0000000a13138224 */ /* 0x001fe200078e02ff */
[----:B------:R-:W-:Y:S02]  /*05a0*/  @!P1 IADD3 R17, PT, PT, R15, R17, RZ ;  /* 0x000000110f119210 */ /* 0x000fe40007ffe0ff */
[----:B------:R-:W-:Y:S01]  /*05b0*/  @!P1 SHF.L.U32 R15, R14, 0x1, RZ ;  /* 0x000000010e0f9819 */ /* 0x000fe200000006ff */
[----:B------:R-:W-:Y:S01]  /*05c0*/  @!P0 IMAD R19, R32, R11, R19 ;  /* 0x0000000b20138224 */ /* 0x000fe200078e0213 */
[----:B------:R-:W-:Y:S02]  /*05d0*/  @!P1 SHF.L.U64.HI R18, R14, 0x1, R17 ;  /* 0x000000010e129819 */ /* 0x000fe40000010211 */
[C---:B--2---:R-:W-:Y:S01]  /*05e0*/  @!P1 IADD3 R12, P2, PT, R15.reuse, R12, RZ ;  /* 0x0000000c0f0c9210 */ /* 0x044fe20007f5e0ff */
[----:B------:R-:W0:Y:S01]  /*05f0*/  @!P0 LDC.64 R16, c[0x0][0x3a0] ;  /* 0x0000e800ff108b82 */ /* 0x000e220000000a00 */
[----:B----4-:R-:W-:Y:S02]  /*0600*/  @!P1 IADD3 R26, P4, PT, R15, R26, RZ ;  /* 0x0000001a0f1a9210 */ /* 0x010fe40007f9e0ff */
[----:B------:R-:W-:-:S02]  /*0610*/  @!P0 MOV R14, R6 ;  /* 0x00000006000e8202 */ /* 0x000fc40000000f00 */
[----:B------:R-:W-:Y:S02]  /*0620*/  @!P0 MOV R15, R9 ;  /* 0x00000009000f8202 */ /* 0x000fe40000000f00 */
[----:B------:R-:W-:Y:S02]  /*0630*/  @!P1 IADD3.X R13, PT, PT, R18, R13, RZ, P2, !PT ;  /* 0x0000000d120d9210 */ /* 0x000fe400017fe4ff */
[----:B------:R-:W-:Y:S01]  /*0640*/  ISETP.GE.U32.AND P2, PT, R23, UR16, PT ;  /* 0x0000001017007c0c */ /* 0x000fe2000bf46070 */
[----:B------:R-:W-:Y:S02]  /*0650*/  @!P0 IMAD.WIDE.U32 R10, R32, R10, R14 ;  /* 0x0000000a200a8225 */ /* 0x000fe400078e000e */
[----:B------:R-:W1:Y:S01]  /*0660*/  @!P3 LDC.64 R14, c[0x0][0x3f8] ;  /* 0x0000fe00ff0ebb82 */ /* 0x000e620000000a00 */
[----:B------:R-:W-:Y:S01]  /*0670*/  ISETP.GE.AND.EX P2, PT, R31, UR17, PT, P2 ;  /* 0x000000111f007c0c */ /* 0x000fe2000bf46320 */
[----:B------:R2:W4:Y:S01]  /*0680*/  @!P1 LDG.E R43, desc[UR8][R12.64] ;  /* 0x000000080c2b9981 */ /* 0x000522000c1e1900 */
[----:B------:R-:W-:-:S02]  /*0690*/  @!P0 IADD3 R11, PT, PT, R11, R19, RZ ;  /* 0x000000130b0b8210 */ /* 0x000fc40007ffe0ff */
[----:B------:R-:W-:Y:S02]  /*06a0*/  @!P0 SHF.L.U32 R25, R10, 0x1, RZ ;  /* 0x000000010a198819 */ /* 0x000fe400000006ff */
[----:B------:R-:W-:Y:S02]  /*06b0*/  MOV R37, RZ ;  /* 0x000000ff00257202 */ /* 0x000fe40000000f00 */
[----:B------:R-:W-:Y:S02]  /*06c0*/  @!P1 IADD3.X R27, PT, PT, R18, R27, RZ, P4, !PT ;  /* 0x0000001b121b9210 */ /* 0x000fe400027fe4ff */
[----:B------:R-:W-:Y:S01]  /*06d0*/  @!P0 SHF.L.U64.HI R28, R10, 0x1, R11 ;  /* 0x000000010a1c8819 */ /* 0x000fe2000001020b */
[----:B------:R-:W1:Y:S01]  /*06e0*/  @!P3 LDC.64 R18, c[0x0][0x3a0] ;  /* 0x0000e800ff12bb82 */ /* 0x000e620000000a00 */
[----:B0-----:R-:W-:Y:S01]  /*06f0*/  @!P0 IADD3 R16, P4, PT, R25, R16, RZ ;  /* 0x0000001019108210 */ /* 0x001fe20007f9e0ff */
[----:B------:R0:W4:Y:S01]  /*0700*/  @!P1 LDG.E R37, desc[UR8][R26.64] ;  /* 0x000000081a259981 */ /* 0x000122000c1e1900 */
[----:B------:R-:W-:-:S02]  /*0710*/  IADD3 R35, PT, PT, R32, 0xa0, RZ ;  /* 0x000000a020237810 */ /* 0x000fc40007ffe0ff */
[----:B------:R-:W-:Y:S02]  /*0720*/  CS2R R46, SRZ ;  /* 0x00000000002e7805 */ /* 0x000fe4000001ff00 */
[----:B---3--:R-:W-:Y:S01]  /*0730*/  @!P0 IADD3 R24, P1, PT, R25, R20, RZ ;  /* 0x0000001419188210 */ /* 0x008fe20007f3e0ff */
[----:B--2---:R-:W2:Y:S01]  /*0740*/  @!P3 LDC.64 R12, c[0x0][0x398] ;  /* 0x0000e600ff0cbb82 */ /* 0x004ea20000000a00 */
[----:B------:R-:W-:Y:S01]  /*0750*/  @!P0 IADD3.X R17, PT, PT, R28, R17, RZ, P4, !PT ;  /* 0x000000111c118210 */ /* 0x000fe200027fe4ff */
[----:B-1----:R-:W-:Y:S01]  /*0760*/  @!P3 IMAD R29, R29, R14, RZ ;  /* 0x0000000e1d1db224 */ /* 0x002fe200078e02ff */
[----:B------:R-:W-:-:S03]  /*0770*/  ISETP.GE.U32.AND P4, PT, R35, UR16, PT ;  /* 0x0000001023007c0c */ /* 0x000fc6000bf86070 */
[----:B------:R1:W3:Y:S02]  /*0780*/  @!P0 LDG.E R47, desc[UR8][R16.64] ;  /* 0x00000008102f8981 */ /* 0x0002e4000c1e1900 */
[----:B------:R-:W2:Y:S01]  /*0790*/  @!P2 LDC.64 R10, c[0x0][0x3f8] ;  /* 0x0000fe00ff0aab82 */ /* 0x000ea20000000a00 */
[----:B------:R-:W-:Y:S01]  /*07a0*/  SHF.R.S32.HI R39, RZ, 0x1f, R35 ;  /* 0x0000001fff277819 */ /* 0x000fe20000011423 */
[----:B0-----:R-:W-:Y:S01]  /*07b0*/  @!P3 IMAD R27, R22, R15, R29 ;  /* 0x0000000f161bb224 */ /* 0x001fe200078e021d */
[----:B------:R-:W-:Y:S02]  /*07c0*/  @!P0 IADD3.X R25, PT, PT, R28, R21, RZ, P1, !PT ;  /* 0x000000151c198210 */ /* 0x000fe40000ffe4ff */
[----:B------:R-:W-:-:S03]  /*07d0*/  ISETP.GE.AND.EX P4, PT, R39, UR17, PT, P4 ;  /* 0x0000001127007c0c */ /* 0x000fc6000bf86340 */
[----:B------:R-:W0:Y:S01]  /*07e0*/  LDC.64 R28, c[0x0][0x3b8] ;  /* 0x0000ee00ff1c7b82 */ /* 0x000e220000000a00 */
[----:B-1----:R-:W-:Y:S02]  /*07f0*/  @!P3 MOV R16, R6 ;  /* 0x000000060010b202 */ /* 0x002fe40000000f00 */
[----:B------:R-:W-:Y:S02]  /*0800*/  @!P3 MOV R17, R9 ;  /* 0x000000090011b202 */ /* 0x000fe40000000f00 */
[----:B------:R-:W-:Y:S01]  /*0810*/  CS2R R40, SRZ ;  /* 0x0000000000287805 */ /* 0x000fe2000001ff00 */
[----:B------:R-:W-:Y:S01]  /*0820*/  @!P3 IMAD.WIDE.U32 R14, R22, R14, R16 ;  /* 0x0000000e160eb225 */ /* 0x000fe200078e0010 */
[----:B------:R-:W-:-:S03]  /*0830*/  IADD3 R32, PT, PT, R32, 0xc0, RZ ;  /* 0x000000c020207810 */ /* 0x000fc60007ffe0ff */
[----:B------:R-:W1:Y:S01]  /*0840*/  @!P4 LDC.64 R20, c[0x0][0x3f8] ;  /* 0x0000fe00ff14cb82 */ /* 0x000e620000000a00 */
[----:B------:R2:W5:Y:S01]  /*0850*/  @!P0 LDG.E R41, desc[UR8][R24.64] ;  /* 0x0000000818298981 */ /* 0x000562000c1e1900 */
[----:B------:R-:W-:Y:S02]  /*0860*/  @!P3 IADD3 R27, PT, PT, R15, R27, RZ ;  /* 0x0000001b0f1bb210 */ /* 0x000fe40007ffe0ff */
[----:B------:R-:W-:Y:S02]  /*0870*/  @!P3 SHF.L.U32 R15, R14, 0x1, RZ ;  /* 0x000000010e0fb819 */ /* 0x000fe400000006ff */
[----:B------:R-:W-:Y:S02]  /*0880*/  ISETP.GE.U32.AND P1, PT, R32, UR16, PT ;  /* 0x0000001020007c0c */ /* 0x000fe4000bf26070 */
[----:B------:R-:W-:Y:S01]  /*0890*/  SHF.R.S32.HI R33, RZ, 0x1f, R32 ;  /* 0x0000001fff217819 */ /* 0x000fe20000011420 */
[----:B--2---:R-:W-:Y:S01]  /*08a0*/  @!P2 IMAD R16, R31, R10, RZ ;  /* 0x0000000a1f10a224 */ /* 0x004fe200078e02ff */
[----:B------:R-:W-:Y:S01]  /*08b0*/  @!P3 SHF.L.U64.HI R22, R14, 0x1, R27 ;  /* 0x000000010e16b819 */ /* 0x000fe2000001021b */
[----:B------:R-:W2:Y:S01]  /*08c0*/  @!P2 LDC.64 R24, c[0x0][0x3a0] ;  /* 0x0000e800ff18ab82 */ /* 0x000ea20000000a00 */
[----:B------:R-:W-:-:S02]  /*08d0*/  @!P3 IADD3 R18, P0, PT, R15, R18, RZ ;  /* 0x000000120f12b210 */ /* 0x000fc40007f1e0ff */
[----:B------:R-:W-:Y:S02]  /*08e0*/  @!P3 IADD3 R12, P6, PT, R15, R12, RZ ;  /* 0x0000000c0f0cb210 */ /* 0x000fe40007fde0ff */
[----:B------:R-:W-:Y:S02]  /*08f0*/  @!P2 MOV R14, R6 ;  /* 0x00000006000ea202 */ /* 0x000fe40000000f00 */
[----:B------:R-:W-:Y:S02]  /*0900*/  @!P2 MOV R15, R9 ;  /* 0x00000009000fa202 */ /* 0x000fe40000000f00 */
[----:B------:R-:W-:Y:S01]  /*0910*/  ISETP.GE.AND.EX P1, PT, R33, UR17, PT, P1 ;  /* 0x0000001121007c0c */ /* 0x000fe2000bf26310 */
[C---:B------:R-:W-:Y:S02]  /*0920*/  @!P2 IMAD R45, R23.reuse, R11, R16 ;  /* 0x0000000b172da224 */ /* 0x040fe400078e0210 */
[----:B------:R-:W-:Y:S01]  /*0930*/  @!P2 IMAD.WIDE.U32 R10, R23, R10, R14 ;  /* 0x0000000a170aa225 */ /* 0x000fe200078e000e */
[----:B------:R-:W2:Y:S03]  /*0940*/  @!P2 LDC.64 R16, c[0x0][0x398] ;  /* 0x0000e600ff10ab82 */ /* 0x000ea60000000a00 */
[----:B0-----:R-:W-:-:S06]  /*0950*/  IMAD.WIDE R14, R49, 0x8, R28 ;  /* 0x00000008310e7825 */ /* 0x001fcc00078e021c */
[----:B------:R-:W4:Y:S01]  /*0960*/  LDG.E.64 R14, desc[UR8][R14.64] ;  /* 0x000000080e0e7981 */ /* 0x000f22000c1e1b00 */
[----:B------:R-:W0:Y:S01]  /*0970*/  @!P1 LDC.64 R26, c[0x0][0x3f8] ;  /* 0x0000fe00ff1a9b82 */ /* 0x000e220000000a00 */
[----:B-1----:R-:W-:Y:S01]  /*0980*/  @!P4 IMAD R28, R39, R20, RZ ;  /* 0x00000014271cc224 */ /* 0x002fe200078e02ff */
[C---:B------:R-:W-:Y:S02]  /*0990*/  @!P3 IADD3.X R19, PT, PT, R22.reuse, R19, RZ, P0, !PT ;  /* 0x000000131613b210 */ /* 0x040fe400007fe4ff */
[----:B------:R-:W-:Y:S02]  /*09a0*/  @!P3 IADD3.X R13, PT, PT, R22, R13, RZ, P6, !PT ;  /* 0x0000000d160db210 */ /* 0x000fe400037fe4ff */
[----:B------:R-:W-:Y:S01]  /*09b0*/  @!P2 IADD3 R11, PT, PT, R11, R45, RZ ;  /* 0x0000002d0b0ba210 */ /* 0x000fe20007ffe0ff */
[----:B------:R-:W-:Y:S01]  /*09c0*/  @!P4 IMAD R45, R35, R21, R28 ;  /* 0x00000015232dc224 */ /* 0x000fe200078e021c */
[----:B------:R-:W-:Y:S01]  /*09d0*/  SHF.R.S32.HI R31, RZ, 0x1f, R48 ;  /* 0x0000001fff1f7819 */ /* 0x000fe20000011430 */
[----:B------:R-:W1:Y:S01]  /*09e0*/  @!P4 LDC.64 R22, c[0x0][0x3a0] ;  /* 0x0000e800ff16cb82 */ /* 0x000e620000000a00 */
[----:B------:R-:W-:Y:S01]  /*09f0*/  ISETP.GE.U32.AND P0, PT, R48, UR16, PT ;  /* 0x0000001030007c0c */ /* 0x000fe2000bf06070 */
[----:B------:R2:W5:Y:S01]  /*0a00*/  @!P3 LDG.E R46, desc[UR8][R18.64] ;  /* 0x00000008122eb981 */ /* 0x000562000c1e1900 */
[----:B------:R-:W-:-:S02]  /*0a10*/  @!P4 MOV R28, R6 ;  /* 0x00000006001cc202 */ /* 0x000fc40000000f00 */
[----:B------:R-:W-:Y:S02]  /*0a20*/  @!P4 MOV R29, R9 ;  /* 0x00000009001dc202 */ /* 0x000fe40000000f00 */
[----:B------:R-:W-:Y:S02]  /*0a30*/  SHF.R.S32.HI R30, RZ, 0x1f, R4 ;  /* 0x0000001fff1e7819 */ /* 0x000fe40000011404 */
[----:B------:R-:W-:Y:S02]  /*0a40*/  CS2R R52, SRZ ;  /* 0x0000000000347805 */ /* 0x000fe4000001ff00 */
[C---:B------:R-:W-:Y:S02]  /*0a50*/  @!P2 SHF.L.U32 R39, R10.reuse, 0x1, RZ ;  /* 0x000000010a27a819 */ /* 0x040fe400000006ff */
[----:B------:R-:W-:Y:S02]  /*0a60*/  CS2R R50, SRZ ;  /* 0x0000000000327805 */ /* 0x000fe4000001ff00 */
[----:B------:R-:W-:Y:S01]  /*0a70*/  ISETP.GE.AND.EX P0, PT, R31, UR17, PT, P0 ;  /* 0x000000111f007c0c */ /* 0x000fe2000bf06300 */
[----:B------:R-:W-:Y:S01]  /*0a80*/  UISETP.NE.AND UP1, UPT, UR12, URZ, UPT ;  /* 0x000000ff0c00728c */ /* 0x000fe2000bf25270 */
[----:B------:R-:W-:Y:S01]  /*0a90*/  @!P2 SHF.L.U64.HI R36, R10, 0x1, R11 ;  /* 0x000000010a24a819 */ /* 0x000fe2000001020b */
[----:B------:R-:W-:Y:S01]  /*0aa0*/  @!P4 IMAD.WIDE.U32 R20, R35, R20, R28 ;  /* 0x000000142314c225 */ /* 0x000fe200078e001c */
[----:B------:R-:W1:Y:S01]  /*0ab0*/  @!P4 LDC.64 R10, c[0x0][0x398] ;  /* 0x0000e600ff0acb82 */ /* 0x000e620000000a00 */
[----:B--2---:R-:W-:Y:S01]  /*0ac0*/  @!P2 IADD3 R24, P6, PT, R39, R24, RZ ;  /* 0x000000182718a210 */ /* 0x004fe20007fde0ff */
[----:B------:R-:W5:Y:S02]  /*0ad0*/  @!P3 LDG.E R40, desc[UR8][R12.64] ;  /* 0x000000080c28b981 */ /* 0x000f64000c1e1900 */
[----:B------:R-:W-:-:S02]  /*0ae0*/  @!P4 IADD3 R21, PT, PT, R21, R45, RZ ;  /* 0x0000002d1515c210 */ /* 0x000fc40007ffe0ff */
[----:B------:R-:W-:Y:S02]  /*0af0*/  @!P2 IADD3.X R25, PT, PT, R36, R25, RZ, P6, !PT ;  /* 0x000000192419a210 */ /* 0x000fe400037fe4ff */
[----:B------:R-:W-:Y:S01]  /*0b00*/  @!P2 IADD3 R16, P6, PT, R39, R16, RZ ;  /* 0x000000102710a210 */ /* 0x000fe20007fde0ff */
[----:B------:R-:W2:Y:S01]  /*0b10*/  @!P1 LDC.64 R18, c[0x0][0x3a0] ;  /* 0x0000e800ff129b82 */ /* 0x000ea20000000a00 */
[----:B------:R-:W-:Y:S01]  /*0b20*/  ISETP.GE.U32.AND P5, PT, R4, UR16, PT ;  /* 0x0000001004007c0c */ /* 0x000fe2000bfa6070 */
[----:B0-----:R-:W-:Y:S01]  /*0b30*/  @!P1 IMAD R28, R33, R26, RZ ;  /* 0x0000001a211c9224 */ /* 0x001fe200078e02ff */
[----:B------:R-:W-:Y:S02]  /*0b40*/  @!P2 IADD3.X R17, PT, PT, R36, R17, RZ, P6, !PT ;  /* 0x000000112411a210 */ /* 0x000fe400037fe4ff */
[C---:B------:R-:W-:Y:S02]  /*0b50*/  @!P4 SHF.L.U32 R33, R20.reuse, 0x1, RZ ;  /* 0x000000011421c819 */ /* 0x040fe400000006ff */
[----:B------:R-:W-:-:S02]  /*0b60*/  @!P4 SHF.L.U64.HI R36, R20, 0x1, R21 ;  /* 0x000000011424c819 */ /* 0x000fc40000010215 */
[----:B------:R-:W0:Y:S01]  /*0b70*/  @!P0 LDC.64 R20, c[0x0][0x3f8] ;  /* 0x0000fe00ff148b82 */ /* 0x000e220000000a00 */
[----:B------:R-:W-:Y:S01]  /*0b80*/  ISETP.GE.AND.EX P5, PT, R30, UR17, PT, P5 ;  /* 0x000000111e007c0c */ /* 0x000fe2000bfa6350 */
[C---:B------:R-:W-:Y:S01]  /*0b90*/  @!P1 IMAD R35, R32.reuse, R27, R28 ;  /* 0x0000001b20239224 */ /* 0x040fe200078e021c */
[----:B------:R-:W-:Y:S02]  /*0ba0*/  @!P1 MOV R28, R6 ;  /* 0x00000006001c9202 */ /* 0x000fe40000000f00 */
[----:B------:R-:W-:Y:S02]  /*0bb0*/  @!P1 MOV R29, R9 ;  /* 0x00000009001d9202 */ /* 0x000fe40000000f00 */
[----:B------:R-:W-:Y:S02]  /*0bc0*/  CS2R R44, SRZ ;  /* 0x00000000002c7805 */ /* 0x000fe4000001ff00 */
[----:B-1----:R-:W-:Y:S01]  /*0bd0*/  @!P4 IADD3 R22, P6, PT, R33, R22, RZ ;  /* 0x000000162116c210 */ /* 0x002fe20007fde0ff */
[----:B------:R-:W-:-:S02]  /*0be0*/  @!P1 IMAD.WIDE.U32 R26, R32, R26, R28 ;  /* 0x0000001a201a9225 */ /* 0x000fc400078e001c */
[----:B------:R-:W1:Y:S01]  /*0bf0*/  @!P1 LDC.64 R28, c[0x0][0x398] ;  /* 0x0000e600ff1c9b82 */ /* 0x000e620000000a00 */
[C---:B------:R-:W-:Y:S01]  /*0c00*/  @!P4 IADD3.X R23, PT, PT, R36.reuse, R23, RZ, P6, !PT ;  /* 0x000000172417c210 */ /* 0x040fe200037fe4ff */
[----:B------:R2:W3:Y:S01]  /*0c10*/  @!P2 LDG.E R45, desc[UR8][R24.64] ;  /* 0x00000008182da981 */ /* 0x0004e2000c1e1900 */
[----:B------:R-:W-:Y:S02]  /*0c20*/  @!P4 IADD3 R10, P6, PT, R33, R10, RZ ;  /* 0x0000000a210ac210 */ /* 0x000fe40007fde0ff */
[----:B------:R-:W-:Y:S01]  /*0c30*/  @!P1 IADD3 R27, PT, PT, R27, R35, RZ ;  /* 0x000000231b1b9210 */ /* 0x000fe20007ffe0ff */
[----:B------:R0:W3:Y:S01]  /*0c40*/  @!P4 LDG.E R42, desc[UR8][R22.64] ;  /* 0x00000008162ac981 */ /* 0x0000e2000c1e1900 */
[----:B------:R-:W-:Y:S02]  /*0c50*/  @!P4 IADD3.X R11, PT, PT, R36, R11, RZ, P6, !PT ;  /* 0x0000000b240bc210 */ /* 0x000fe400037fe4ff */
[----:B------:R-:W-:Y:S01]  /*0c60*/  @!P1 SHF.L.U32 R33, R26, 0x1, RZ ;  /* 0x000000011a219819 */ /* 0x000fe200000006ff */
[----:B--2---:R-:W2:Y:S01]  /*0c70*/  @!P5 LDC.64 R24, c[0x0][0x3f8] ;  /* 0x0000fe00ff18db82 */ /* 0x004ea20000000a00 */
[----:B------:R-:W-:-:S02]  /*0c80*/  MOV R36, RZ ;  /* 0x000000ff00247202 */ /* 0x000fc40000000f00 */
[----:B------:R-:W-:Y:S02]  /*0c90*/  @!P1 SHF.L.U64.HI R32, R26, 0x1, R27 ;  /* 0x000000011a209819 */ /* 0x000fe4000001021b */
[----:B------:R-:W-:Y:S01]  /*0ca0*/  @!P1 IADD3 R18, P6, PT, R33, R18, RZ ;  /* 0x0000001221129210 */ /* 0x000fe20007fde0ff */
[----:B0-----:R-:W-:Y:S01]  /*0cb0*/  @!P0 IMAD R31, R31, R20, RZ ;  /* 0x000000141f1f8224 */ /* 0x001fe200078e02ff */
[----:B------:R0:W3:Y:S01]  /*0cc0*/  @!P4 LDG.E R36, desc[UR8][R10.64] ;  /* 0x000000080a24c981 */ /* 0x0000e2000c1e1900 */
[----:B------:R-:W2:Y:S01]  /*0cd0*/  @!P0 LDC.64 R26, c[0x0][0x3a0] ;  /* 0x0000e800ff1a8b82 */ /* 0x000ea20000000a00 */
[----:B------:R-:W-:Y:S01]  /*0ce0*/  @!P1 IADD3.X R19, PT, PT, R32, R19, RZ, P6, !PT ;  /* 0x0000001320139210 */ /* 0x000fe200037fe4ff */
[----:B------:R-:W-:-:S04]  /*0cf0*/  @!P0 IMAD R31, R48, R21, R31 ;  /* 0x00000015301f8224 */ /* 0x000fc800078e021f */
[----:B------:R1:W3:Y:S02]  /*0d00*/  @!P1 LDG.E R53, desc[UR8][R18.64] ;  /* 0x0000000812359981 */ /* 0x0002e4000c1e1900 */
[----:B------:R-:W2:Y:S01]  /*0d10*/  @!P0 LDC.64 R22, c[0x0][0x398] ;  /* 0x0000e600ff168b82 */ /* 0x000ea20000000a00 */
[----:B0-----:R-:W-:Y:S02]  /*0d20*/  @!P0 MOV R10, R6 ;  /* 0x00000006000a8202 */ /* 0x001fe40000000f00 */
[----:B------:R-:W-:-:S03]  /*0d30*/  @!P0 MOV R11, R9 ;  /* 0x00000009000b8202 */ /* 0x000fc60000000f00 */
[----:B------:R-:W-:Y:S02]  /*0d40*/  @!P0 IMAD.WIDE.U32 R20, R48, R20, R10 ;  /* 0x0000001430148225 */ /* 0x000fe400078e000a */
[----:B-1----:R-:W0:Y:S01]  /*0d50*/  @!P5 LDC.64 R18, c[0x0][0x398] ;  /* 0x0000e600ff12db82 */ /* 0x002e220000000a00 */
[----:B------:R-:W-:Y:S02]  /*0d60*/  @!P1 IADD3 R28, P6, PT, R33, R28, RZ ;  /* 0x0000001c211c9210 */ /* 0x000fe40007fde0ff */
[----:B------:R-:W-:-:S05]  /*0d70*/  @!P0 IADD3 R21, PT, PT, R21, R31, RZ ;  /* 0x0000001f15158210 */ /* 0x000fca0007ffe0ff */
[----:B------:R-:W1:Y:S01]  /*0d80*/  @!P5 LDC.64 R10, c[0x0][0x3a0] ;  /* 0x0000e800ff0adb82 */ /* 0x000e620000000a00 */
[----:B------:R-:W-:Y:S01]  /*0d90*/  @!P1 IADD3.X R29, PT, PT, R32, R29, RZ, P6, !PT ;  /* 0x0000001d201d9210 */ /* 0x000fe200037fe4ff */
[----:B--2---:R-:W-:Y:S01]  /*0da0*/  @!P5 IMAD R30, R30, R24, RZ ;  /* 0x000000181e1ed224 */ /* 0x004fe200078e02ff */
[C---:B------:R-:W-:Y:S02]  /*0db0*/  @!P0 SHF.L.U32 R33, R20.reuse, 0x1, RZ ;  /* 0x0000000114218819 */ /* 0x040fe400000006ff */
[----:B------:R-:W-:Y:S01]  /*0dc0*/  @!P0 SHF.L.U64.HI R32, R20, 0x1, R21 ;  /* 0x0000000114208819 */ /* 0x000fe20000010215 */
[----:B------:R-:W2:Y:S01]  /*0dd0*/  @!P1 LDG.E R51, desc[UR8][R28.64] ;  /* 0x000000081c339981 */ /* 0x000ea2000c1e1900 */
[----:B------:R-:W-:Y:S02]  /*0de0*/  @!P5 MOV R20, R6 ;  /* 0x000000060014d202 */ /* 0x000fe40000000f00 */
[----:B------:R-:W-:Y:S01]  /*0df0*/  @!P5 MOV R21, R9 ;  /* 0x000000090015d202 */ /* 0x000fe20000000f00 */
[----:B------:R-:W-:Y:S01]  /*0e00*/  @!P5 IMAD R35, R4, R25, R30 ;  /* 0x000000190423d224 */ /* 0x000fe200078e021e */
[----:B------:R-:W-:-:S02]  /*0e10*/  @!P0 IADD3 R26, P6, PT, R33, R26, RZ ;  /* 0x0000001a211a8210 */ /* 0x000fc40007fde0ff */
[----:B------:R-:W-:Y:S02]  /*0e20*/  CS2R R38, SRZ ;  /* 0x0000000000267805 */ /* 0x000fe4000001ff00 */
[----:B------:R-:W-:Y:S01]  /*0e30*/  @!P0 IADD3 R22, P1, PT, R33, R22, RZ ;  /* 0x0000001621168210 */ /* 0x000fe20007f3e0ff */
[----:B------:R-:W-:Y:S01]  /*0e40*/  @!P5 IMAD.WIDE.U32 R24, R4, R24, R20 ;  /* 0x000000180418d225 */ /* 0x000fe200078e0014 */
[----:B------:R-:W-:Y:S01]  /*0e50*/  @!P0 IADD3.X R27, PT, PT, R32, R27, RZ, P6, !PT ;  /* 0x0000001b201b8210 */ /* 0x000fe200037fe4ff */
[----:B------:R-:W0:Y:S01]  /*0e60*/  LDC.64 R30, c[0x0][0x3a8] ;  /* 0x0000ea00ff1e7b82 */ /* 0x000e220000000a00 */
[----:B------:R-:W-:Y:S01]  /*0e70*/  ISETP.NE.AND P4, PT, RZ, UR12, PT ;  /* 0x0000000cff007c0c */ /* 0x000fe2000bf85270 */
[----:B------:R-:W5:Y:S01]  /*0e80*/  @!P2 LDG.E R39, desc[UR8][R16.64] ;  /* 0x000000081027a981 */ /* 0x000f62000c1e1900 */
[----:B------:R-:W-:Y:S02]  /*0e90*/  @!P5 IADD3 R33, PT, PT, R25, R35, RZ ;  /* 0x000000231921d210 */ /* 0x000fe40007ffe0ff */
[----:B------:R-:W-:Y:S01]  /*0ea0*/  @!P5 SHF.L.U32 R25, R24, 0x1, RZ ;  /* 0x000000011819d819 */ /* 0x000fe200000006ff */
[----:B------:R-:W2:Y:S01]  /*0eb0*/  @!P0 LDG.E R44, desc[UR8][R26.64] ;  /* 0x000000081a2c8981 */ /* 0x000ea2000c1e1900 */
[----:B------:R-:W-:-:S02]  /*0ec0*/  @!P0 IADD3.X R23, PT, PT, R32, R23, RZ, P1, !PT ;  /* 0x0000001720178210 */ /* 0x000fc40000ffe4ff */
[----:B------:R-:W-:Y:S02]  /*0ed0*/  @!P5 SHF.L.U64.HI R24, R24, 0x1, R33 ;  /* 0x000000011818d819 */ /* 0x000fe40000010221 */
[C---:B-1----:R-:W-:Y:S01]  /*0ee0*/  @!P5 IADD3 R10, P1, PT, R25.reuse, R10, RZ ;  /* 0x0000000a190ad210 */ /* 0x042fe20007f3e0ff */
[----:B------:R-:W2:Y:S01]  /*0ef0*/  @!P0 LDG.E R38, desc[UR8][R22.64] ;  /* 0x0000000816268981 */ /* 0x000ea2000c1e1900 */
[----:B0-----:R-:W-:Y:S01]  /*0f00*/  @!P5 IADD3 R18, P6, PT, R25, R18, RZ ;  /* 0x000000121912d210 */ /* 0x001fe20007fde0ff */
[----:B------:R-:W0:Y:S01]  /*0f10*/  @P4 LDC.64 R20, c[0x0][0x3b0] ;  /* 0x0000ec00ff144b82 */ /* 0x000e220000000a00 */
[C---:B------:R-:W-:Y:S02]  /*0f20*/  @!P5 IADD3.X R11, PT, PT, R24.reuse, R11, RZ, P1, !PT ;  /* 0x0000000b180bd210 */ /* 0x040fe40000ffe4ff */
[----:B------:R-:W-:-:S03]  /*0f30*/  @!P5 IADD3.X R19, PT, PT, R24, R19, RZ, P6, !PT ;  /* 0x000000131813d210 */ /* 0x000fc600037fe4ff */
[----:B------:R-:W2:Y:S04]  /*0f40*/  @!P5 LDG.E R52, desc[UR8][R10.64] ;  /* 0x000000080a34d981 */ /* 0x000ea8000c1e1900 */
[----:B------:R1:W2:Y:S01]  /*0f50*/  @!P5 LDG.E R50, desc[UR8][R18.64] ;  /* 0x000000081232d981 */ /* 0x0002a2000c1e1900 */
[----:B------:R-:W-:-:S05]  /*0f60*/  LEA R5, R34, R5, 0x4 ;  /* 0x0000000522057211 */ /* 0x000fca00078e20ff */
[----:B-1----:R-:W-:-:S04]  /*0f70*/  IMAD.WIDE R18, R5, 0x4, R30 ;  /* 0x0000000405127825 */ /* 0x002fc800078e021e */
[----:B0-----:R-:W-:Y:S01]  /*0f80*/  @P4 IMAD.WIDE R20, R5, 0x4, R20 ;  /* 0x0000000405144825 */ /* 0x001fe200078e0214 */
[----:B------:R-:W-:Y:S01]  /*0f90*/  CS2R R10, SRZ ;  /* 0x00000000000a7805 */ /* 0x000fe2000001ff00 */
[----:B------:R0:W5:Y:S01]  /*0fa0*/  LDG.E.64 R12, desc[UR8][R18.64] ;  /* 0x00000008120c7981 */ /* 0x000162000c1e1b00 */
[----:B------:R-:W-:-:S04]  /*0fb0*/  UMOV UR7, 0x3f800000 ;  /* 0x3f80000000077882 */ /* 0x000fc80000000000 */
[----:B------:R1:W5:Y:S01]  /*0fc0*/  @P4 LDG.E.64 R10, desc[UR8][R20.64] ;  /* 0x00000008140a4981 */ /* 0x000362000c1e1b00 */
[----:B----4-:R-:W-:-:S13]  /*0fd0*/  R2UR UR13, R14 ;  /* 0x000000000e0d72ca */ /* 0x010fda00000e0000 */
[----:B------:R-:W-:-:S05]  /*0fe0*/  MOV R14, UR13 ;  /* 0x0000000d000e7c02 */ /* 0x000fca0008000f00 */
[----:B------:R-:W-:-:S05]  /*0ff0*/  FFMA.FTZ R15, -R14, UR13, R15 ;  /* 0x0000000d0e0f7c23 */ /* 0x000fca000801010f */
[----:B------:R-:W-:-:S13]  /*1000*/  FSETP.GTU.FTZ.AND P1, PT, R15, RZ, PT ;  /* 0x000000ff0f00720b */ /* 0x000fda0003f3c000 */
[----:B------:R-:W-:-:S05]  /*1010*/  VOTEU.ANY UP0, P1 ;  /* 0x0000000000ff7886 */ /* 0x000fca0000800100 */
[----:B------:R-:W4:Y:S01]  /*1020*/  @UP0 LDCU UR5, c[0x0][0x3c0] ;  /* 0x00007800ff0507ac */ /* 0x000f220008000800 */
[----:B------:R-:W-:-:S13]  /*1030*/  PLOP3.LUT P1, PT, PT, PT, UP0, 0x80, 0x8 ;  /* 0x000000000008781c */ /* 0x000fda0003f2f008 */
[----:B----4-:R-:W-:-:S06]  /*1040*/  @P1 FADD.FTZ R5, R15, UR5 ;  /* 0x000000050f051e21 */ /* 0x010fcc0008010000 */
[----:B------:R-:W4:Y:S01]  /*1050*/  @P1 MUFU.RSQ R5, R5 ;  /* 0x0000000500051308 */ /* 0x000f220000001400 */
[----:B0-----:R-:W-:Y:S02]  /*1060*/  PRMT R19, R43, 0x7632, R19 ;  /* 0x000076322b137816 */ /* 0x001fe40000000013 */
[----:B------:R-:W-:Y:S02]  /*1070*/  PRMT R15, R37, 0x7632, R15 ;  /* 0x00007632250f7816 */ /* 0x000fe4000000000f */
[----:B---3--:R-:W-:Y:S02]  /*1080*/  PRMT R14, R47, 0x7632, R14 ;  /* 0x000076322f0e7816 */ /* 0x008fe4000000000e */
[----:B------:R-:W-:Y:S02]  /*1090*/  PRMT R22, R45, 0x7632, R22 ;  /* 0x000076322d167816 */ /* 0x000fe40000000016 */
[----:B----4-:R-:W-:Y:S02]  /*10a0*/  @P1 R2UR UR5, R5 ;  /* 0x00000000050512ca */ /* 0x010fe400000e0000 */
[----:B------:R-:W-:-:S02]  /*10b0*/  PRMT R18, R42, 0x7632, R18 ;  /* 0x000076322a127816 */ /* 0x000fc40000000012 */
[----:B------:R-:W-:Y:S02]  /*10c0*/  PRMT R17, R36, 0x7632, R17 ;  /* 0x0000763224117816 */ /* 0x000fe40000000011 */
[----:B------:R-:W-:-:S07]  /*10d0*/  PRMT R57, R53, 0x7632, R57 ;  /* 0x0000763235397816 */ /* 0x000fce0000000039 */
[----:B------:R-:W-:Y:S01]  /*10e0*/  @UP0 UMOV UR7, UR5 ;  /* 0x0000000500070c82 */ /* 0x000fe20008000000 */
[----:B--2---:R-:W-:Y:S02]  /*10f0*/  PRMT R55, R51, 0x7632, R55 ;  /* 0x0000763233377816 */ /* 0x004fe40000000037 */
[----:B-1----:R-:W-:Y:S02]  /*1100*/  PRMT R21, R44, 0x7632, R21 ;  /* 0x000076322c157816 */ /* 0x002fe40000000015 */
[----:B------:R-:W-:Y:S02]  /*1110*/  PRMT R20, R38, 0x7632, R20 ;  /* 0x0000763226147816 */ /* 0x000fe40000000014 */
[----:B------:R-:W-:Y:S02]  /*1120*/  PRMT R56, R52, 0x7632, R56 ;  /* 0x0000763234387816 */ /* 0x000fe40000000038 */
[----:B------:R-:W-:Y:S01]  /*1130*/  PRMT R54, R50, 0x7632, R54 ;  /* 0x0000763232367816 */ /* 0x000fe20000000036 */
[----:B------:R-:W-:Y:S06]  /*1140*/  BRA.U UP1, `(.L_x_78) ;  /* 0x0000000901547547 */ /* 0x000fec000b800000 */
[----:B------:R-:W-:Y:S02]  /*1150*/  SHF.L.U32 R16, R14, 0x10, RZ ;  /* 0x000000100e107819 */ /* 0x000fe400000006ff */
[----:B------:R-:W-:Y:S02]  /*1160*/  SHF.L.U32 R14, R47, 0x10, RZ ;  /* 0x000000102f0e7819 */ /* 0x000fe400000006ff */
[C---:B-----5:R-:W-:Y:S01]  /*1170*/  SHF.L.U32 R5, R41.reuse, 0x10, RZ ;  /* 0x0000001029057819 */ /* 0x060fe200000006ff */
[----:B------:R-:W-:Y:S01]  /*1180*/  FADD.FTZ R25, R16, -UR13 ;  /* 0x8000000d10197e21 */ /* 0x000fe20008010000 */
[----:B------:R-:W-:Y:S01]  /*1190*/  PRMT R26, R41, 0x7632, R26 ;  /* 0x00007632291a7816 */ /* 0x000fe2000000001a */
[----:B------:R-:W-:Y:S01]  /*11a0*/  FADD.FTZ R16, R14, -UR13 ;  /* 0x8000000d0e107e21 */ /* 0x000fe20008010000 */
[----:B------:R-:W-:Y:S01]  /*11b0*/  SHF.L.U32 R24, R46, 0x10, RZ ;  /* 0x000000102e187819 */ /* 0x000fe200000006ff */
[----:B------:R-:W-:Y:S01]  /*11c0*/  FMUL.FTZ R27, R12, R5 ;  /* 0x000000050c1b7220 */ /* 0x000fe20000410000 */
[----:B------:R-:W-:Y:S01]  /*11d0*/  SHF.L.U32 R14, R26, 0x10, RZ ;  /* 0x000000101a0e7819 */ /* 0x000fe200000006ff */
[----:B------:R-:W-:Y:S01]  /*11e0*/  FMUL.FTZ R16, R16, UR7 ;  /* 0x0000000710107c20 */ /* 0x000fe20008410000 */
[----:B------:R-:W-:Y:S01]  /*11f0*/  SHF.L.U32 R23, R40, 0x10, RZ ;  /* 0x0000001028177819 */ /* 0x000fe200000006ff */
[----:B------:R-:W-:Y:S01]  /*1200*/  FADD.FTZ R24, R24, -UR13 ;  /* 0x8000000d18187e21 */ /* 0x000fe20008010000 */
[----:B------:R-:W-:Y:S01]  /*1210*/  FADD.FTZ R29, RZ, R27 ;  /* 0x0000001bff1d7221 */ /* 0x000fe20000010000 */
[----:B------:R-:W-:Y:S01]  /*1220*/  FMUL.FTZ R28, R13, R14 ;  /* 0x0000000e0d1c7220 */ /* 0x000fe20000410000 */
[----:B------:R-:W-:Y:S01]  /*1230*/  FFMA.FTZ R30, R16, R27, RZ ;  /* 0x0000001b101e7223 */ /* 0x000fe200000100ff */
[----:B------:R-:W-:Y:S01]  /*1240*/  FMUL.FTZ R26, R24, UR7 ;  /* 0x00000007181a7c20 */ /* 0x000fe20008410000 */
[----:B------:R-:W-:Y:S01]  /*1250*/  FFMA.FTZ R32, R5, R16, RZ ;  /* 0x0000001005207223 */ /* 0x000fe200000100ff */
[--C-:B------:R-:W-:Y:S01]  /*1260*/  FADD.FTZ R24, R28, R29.reuse ;  /* 0x0000001d1c187221 */ /* 0x100fe20000010000 */
[----:B------:R-:W-:Y:S01]  /*1270*/  PRMT R29, R46, 0x7632, R29 ;  /* 0x000076322e1d7816 */ /* 0x000fe2000000001d */
[----:B------:R-:W-:Y:S01]  /*1280*/  FADD.FTZ R16, RZ, R5 ;  /* 0x00000005ff107221 */ /* 0x000fe20000010000 */
[----:B------:R-:W-:Y:S01]  /*1290*/  FMUL.FTZ R25, R25, UR7 ;  /* 0x0000000719197c20 */ /* 0x000fe20008410000 */
[----:B------:R-:W-:Y:S01]  /*12a0*/  FFMA.FTZ R5, R23, R26, R32 ;  /* 0x0000001a17057223 */ /* 0x000fe20000010020 */
[----:B------:R-:W-:Y:S01]  /*12b0*/  SHF.L.U32 R29, R29, 0x10, RZ ;  /* 0x000000101d1d7819 */ /* 0x000fe200000006ff */
[----:B------:R-:W-:Y:S01]  /*12c0*/  FADD.FTZ R16, R23, R16 ;  /* 0x0000001017107221 */ /* 0x000fe20000010000 */
[----:B------:R-:W-:Y:S01]  /*12d0*/  FFMA.FTZ R27, R25, R28, R30 ;  /* 0x0000001c191b7223 */ /* 0x000fe2000001001e */
[----:B------:R-:W-:Y:S01]  /*12e0*/  FMUL.FTZ R23, R12, R23 ;  /* 0x000000170c177220 */ /* 0x000fe20000410000 */
[----:B------:R-:W-:Y:S01]  /*12f0*/  PRMT R28, R40, 0x7632, R28 ;  /* 0x00007632281c7816 */ /* 0x000fe2000000001c */
[----:B------:R-:W-:Y:S01]  /*1300*/  FADD.FTZ R29, R29, -UR13 ;  /* 0x8000000d1d1d7e21 */ /* 0x000fe20008010000 */
[----:B------:R-:W-:Y:S01]  /*1310*/  SHF.L.U32 R30, R45, 0x10, RZ ;  /* 0x000000102d1e7819 */ /* 0x000fe200000006ff */
[----:B------:R-:W-:Y:S01]  /*1320*/  FFMA.FTZ R26, R26, R23, R27 ;  /* 0x000000171a1a7223 */ /* 0x000fe2000001001b */
[----:B------:R-:W-:Y:S01]  /*1330*/  SHF.L.U32 R28, R28, 0x10, RZ ;  /* 0x000000101c1c7819 */ /* 0x000fe200000006ff */
[----:B------:R-:W-:Y:S01]  /*1340*/  FFMA.FTZ R27, R14, R25, RZ ;  /* 0x000000190e1b7223 */ /* 0x000fe200000100ff */
[----:B------:R-:W-:Y:S01]  /*1350*/  FADD.FTZ R25, RZ, R14 ;  /* 0x0000000eff197221 */ /* 0x000fe20000010000 */
[----:B------:R-:W-:Y:S01]  /*1360*/  FMUL.FTZ R29, R29, UR7 ;  /* 0x000000071d1d7c20 */ /* 0x000fe20008410000 */
[----:B------:R-:W-:Y:S01]  /*1370*/  FADD.FTZ R30, R30, -UR13 ;  /* 0x8000000d1e1e7e21 */ /* 0x000fe20008010000 */
[----:B------:R-:W-:Y:S01]  /*1380*/  FADD.FTZ R23, R24, R23 ;  /* 0x0000001718177221 */ /* 0x000fe20000010000 */
[C---:B------:R-:W-:Y:S01]  /*1390*/  FADD.FTZ R25, R28.reuse, R25 ;  /* 0x000000191c197221 */ /* 0x040fe20000010000 */
[----:B------:R-:W-:Y:S01]  /*13a0*/  FFMA.FTZ R14, R28, R29, R27 ;  /* 0x0000001d1c0e7223 */ /* 0x000fe2000001001b */
[----:B------:R-:W-:Y:S01]  /*13b0*/  FMUL.FTZ R28, R13, R28 ;  /* 0x0000001c0d1c7220 */ /* 0x000fe20000410000 */
[----:B------:R-:W-:-:S02]  /*13c0*/  SHF.L.U32 R24, R39, 0x10, RZ ;  /* 0x0000001027187819 */ /* 0x000fc400000006ff */
[----:B------:R-:W-:Y:S01]  /*13d0*/  SHF.L.U32 R22, R22, 0x10, RZ ;  /* 0x0000001016167819 */ /* 0x000fe200000006ff */
[----:B------:R-:W-:Y:S01]  /*13e0*/  FFMA.FTZ R26, R29, R28, R26 ;  /* 0x0000001c1d1a7223 */ /* 0x000fe2000001001a */
[----:B------:R-:W-:Y:S01]  /*13f0*/  FMUL.FTZ R29, R30, UR7 ;  /* 0x000000071e1d7c20 */ /* 0x000fe20008410000 */
[----:B------:R-:W-:Y:S01]  /*1400*/  FADD.FTZ R23, R28, R23 ;  /* 0x000000171c177221 */ /* 0x000fe20000010000 */
[----:B------:R-:W-:Y:S01]  /*1410*/  PRMT R28, R39, 0x7632, R28 ;  /* 0x00007632271c7816 */ /* 0x000fe2000000001c */
[----:B------:R-:W-:Y:S01]  /*1420*/  FADD.FTZ R16, R16, R24 ;  /* 0x0000001810107221 */ /* 0x000fe20000010000 */
[----:B------:R-:W-:Y:S01]  /*1430*/  FFMA.FTZ R5, R24, R29, R5 ;  /* 0x0000001d18057223 */ /* 0x000fe20000010005 */
[----:B------:R-:W-:Y:S01]  /*1440*/  FMUL.FTZ R24, R12, R24 ;  /* 0x000000180c187220 */ /* 0x000fe20000410000 */
[----:B------:R-:W-:Y:S01]  /*1450*/  FADD.FTZ R27, R22, -UR13 ;  /* 0x8000000d161b7e21 */ /* 0x000fe20008010000 */
[----:B------:R-:W-:Y:S02]  /*1460*/  SHF.L.U32 R22, R28, 0x10, RZ ;  /* 0x000000101c167819 */ /* 0x000fe400000006ff */
[----:B------:R-:W-:Y:S01]  /*1470*/  SHF.L.U32 R28, R44, 0x10, RZ ;  /* 0x000000102c1c7819 */ /* 0x000fe200000006ff */
[----:B------:R-:W-:Y:S01]  /*1480*/  FFMA.FTZ R26, R29, R24, R26 ;  /* 0x000000181d1a7223 */ /* 0x000fe2000001001a */
[----:B------:R-:W-:Y:S01]  /*1490*/  FMUL.FTZ R27, R27, UR7 ;  /* 0x000000071b1b7c20 */ /* 0x000fe20008410000 */
[----:B------:R-:W-:Y:S01]  /*14a0*/  FADD.FTZ R24, R23, R24 ;  /* 0x0000001817187221 */ /* 0x000fe20000010000 */
[----:B------:R-:W-:Y:S01]  /*14b0*/  FMUL.FTZ R23, R13, R22 ;  /* 0x000000160d177220 */ /* 0x000fe20000410000 */
[----:B------:R-:W-:Y:S01]  /*14c0*/  FADD.FTZ R29, R28, -UR13 ;  /* 0x8000000d1c1d7e21 */ /* 0x000fe20008010000 */
[----:B------:R-:W-:Y:S01]  /*14d0*/  FADD.FTZ R25, R25, R22 ;  /* 0x0000001619197221 */ /* 0x000fe20000010000 */
[----:B------:R-:W-:Y:S01]  /*14e0*/  FFMA.FTZ R14, R22, R27, R14 ;  /* 0x0000001b160e7223 */ /* 0x000fe2000001000e */
[----:B------:R-:W-:Y:S01]  /*14f0*/  SHF.L.U32 R28, R38, 0x10, RZ ;  /* 0x00000010261c7819 */ /* 0x000fe200000006ff */
[----:B------:R-:W-:Y:S01]  /*1500*/  FADD.FTZ R22, R23, R24 ;  /* 0x0000001817167221 */ /* 0x000fe20000010000 */
[----:B------:R-:W-:Y:S01]  /*1510*/  FFMA.FTZ R26, R27, R23, R26 ;  /* 0x000000171b1a7223 */ /* 0x000fe2000001001a */
[----:B------:R-:W-:Y:S01]  /*1520*/  SHF.L.U32 R23, R21, 0x10, RZ ;  /* 0x0000001015177819 */ /* 0x000fe200000006ff */
[----:B------:R-:W-:Y:S01]  /*1530*/  FMUL.FTZ R29, R29, UR7 ;  /* 0x000000071d1d7c20 */ /* 0x000fe20008410000 */
[----:B------:R-:W-:Y:S01]  /*1540*/  FMUL.FTZ R27, R12, R28 ;  /* 0x0000001c0c1b7220 */ /* 0x000fe20000410000 */
[----:B------:R-:W-:Y:S01]  /*1550*/  FADD.FTZ R16, R16, R28 ;  /* 0x0000001c10107221 */ /* 0x000fe20000010000 */
[----:B------:R-:W-:Y:S01]  /*1560*/  SHF.L.U32 R18, R18, 0x10, RZ ;  /* 0x0000001012127819 */ /* 0x000fe200000006ff */
[----:B------:R-:W-:Y:S01]  /*1570*/  FFMA.FTZ R5, R28, R29, R5 ;  /* 0x0000001d1c057223 */ /* 0x000fe20000010005 */
[----:B------:R-:W-:Y:S01]  /*1580*/  FADD.FTZ R24, R23, -UR13 ;  /* 0x8000000d17187e21 */ /* 0x000fe20008010000 */
[----:B------:R-:W-:Y:S01]  /*1590*/  SHF.L.U32 R28, R43, 0x10, RZ ;  /* 0x000000102b1c7819 */ /* 0x000fe200000006ff */
[----:B------:R-:W-:Y:S01]  /*15a0*/  FADD.FTZ R21, R22, R27 ;  /* 0x0000001b16157221 */ /* 0x000fe20000010000 */
[----:B------:R-:W-:Y:S01]  /*15b0*/  SHF.L.U32 R23, R20, 0x10, RZ ;  /* 0x0000001014177819 */ /* 0x000fe200000006ff */
[----:B------:R-:W-:Y:S01]  /*15c0*/  FFMA.FTZ R22, R29, R27, R26 ;  /* 0x0000001b1d167223 */ /* 0x000fe2000001001a */
[----:B------:R-:W-:Y:S01]  /*15d0*/  SHF.L.U32 R26, R19, 0x10, RZ ;  /* 0x00000010131a7819 */ /* 0x000fe200000006ff */
[----:B------:R-:W-:Y:S01]  /*15e0*/  FMUL.FTZ R19, R24, UR7 ;  /* 0x0000000718137c20 */ /* 0x000fe20008410000 */
[----:B------:R-:W-:Y:S01]  /*15f0*/  SHF.L.U32 R27, R37, 0x10, RZ ;  /* 0x00000010251b7819 */ /* 0x000fe200000006ff */
[----:B------:R-:W-:Y:S01]  /*1600*/  FADD.FTZ R20, R28, -UR13 ;  /* 0x8000000d1c147e21 */ /* 0x000fe20008010000 */
[----:B------:R-:W-:Y:S01]  /*1610*/  FMUL.FTZ R24, R13, R23 ;  /* 0x000000170d187220 */ /* 0x000fe20000410000 */
[----:B------:R-:W-:Y:S01]  /*1620*/  FFMA.FTZ R14, R23, R19, R14 ;  /* 0x00000013170e7223 */ /* 0x000fe2000001000e */
[----:B------:R-:W-:Y:S01]  /*1630*/  FADD.FTZ R26, R26, -UR13 ;  /* 0x8000000d1a1a7e21 */ /* 0x000fe20008010000 */
[----:B------:R-:W-:Y:S01]  /*1640*/  FMUL.FTZ R20, R20, UR7 ;  /* 0x0000000714147c20 */ /* 0x000fe20008410000 */
[----:B------:R-:W-:Y:S01]  /*1650*/  FMUL.FTZ R28, R12, R27 ;  /* 0x0000001b0c1c7220 */ /* 0x000fe20000410000 */
[----:B------:R-:W-:Y:S01]  /*1660*/  FFMA.FTZ R19, R19, R24, R22 ;  /* 0x0000001813137223 */ /* 0x000fe20000010016 */
[----:B------:R-:W-:Y:S01]  /*1670*/  FADD.FTZ R25, R25, R23 ;  /* 0x0000001719197221 */ /* 0x000fe20000010000 */
[----:B------:R-:W-:Y:S01]  /*1680*/  SHF.L.U32 R23, R15, 0x10, RZ ;  /* 0x000000100f177819 */ /* 0x000fe200000006ff */
[----:B------:R-:W-:Y:S01]  /*1690*/  FMUL.FTZ R26, R26, UR7 ;  /* 0x000000071a1a7c20 */ /* 0x000fe20008410000 */
[----:B------:R-:W-:Y:S01]  /*16a0*/  FFMA.FTZ R5, R27, R20, R5 ;  /* 0x000000141b057223 */ /* 0x000fe20000010005 */
[----:B------:R-:W-:Y:S01]  /*16b0*/  FADD.FTZ R21, R24, R21 ;  /* 0x0000001518157221 */ /* 0x000fe20000010000 */
[----:B------:R-:W-:Y:S01]  /*16c0*/  FFMA.FTZ R19, R20, R28, R19 ;  /* 0x0000001c14137223 */ /* 0x000fe20000010013 */
[----:B------:R-:W-:Y:S01]  /*16d0*/  SHF.L.U32 R20, R42, 0x10, RZ ;  /* 0x000000102a147819 */ /* 0x000fe200000006ff */
[----:B------:R-:W-:Y:S01]  /*16e0*/  FADD.FTZ R25, R25, R23 ;  /* 0x0000001719197221 */ /* 0x000fe20000010000 */
[----:B------:R-:W-:Y:S01]  /*16f0*/  FFMA.FTZ R15, R23, R26, R14 ;  /* 0x0000001a170f7223 */ /* 0x000fe2000001000e */
[----:B------:R-:W-:Y:S01]  /*1700*/  FADD.FTZ R22, R21, R28 ;  /* 0x0000001c15167221 */ /* 0x000fe20000010000 */
[----:B------:R-:W-:Y:S01]  /*1710*/  FMUL.FTZ R23, R13, R23 ;  /* 0x000000170d177220 */ /* 0x000fe20000410000 */
[----:B------:R-:W-:Y:S01]  /*1720*/  SHF.L.U32 R14, R36, 0x10, RZ ;  /* 0x00000010240e7819 */ /* 0x000fe200000006ff */
[----:B------:R-:W-:Y:S01]  /*1730*/  FADD.FTZ R20, R20, -UR13 ;  /* 0x8000000d14147e21 */ /* 0x000fe20008010000 */
[----:B------:R-:W-:Y:S01]  /*1740*/  FADD.FTZ R21, R18, -UR13 ;  /* 0x8000000d12157e21 */ /* 0x000fe20008010000 */
[----:B------:R-:W-:Y:S01]  /*1750*/  FADD.FTZ R22, R23, R22 ;  /* 0x0000001617167221 */ /* 0x000fe20000010000 */
[----:B------:R-:W-:Y:S01]  /*1760*/  FFMA.FTZ R19, R26, R23, R19 ;  /* 0x000000171a137223 */ /* 0x000fe20000010013 */
[----:B------:R-:W-:Y:S01]  /*1770*/  FMUL.FTZ R23, R12, R14 ;  /* 0x0000000e0c177220 */ /* 0x000fe20000410000 */
[----:B------:R-:W-:Y:S01]  /*1780*/  FMUL.FTZ R18, R20, UR7 ;  /* 0x0000000714127c20 */ /* 0x000fe20008410000 */
[----:B------:R-:W-:Y:S01]  /*1790*/  FADD.FTZ R16, R16, R27 ;  /* 0x0000001b10107221 */ /* 0x000fe20000010000 */
[----:B------:R-:W-:Y:S01]  /*17a0*/  SHF.L.U32 R20, R17, 0x10, RZ ;  /* 0x0000001011147819 */ /* 0x000fe200000006ff */
[----:B------:R-:W-:Y:S01]  /*17b0*/  FADD.FTZ R27, R22, R23 ;  /* 0x00000017161b7221 */ /* 0x000fe20000010000 */
[----:B------:R-:W-:Y:S01]  /*17c0*/  FMUL.FTZ R21, R21, UR7 ;  /* 0x0000000715157c20 */ /* 0x000fe20008410000 */
[----:B------:R-:W-:Y:S01]  /*17d0*/  FFMA.FTZ R22, R18, R23, R19 ;  /* 0x0000001712167223 */ /* 0x000fe20000010013 */
[----:B------:R-:W-:Y:S01]  /*17e0*/  SHF.L.U32 R19, R53, 0x10, RZ ;  /* 0x0000001035137819 */ /* 0x000fe200000006ff */
[----:B------:R-:W-:Y:S01]  /*17f0*/  FADD.FTZ R25, R25, R20 ;  /* 0x0000001419197221 */ /* 0x000fe20000010000 */
[----:B------:R-:W-:Y:S01]  /*1800*/  FFMA.FTZ R15, R20, R21, R15 ;  /* 0x00000015140f7223 */ /* 0x000fe2000001000f */
[----:B------:R-:W-:Y:S01]  /*1810*/  FMUL.FTZ R20, R13, R20 ;  /* 0x000000140d147220 */ /* 0x000fe20000410000 */
[----:B------:R-:W-:Y:S01]  /*1820*/  SHF.L.U32 R17, R51, 0x10, RZ ;  /* 0x0000001033117819 */ /* 0x000fe200000006ff */
[----:B------:R-:W-:Y:S01]  /*1830*/  FADD.FTZ R19, R19, -UR13 ;  /* 0x8000000d13137e21 */ /* 0x000fe20008010000 */
[----:B------:R-:W-:Y:S01]  /*1840*/  SHF.L.U32 R23, R57, 0x10, RZ ;  /* 0x0000001039177819 */ /* 0x000fe200000006ff */
[----:B------:R-:W-:Y:S01]  /*1850*/  FFMA.FTZ R21, R21, R20, R22 ;  /* 0x0000001415157223 */ /* 0x000fe20000010016 */
[----:B------:R-:W-:Y:S01]  /*1860*/  FADD.FTZ R27, R20, R27 ;  /* 0x0000001b141b7221 */ /* 0x000fe20000010000 */
[----:B------:R-:W-:Y:S01]  /*1870*/  FMUL.FTZ R22, R19, UR7 ;  /* 0x0000000713167c20 */ /* 0x000fe20008410000 */
[----:B------:R-:W-:Y:S01]  /*1880*/  FMUL.FTZ R24, R12, R17 ;  /* 0x000000110c187220 */ /* 0x000fe20000410000 */
[----:B------:R-:W-:Y:S01]  /*1890*/  SHF.L.U32 R20, R55, 0x10, RZ ;  /* 0x0000001037147819 */ /* 0x000fe200000006ff */
[----:B------:R-:W-:Y:S01]  /*18a0*/  FADD.FTZ R19, R23, -UR13 ;  /* 0x8000000d17137e21 */ /* 0x000fe20008010000 */
[----:B------:R-:W-:Y:S01]  /*18b0*/  SHF.L.U32 R23, R52, 0x10, RZ ;  /* 0x0000001034177819 */ /* 0x000fe200000006ff */
[----:B------:R-:W-:Y:S01]  /*18c0*/  FADD.FTZ R27, R27, R24 ;  /* 0x000000181b1b7221 */ /* 0x000fe20000010000 */
[----:B------:R-:W-:Y:S01]  /*18d0*/  FFMA.FTZ R28, R22, R24, R21 ;  /* 0x00000018161c7223 */ /* 0x000fe20000010015 */
[----:B------:R-:W-:Y:S01]  /*18e0*/  FFMA.FTZ R18, R14, R18, R5 ;  /* 0x000000120e127223 */ /* 0x000fe20000010005 */
[----:B------:R-:W-:Y:S01]  /*18f0*/  FMUL.FTZ R26, R13, R20 ;  /* 0x000000140d1a7220 */ /* 0x000fe20000410000 */
[----:B------:R-:W-:Y:S01]  /*1900*/  FMUL.FTZ R19, R19, UR7 ;  /* 0x0000000713137c20 */ /* 0x000fe20008410000 */
[----:B------:R-:W-:Y:S01]  /*1910*/  FADD.FTZ R24, R16, R14 ;  /* 0x0000000e10187221 */ /* 0x000fe20000010000 */
[----:B------:R-:W-:Y:S01]  /*1920*/  SHF.L.U32 R5, R50, 0x10, RZ ;  /* 0x0000001032057819 */ /* 0x000fe200000006ff */
[----:B------:R-:W-:Y:S01]  /*1930*/  FADD.FTZ R16, R23, -UR13 ;  /* 0x8000000d17107e21 */ /* 0x000fe20008010000 */
[----:B------:R-:W-:Y:S01]  /*1940*/  SHF.L.U32 R23, R56, 0x10, RZ ;  /* 0x0000001038177819 */ /* 0x000fe200000006ff */
[----:B------:R-:W-:Y:S01]  /*1950*/  FADD.FTZ R27, R26, R27 ;  /* 0x0000001b1a1b7221 */ /* 0x000fe20000010000 */
[----:B------:R-:W-:Y:S01]  /*1960*/  FFMA.FTZ R21, R19, R26, R28 ;  /* 0x0000001a13157223 */ /* 0x000fe2000001001c */
[----:B------:R-:W-:Y:S01]  /*1970*/  FMUL.FTZ R26, R12, R5 ;  /* 0x000000050c1a7220 */ /* 0x000fe20000410000 */
[----:B------:R-:W-:Y:S01]  /*1980*/  SHF.L.U32 R14, R54, 0x10, RZ ;  /* 0x00000010360e7819 */ /* 0x000fe200000006ff */
[----:B------:R-:W-:Y:S01]  /*1990*/  FMUL.FTZ R16, R16, UR7 ;  /* 0x0000000710107c20 */ /* 0x000fe20008410000 */
[----:B------:R-:W-:Y:S01]  /*19a0*/  FADD.FTZ R23, R23, -UR13 ;  /* 0x8000000d17177e21 */ /* 0x000fe20008010000 */
[----:B------:R-:W-:Y:S01]  /*19b0*/  FADD.FTZ R27, R27, R26 ;  /* 0x0000001a1b1b7221 */ /* 0x000fe20000010000 */
[----:B------:R-:W-:Y:S01]  /*19c0*/  FFMA.FTZ R22, R17, R22, R18 ;  /* 0x0000001611167223 */ /* 0x000fe20000010012 */
[----:B------:R-:W-:Y:S01]  /*19d0*/  FFMA.FTZ R26, R16, R26, R21 ;  /* 0x0000001a101a7223 */ /* 0x000fe20000010015 */
[----:B------:R-:W-:Y:S01]  /*19e0*/  FADD.FTZ R24, R24, R17 ;  /* 0x0000001118187221 */ /* 0x000fe20000010000 */
[----:B------:R-:W-:Y:S01]  /*19f0*/  FMUL.FTZ R18, R13, R14 ;  /* 0x0000000e0d127220 */ /* 0x000fe20000410000 */
[----:B------:R-:W-:Y:S01]  /*1a00*/  FMUL.FTZ R21, R23, UR7 ;  /* 0x0000000717157c20 */ /* 0x000fe20008410000 */
[----:B------:R-:W-:Y:S01]  /*1a10*/  FADD.FTZ R25, R25, R20 ;  /* 0x0000001419197221 */ /* 0x000fe20000010000 */
[----:B------:R-:W-:Y:S01]  /*1a20*/  FFMA.FTZ R17, R20, R19, R15 ;  /* 0x0000001314117223 */ /* 0x000fe2000001000f */
[----:B------:R-:W-:Y:S01]  /*1a30*/  FADD.FTZ R15, R18, R27 ;  /* 0x0000001b120f7221 */ /* 0x000fe20000010000 */
[----:B------:R-:W-:Y:S01]  /*1a40*/  FFMA.FTZ R23, R21, R18, R26 ;  /* 0x0000001215177223 */ /* 0x000fe2000001001a */
[----:B------:R-:W-:Y:S01]  /*1a50*/  FADD.FTZ R18, R24, R5 ;  /* 0x0000000518127221 */ /* 0x000fe20000010000 */
[----:B------:R-:W-:Y:S01]  /*1a60*/  FFMA.FTZ R16, R5, R16, R22 ;  /* 0x0000001005107223 */ /* 0x000fe20000010016 */
[----:B------:R-:W-:Y:S01]  /*1a70*/  FADD.FTZ R19, R25, R14 ;  /* 0x0000000e19137221 */ /* 0x000fe20000010000 */
[----:B------:R-:W-:Y:S01]  /*1a80*/  FFMA.FTZ R17, R14, R21, R17 ;  /* 0x000000150e117223 */ /* 0x000fe20000010011 */
[----:B------:R-:W-:Y:S06]  /*1a90*/  BRA `(.L_x_79) ;  /* 0x0000001000b07947 */ /* 0x000fec0003800000 */
.L_x_78:
[C---:B------:R-:W-:Y:S02]  /*1aa0*/  SHF.L.U32 R5, R47.reuse, 0x10, RZ ;  /* 0x000000102f057819 */ /* 0x040fe400000006ff */
[C---:B-----5:R-:W-:Y:S02]  /*1ab0*/  SHF.L.U32 R15, R46.reuse, 0x10, RZ ;  /* 0x000000102e0f7819 */ /* 0x060fe400000006ff */
[----:B------:R-:W-:Y:S01]  /*1ac0*/  PRMT R14, R47, 0x7632, R14 ;  /* 0x000076322f0e7816 */ /* 0x000fe2000000000e */
[----:B------:R-:W-:Y:S01]  /*1ad0*/  FADD.FTZ R5, R5, -UR13 ;  /* 0x8000000d05057e21 */ /* 0x000fe20008010000 */
[----:B------:R-:W-:Y:S01]  /*1ae0*/  PRMT R24, R46, 0x7632, R24 ;  /* 0x000076322e187816 */ /* 0x000fe20000000018 */
[----:B------:R-:W-:Y:S01]  /*1af0*/  FADD.FTZ R21, R15, -UR13 ;  /* 0x8000000d0f157e21 */ /* 0x000fe20008010000 */
[----:B------:R-:W-:Y:S01]  /*1b00*/  SHF.L.U32 R14, R14, 0x10, RZ ;  /* 0x000000100e0e7819 */ /* 0x000fe200000006ff */
[----:B------:R-:W-:Y:S01]  /*1b10*/  FMUL.FTZ R5, R5, UR7 ;  /* 0x0000000705057c20 */ /* 0x000fe20008410000 */
[----:B------:R-:W-:Y:S01]  /*1b20*/  SHF.L.U32 R24, R24, 0x10, RZ ;  /* 0x0000001018187819 */ /* 0x000fe200000006ff */
[----:B------:R-:W-:Y:S01]  /*1b30*/  FMUL.FTZ R21, R21, UR7 ;  /* 0x0000000715157c20 */ /* 0x000fe20008410000 */
[----:B------:R-:W-:Y:S01]  /*1b40*/  SHF.L.U32 R28, R41, 0x10, RZ ;  /* 0x00000010291c7819 */ /* 0x000fe200000006ff */
[--C-:B------:R-:W-:Y:S01]  /*1b50*/  FFMA.FTZ R17, R12, R5, R10.reuse ;  /* 0x000000050c117223 */ /* 0x100fe2000001000a */
[----:B------:R-:W-:Y:S01]  /*1b60*/  FADD.FTZ R14, R14, -UR13 ;  /* 0x8000000d0e0e7e21 */ /* 0x000fe20008010000 */
[----:B------:R-:W-:Y:S01]  /*1b70*/  FFMA.FTZ R16, R12, R21, R10 ;  /* 0x000000150c107223 */ /* 0x000fe2000001000a */
[----:B------:R-:W-:Y:S01]  /*1b80*/  FADD.FTZ R24, R24, -UR13 ;  /* 0x8000000d18187e21 */ /* 0x000fe20008010000 */
[----:B------:R-:W-:Y:S01]  /*1b90*/  FMUL.FTZ R15, R17, -1.4426950216293334961 ;  /* 0xbfb8aa3b110f7820 */ /* 0x000fe20000410000 */
[----:B------:R-:W-:Y:S01]  /*1ba0*/  FMUL.FTZ R14, R14, UR7 ;  /* 0x000000070e0e7c20 */ /* 0x000fe20008410000 */
[----:B------:R-:W-:Y:S01]  /*1bb0*/  FMUL.FTZ R22, R16, -1.4426950216293334961 ;  /* 0xbfb8aa3b10167820 */ /* 0x000fe20000410000 */
[----:B------:R-:W-:Y:S01]  /*1bc0*/  FMUL.FTZ R24, R24, UR7 ;  /* 0x0000000718187c20 */ /* 0x000fe20008410000 */
[----:B------:R-:W-:Y:S01]  /*1bd0*/  SHF.L.U32 R25, R45, 0x10, RZ ;  /* 0x000000102d197819 */ /* 0x000fe200000006ff */
[C-C-:B------:R-:W-:Y:S01]  /*1be0*/  FFMA.FTZ R31, R13.reuse, R14, R11.reuse ;  /* 0x0000000e0d1f7223 */ /* 0x140fe2000001000b */
[----:B------:R-:W0:Y:S01]  /*1bf0*/  MUFU.EX2 R15, R15 ;  /* 0x0000000f000f7308 */ /* 0x000e220000000800 */
[----:B------:R-:W-:-:S02]  /*1c00*/  FFMA.FTZ R32, R13, R24, R11 ;  /* 0x000000180d207223 */ /* 0x000fc4000001000b */
[----:B------:R-:W-:-:S05]  /*1c10*/  FMUL.FTZ R18, R31, -1.4426950216293334961 ;  /* 0xbfb8aa3b1f127820 */ /* 0x000fca0000410000 */
[----:B------:R-:W1:Y:S08]  /*1c20*/  MUFU.EX2 R22, R22 ;  /* 0x0000001600167308 */ /* 0x000e700000000800 */
[----:B------:R-:W2:Y:S01]  /*1c30*/  MUFU.EX2 R18, R18 ;  /* 0x0000001200127308 */ /* 0x000ea20000000800 */
[----:B0-----:R-:W-:-:S07]  /*1c40*/  FADD.FTZ R19, R15, 1 ;  /* 0x3f8000000f137421 */ /* 0x001fce0000010000 */
[----:B------:R-:W0:Y:S01]  /*1c50*/  MUFU.RCP R19, R19 ;  /* 0x0000001300137308 */ /* 0x000e220000001000 */
[----:B-1----:R-:W-:-:S07]  /*1c60*/  FADD.FTZ R23, R22, 1 ;  /* 0x3f80000016177421 */ /* 0x002fce0000010000 */
[----:B------:R1:W3:Y:S01]  /*1c70*/  MUFU.RCP R15, R23 ;  /* 0x00000017000f7308 */ /* 0x0002e20000001000 */
[----:B--2---:R-:W-:-:S07]  /*1c80*/  FADD.FTZ R20, R18, 1 ;  /* 0x3f80000012147421 */ /* 0x004fce0000010000 */
[----:B------:R2:W4:Y:S01]  /*1c90*/  MUFU.RCP R18, R20 ;  /* 0x0000001400127308 */ /* 0x0005220000001000 */
[----:B0-----:R-:W-:Y:S01]  /*1ca0*/  FADD.FTZ R22, -R19, 1 ;  /* 0x3f80000013167421 */ /* 0x001fe20000010100 */
[----:B------:R-:W-:Y:S01]  /*1cb0*/  FMUL.FTZ R28, R28, R19 ;  /* 0x000000131c1c7220 */ /* 0x000fe20000410000 */
[----:B-1----:R-:W-:Y:S02]  /*1cc0*/  FADD.FTZ R23, R25, -UR13 ;  /* 0x8000000d19177e21 */ /* 0x002fe40008010000 */
[----:B------:R-:W-:Y:S01]  /*1cd0*/  FFMA.FTZ R19, R17, R22, 1 ;  /* 0x3f80000011137423 */ /* 0x000fe20000010016 */
[----:B------:R-:W-:Y:S01]  /*1ce0*/  PRMT R17, R41, 0x7632, R17 ;  /* 0x0000763229117816 */ /* 0x000fe20000000011 */
[----:B------:R-:W-:Y:S01]  /*1cf0*/  FMUL.FTZ R23, R23, UR7 ;  /* 0x0000000717177c20 */ /* 0x000fe20008410000 */
[----:B------:R-:W-:Y:S01]  /*1d00*/  PRMT R22, R45, 0x7632, R22 ;  /* 0x000076322d167816 */ /* 0x000fe20000000016 */
[----:B---3--:R-:W-:Y:S01]  /*1d10*/  FADD.FTZ R27, -R15, 1 ;  /* 0x3f8000000f1b7421 */ /* 0x008fe20000010100 */
[----:B------:R-:W-:Y:S01]  /*1d20*/  SHF.L.U32 R25, R17, 0x10, RZ ;  /* 0x0000001011197819 */ /* 0x000fe200000006ff */
[----:B------:R-:W-:Y:S01]  /*1d30*/  FMUL.FTZ R17, R32, -1.4426950216293334961 ;  /* 0xbfb8aa3b20117820 */ /* 0x000fe20000410000 */
[----:B------:R-:W-:Y:S01]  /*1d40*/  SHF.L.U32 R22, R22, 0x10, RZ ;  /* 0x0000001016167819 */ /* 0x000fe200000006ff */
[----:B------:R-:W-:Y:S01]  /*1d50*/  FFMA.FTZ R27, R16, R27, 1 ;  /* 0x3f800000101b7423 */ /* 0x000fe2000001001b */
[----:B------:R-:W-:Y:S01]  /*1d60*/  FFMA.FTZ R16, R12, R23, R10 ;  /* 0x000000170c107223 */ /* 0x000fe2000001000a */
[----:B------:R-:W-:-:S02]  /*1d70*/  FMUL.FTZ R28, R28, R19 ;  /* 0x000000131c1c7220 */ /* 0x000fc40000410000 */
[----:B------:R-:W0:Y:S01]  /*1d80*/  MUFU.EX2 R17, R17 ;  /* 0x0000001100117308 */ /* 0x000e220000000800 */
[----:B------:R-:W-:Y:S01]  /*1d90*/  FMUL.FTZ R19, R16, -1.4426950216293334961 ;  /* 0xbfb8aa3b10137820 */ /* 0x000fe20000410000 */
[----:B--2---:R-:W-:Y:S01]  /*1da0*/  FADD.FTZ R20, R22, -UR13 ;  /* 0x8000000d16147e21 */ /* 0x004fe20008010000 */
[----:B------:R-:W-:Y:S01]  /*1db0*/  SHF.L.U32 R22, R40, 0x10, RZ ;  /* 0x0000001028167819 */ /* 0x000fe200000006ff */
[----:B----4-:R-:W-:Y:S01]  /*1dc0*/  FMUL.FTZ R26, R25, R18 ;  /* 0x00000012191a7220 */ /* 0x010fe20000410000 */
[----:B------:R-:W-:Y:S01]  /*1dd0*/  FADD.FTZ R18, -R18, 1 ;  /* 0x3f80000012127421 */ /* 0x000fe20000010100 */
[----:B------:R-:W-:Y:S01]  /*1de0*/  FMUL.FTZ R20, R20, UR7 ;  /* 0x0000000714147c20 */ /* 0x000fe20008410000 */
[----:B------:R-:W-:Y:S01]  /*1df0*/  PRMT R25, R40, 0x7632, R25 ;  /* 0x0000763228197816 */ /* 0x000fe20000000019 */
[----:B------:R-:W1:Y:S01]  /*1e00*/  MUFU.EX2 R19, R19 ;  /* 0x0000001300137308 */ /* 0x000e620000000800 */
[----:B------:R-:W-:Y:S01]  /*1e10*/  FMUL.FTZ R22, R22, R15 ;  /* 0x0000000f16167220 */ /* 0x000fe20000410000 */
[----:B------:R-:W-:Y:S01]  /*1e20*/  SHF.L.U32 R15, R44, 0x10, RZ ;  /* 0x000000102c0f7819 */ /* 0x000fe200000006ff */
[----:B------:R-:W-:Y:S01]  /*1e30*/  FFMA.FTZ R30, R13, R20, R11 ;  /* 0x000000140d1e7223 */ /* 0x000fe2000001000b */
[----:B------:R-:W-:Y:S01]  /*1e40*/  FFMA.FTZ R31, R31, R18, 1 ;  /* 0x3f8000001f1f7423 */ /* 0x000fe20000010012 */
[----:B------:R-:W-:Y:S01]  /*1e50*/  FMUL.FTZ R27, R22, R27 ;  /* 0x0000001b161b7220 */ /* 0x000fe20000410000 */
[----:B------:R-:W-:Y:S01]  /*1e60*/  SHF.L.U32 R25, R25, 0x10, RZ ;  /* 0x0000001019197819 */ /* 0x000fe200000006ff */
[----:B------:R-:W-:Y:S01]  /*1e70*/  FADD.FTZ R15, R15, -UR13 ;  /* 0x8000000d0f0f7e21 */ /* 0x000fe20008010000 */
[----:B------:R-:W-:Y:S01]  /*1e80*/  FMUL.FTZ R18, R30, -1.4426950216293334961 ;  /* 0xbfb8aa3b1e127820 */ /* 0x000fe20000410000 */
[----:B0-----:R-:W-:Y:S01]  /*1e90*/  FADD.FTZ R29, R17, 1 ;  /* 0x3f800000111d7421 */ /* 0x001fe20000010000 */
[----:B------:R-:W-:Y:S01]  /*1ea0*/  FMUL.FTZ R26, R26, R31 ;  /* 0x0000001f1a1a7220 */ /* 0x000fe20000410000 */
[----:B------:R-:W-:-:S03]  /*1eb0*/  FMUL.FTZ R17, R15, UR7 ;  /* 0x000000070f117c20 */ /* 0x000fc60008410000 */
[----:B------:R-:W-:Y:S01]  /*1ec0*/  MUFU.EX2 R18, R18 ;  /* 0x0000001200127308 */ /* 0x000fe20000000800 */
[----:B------:R-:W-:Y:S01]  /*1ed0*/  FFMA.FTZ R15, R12, R17, R10 ;  /* 0x000000110c0f7223 */ /* 0x000fe2000001000a */
[----:B------:R-:W-:Y:S01]  /*1ee0*/  FMUL.FTZ R31, R13, R26 ;  /* 0x0000001a0d1f7220 */ /* 0x000fe20000410000 */
[----:B-1----:R-:W-:Y:S02]  /*1ef0*/  FADD.FTZ R33, R19, 1 ;  /* 0x3f80000013217421 */ /* 0x002fe40000010000 */
[----:B------:R-:W-:-:S03]  /*1f00*/  FMUL.FTZ R22, R15, -1.4426950216293334961 ;  /* 0xbfb8aa3b0f167820 */ /* 0x000fc60000410000 */
[----:B------:R-:W0:Y:S08]  /*1f10*/  MUFU.RCP R29, R29 ;  /* 0x0000001d001d7308 */ /* 0x000e300000001000 */
[----:B------:R1:W2:Y:S08]  /*1f20*/  MUFU.RCP R19, R33 ;  /* 0x0000002100137308 */ /* 0x0002b00000001000 */
[----:B------:R-:W3:Y:S01]  /*1f30*/  MUFU.EX2 R22, R22 ;  /* 0x0000001600167308 */ /* 0x000ee20000000800 */
[----:B0-----:R-:W-:Y:S01]  /*1f40*/  FMUL.FTZ R25, R25, R29 ;  /* 0x0000001d19197220 */ /* 0x001fe20000410000 */
[----:B------:R-:W-:Y:S01]  /*1f50*/  FADD.FTZ R29, -R29, 1 ;  /* 0x3f8000001d1d7421 */ /* 0x000fe20000010100 */
[----:B-1----:R-:W-:-:S03]  /*1f60*/  SHF.L.U32 R33, R39, 0x10, RZ ;  /* 0x0000001027217819 */ /* 0x002fc600000006ff */
[----:B------:R-:W-:Y:S01]  /*1f70*/  FFMA.FTZ R32, R32, R29, 1 ;  /* 0x3f80000020207423 */ /* 0x000fe2000001001d */
[----:B------:R-:W-:Y:S01]  /*1f80*/  FADD.FTZ R29, R18, 1 ;  /* 0x3f800000121d7421 */ /* 0x000fe20000010000 */
[----:B--2---:R-:W-:Y:S01]  /*1f90*/  FADD.FTZ R35, -R19, 1 ;  /* 0x3f80000013237421 */ /* 0x004fe20000010100 */
[----:B------:R-:W-:Y:S01]  /*1fa0*/  FMUL.FTZ R33, R33, R19 ;  /* 0x0000001321217220 */ /* 0x000fe20000410000 */
[----:B------:R-:W-:-:S03]  /*1fb0*/  FMUL.FTZ R25, R25, R32 ;  /* 0x0000002019197220 */ /* 0x000fc60000410000 */
[----:B------:R-:W0:Y:S01]  /*1fc0*/  MUFU.RCP R29, R29 ;  /* 0x0000001d001d7308 */ /* 0x000e220000001000 */
[----:B------:R-:W-:Y:S01]  /*1fd0*/  FFMA.FTZ R18, R16, R35, 1 ;  /* 0x3f80000010127423 */ /* 0x000fe20000010023 */
[----:B---3--:R-:W-:Y:S01]  /*1fe0*/  FADD.FTZ R16, R22, 1 ;  /* 0x3f80000016107421 */ /* 0x008fe20000010000 */
[----:B------:R-:W-:-:S04]  /*1ff0*/  PRMT R22, R39, 0x7632, R22 ;  /* 0x0000763227167816 */ /* 0x000fc80000000016 */
[----:B------:R-:W-:Y:S01]  /*2000*/  SHF.L.U32 R22, R22, 0x10, RZ ;  /* 0x0000001016167819 */ /* 0x000fe200000006ff */
[----:B------:R-:W1:Y:S04]  /*2010*/  MUFU.RCP R16, R16 ;  /* 0x0000001000107308 */ /* 0x000e680000001000 */
[----:B0-----:R-:W-:Y:S01]  /*2020*/  FMUL.FTZ R19, R22, R29 ;  /* 0x0000001d16137220 */ /* 0x001fe20000410000 */
[----:B------:R-:W-:Y:S01]  /*2030*/  FADD.FTZ R35, -R29, 1 ;  /* 0x3f8000001d237421 */ /* 0x000fe20000010100 */
[----:B------:R-:W-:Y:S01]  /*2040*/  PRMT R29, R44, 0x7632, R29 ;  /* 0x000076322c1d7816 */ /* 0x000fe2000000001d */
[----:B------:R-:W-:Y:S01]  /*2050*/  FMUL.FTZ R22, R33, R18 ;  /* 0x0000001221167220 */ /* 0x000fe20000410000 */
[----:B------:R-:W-:Y:S01]  /*2060*/  SHF.L.U32 R33, R38, 0x10, RZ ;  /* 0x0000001026217819 */ /* 0x000fe200000006ff */
[----:B------:R-:W-:Y:S01]  /*2070*/  FFMA.FTZ R30, R30, R35, 1 ;  /* 0x3f8000001e1e7423 */ /* 0x000fe20000010023 */
[----:B------:R-:W-:-:S03]  /*2080*/  SHF.L.U32 R29, R29, 0x10, RZ ;  /* 0x000000101d1d7819 */ /* 0x000fc600000006ff */
[----:B------:R-:W-:Y:S01]  /*2090*/  FMUL.FTZ R19, R19, R30 ;  /* 0x0000001e13137220 */ /* 0x000fe20000410000 */
[----:B-1----:R-:W-:Y:S01]  /*20a0*/  FADD.FTZ R18, -R16, 1 ;  /* 0x3f80000010127421 */ /* 0x002fe20000010100 */
[----:B------:R-:W-:Y:S01]  /*20b0*/  FADD.FTZ R29, R29, -UR13 ;  /* 0x8000000d1d1d7e21 */ /* 0x000fe20008010000 */
[----:B------:R-:W-:Y:S02]  /*20c0*/  FMUL.FTZ R30, R12, R28 ;  /* 0x0000001c0c1e7220 */ /* 0x000fe40000410000 */
[----:B------:R-:W-:Y:S01]  /*20d0*/  FFMA.FTZ R15, R15, R18, 1 ;  /* 0x3f8000000f0f7423 */ /* 0x000fe20000010012 */
[----:B------:R-:W-:Y:S01]  /*20e0*/  FMUL.FTZ R18, R33, R16 ;  /* 0x0000001021127220 */ /* 0x000fe20000410000 */
[----:B------:R-:W-:Y:S01]  /*20f0*/  FMUL.FTZ R16, R29, UR7 ;  /* 0x000000071d107c20 */ /* 0x000fe20008410000 */
[----:B------:R-:W-:Y:S01]  /*2100*/  FFMA.FTZ R33, R5, R30, RZ ;  /* 0x0000001e05217223 */ /* 0x000fe200000100ff */
[----:B------:R-:W-:Y:S01]  /*2110*/  FADD.FTZ R30, RZ, R30 ;  /* 0x0000001eff1e7221 */ /* 0x000fe20000010000 */
[----:B------:R-:W-:Y:S01]  /*2120*/  FMUL.FTZ R15, R18, R15 ;  /* 0x0000000f120f7220 */ /* 0x000fe20000410000 */
[----:B------:R-:W-:Y:S01]  /*2130*/  FFMA.FTZ R18, R13, R16, R11 ;  /* 0x000000100d127223 */ /* 0x000fe2000001000b */
[----:B------:R-:W-:Y:S01]  /*2140*/  FFMA.FTZ R32, R14, R31, R33 ;  /* 0x0000001f0e207223 */ /* 0x000fe20000010021 */
[----:B------:R-:W-:Y:S01]  /*2150*/  FADD.FTZ R30, R31, R30 ;  /* 0x0000001e1f1e7221 */ /* 0x000fe20000010000 */
[----:B------:R-:W-:Y:S01]  /*2160*/  PRMT R31, R38, 0x7632, R31 ;  /* 0x00007632261f7816 */ /* 0x000fe2000000001f */
[----:B------:R-:W-:Y:S01]  /*2170*/  FMUL.FTZ R35, R18, -1.4426950216293334961 ;  /* 0xbfb8aa3b12237820 */ /* 0x000fe20000410000 */
[----:B------:R-:W-:Y:S01]  /*2180*/  FFMA.FTZ R5, R5, R28, RZ ;  /* 0x0000001c05057223 */ /* 0x000fe200000100ff */
[----:B------:R-:W-:Y:S01]  /*2190*/  FADD.FTZ R28, RZ, R28 ;  /* 0x0000001cff1c7221 */ /* 0x000fe20000010000 */
[----:B------:R-:W-:Y:S01]  /*21a0*/  SHF.L.U32 R31, R31, 0x10, RZ ;  /* 0x000000101f1f7819 */ /* 0x000fe200000006ff */
[----:B------:R-:W0:Y:S02]  /*21b0*/  MUFU.EX2 R29, R35 ;  /* 0x00000023001d7308 */ /* 0x000e240000000800 */
[----:B0-----:R-:W-:-:S06]  /*21c0*/  FADD.FTZ R29, R29, 1 ;  /* 0x3f8000001d1d7421 */ /* 0x001fcc0000010000 */
[----:B------:R-:W0:Y:S02]  /*21d0*/  MUFU.RCP R29, R29 ;  /* 0x0000001d001d7308 */ /* 0x000e240000001000 */
[----:B0-----:R-:W-:Y:S01]  /*21e0*/  FADD.FTZ R33, -R29, 1 ;  /* 0x3f8000001d217421 */ /* 0x001fe20000010100 */
[----:B------:R-:W-:Y:S01]  /*21f0*/  FMUL.FTZ R31, R31, R29 ;  /* 0x0000001d1f1f7220 */ /* 0x000fe20000410000 */
[----:B------:R-:W-:Y:S02]  /*2200*/  SHF.L.U32 R29, R43, 0x10, RZ ;  /* 0x000000102b1d7819 */ /* 0x000fe400000006ff */
[----:B------:R-:W-:-:S04]  /*2210*/  FFMA.FTZ R18, R18, R33, 1 ;  /* 0x3f80000012127423 */ /* 0x000fc80000010021 */
[----:B------:R-:W-:Y:S01]  /*2220*/  FMUL.FTZ R18, R31, R18 ;  /* 0x000000121f127220 */ /* 0x000fe20000410000 */
[----:B------:R-:W-:Y:S01]  /*2230*/  FADD.FTZ R31, R29, -UR13 ;  /* 0x8000000d1d1f7e21 */ /* 0x000fe20008010000 */
[----:B------:R-:W-:Y:S01]  /*2240*/  FADD.FTZ R29, R28, R27 ;  /* 0x0000001b1c1d7221 */ /* 0x000fe20000010000 */
[-C--:B------:R-:W-:Y:S01]  /*2250*/  FFMA.FTZ R28, R21, R27.reuse, R5 ;  /* 0x0000001b151c7223 */ /* 0x080fe20000010005 */
[C---:B------:R-:W-:Y:S01]  /*2260*/  FMUL.FTZ R27, R12.reuse, R27 ;  /* 0x0000001b0c1b7220 */ /* 0x040fe20000410000 */
[----:B------:R-:W-:Y:S02]  /*2270*/  FMUL.FTZ R5, R31, UR7 ;  /* 0x000000071f057c20 */ /* 0x000fe40008410000 */
[----:B------:R-:W-:Y:S01]  /*2280*/  FFMA.FTZ R28, R23, R22, R28 ;  /* 0x00000016171c7223 */ /* 0x000fe2000001001c */
[----:B------:R-:W-:Y:S01]  /*2290*/  FFMA.FTZ R31, R21, R27, R32 ;  /* 0x0000001b151f7223 */ /* 0x000fe20000010020 */
[----:B------:R-:W-:Y:S01]  /*22a0*/  FFMA.FTZ R21, R12, R5, R10 ;  /* 0x000000050c157223 */ /* 0x000fe2000001000a */
[----:B------:R-:W-:Y:S01]  /*22b0*/  FADD.FTZ R30, R30, R27 ;  /* 0x0000001b1e1e7221 */ /* 0x000fe20000010000 */
[----:B------:R-:W-:Y:S01]  /*22c0*/  SHF.L.U32 R27, R37, 0x10, RZ ;  /* 0x00000010251b7819 */ /* 0x000fe200000006ff */
[----:B------:R-:W-:Y:S01]  /*22d0*/  FFMA.FTZ R28, R17, R15, R28 ;  /* 0x0000000f111c7223 */ /* 0x000fe2000001001c */
[----:B------:R-:W-:-:S06]  /*22e0*/  FMUL.FTZ R33, R21, -1.4426950216293334961 ;  /* 0xbfb8aa3b15217820 */ /* 0x000fcc0000410000 */
[----:B------:R-:W0:Y:S02]  /*22f0*/  MUFU.EX2 R33, R33 ;  /* 0x0000002100217308 */ /* 0x000e240000000800 */
[----:B0-----:R-:W-:-:S06]  /*2300*/  FADD.FTZ R32, R33, 1 ;  /* 0x3f80000021207421 */ /* 0x001fcc0000010000 */
[----:B------:R-:W0:Y:S02]  /*2310*/  MUFU.RCP R32, R32 ;  /* 0x0000002000207308 */ /* 0x000e240000001000 */
[----:B0-----:R-:W-:Y:S01]  /*2320*/  FADD.FTZ R35, -R32, 1 ;  /* 0x3f80000020237421 */ /* 0x001fe20000010100 */
[----:B------:R-:W-:-:S03]  /*2330*/  FMUL.FTZ R27, R27, R32 ;  /* 0x000000201b1b7220 */ /* 0x000fc60000410000 */
[----:B------:R-:W-:Y:S01]  /*2340*/  FFMA.FTZ R21, R21, R35, 1 ;  /* 0x3f80000015157423 */ /* 0x000fe20000010023 */
[----:B------:R-:W-:-:S03]  /*2350*/  PRMT R35, R43, 0x7632, R35 ;  /* 0x000076322b237816 */ /* 0x000fc60000000023 */
[----:B------:R-:W-:Y:S01]  /*2360*/  FMUL.FTZ R21, R27, R21 ;  /* 0x000000151b157220 */ /* 0x000fe20000410000 */
[----:B------:R-:W-:Y:S01]  /*2370*/  SHF.L.U32 R35, R35, 0x10, RZ ;  /* 0x0000001023237819 */ /* 0x000fe200000006ff */
[----:B------:R-:W-:Y:S01]  /*2380*/  FFMA.FTZ R27, R14, R26, RZ ;  /* 0x0000001a0e1b7223 */ /* 0x000fe200000100ff */
[----:B------:R-:W-:Y:S01]  /*2390*/  FADD.FTZ R26, RZ, R26 ;  /* 0x0000001aff1a7221 */ /* 0x000fe20000010000 */
[----:B------:R-:W-:Y:S02]  /*23a0*/  FFMA.FTZ R28, R5, R21, R28 ;  /* 0x00000015051c7223 */ /* 0x000fe4000001001c */
[----:B------:R-:W-:Y:S01]  /*23b0*/  FADD.FTZ R14, R35, -UR13 ;  /* 0x8000000d230e7e21 */ /* 0x000fe20008010000 */
[----:B------:R-:W-:Y:S01]  /*23c0*/  FADD.FTZ R26, R26, R25 ;  /* 0x000000191a1a7221 */ /* 0x000fe20000010000 */
[-C--:B------:R-:W-:Y:S01]  /*23d0*/  FFMA.FTZ R27, R24, R25.reuse, R27 ;  /* 0x00000019181b7223 */ /* 0x080fe2000001001b */
[----:B------:R-:W-:Y:S01]  /*23e0*/  FMUL.FTZ R25, R13, R25 ;  /* 0x000000190d197220 */ /* 0x000fe20000410000 */
[----:B------:R-:W-:-:S02]  /*23f0*/  FMUL.FTZ R14, R14, UR7 ;  /* 0x000000070e0e7c20 */ /* 0x000fc40008410000 */
[----:B------:R-:W-:Y:S01]  /*2400*/  FFMA.FTZ R27, R20, R19, R27 ;  /* 0x00000013141b7223 */ /* 0x000fe2000001001b */
[----:B------:R-:W-:Y:S01]  /*2410*/  FFMA.FTZ R32, R24, R25, R31 ;  /* 0x0000001918207223 */ /* 0x000fe2000001001f */
[----:B------:R-:W-:Y:S01]  /*2420*/  FFMA.FTZ R24, R13, R14, R11 ;  /* 0x0000000e0d187223 */ /* 0x000fe2000001000b */
[--C-:B------:R-:W-:Y:S01]  /*2430*/  FADD.FTZ R31, R25, R30.reuse ;  /* 0x0000001e191f7221 */ /* 0x100fe20000010000 */
[----:B------:R-:W-:Y:S01]  /*2440*/  PRMT R30, R37, 0x7632, R30 ;  /* 0x00007632251e7816 */ /* 0x000fe2000000001e */
[----:B------:R-:W-:Y:S01]  /*2450*/  FFMA.FTZ R27, R16, R18, R27 ;  /* 0x00000012101b7223 */ /* 0x000fe2000001001b */
[----:B------:R-:W-:Y:S02]  /*2460*/  FMUL.FTZ R35, R24, -1.4426950216293334961 ;  /* 0xbfb8aa3b18237820 */ /* 0x000fe40000410000 */
[----:B------:R-:W-:-:S04]  /*2470*/  SHF.L.U32 R30, R30, 0x10, RZ ;  /* 0x000000101e1e7819 */ /* 0x000fc800000006ff */
[----:B------:R-:W0:Y:S02]  /*2480*/  MUFU.EX2 R35, R35 ;  /* 0x0000002300237308 */ /* 0x000e240000000800 */
[----:B0-----:R-:W-:-:S06]  /*2490*/  FADD.FTZ R33, R35, 1 ;  /* 0x3f80000023217421 */ /* 0x001fcc0000010000 */
[----:B------:R-:W0:Y:S02]  /*24a0*/  MUFU.RCP R33, R33 ;  /* 0x0000002100217308 */ /* 0x000e240000001000 */
[----:B0-----:R-:W-:Y:S01]  /*24b0*/  FADD.FTZ R59, -R33, 1 ;  /* 0x3f800000213b7421 */ /* 0x001fe20000010100 */
[----:B------:R-:W-:Y:S01]  /*24c0*/  FMUL.FTZ R25, R30, R33 ;  /* 0x000000211e197220 */ /* 0x000fe20000410000 */
[----:B------:R-:W-:Y:S01]  /*24d0*/  FADD.FTZ R30, R29, R22 ;  /* 0x000000161d1e7221 */ /* 0x000fe20000010000 */
[----:B------:R-:W-:Y:S01]  /*24e0*/  FMUL.FTZ R33, R12, R22 ;  /* 0x000000160c217220 */ /* 0x000fe20000410000 */
[----:B------:R-:W-:-:S03]  /*24f0*/  FFMA.FTZ R24, R24, R59, 1 ;  /* 0x3f80000018187423 */ /* 0x000fc6000001003b */
[----:B------:R-:W-:Y:S01]  /*2500*/  FFMA.FTZ R29, R23, R33, R32 ;  /* 0x00000021171d7223 */ /* 0x000fe20000010020 */
[----:B------:R-:W-:Y:S01]  /*2510*/  FMUL.FTZ R24, R25, R24 ;  /* 0x0000001819187220 */ /* 0x000fe20000410000 */
[----:B------:R-:W-:Y:S01]  /*2520*/  SHF.L.U32 R25, R42, 0x10, RZ ;  /* 0x000000102a197819 */ /* 0x000fe200000006ff */
[----:B------:R-:W-:Y:S01]  /*2530*/  FADD.FTZ R31, R31, R33 ;  /* 0x000000211f1f7221 */ /* 0x000fe20000010000 */
[----:B------:R-:W-:Y:S01]  /*2540*/  SHF.L.U32 R23, R36, 0x10, RZ ;  /* 0x0000001024177819 */ /* 0x000fe200000006ff */
[----:B------:R-:W-:Y:S02]  /*2550*/  FFMA.FTZ R27, R14, R24, R27 ;  /* 0x000000180e1b7223 */ /* 0x000fe4000001001b */
[----:B------:R-:W-:-:S04]  /*2560*/  FADD.FTZ R25, R25, -UR13 ;  /* 0x8000000d19197e21 */ /* 0x000fc80008010000 */
[----:B------:R-:W-:-:S04]  /*2570*/  FMUL.FTZ R25, R25, UR7 ;  /* 0x0000000719197c20 */ /* 0x000fc80008410000 */
[----:B------:R-:W-:-:S04]  /*2580*/  FFMA.FTZ R22, R12, R25, R10 ;  /* 0x000000190c167223 */ /* 0x000fc8000001000a */
        /* <DEDUP_REMOVED lines=10> */
[----:B------:R-:W-:Y:S01]  /*2630*/  FADD.FTZ R23, R26, R19 ;  /* 0x000000131a177221 */ /* 0x000fe20000010000 */
[----:B------:R-:W-:Y:S01]  /*2640*/  FMUL.FTZ R19, R13, R19 ;  /* 0x000000130d137220 */ /* 0x000fe20000410000 */
[----:B------:R-:W-:Y:S02]  /*2650*/  FFMA.FTZ R28, R25, R22, R28 ;  /* 0x00000016191c7223 */ /* 0x000fe4000001001c */
[----:B------:R-:W-:Y:S01]  /*2660*/  FADD.FTZ R33, R33, -UR13 ;  /* 0x8000000d21217e21 */ /* 0x000fe20008010000 */
[----:B------:R-:W-:Y:S01]  /*2670*/  FFMA.FTZ R32, R20, R19, R29 ;  /* 0x0000001314207223 */ /* 0x000fe2000001001d */
[----:B------:R-:W-:Y:S01]  /*2680*/  FADD.FTZ R31, R19, R31 ;  /* 0x0000001f131f7221 */ /* 0x000fe20000010000 */
[----:B------:R-:W-:Y:S01]  /*2690*/  PRMT R19, R36, 0x7632, R19 ;  /* 0x0000763224137816 */ /* 0x000fe20000000013 */
[----:B------:R-:W-:Y:S01]  /*26a0*/  FMUL.FTZ R26, R33, UR7 ;  /* 0x00000007211a7c20 */ /* 0x000fe20008410000 */
[----:B------:R-:W-:-:S02]  /*26b0*/  FADD.FTZ R23, R23, R18 ;  /* 0x0000001217177221 */ /* 0x000fc40000010000 */
[----:B------:R-:W-:Y:S01]  /*26c0*/  SHF.L.U32 R19, R19, 0x10, RZ ;  /* 0x0000001013137819 */ /* 0x000fe200000006ff */
[----:B------:R-:W-:-:S04]  /*26d0*/  FFMA.FTZ R20, R13, R26, R11 ;  /* 0x0000001a0d147223 */ /* 0x000fc8000001000b */
[----:B------:R-:W-:-:S06]  /*26e0*/  FMUL.FTZ R33, R20, -1.4426950216293334961 ;  /* 0xbfb8aa3b14217820 */ /* 0x000fcc0000410000 */
[----:B------:R-:W0:Y:S02]  /*26f0*/  MUFU.EX2 R33, R33 ;  /* 0x0000002100217308 */ /* 0x000e240000000800 */
[----:B0-----:R-:W-:Y:S01]  /*2700*/  FADD.FTZ R29, R33, 1 ;  /* 0x3f800000211d7421 */ /* 0x001fe20000010000 */
[----:B------:R-:W-:-:S04]  /*2710*/  FMUL.FTZ R33, R12, R15 ;  /* 0x0000000f0c217220 */ /* 0x000fc80000410000 */
[----:B------:R-:W-:Y:S01]  /*2720*/  FADD.FTZ R31, R31, R33 ;  /* 0x000000211f1f7221 */ /* 0x000fe20000010000 */
[----:B------:R-:W0:Y:S02]  /*2730*/  MUFU.RCP R29, R29 ;  /* 0x0000001d001d7308 */ /* 0x000e240000001000 */
[----:B0-----:R-:W-:Y:S01]  /*2740*/  FADD.FTZ R35, -R29, 1 ;  /* 0x3f8000001d237421 */ /* 0x001fe20000010100 */
[----:B------:R-:W-:Y:S01]  /*2750*/  FMUL.FTZ R19, R19, R29 ;  /* 0x0000001d13137220 */ /* 0x000fe20000410000 */
[----:B------:R-:W-:Y:S01]  /*2760*/  FFMA.FTZ R29, R17, R33, R32 ;  /* 0x00000021111d7223 */ /* 0x000fe20000010020 */
[----:B------:R-:W-:Y:S01]  /*2770*/  SHF.L.U32 R33, R51, 0x10, RZ ;  /* 0x0000001033217819 */ /* 0x000fe200000006ff */
[----:B------:R-:W-:-:S04]  /*2780*/  FFMA.FTZ R20, R20, R35, 1 ;  /* 0x3f80000014147423 */ /* 0x000fc80000010023 */
[----:B------:R-:W-:Y:S01]  /*2790*/  FMUL.FTZ R19, R19, R20 ;  /* 0x0000001413137220 */ /* 0x000fe20000410000 */
[----:B------:R-:W-:-:S03]  /*27a0*/  SHF.L.U32 R20, R53, 0x10, RZ ;  /* 0x0000001035147819 */ /* 0x000fc600000006ff */
[----:B------:R-:W-:Y:S02]  /*27b0*/  FFMA.FTZ R27, R26, R19, R27 ;  /* 0x000000131a1b7223 */ /* 0x000fe4000001001b */
[----:B------:R-:W-:Y:S01]  /*27c0*/  FADD.FTZ R35, R20, -UR13 ;  /* 0x8000000d14237e21 */ /* 0x000fe20008010000 */
[----:B------:R-:W-:-:S03]  /*27d0*/  FADD.FTZ R20, R30, R15 ;  /* 0x0000000f1e147221 */ /* 0x000fc60000010000 */
[----:B------:R-:W-:-:S04]  /*27e0*/  FMUL.FTZ R15, R35, UR7 ;  /* 0x00000007230f7c20 */ /* 0x000fc80008410000 */
        /* <DEDUP_REMOVED lines=15> */
[----:B------:R-:W-:-:S04]  /*28e0*/  FADD.FTZ R33, R33, -UR13 ;  /* 0x8000000d21217e21 */ /* 0x000fc80008010000 */
[----:B------:R-:W-:-:S04]  /*28f0*/  FMUL.FTZ R18, R33, UR7 ;  /* 0x0000000721127c20 */ /* 0x000fc80008410000 */
[----:B------:R-:W-:-:S04]  /*2900*/  FFMA.FTZ R16, R13, R18, R11 ;  /* 0x000000120d107223 */ /* 0x000fc8000001000b */
[----:B------:R-:W-:-:S06]  /*2910*/  FMUL.FTZ R33, R16, -1.4426950216293334961 ;  /* 0xbfb8aa3b10217820 */ /* 0x000fcc0000410000 */
[----:B------:R-:W0:Y:S02]  /*2920*/  MUFU.EX2 R33, R33 ;  /* 0x0000002100217308 */ /* 0x000e240000000800 */
[----:B0-----:R-:W-:-:S06]  /*2930*/  FADD.FTZ R35, R33, 1 ;  /* 0x3f80000021237421 */ /* 0x001fcc0000010000 */
[----:B------:R0:W1:Y:S02]  /*2940*/  MUFU.RCP R29, R35 ;  /* 0x00000023001d7308 */ /* 0x0000640000001000 */
[----:B0-----:R-:W-:-:S04]  /*2950*/  FMUL.FTZ R35, R12, R21 ;  /* 0x000000150c237220 */ /* 0x001fc80000410000 */
[----:B------:R-:W-:Y:S01]  /*2960*/  FFMA.FTZ R33, R5, R35, R30 ;  /* 0x0000002305217223 */ /* 0x000fe2000001001e */
[----:B------:R-:W-:Y:S01]  /*2970*/  FADD.FTZ R31, R31, R35 ;  /* 0x000000231f1f7221 */ /* 0x000fe20000010000 */
[----:B------:R-:W-:Y:S01]  /*2980*/  SHF.L.U32 R35, R50, 0x10, RZ ;  /* 0x0000001032237819 */ /* 0x000fe200000006ff */
[----:B-1----:R-:W-:Y:S01]  /*2990*/  FMUL.FTZ R32, R32, R29 ;  /* 0x0000001d20207220 */ /* 0x002fe20000410000 */
[----:B------:R-:W-:-:S04]  /*29a0*/  FADD.FTZ R29, -R29, 1 ;  /* 0x3f8000001d1d7421 */ /* 0x000fc80000010100 */
        /* <DEDUP_REMOVED lines=11> */
[----:B------:R-:W-:-:S05]  /*2a60*/  FADD.FTZ R30, R23, R24 ;  /* 0x00000018171e7221 */ /* 0x000fca0000010000 */
[----:B------:R-:W0:Y:S02]  /*2a70*/  MUFU.RCP R20, R20 ;  /* 0x0000001400147308 */ /* 0x000e240000001000 */
[----:B0-----:R-:W-:Y:S01]  /*2a80*/  FMUL.FTZ R32, R35, R20 ;  /* 0x0000001423207220 */ /* 0x001fe20000410000 */
[----:B------:R-:W-:-:S04]  /*2a90*/  FADD.FTZ R35, -R20, 1 ;  /* 0x3f80000014237421 */ /* 0x000fc80000010100 */
[----:B------:R-:W-:-:S04]  /*2aa0*/  FFMA.FTZ R5, R5, R35, 1 ;  /* 0x3f80000005057423 */ /* 0x000fc80000010023 */
[----:B------:R-:W-:Y:S01]  /*2ab0*/  FMUL.FTZ R5, R32, R5 ;  /* 0x0000000520057220 */ /* 0x000fe20000410000 */
[----:B------:R-:W-:-:S05]  /*2ac0*/  SHF.L.U32 R32, R56, 0x10, RZ ;  /* 0x0000001038207819 */ /* 0x000fca00000006ff */
[----:B------:R-:W-:Y:S01]  /*2ad0*/  FADD.FTZ R35, R32, -UR13 ;  /* 0x8000000d20237e21 */ /* 0x000fe20008010000 */
[----:B------:R-:W-:-:S03]  /*2ae0*/  FMUL.FTZ R32, R13, R24 ;  /* 0x000000180d207220 */ /* 0x000fc60000410000 */
[----:B------:R-:W-:Y:S01]  /*2af0*/  FMUL.FTZ R20, R35, UR7 ;  /* 0x0000000723147c20 */ /* 0x000fe20008410000 */
[----:B------:R-:W-:Y:S01]  /*2b00*/  FFMA.FTZ R24, R14, R32, R33 ;  /* 0x000000200e187223 */ /* 0x000fe20000010021 */
[----:B------:R-:W-:Y:S01]  /*2b10*/  FADD.FTZ R31, R32, R31 ;  /* 0x0000001f201f7221 */ /* 0x000fe20000010000 */
[----:B------:R-:W-:Y:S01]  /*2b20*/  SHF.L.U32 R14, R54, 0x10, RZ ;  /* 0x00000010360e7819 */ /* 0x000fe200000006ff */
        /* <DEDUP_REMOVED lines=8> */
[----:B------:R-:W-:Y:S01]  /*2bb0*/  FMUL.FTZ R23, R12, R22 ;  /* 0x000000160c177220 */ /* 0x000fe20000410000 */
[----:B------:R-:W-:Y:S02]  /*2bc0*/  FADD.FTZ R32, R29, R22 ;  /* 0x000000161d207221 */ /* 0x000fe40000010000 */
[----:B------:R-:W-:Y:S01]  /*2bd0*/  FMUL.FTZ R14, R14, R59 ;  /* 0x0000003b0e0e7220 */ /* 0x000fe20000410000 */
[----:B------:R-:W-:Y:S01]  /*2be0*/  FFMA.FTZ R24, R25, R23, R24 ;  /* 0x0000001719187223 */ /* 0x000fe20000010018 */
[----:B------:R-:W-:Y:S01]  /*2bf0*/  FADD.FTZ R22, R31, R23 ;  /* 0x000000171f167221 */ /* 0x000fe20000010000 */
[C---:B------:R-:W-:Y:S01]  /*2c00*/  FMUL.FTZ R23, R13.reuse, R19 ;  /* 0x000000130d177220 */ /* 0x040fe20000410000 */
[----:B------:R-:W-:Y:S01]  /*2c10*/  FMUL.FTZ R25, R13, R16 ;  /* 0x000000100d197220 */ /* 0x000fe20000410000 */
[----:B------:R-:W-:Y:S01]  /*2c20*/  FADD.FTZ R19, R30, R19 ;  /* 0x000000131e137221 */ /* 0x000fe20000010000 */
[----:B------:R-:W-:Y:S01]  /*2c30*/  FADD.FTZ R32, R32, R17 ;  /* 0x0000001120207221 */ /* 0x000fe20000010000 */
[----:B------:R-:W-:Y:S01]  /*2c40*/  FFMA.FTZ R24, R26, R23, R24 ;  /* 0x000000171a187223 */ /* 0x000fe20000010018 */
[----:B------:R-:W-:Y:S01]  /*2c50*/  FADD.FTZ R22, R23, R22 ;  /* 0x0000001617167221 */ /* 0x000fe20000010000 */
[----:B------:R-:W-:Y:S01]  /*2c60*/  FMUL.FTZ R23, R12, R17 ;  /* 0x000000110c177220 */ /* 0x000fe20000410000 */
[----:B------:R-:W-:Y:S01]  /*2c70*/  FMUL.FTZ R17, R13, R14 ;  /* 0x0000000e0d117220 */ /* 0x000fe20000410000 */
[----:B------:R-:W-:Y:S01]  /*2c80*/  FADD.FTZ R19, R19, R16 ;  /* 0x0000001013137221 */ /* 0x000fe20000010000 */
[----:B------:R-:W-:Y:S01]  /*2c90*/  FFMA.FTZ R16, R21, R5, R28 ;  /* 0x0000000515107223 */ /* 0x000fe2000001001c */
[----:B------:R-:W-:Y:S01]  /*2ca0*/  FFMA.FTZ R29, R15, R23, R24 ;  /* 0x000000170f1d7223 */ /* 0x000fe20000010018 */
[----:B------:R-:W-:Y:S01]  /*2cb0*/  FADD.FTZ R24, R22, R23 ;  /* 0x0000001716187221 */ /* 0x000fe20000010000 */
[----:B------:R-:W-:Y:S01]  /*2cc0*/  FMUL.FTZ R15, R12, R5 ;  /* 0x000000050c0f7220 */ /* 0x000fe20000410000 */
[----:B------:R-:W-:Y:S01]  /*2cd0*/  FADD.FTZ R19, R19, R14 ;  /* 0x0000000e13137221 */ /* 0x000fe20000010000 */
[----:B------:R-:W-:Y:S01]  /*2ce0*/  FFMA.FTZ R22, R18, R25, R29 ;  /* 0x0000001912167223 */ /* 0x000fe2000001001d */
[----:B------:R-:W-:Y:S01]  /*2cf0*/  FADD.FTZ R24, R25, R24 ;  /* 0x0000001819187221 */ /* 0x000fe20000010000 */
[----:B------:R-:W-:-:S02]  /*2d00*/  FADD.FTZ R18, R32, R5 ;  /* 0x0000000520127221 */ /* 0x000fc40000010000 */
[----:B------:R-:W-:Y:S01]  /*2d10*/  FFMA.FTZ R23, R21, R15, R22 ;  /* 0x0000000f15177223 */ /* 0x000fe20000010016 */
[----:B------:R-:W-:-:S03]  /*2d20*/  FADD.FTZ R24, R24, R15 ;  /* 0x0000000f18187221 */ /* 0x000fc60000010000 */
[C---:B------:R-:W-:Y:S01]  /*2d30*/  FFMA.FTZ R23, R20.reuse, R17, R23 ;  /* 0x0000001114177223 */ /* 0x040fe20000010017 */
[----:B------:R-:W-:Y:S01]  /*2d40*/  FADD.FTZ R15, R17, R24 ;  /* 0x00000018110f7221 */ /* 0x000fe20000010000 */
[----:B------:R-:W-:-:S07]  /*2d50*/  FFMA.FTZ R17, R20, R14, R27 ;  /* 0x0000000e14117223 */ /* 0x000fce000001001b */
.L_x_79:
[----:B------:R-:W0:Y:S01]  /*2d60*/  S2R R20, SR_LANEID ;  /* 0x0000000000147919 */ /* 0x000e220000000000 */
[----:B------:R-:W1:Y:S01]  /*2d70*/  S2UR UR10, SR_CgaCtaId ;  /* 0x00000000000a79c3 */ /* 0x000e620000008800 */
[----:B------:R-:W-:Y:S01]  /*2d80*/  UMOV UR6, 0x400 ;  /* 0x0000040000067882 */ /* 0x000fe20000000000 */
[----:B------:R-:W-:Y:S01]  /*2d90*/  BSSY.RECONVERGENT B0, `(.L_x_80) ;  /* 0x000002a000007945 */ /* 0x000fe20003800200 */
[----:B------:R-:W2:Y:S01]  /*2da0*/  SHFL.DOWN PT, R5, R23, 0x1, 0x1f ;  /* 0x08201f0017057f89 */ /* 0x000ea200000e0000 */
[----:B------:R-:W-:Y:S01]  /*2db0*/  UIADD3 UR5, UPT, UPT, UR6, 0x60, URZ ;  /* 0x0000006006057890 */ /* 0x000fe2000fffe0ff */
[----:B------:R-:W-:Y:S02]  /*2dc0*/  ISETP.NE.AND P2, PT, R61, RZ, PT ;  /* 0x000000ff3d00720c */ /* 0x000fe40003f45270 */
[----:B------:R-:W3:Y:S01]  /*2dd0*/  SHFL.DOWN PT, R14, R15, 0x1, 0x1f ;  /* 0x08201f000f0e7f89 */ /* 0x000ee200000e0000 */
[----:B------:R-:W-:Y:S01]  /*2de0*/  ISETP.GE.U32.AND P3, PT, R2, 0x2, PT ;  /* 0x000000020200780c */ /* 0x000fe20003f66070 */
[----:B-1----:R-:W-:Y:S01]  /*2df0*/  ULEA UR5, UR10, UR5, 0x18 ;  /* 0x000000050a057291 */ /* 0x002fe2000f8ec0ff */
[----:B0-----:R-:W-:-:S02]  /*2e00*/  ISETP.GT.AND P1, PT, R20, 0x1e, PT ;  /* 0x0000001e1400780c */ /* 0x001fc40003f24270 */
[C---:B------:R-:W-:Y:S02]  /*2e10*/  ISETP.GT.AND P6, PT, R20.reuse, 0xf, PT ;  /* 0x0000000f1400780c */ /* 0x040fe40003fc4270 */
[----:B------:R-:W-:-:S09]  /*2e20*/  ISETP.GT.AND P5, PT, R20, 0x17, PT ;  /* 0x000000171400780c */ /* 0x000fd20003fa4270 */
[----:B--2---:R-:W-:Y:S01]  /*2e30*/  @!P1 FADD.FTZ R23, R5, R23 ;  /* 0x0000001705179221 */ /* 0x004fe20000010000 */
[----:B---3--:R-:W-:Y:S01]  /*2e40*/  @!P1 FADD.FTZ R15, R14, R15 ;  /* 0x0000000f0e0f9221 */ /* 0x008fe20000010000 */
[----:B------:R-:W-:-:S03]  /*2e50*/  ISETP.GT.AND P1, PT, R20, 0x1d, PT ;  /* 0x0000001d1400780c */ /* 0x000fc60003f24270 */
[----:B------:R-:W0:Y:S04]  /*2e60*/  SHFL.DOWN PT, R5, R23, 0x2, 0x1f ;  /* 0x08401f0017057f89 */ /* 0x000e2800000e0000 */
        /* <DEDUP_REMOVED lines=12> */
[----:B------:R-:W-:Y:S01]  /*2f30*/  LEA R5, R61, UR5, 0x4 ;  /* 0x000000053d057c11 */ /* 0x000fe2000f8e20ff */
[----:B-1----:R-:W-:-:S03]  /*2f40*/  FADD.FTZ R24, R15, R14 ;  /* 0x0000000e0f187221 */ /* 0x002fc60000010000 */
[----:B------:R-:W-:Y:S01]  /*2f50*/  FSEL R14, R23, R22, P5 ;  /* 0x00000016170e7208 */ /* 0x000fe20002800000 */
[----:B------:R0:W-:Y:S01]  /*2f60*/  STS.128 [R5], R16 ;  /* 0x0000001005007388 */ /* 0x0001e20000000c00 */
        /* <DEDUP_REMOVED lines=12> */
.L_x_81:
[----:B------:R-:W-:Y:S05]  /*3030*/  BSYNC.RECONVERGENT B0 ;  /* 0x0000000000007941 */ /* 0x000fea0003800200 */
.L_x_80:
[----:B------:R-:W-:Y:S06]  /*3040*/  BAR.SYNC.DEFER_BLOCKING 0x0 ;  /* 0x0000000000007b1d */ /* 0x000fec0000010000 */
[----:B------:R-:W-:Y:S04]  /*3050*/  BSSY.RECONVERGENT B0, `(.L_x_82) ;  /* 0x0000015000007945 */ /* 0x000fe80003800200 */
[----:B------:R-:W-:Y:S05]  /*3060*/  @P2 BRA `(.L_x_83) ;  /* 0x00000000004c2947 */ /* 0x000fea0003800000 */
[----:B------:R-:W-:-:S09]  /*3070*/  ULEA UR5, UR10, UR6, 0x18 ;  /* 0x000000060a057291 */ /* 0x000fd2000f8ec0ff */
[----:B-123--:R-:W1:Y:S04]  /*3080*/  LDS.128 R20, [UR5+0x10] ;  /* 0x00001005ff147984 */ /* 0x00ee680008000c00 */
[----:B------:R-:W2:Y:S04]  /*3090*/  LDS.128 R24, [UR5+0x20] ;  /* 0x00002005ff187984 */ /* 0x000ea80008000c00 */
[----:B------:R-:W3:Y:S04]  /*30a0*/  LDS.128 R28, [UR5+0x30] ;  /* 0x00003005ff1c7984 */ /* 0x000ee80008000c00 */
[----:B------:R-:W4:Y:S01]  /*30b0*/  LDS.64 R32, [UR5+0x40] ;  /* 0x00004005ff207984 */ /* 0x000f220008000a00 */
[----:B-1----:R-:W-:Y:S01]  /*30c0*/  FADD.FTZ R35, R14, R20 ;  /* 0x000000140e237221 */ /* 0x002fe20000010000 */
[----:B0-----:R-:W-:-:S03]  /*30d0*/  FADD.FTZ R14, R15, R21 ;  /* 0x000000150f0e7221 */ /* 0x001fc60000010000 */
        /* <DEDUP_REMOVED lines=10> */
[----:B----4-:R-:W-:Y:S01]  /*3180*/  FADD.FTZ R14, R35, R32 ;  /* 0x00000020230e7221 */ /* 0x010fe20000010000 */
[----:B------:R-:W-:-:S07]  /*3190*/  FADD.FTZ R15, R20, R33 ;  /* 0x00000021140f7221 */ /* 0x000fce0000010000 */
.L_x_83:
[----:B------:R-:W-:Y:S05]  /*31a0*/  BSYNC.RECONVERGENT B0 ;  /* 0x0000000000007941 */ /* 0x000fea0003800200 */
.L_x_82:
[----:B------:R-:W-:Y:S01]  /*31b0*/  BAR.SYNC.DEFER_BLOCKING 0x0 ;  /* 0x0000000000007b1d */ /* 0x000fe20000010000 */
[----:B------:R-:W-:-:S05]  /*31c0*/  LEA R59, R34, R61, 0x3 ;  /* 0x0000003d223b7211 */ /* 0x000fca00078e18ff */
[----:B------:R-:W-:Y:S04]  /*31d0*/  BSSY.RECONVERGENT B0, `(.L_x_84) ;  /* 0x000009d000007945 */ /* 0x000fe80003800200 */
[----:B------:R-:W-:Y:S05]  /*31e0*/  @P1 BRA `(.L_x_85) ;  /* 0x00000008006c1947 */ /* 0x000fea0003800000 */
[----:B-123--:R-:W1:Y:S04]  /*31f0*/  LDS.128 R20, [R5+0x80] ;  /* 0x0000800005147984 */ /* 0x00ee680000000c00 */
[----:B------:R-:W2:Y:S04]  /*3200*/  LDS.128 R24, [R5+0x100] ;  /* 0x0001000005187984 */ /* 0x000ea80000000c00 */
[----:B------:R-:W3:Y:S04]  /*3210*/  LDS.128 R28, [R5+0x180] ;  /* 0x00018000051c7984 */ /* 0x000ee80000000c00 */
[----:B------:R-:W4:Y:S01]  /*3220*/  LDS.128 R32, [R5+0x200] ;  /* 0x0002000005207984 */ /* 0x000f220000000c00 */
[----:B-1----:R-:W-:Y:S01]  /*3230*/  FADD.FTZ R20, R16, R20 ;  /* 0x0000001410147221 */ /* 0x002fe20000010000 */
[----:B0-----:R-:W-:Y:S01]  /*3240*/  FADD.FTZ R16, R17, R21 ;  /* 0x0000001511107221 */ /* 0x001fe20000010000 */
        /* <DEDUP_REMOVED lines=9> */
[----:B------:R-:W-:Y:S01]  /*32e0*/  FADD.FTZ R28, R20, R31 ;  /* 0x0000001f141c7221 */ /* 0x000fe20000010000 */
[----:B------:R-:W0:Y:S01]  /*32f0*/  LDS.128 R16, [R5+0x280] ;  /* 0x0002800005107984 */ /* 0x000e220000000c00 */
[----:B----4-:R-:W-:Y:S01]  /*3300*/  FADD.FTZ R29, R21, R32 ;  /* 0x00000020151d7221 */ /* 0x010fe20000010000 */
[----:B------:R-:W-:Y:S01]  /*3310*/  FADD.FTZ R30, R22, R33 ;  /* 0x00000021161e7221 */ /* 0x000fe20000010000 */
[----:B------:R-:W-:Y:S01]  /*3320*/  FADD.FTZ R31, R25, R34 ;  /* 0x00000022191f7221 */ /* 0x000fe20000010000 */
[----:B------:R-:W1:Y:S01]  /*3330*/  LDS.128 R20, [R5+0x300] ;  /* 0x0003000005147984 */ /* 0x000e620000000c00 */
[----:B------:R-:W-:-:S03]  /*3340*/  FADD.FTZ R28, R28, R35 ;  /* 0x000000231c1c7221 */ /* 0x000fc60000010000 */
[----:B------:R-:W2:Y:S01]  /*3350*/  LDS.128 R24, [R5+0x380] ;  /* 0x0003800005187984 */ /* 0x000ea20000000c00 */
[----:B0-----:R-:W-:Y:S01]  /*3360*/  FADD.FTZ R29, R29, R16 ;  /* 0x000000101d1d7221 */ /* 0x001fe20000010000 */
[----:B------:R-:W-:Y:S01]  /*3370*/  FADD.FTZ R30, R30, R17 ;  /* 0x000000111e1e7221 */ /* 0x000fe20000010000 */
[----:B------:R-:W-:Y:S01]  /*3380*/  FADD.FTZ R31, R31, R18 ;  /* 0x000000121f1f7221 */ /* 0x000fe20000010000 */
[----:B------:R-:W-:Y:S01]  /*3390*/  FADD.FTZ R28, R28, R19 ;  /* 0x000000131c1c7221 */ /* 0x000fe20000010000 */
[----:B-1----:R-:W-:Y:S01]  /*33a0*/  FADD.FTZ R33, R29, R20 ;  /* 0x000000141d217221 */ /* 0x002fe20000010000 */
[----:B------:R-:W0:Y:S01]  /*33b0*/  LDS.128 R16, [R5+0x400] ;  /* 0x0004000005107984 */ /* 0x000e220000000c00 */
        /* <DEDUP_REMOVED lines=8> */
[----:B------:R-:W2:Y:S01]  /*3440*/  LDS.128 R28, [R5+0x500] ;  /* 0x00050000051c7984 */ /* 0x000ea20000000c00 */
[----:B0-----:R-:W-:Y:S01]  /*3450*/  FADD.FTZ R33, R33, R16 ;  /* 0x0000001021217221 */ /* 0x001fe20000010000 */
[----:B------:R-:W-:Y:S01]  /*3460*/  FADD.FTZ R24, R24, R17 ;  /* 0x0000001118187221 */ /* 0x000fe20000010000 */
[----:B------:R-:W-:Y:S01]  /*3470*/  FADD.FTZ R25, R25, R18 ;  /* 0x0000001219197221 */ /* 0x000fe20000010000 */
[----:B------:R-:W-:-:S02]  /*3480*/  FADD.FTZ R32, R32, R19 ;  /* 0x0000001320207221 */ /* 0x000fc40000010000 */
[----:B------:R-:W0:Y:S01]  /*3490*/  LDS.128 R16, [R5+0x580] ;  /* 0x0005800005107984 */ /* 0x000e220000000c00 */
        /* <DEDUP_REMOVED lines=103> */
[----:B------:R-:W-:Y:S01]  /*3b10*/  FADD.FTZ R32, R32, R19 ;  /* 0x0000001320207221 */ /* 0x000fe20000010000 */
[----:B-1----:R-:W-:Y:S01]  /*3b20*/  FADD.FTZ R35, R35, R20 ;  /* 0x0000001423237221 */ /* 0x002fe20000010000 */
[----:B------:R-:W-:Y:S01]  /*3b30*/  FADD.FTZ R28, R28, R21 ;  /* 0x000000151c1c7221 */ /* 0x000fe20000010000 */
[----:B------:R-:W-:Y:S01]  /*3b40*/  FADD.FTZ R33, R33, R22 ;  /* 0x0000001621217221 */ /* 0x000fe20000010000 */
[----:B------:R-:W-:Y:S01]  /*3b50*/  FADD.FTZ R32, R32, R23 ;  /* 0x0000001720207221 */ /* 0x000fe20000010000 */
[----:B--2---:R-:W-:Y:S01]  /*3b60*/  FADD.FTZ R16, R35, R24 ;  /* 0x0000001823107221 */ /* 0x004fe20000010000 */
[----:B------:R-:W-:Y:S01]  /*3b70*/  FADD.FTZ R17, R28, R25 ;  /* 0x000000191c117221 */ /* 0x000fe20000010000 */
[----:B------:R-:W-:Y:S01]  /*3b80*/  FADD.FTZ R18, R33, R26 ;  /* 0x0000001a21127221 */ /* 0x000fe20000010000 */
[----:B------:R-:W-:-:S07]  /*3b90*/  FADD.FTZ R19, R32, R27 ;  /* 0x0000001b20137221 */ /* 0x000fce0000010000 */
.L_x_85:
[----:B------:R-:W-:Y:S05]  /*3ba0*/  BSYNC.RECONVERGENT B0 ;  /* 0x0000000000007941 */ /* 0x000fea0003800200 */
.L_x_84:
[----:B------:R-:W-:Y:S04]  /*3bb0*/  BSSY.RECONVERGENT B0, `(.L_x_86) ;  /* 0x000001c000007945 */ /* 0x000fe80003800200 */
[----:B------:R-:W-:Y:S05]  /*3bc0*/  @P1 BRA `(.L_x_87) ;  /* 0x0000000000681947 */ /* 0x000fea0003800000 */
[----:B------:R-:W1:Y:S08]  /*3bd0*/  LDC.64 R26, c[0x0][0x3f8] ;  /* 0x0000fe00ff1a7b82 */ /* 0x000e700000000a00 */
[----:B------:R-:W4:Y:S01]  /*3be0*/  LDC.64 R24, c[0x0][0x3d8] ;  /* 0x0000f600ff187b82 */ /* 0x000f220000000a00 */
[----:B-1-3--:R-:W-:Y:S01]  /*3bf0*/  IMAD.WIDE.U32 R20, R26, 0x3, RZ ;  /* 0x000000031a147825 */ /* 0x00afe200078e00ff */
[----:B--2---:R-:W-:-:S02]  /*3c00*/  LEA R23, R27, R27, 0x1 ;  /* 0x0000001b1b177211 */ /* 0x004fc400078e08ff */
[----:B0-----:R-:W-:Y:S02]  /*3c10*/  LEA.HI R5, P1, R27, R26, RZ, 0x1 ;  /* 0x0000001a1b057211 */ /* 0x001fe400078308ff */
[----:B------:R-:W-:Y:S02]  /*3c20*/  IADD3 R21, PT, PT, R21, R23, RZ ;  /* 0x0000001715157210 */ /* 0x000fe40007ffe0ff */
[----:B------:R-:W-:Y:S01]  /*3c30*/  IADD3.X R22, PT, PT, RZ, R27, RZ, P1, !PT ;  /* 0x0000001bff167210 */ /* 0x000fe20000ffe4ff */
[----:B----4-:R-:W-:Y:S01]  /*3c40*/  IMAD.WIDE R24, R59, 0x4, R24 ;  /* 0x000000043b187825 */ /* 0x010fe200078e0218 */
        /* <DEDUP_REMOVED lines=18> */
.L_x_87:
[----:B------:R-:W-:Y:S05]  /*3d70*/  BSYNC.RECONVERGENT B0 ;  /* 0x0000000000007941 */ /* 0x000fea0003800200 */
.L_x_86:
[----:B------:R-:W-:Y:S05]  /*3d80*/  @!P3 BRA `(.L_x_88) ;  /* 0x000000080094b947 */ /* 0x000fea0003800000 */
[----:B----4-:R-:W4:Y:S01]  /*3d90*/  LDC.64 R24, c[0x0][0x3d0] ;  /* 0x0000f400ff187b82 */ /* 0x010f220000000a00 */
[----:B0-----:R-:W-:Y:S02]  /*3da0*/  LOP3.LUT R5, R58, 0x1, RZ, 0xc0, !PT ;  /* 0x000000013a057812 */ /* 0x001fe400078ec0ff */
[----:B------:R-:W-:-:S03]  /*3db0*/  ISETP.GE.U32.AND P3, PT, R2, 0x8, PT ;  /* 0x000000080200780c */ /* 0x000fc60003f66070 */
[----:B------:R-:W-:-:S04]  /*3dc0*/  IMAD R19, R5, R0, RZ ;  /* 0x0000000005137224 */ /* 0x000fc800078e02ff */
[----:B------:R-:W-:-:S05]  /*3dd0*/  IMAD R5, R19, R2, RZ ;  /* 0x0000000213057224 */ /* 0x000fca00078e02ff */
[----:B------:R-:W-:-:S05]  /*3de0*/  SHF.L.U32 R5, R5, 0x1, RZ ;  /* 0x0000000105057819 */ /* 0x000fca00000006ff */
[----:B----4-:R-:W-:Y:S01]  /*3df0*/  IMAD.WIDE R24, R5, 0x4, R24 ;  /* 0x0000000405187825 */ /* 0x010fe200078e0218 */
[----:B------:R-:W-:Y:S06]  /*3e00*/  @P2 BRA `(.L_x_89) ;  /* 0x0000000000502947 */ /* 0x000fec0003800000 */
[----:B------:R-:W0:Y:S01]  /*3e10*/  LDC.64 R16, c[0x0][0x3c8] ;  /* 0x0000f200ff107b82 */ /* 0x000e220000000a00 */
[----:B------:R-:W-:Y:S01]  /*3e20*/  IADD3 R5, PT, PT, R19, R60, RZ ;  /* 0x0000003c13057210 */ /* 0x000fe20007ffe0ff */
[----:B------:R-:W-:Y:S01]  /*3e30*/  IMAD R19, R0, UR11, R60 ;  /* 0x0000000b00137c24 */ /* 0x000fe2000f8e023c */
[----:B---3--:R-:W-:-:S03]  /*3e40*/  LOP3.LUT P1, R20, R58, 0x2, RZ, 0xc0, !PT ;  /* 0x000000023a147812 */ /* 0x008fc6000782c0ff */
[----:B------:R-:W-:-:S05]  /*3e50*/  IMAD.WIDE.U32 R18, R19, 0x8, R24 ;  /* 0x0000000813127825 */ /* 0x000fca00078e0018 */
[----:B------:R4:W-:Y:S01]  /*3e60*/  STG.E.64 desc[UR8][R18.64], R14 ;  /* 0x0000000e12007986 */ /* 0x0009e2000c101b08 */
[----:B0-----:R-:W-:Y:S01]  /*3e70*/  IMAD.WIDE.U32 R16, R5, 0x4, R16 ;  /* 0x0000000405107825 */ /* 0x001fe200078e0010 */
[----:B------:R-:W-:Y:S02]  /*3e80*/  IADD3 R5, PT, PT, -R20, 0x1, RZ ;  /* 0x0000000114057810 */ /* 0x000fe40007ffe1ff */
[----:B------:R-:W-:Y:S01]  /*3e90*/  SEL R20, R2, RZ, !P1 ;  /* 0x000000ff02147207 */ /* 0x000fe20004800000 */
[----:B------:R-:W-:Y:S06]  /*3ea0*/  MEMBAR.ALL.GPU ;  /* 0x0000000000007992 */ /* 0x000fec000000a000 */
[----:B------:R-:W-:-:S00]  /*3eb0*/  ERRBAR ;  /* 0x00000000000079ab */ /* 0x000fc00000000000 */
[----:B------:R-:W-:Y:S06]  /*3ec0*/  CGAERRBAR ;  /* 0x00000000000075ab */ /* 0x000fec0000000000 */
[----:B------:R4:W-:Y:S01]  /*3ed0*/  REDG.E.ADD.S32.STRONG.GPU desc[UR8][R16.64], R5 ;  /* 0x000000051000798e */ /* 0x0009e2000c12e308 */
[----:B------:R-:W-:-:S13]  /*3ee0*/  ISETP.NE.AND P1, PT, R20, -0x1, PT ;  /* 0xffffffff1400780c */ /* 0x000fda0003f25270 */
[----:B----4-:R-:W-:Y:S05]  /*3ef0*/  @!P1 BRA `(.L_x_89) ;  /* 0x0000000000149947 */ /* 0x010fea0003800000 */
.L_x_90:
[----:B------:R-:W3:Y:S04]  /*3f00*/  LDG.E.STRONG.GPU R5, desc[UR8][R16.64] ;  /* 0x0000000810057981 */ /* 0x000ee8000c1ef900 */
[----:B---3--:R-:W-:Y:S01]  /*3f10*/  CCTL.IVALL ;  /* 0x00000000ff00798f */ /* 0x008fe20002000000 */
[----:B------:R-:W-:Y:S05]  /*3f20*/  YIELD ;  /* 0x0000000000007946 */ /* 0x000fea0003800000 */
[----:B------:R-:W-:-:S13]  /*3f30*/  ISETP.NE.AND P1, PT, R5, R20, PT ;  /* 0x000000140500720c */ /* 0x000fda0003f25270 */
[----:B------:R-:W-:Y:S05]  /*3f40*/  @P1 BRA `(.L_x_90) ;  /* 0xfffffffc00ec1947 */ /* 0x000fea000383ffff */
.L_x_89:
[----:B------:R-:W-:Y:S05]  /*3f50*/  WARPSYNC.ALL ;  /* 0x0000000000007948 */ /* 0x000fea0003800000 */
[----:B------:R-:W-:Y:S01]  /*3f60*/  BAR.SYNC.DEFER_BLOCKING 0x0 ;  /* 0x0000000000007b1d */ /* 0x000fe20000010000 */
[----:B------:R-:W-:-:S05]  /*3f70*/  HFMA2 R5, -RZ, RZ, 0, 0 ;  /* 0x00000000ff057431 */ /* 0x000fca00000001ff */
[----:B------:R-:W-:Y:S05]  /*3f80*/  @!P3 BRA `(.L_x_91) ;  /* 0x00000004001cb947 */ /* 0x000fea0003800000 */
[C-C-:B------:R-:W-:Y:S01]  /*3f90*/  IMAD R5, R0.reuse, 0x6, R60.reuse ;  /* 0x0000000600057824 */ /* 0x140fe200078e023c */
[CC--:B------:R-:W-:Y:S01]  /*3fa0*/  LEA R18, R0.reuse, R60.reuse, 0x2 ;  /* 0x0000003c00127211 */ /* 0x0c0fe200078e10ff */
[C-C-:B------:R-:W-:Y:S01]  /*3fb0*/  IMAD R16, R0.reuse, 0x5, R60.reuse ;  /* 0x0000000500107824 */ /* 0x140fe200078e023c */
[C---:B---3--:R-:W-:Y:S01]  /*3fc0*/  LEA R20, R0.reuse, R60, 0x1 ;  /* 0x0000003c00147211 */ /* 0x048fe200078e08ff */
[--C-:B------:R-:W-:Y:S01]  /*3fd0*/  IMAD R17, R0, 0x7, R60.reuse ;  /* 0x0000000700117824 */ /* 0x100fe200078e023c */
[----:B-1----:R-:W-:Y:S01]  /*3fe0*/  IADD3 R21, PT, PT, R60, R0, RZ ;  /* 0x000000003c157210 */ /* 0x002fe20007ffe0ff */
[----:B------:R-:W-:Y:S01]  /*3ff0*/  IMAD R19, R0, 0x3, R60 ;  /* 0x0000000300137824 */ /* 0x000fe200078e023c */
[----:B------:R-:W-:Y:S01]  /*4000*/  MOV R22, RZ ;  /* 0x000000ff00167202 */ /* 0x000fe20000000f00 */
[----:B------:R-:W-:Y:S01]  /*4010*/  UIADD3 UR5, UPT, UPT, -UR11, URZ, URZ ;  /* 0x000000ff0b057290 */ /* 0x000fe2000fffe1ff */
[----:B--2---:R-:W-:Y:S02]  /*4020*/  MOV R23, R60 ;  /* 0x0000003c00177202 */ /* 0x004fe40000000f00 */
[----:B------:R-:W-:-:S09]  /*4030*/  LOP3.LUT R34, R2, 0x7ffffff8, RZ, 0xc0, !PT ;  /* 0x7ffffff802227812 */ /* 0x000fd200078ec0ff */
.L_x_92:
[----:B------:R-:W-:-:S13]  /*4040*/  ISETP.EQ.OR P1, PT, RZ, UR5, P2 ;  /* 0x00000005ff007c0c */ /* 0x000fda0009722670 */
[----:B------:R-:W-:-:S06]  /*4050*/  @!P1 IMAD.WIDE.U32 R28, R23, 0x8, R24 ;  /* 0x00000008171c9825 */ /* 0x000fcc00078e0018 */
[----:B------:R-:W2:Y:S01]  /*4060*/  @!P1 LDG.E.64 R28, desc[UR8][R28.64] ;  /* 0x000000081c1c9981 */ /* 0x000ea2000c1e1b00 */
[C---:B------:R-:W-:Y:S02]  /*4070*/  IADD3 R26, PT, PT, R22.reuse, 0x1, RZ ;  /* 0x00000001161a7810 */ /* 0x040fe40007ffe0ff */
[----:B------:R-:W-:Y:S02]  /*4080*/  IADD3 R30, PT, PT, R22, 0x2, RZ ;  /* 0x00000002161e7810 */ /* 0x000fe40007ffe0ff */
[----:B------:R-:W-:Y:S02]  /*4090*/  ISETP.EQ.OR P5, PT, R26, UR11, P2 ;  /* 0x0000000b1a007c0c */ /* 0x000fe400097a2670 */
[----:B------:R-:W-:Y:S02]  /*40a0*/  ISETP.EQ.OR P6, PT, R30, UR11, P2 ;  /* 0x0000000b1e007c0c */ /* 0x000fe400097c2670 */
[----:B------:R-:W-:-:S04]  /*40b0*/  IADD3 R30, PT, PT, R22, 0x3, RZ ;  /* 0x00000003161e7810 */ /* 0x000fc80007ffe0ff */
[----:B------:R-:W-:-:S05]  /*40c0*/  ISETP.EQ.OR P3, PT, R30, UR11, P2 ;  /* 0x0000000b1e007c0c */ /* 0x000fca0009762670 */
[----:B------:R-:W-:-:S04]  /*40d0*/  @!P5 IMAD.WIDE.U32 R26, R21, 0x8, R24 ;  /* 0x00000008151ad825 */ /* 0x000fc800078e0018 */
[----:B------:R-:W-:Y:S02]  /*40e0*/  @!P6 IMAD.WIDE.U32 R30, R20, 0x8, R24 ;  /* 0x00000008141ee825 */ /* 0x000fe400078e0018 */
[----:B------:R-:W3:Y:S04]  /*40f0*/  @!P5 LDG.E.64 R26, desc[UR8][R26.64] ;  /* 0x000000081a1ad981 */ /* 0x000ee8000c1e1b00 */
[----:B------:R-:W4:Y:S01]  /*4100*/  @!P6 LDG.E.64 R30, desc[UR8][R30.64] ;  /* 0x000000081e1ee981 */ /* 0x000f22000c1e1b00 */
[----:B--2---:R-:W-:Y:S01]  /*4110*/  @!P1 FADD.FTZ R14, R14, R28 ;  /* 0x0000001c0e0e9221 */ /* 0x004fe20000010000 */
[----:B------:R-:W-:Y:S01]  /*4120*/  IADD3 R28, PT, PT, R22, 0x4, RZ ;  /* 0x00000004161c7810 */ /* 0x000fe20007ffe0ff */
[----:B------:R-:W-:-:S03]  /*4130*/  @!P1 FADD.FTZ R15, R15, R29 ;  /* 0x0000001d0f0f9221 */ /* 0x000fc60000010000 */
[----:B------:R-:W-:Y:S01]  /*4140*/  ISETP.EQ.OR P1, PT, R28, UR11, P2 ;  /* 0x0000000b1c007c0c */ /* 0x000fe20009722670 */
[----:B------:R-:W-:-:S06]  /*4150*/  @!P3 IMAD.WIDE.U32 R28, R19, 0x8, R24 ;  /* 0x00000008131cb825 */ /* 0x000fcc00078e0018 */
[----:B------:R-:W2:Y:S01]  /*4160*/  @!P3 LDG.E.64 R28, desc[UR8][R28.64] ;  /* 0x000000081c1cb981 */ /* 0x000ea2000c1e1b00 */
[----:B---3--:R-:W-:Y:S01]  /*4170*/  @!P5 FADD.FTZ R14, R14, R26 ;  /* 0x0000001a0e0ed221 */ /* 0x008fe20000010000 */
[----:B------:R-:W-:Y:S01]  /*4180*/  @!P5 FADD.FTZ R15, R15, R27 ;  /* 0x0000001b0f0fd221 */ /* 0x000fe20000010000 */
[----:B------:R-:W-:Y:S02]  /*4190*/  IADD3 R26, PT, PT, R22, 0x5, RZ ;  /* 0x00000005161a7810 */ /* 0x000fe40007ffe0ff */
[----:B----4-:R-:W-:Y:S01]  /*41a0*/  @!P6 FADD.FTZ R14, R14, R30 ;  /* 0x0000001e0e0ee221 */ /* 0x010fe20000010000 */
[----:B------:R-:W-:Y:S01]  /*41b0*/  @!P6 FADD.FTZ R15, R15, R31 ;  /* 0x0000001f0f0fe221 */ /* 0x000fe20000010000 */
[----:B------:R-:W-:Y:S02]  /*41c0*/  ISETP.EQ.OR P6, PT, R26, UR11, P2 ;  /* 0x0000000b1a007c0c */ /* 0x000fe400097c2670 */
[----:B------:R-:W-:Y:S01]  /*41d0*/  IADD3 R26, PT, PT, R22, 0x6, RZ ;  /* 0x00000006161a7810 */ /* 0x000fe20007ffe0ff */
[----:B------:R-:W-:-:S03]  /*41e0*/  @!P1 IMAD.WIDE.U32 R32, R18, 0x8, R24 ;  /* 0x0000000812209825 */ /* 0x000fc600078e0018 */
[----:B------:R-:W-:Y:S02]  /*41f0*/  ISETP.EQ.OR P5, PT, R26, UR11, P2 ;  /* 0x0000000b1a007c0c */ /* 0x000fe400097a2670 */
[----:B------:R-:W-:Y:S01]  /*4200*/  IADD3 R26, PT, PT, R22, 0x7, RZ ;  /* 0x00000007161a7810 */ /* 0x000fe20007ffe0ff */
[----:B------:R-:W3:Y:S01]  /*4210*/  @!P1 LDG.E.64 R32, desc[UR8][R32.64] ;  /* 0x0000000820209981 */ /* 0x000ee2000c1e1b00 */
[----:B--2---:R-:W-:Y:S01]  /*4220*/  @!P3 FADD.FTZ R14, R14, R28 ;  /* 0x0000001c0e0eb221 */ /* 0x004fe20000010000 */
[----:B------:R-:W-:Y:S01]  /*4230*/  @!P3 FADD.FTZ R15, R15, R29 ;  /* 0x0000001d0f0fb221 */ /* 0x000fe20000010000 */
[----:B------:R-:W-:Y:S01]  /*4240*/  ISETP.EQ.OR P3, PT, R26, UR11, P2 ;  /* 0x0000000b1a007c0c */ /* 0x000fe20009762670 */
[----:B------:R-:W-:-:S06]  /*4250*/  @!P6 IMAD.WIDE.U32 R28, R16, 0x8, R24 ;  /* 0x00000008101ce825 */ /* 0x000fcc00078e0018 */
[--C-:B------:R-:W-:Y:S01]  /*4260*/  @!P5 IMAD.WIDE.U32 R26, R5, 0x8, R24.reuse ;  /* 0x00000008051ad825 */ /* 0x100fe200078e0018 */
[----:B------:R-:W2:Y:S05]  /*4270*/  @!P6 LDG.E.64 R28, desc[UR8][R28.64] ;  /* 0x000000081c1ce981 */ /* 0x000eaa000c1e1b00 */
[----:B------:R-:W4:Y:S01]  /*4280*/  @!P5 LDG.E.64 R26, desc[UR8][R26.64] ;  /* 0x000000081a1ad981 */ /* 0x000f22000c1e1b00 */
[----:B------:R-:W-:-:S06]  /*4290*/  @!P3 IMAD.WIDE.U32 R30, R17, 0x8, R24 ;  /* 0x00000008111eb825 */ /* 0x000fcc00078e0018 */
[----:B------:R-:W5:Y:S01]  /*42a0*/  @!P3 LDG.E.64 R30, desc[UR8][R30.64] ;  /* 0x000000081e1eb981 */ /* 0x000f62000c1e1b00 */
[----:B------:R-:W-:Y:S01]  /*42b0*/  IADD3 R22, PT, PT, R22, 0x8, RZ ;  /* 0x0000000816167810 */ /* 0x000fe20007ffe0ff */
[----:B---3--:R-:W-:Y:S01]  /*42c0*/  @!P1 FADD.FTZ R14, R14, R32 ;  /* 0x000000200e0e9221 */ /* 0x008fe20000010000 */
[----:B------:R-:W-:Y:S02]  /*42d0*/  @!P1 FADD.FTZ R15, R15, R33 ;  /* 0x000000210f0f9221 */ /* 0x000fe40000010000 */
[----:B------:R-:W-:Y:S01]  /*42e0*/  ISETP.NE.AND P1, PT, R22, R34, PT ;  /* 0x000000221600720c */ /* 0x000fe20003f25270 */
[----:B------:R-:W-:Y:S01]  /*42f0*/  UIADD3 UR5, UPT, UPT, UR5, 0x8, URZ ;  /* 0x0000000805057890 */ /* 0x000fe2000fffe0ff */
[C---:B------:R-:W-:Y:S02]  /*4300*/  LEA R23, R0.reuse, R23, 0x3 ;  /* 0x0000001700177211 */ /* 0x040fe400078e18ff */
[C---:B------:R-:W-:Y:S02]  /*4310*/  LEA R21, R0.reuse, R21, 0x3 ;  /* 0x0000001500157211 */ /* 0x040fe400078e18ff */
[----:B------:R-:W-:-:S02]  /*4320*/  LEA R20, R0, R20, 0x3 ;  /* 0x0000001400147211 */ /* 0x000fc400078e18ff */
[C---:B------:R-:W-:Y:S02]  /*4330*/  LEA R19, R0.reuse, R19, 0x3 ;  /* 0x0000001300137211 */ /* 0x040fe400078e18ff */
[C---:B------:R-:W-:Y:S02]  /*4340*/  LEA R18, R0.reuse, R18, 0x3 ;  /* 0x0000001200127211 */ /* 0x040fe400078e18ff */
[C---:B------:R-:W-:Y:S02]  /*4350*/  LEA R16, R0.reuse, R16, 0x3 ;  /* 0x0000001000107211 */ /* 0x040fe400078e18ff */
[C---:B------:R-:W-:Y:S02]  /*4360*/  LEA R5, R0.reuse, R5, 0x3 ;  /* 0x0000000500057211 */ /* 0x040fe400078e18ff */
[----:B------:R-:W-:Y:S01]  /*4370*/  LEA R17, R0, R17, 0x3 ;  /* 0x0000001100117211 */ /* 0x000fe200078e18ff */
[----:B--2---:R-:W-:Y:S01]  /*4380*/  @!P6 FADD.FTZ R14, R14, R28 ;  /* 0x0000001c0e0ee221 */ /* 0x004fe20000010000 */
[----:B------:R-:W-:-:S03]  /*4390*/  @!P6 FADD.FTZ R15, R15, R29 ;  /* 0x0000001d0f0fe221 */ /* 0x000fc60000010000 */
[----:B----4-:R-:W-:Y:S01]  /*43a0*/  @!P5 FADD.FTZ R14, R14, R26 ;  /* 0x0000001a0e0ed221 */ /* 0x010fe20000010000 */
[----:B------:R-:W-:-:S03]  /*43b0*/  @!P5 FADD.FTZ R15, R15, R27 ;  /* 0x0000001b0f0fd221 */ /* 0x000fc60000010000 */
[----:B-----5:R-:W-:Y:S01]  /*43c0*/  @!P3 FADD.FTZ R14, R14, R30 ;  /* 0x0000001e0e0eb221 */ /* 0x020fe20000010000 */
[----:B------:R-:W-:Y:S01]  /*43d0*/  @!P3 FADD.FTZ R15, R15, R31 ;  /* 0x0000001f0f0fb221 */ /* 0x000fe20000010000 */
[----:B------:R-:W-:Y:S06]  /*43e0*/  @P1 BRA `(.L_x_92) ;  /* 0xfffffffc00141947 */ /* 0x000fec000383ffff */
[----:B------:R-:W-:-:S07]  /*43f0*/  MOV R5, R34 ;  /* 0x0000002200057202 */ /* 0x000fce0000000f00 */
.L_x_91:
[----:B------:R-:W-:-:S13]  /*4400*/  LOP3.LUT P1, R16, R2, 0x7, RZ, 0xc0, !PT ;  /* 0x0000000702107812 */ /* 0x000fda000782c0ff */
[----:B------:R-:W-:Y:S05]  /*4410*/  @!P1 BRA `(.L_x_88) ;  /* 0x0000000000f09947 */ /* 0x000fea0003800000 */
[----:B------:R-:W-:Y:S02]  /*4420*/  IADD3 R16, PT, PT, R16, -0x1, RZ ;  /* 0xffffffff10107810 */ /* 0x000fe40007ffe0ff */
[----:B------:R-:W-:Y:S02]  /*4430*/  LOP3.LUT P1, R22, R2, 0x3, RZ, 0xc0, !PT ;  /* 0x0000000302167812 */ /* 0x000fe4000782c0ff */
[----:B------:R-:W-:-:S13]  /*4440*/  ISETP.GE.U32.AND P3, PT, R16, 0x3, PT ;  /* 0x000000031000780c */ /* 0x000fda0003f66070 */
[----:B------:R-:W-:Y:S05]  /*4450*/  @!P3 BRA `(.L_x_93) ;  /* 0x000000000070b947 */ /* 0x000fea0003800000 */
[----:B------:R-:W-:-:S13]  /*4460*/  ISETP.EQ.OR P6, PT, R5, UR11, P2 ;  /* 0x0000000b05007c0c */ /* 0x000fda00097c2670 */
[----:B------:R-:W-:-:S04]  /*4470*/  @!P6 IMAD R17, R5, R0, R60 ;  /* 0x000000000511e224 */ /* 0x000fc800078e023c */
[----:B------:R-:W-:-:S06]  /*4480*/  @!P6 IMAD.WIDE.U32 R16, R17, 0x8, R24 ;  /* 0x000000081110e825 */ /* 0x000fcc00078e0018 */
[----:B------:R-:W4:Y:S01]  /*4490*/  @!P6 LDG.E.64 R16, desc[UR8][R16.64] ;  /* 0x000000081010e981 */ /* 0x000f22000c1e1b00 */
[C---:B------:R-:W-:Y:S02]  /*44a0*/  IADD3 R19, PT, PT, R5.reuse, 0x1, RZ ;  /* 0x0000000105137810 */ /* 0x040fe40007ffe0ff */
[----:B-1----:R-:W-:Y:S02]  /*44b0*/  IADD3 R21, PT, PT, R5, 0x2, RZ ;  /* 0x0000000205157810 */ /* 0x002fe40007ffe0ff */
[----:B------:R-:W-:Y:S02]  /*44c0*/  ISETP.EQ.OR P5, PT, R19, UR11, P2 ;  /* 0x0000000b13007c0c */ /* 0x000fe400097a2670 */
[----:B--2---:R-:W-:Y:S02]  /*44d0*/  IADD3 R23, PT, PT, R5, 0x3, RZ ;  /* 0x0000000305177810 */ /* 0x004fe40007ffe0ff */
[----:B------:R-:W-:-:S09]  /*44e0*/  ISETP.EQ.OR P3, PT, R21, UR11, P2 ;  /* 0x0000000b15007c0c */ /* 0x000fd20009762670 */
[----:B------:R-:W-:-:S04]  /*44f0*/  @!P5 IMAD R19, R19, R0, R60 ;  /* 0x000000001313d224 */ /* 0x000fc800078e023c */
[----:B------:R-:W-:-:S04]  /*4500*/  @!P3 IMAD R21, R21, R0, R60 ;  /* 0x000000001515b224 */ /* 0x000fc800078e023c */
[----:B---3--:R-:W-:-:S06]  /*4510*/  @!P3 IMAD.WIDE.U32 R20, R21, 0x8, R24 ;  /* 0x000000081514b825 */ /* 0x008fcc00078e0018 */
[----:B------:R-:W2:Y:S01]  /*4520*/  @!P3 LDG.E.64 R20, desc[UR8][R20.64] ;  /* 0x000000081414b981 */ /* 0x000ea2000c1e1b00 */
[----:B----4-:R-:W-:Y:S01]  /*4530*/  @!P6 FADD.FTZ R14, R14, R16 ;  /* 0x000000100e0ee221 */ /* 0x010fe20000010000 */
[----:B------:R-:W-:Y:S01]  /*4540*/  @!P6 FADD.FTZ R15, R15, R17 ;  /* 0x000000110f0fe221 */ /* 0x000fe20000010000 */
[----:B------:R-:W-:Y:S01]  /*4550*/  ISETP.EQ.OR P6, PT, R23, UR11, P2 ;  /* 0x0000000b17007c0c */ /* 0x000fe200097c2670 */
[----:B------:R-:W-:-:S06]  /*4560*/  @!P5 IMAD.WIDE.U32 R16, R19, 0x8, R24 ;  /* 0x000000081310d825 */ /* 0x000fcc00078e0018 */
[----:B------:R-:W3:Y:S06]  /*4570*/  @!P5 LDG.E.64 R16, desc[UR8][R16.64] ;  /* 0x000000081010d981 */ /* 0x000eec000c1e1b00 */
[----:B------:R-:W-:-:S04]  /*4580*/  @!P6 IMAD R19, R23, R0, R60 ;  /* 0x000000001713e224 */ /* 0x000fc800078e023c */
[----:B------:R-:W-:-:S06]  /*4590*/  @!P6 IMAD.WIDE.U32 R18, R19, 0x8, R24 ;  /* 0x000000081312e825 */ /* 0x000fcc00078e0018 */
[----:B------:R-:W4:Y:S01]  /*45a0*/  @!P6 LDG.E.64 R18, desc[UR8][R18.64] ;  /* 0x000000081212e981 */ /* 0x000f22000c1e1b00 */
[----:B------:R-:W-:Y:S01]  /*45b0*/  IADD3 R5, PT, PT, R5, 0x4, RZ ;  /* 0x0000000405057810 */ /* 0x000fe20007ffe0ff */
[----:B---3--:R-:W-:Y:S01]  /*45c0*/  @!P5 FADD.FTZ R14, R14, R16 ;  /* 0x000000100e0ed221 */ /* 0x008fe20000010000 */
[----:B------:R-:W-:-:S03]  /*45d0*/  @!P5 FADD.FTZ R15, R15, R17 ;  /* 0x000000110f0fd221 */ /* 0x000fc60000010000 */
[----:B--2---:R-:W-:Y:S01]  /*45e0*/  @!P3 FADD.FTZ R14, R14, R20 ;  /* 0x000000140e0eb221 */ /* 0x004fe20000010000 */
[----:B------:R-:W-:-:S03]  /*45f0*/  @!P3 FADD.FTZ R15, R15, R21 ;  /* 0x000000150f0fb221 */ /* 0x000fc60000010000 */
[----:B----4-:R-:W-:Y:S01]  /*4600*/  @!P6 FADD.FTZ R14, R14, R18 ;  /* 0x000000120e0ee221 */ /* 0x010fe20000010000 */
[----:B------:R-:W-:-:S07]  /*4610*/  @!P6 FADD.FTZ R15, R15, R19 ;  /* 0x000000130f0fe221 */ /* 0x000fce0000010000 */
.L_x_93:
        /* <DEDUP_REMOVED lines=11> */
[----:B------:R-:W3:Y:S04]  /*46d0*/  @!P3 LDG.E.64 R18, desc[UR8][R18.64] ;  /* 0x000000081212b981 */ /* 0x000ee8000c1e1b00 */
[----:B------:R-:W4:Y:S01]  /*46e0*/  @!P1 LDG.E.64 R16, desc[UR8][R16.64] ;  /* 0x0000000810109981 */ /* 0x000f22000c1e1b00 */
[----:B------:R-:W-:Y:S01]  /*46f0*/  IADD3 R5, PT, PT, R5, 0x2, RZ ;  /* 0x0000000205057810 */ /* 0x000fe20007ffe0ff */
[----:B---3--:R-:W-:Y:S01]  /*4700*/  @!P3 FADD.FTZ R14, R14, R18 ;  /* 0x000000120e0eb221 */ /* 0x008fe20000010000 */
[----:B------:R-:W-:-:S03]  /*4710*/  @!P3 FADD.FTZ R15, R15, R19 ;  /* 0x000000130f0fb221 */ /* 0x000fc60000010000 */
[----:B----4-:R-:W-:Y:S01]  /*4720*/  @!P1 FADD.FTZ R14, R14, R16 ;  /* 0x000000100e0e9221 */ /* 0x010fe20000010000 */
[----:B------:R-:W-:-:S07]  /*4730*/  @!P1 FADD.FTZ R15, R15, R17 ;  /* 0x000000110f0f9221 */ /* 0x000fce0000010000 */
.L_x_94:
[----:B------:R-:W-:Y:S01]  /*4740*/  ISETP.EQ.OR P1, PT, R5, UR11, P2 ;  /* 0x0000000b05007c0c */ /* 0x000fe20009722670 */
[----:B------:R-:W-:Y:S03]  /*4750*/  BSSY.RECONVERGENT B0, `(.L_x_88) ;  /* 0x0000008000007945 */ /* 0x000fe60003800200 */
[----:B------:R-:W-:-:S13]  /*4760*/  ISETP.NE.U32.OR P1, PT, R20, 0x1, P1 ;  /* 0x000000011400780c */ /* 0x000fda0000f25470 */
[----:B------:R-:W-:Y:S05]  /*4770*/  @P1 BRA `(.L_x_95) ;  /* 0x0000000000141947 */ /* 0x000fea0003800000 */
[----:B------:R-:W-:-:S04]  /*4780*/  IMAD R5, R0, R5, R60 ;  /* 0x0000000500057224 */ /* 0x000fc800078e023c */
[----:B------:R-:W-:-:S06]  /*4790*/  IMAD.WIDE.U32 R24, R5, 0x8, R24 ;  /* 0x0000000805187825 */ /* 0x000fcc00078e0018 */
[----:B------:R-:W3:Y:S02]  /*47a0*/  LDG.E.64 R24, desc[UR8][R24.64] ;  /* 0x0000000818187981 */ /* 0x000ee4000c1e1b00 */
[----:B---3--:R-:W-:Y:S01]  /*47b0*/  FADD.FTZ R14, R14, R24 ;  /* 0x000000180e0e7221 */ /* 0x008fe20000010000 */
[----:B------:R-:W-:-:S07]  /*47c0*/  FADD.FTZ R15, R15, R25 ;  /* 0x000000190f0f7221 */ /* 0x000fce0000010000 */
.L_x_95:
[----:B------:R-:W-:Y:S05]  /*47d0*/  BSYNC.RECONVERGENT B0 ;  /* 0x0000000000007941 */ /* 0x000fea0003800200 */
.L_x_88:
[----:B------:R-:W5:Y:S01]  /*47e0*/  S2UR UR6, SR_CgaCtaId ;  /* 0x00000000000679c3 */ /* 0x000f620000008800 */
[----:B------:R-:W-:Y:S01]  /*47f0*/  UMOV UR5, 0x400 ;  /* 0x0000040000057882 */ /* 0x000fe20000000000 */
[----:B------:R-:W1:Y:S01]  /*4800*/  LDCU.64 UR16, c[0x0][0x400] ;  /* 0x00008000ff1077ac */ /* 0x000e620008000a00 */
[----:B0-----:R-:W-:Y:S02]  /*4810*/  SHF.R.U32.HI R5, RZ, 0x3, R61 ;  /* 0x00000003ff057819 */ /* 0x001fe4000001163d */
[C---:B----4-:R-:W-:Y:S02]  /*4820*/  PRMT R17, R47.reuse, 0x7632, R17 ;  /* 0x000076322f117816 */ /* 0x050fe40000000011 */
[----:B------:R-:W-:Y:S01]  /*4830*/  SHF.L.U32 R47, R47, 0x10, RZ ;  /* 0x000000102f2f7819 */ /* 0x000fe200000006ff */
[----:B------:R-:W0:Y:S01]  /*4840*/  LDC R16, c[0x0][0x41c] ;  /* 0x00010700ff107b82 */ /* 0x000e220000000800 */
[----:B------:R-:W-:-:S03]  /*4850*/  SHF.L.U32 R17, R17, 0x10, RZ ;  /* 0x0000001011117819 */ /* 0x000fc600000006ff */
[----:B------:R-:W-:Y:S02]  /*4860*/  FADD.FTZ R47, R47, -UR13 ;  /* 0x8000000d2f2f7e21 */ /* 0x000fe40008010000 */
[----:B------:R-:W-:Y:S02]  /*4870*/  FADD.FTZ R17, R17, -UR13 ;  /* 0x8000000d11117e21 */ /* 0x000fe40008010000 */
[----:B------:R-:W-:Y:S02]  /*4880*/  FMUL.FTZ R47, R47, UR7 ;  /* 0x000000072f2f7c20 */ /* 0x000fe40008410000 */
[----:B------:R-:W-:Y:S01]  /*4890*/  FMUL.FTZ R28, R17, UR7 ;  /* 0x00000007111c7c20 */ /* 0x000fe20008410000 */
[----:B-----5:R-:W-:Y:S01]  /*48a0*/  ULEA UR5, UR6, UR5, 0x18 ;  /* 0x0000000506057291 */ /* 0x020fe2000f8ec0ff */
[----:B0-----:R-:W-:-:S08]  /*48b0*/  IMAD R5, R16, UR11, R5 ;  /* 0x0000000b10057c24 */ /* 0x001fd0000f8e0205 */
[----:B------:R-:W-:Y:S01]  /*48c0*/  @!P2 STS.64 [UR5+0x50], R14 ;  /* 0x0000500eff00a988 */ /* 0x000fe20008000a05 */
[----:B------:R-:W-:Y:S01]  /*48d0*/  BAR.SYNC.DEFER_BLOCKING 0x0 ;  /* 0x0000000000007b1d */ /* 0x000fe20000010000 */
[----:B-1----:R-:W-:Y:S02]  /*48e0*/  ISETP.GE.U32.AND P1, PT, R5, UR16, PT ;  /* 0x0000001005007c0c */ /* 0x002fe4000bf26070 */
[----:B------:R-:W-:-:S04]  /*48f0*/  SHF.R.S32.HI R16, RZ, 0x1f, R5 ;  /* 0x0000001fff107819 */ /* 0x000fc80000011405 */
[----:B------:R-:W-:Y:S01]  /*4900*/  ISETP.GE.AND.EX P1, PT, R16, UR17, PT, P1 ;  /* 0x0000001110007c0c */ /* 0x000fe2000bf26310 */
[----:B---3--:R-:W0:Y:S01]  /*4910*/  LDS.64 R14, [UR5+0x50] ;  /* 0x00005005ff0e7984 */ /* 0x008e220008000a00 */
[----:B------:R-:W0:Y:S02]  /*4920*/  LDCU UR5, c[0x0][0x42c] ;  /* 0x00008580ff0577ac */ /* 0x000e240008000800 */
[----:B0-----:R-:W-:Y:S01]  /*4930*/  FMUL.FTZ R18, R14, UR5 ;  /* 0x000000050e127c20 */ /* 0x001fe20008410000 */
[----:B------:R-:W-:Y:S01]  /*4940*/  FMUL.FTZ R19, R15, UR5 ;  /* 0x000000050f137c20 */ /* 0x000fe20008410000 */
[C---:B------:R-:W-:Y:S02]  /*4950*/  PRMT R14, R41.reuse, 0x7632, R14 ;  /* 0x00007632290e7816 */ /* 0x040fe4000000000e */
[----:B------:R-:W-:Y:S01]  /*4960*/  SHF.L.U32 R41, R41, 0x10, RZ ;  /* 0x0000001029297819 */ /* 0x000fe200000006ff */
[----:B------:R-:W-:Y:S01]  /*4970*/  FFMA.FTZ R15, R18, R47, R19 ;  /* 0x0000002f120f7223 */ /* 0x000fe20000010013 */
[----:B------:R-:W-:Y:S01]  /*4980*/  SHF.L.U32 R14, R14, 0x10, RZ ;  /* 0x000000100e0e7819 */ /* 0x000fe200000006ff */
[----:B------:R-:W-:Y:S06]  /*4990*/  @!P4 BRA `(.L_x_96) ;  /* 0x000000000048c947 */ /* 0x000fec0003800000 */
[----:B------:R-:W-:Y:S01]  /*49a0*/  FFMA.FTZ R17, R12, R47, R10 ;  /* 0x0000002f0c117223 */ /* 0x000fe2000001000a */
[----:B------:R-:W-:-:S03]  /*49b0*/  FFMA.FTZ R20, R13, R28, R11 ;  /* 0x0000001c0d147223 */ /* 0x000fc6000001000b */
[----:B------:R-:W-:Y:S01]  /*49c0*/  FMUL.FTZ R21, R17, -1.4426950216293334961 ;  /* 0xbfb8aa3b11157820 */ /* 0x000fe20000410000 */
[----:B--2---:R-:W-:-:S05]  /*49d0*/  FMUL.FTZ R23, R20, -1.4426950216293334961 ;  /* 0xbfb8aa3b14177820 */ /* 0x004fca0000410000 */
        /* <DEDUP_REMOVED lines=14> */
.L_x_96:
[----:B------:R-:W-:Y:S01]  /*4ac0*/  FFMA.FTZ R22, R18, R28, R19 ;  /* 0x0000001c12167223 */ /* 0x000fe20000010013 */
[----:B------:R-:W-:Y:S01]  /*4ad0*/  BSSY.RECONVERGENT B0, `(.L_x_97) ;  /* 0x0000014000007945 */ /* 0x000fe20003800200 */
[----:B------:R-:W-:Y:S01]  /*4ae0*/  FFMA.FTZ R41, R12, R41, -R15 ;  /* 0x000000290c297223 */ /* 0x000fe2000001080f */
[C---:B------:R-:W-:Y:S01]  /*4af0*/  PRMT R20, R40.reuse, 0x7632, R20 ;  /* 0x0000763228147816 */ /* 0x040fe20000000014 */
[----:B------:R-:W-:Y:S01]  /*4b00*/  FFMA.FTZ R22, R13, R14, -R22 ;  /* 0x0000000e0d167223 */ /* 0x000fe20000010816 */
[----:B------:R-:W-:Y:S01]  /*4b10*/  SHF.L.U32 R21, R40, 0x10, RZ ;  /* 0x0000001028157819 */ /* 0x000fe200000006ff */
[----:B------:R-:W-:Y:S06]  /*4b20*/  @P1 BRA `(.L_x_98) ;  /* 0x0000000000381947 */ /* 0x000fec0003800000 */
[----:B------:R-:W0:Y:S01]  /*4b30*/  LDCU.64 UR18, c[0x0][0x3f8] ;  /* 0x00007f00ff1277ac */ /* 0x000e220008000a00 */
[----:B------:R-:W-:Y:S01]  /*4b40*/  MOV R14, R6 ;  /* 0x00000006000e7202 */ /* 0x000fe20000000f00 */
[----:B------:R-:W-:Y:S01]  /*4b50*/  FMUL.FTZ R41, R41, UR7 ;  /* 0x0000000729297c20 */ /* 0x000fe20008410000 */
[----:B------:R-:W-:Y:S01]  /*4b60*/  MOV R15, R9 ;  /* 0x00000009000f7202 */ /* 0x000fe20000000f00 */
[----:B------:R-:W1:Y:S01]  /*4b70*/  LDCU.64 UR14, c[0x0][0x380] ;  /* 0x00007000ff0e77ac */ /* 0x000e620008000a00 */
[----:B------:R-:W-:Y:S01]  /*4b80*/  FMUL.FTZ R22, R22, UR7 ;  /* 0x0000000716167c20 */ /* 0x000fe20008410000 */
[----:B0-----:R-:W-:Y:S02]  /*4b90*/  IMAD R16, R16, UR18, RZ ;  /* 0x0000001210107c24 */ /* 0x001fe4000f8e02ff */
[----:B------:R-:W-:-:S04]  /*4ba0*/  IMAD.WIDE.U32 R14, R5, UR18, R14 ;  /* 0x00000012050e7c25 */ /* 0x000fc8000f8e000e */
[----:B------:R-:W-:Y:S01]  /*4bb0*/  IMAD R17, R5, UR19, R16 ;  /* 0x0000001305117c24 */ /* 0x000fe2000f8e0210 */
[----:B-1----:R-:W-:-:S04]  /*4bc0*/  LEA R16, P1, R14, UR14, 0x1 ;  /* 0x0000000e0e107c11 */ /* 0x002fc8000f8208ff */
[----:B------:R-:W-:Y:S02]  /*4bd0*/  IADD3 R17, PT, PT, R15, R17, RZ ;  /* 0x000000110f117210 */ /* 0x000fe40007ffe0ff */
[----:B------:R-:W-:Y:S02]  /*4be0*/  F2FP.BF16.F32.PACK_AB R15, R22, R41 ;  /* 0x00000029160f723e */ /* 0x000fe400000010ff */
[----:B------:R-:W-:-:S05]  /*4bf0*/  LEA.HI.X R17, R14, UR15, R17, 0x1, P1 ;  /* 0x0000000f0e117c11 */ /* 0x000fca00088f0c11 */
[----:B------:R0:W-:Y:S02]  /*4c00*/  STG.E desc[UR8][R16.64], R15 ;  /* 0x0000000f10007986 */ /* 0x0001e4000c101908 */
.L_x_98:
[----:B------:R-:W-:Y:S05]  /*4c10*/  BSYNC.RECONVERGENT B0 ;  /* 0x0000000000007941 */ /* 0x000fea0003800200 */
.L_x_97:
[C---:B0-----:R-:W-:Y:S02]  /*4c20*/  PRMT R16, R46.reuse, 0x7632, R16 ;  /* 0x000076322e107816 */ /* 0x041fe40000000010 */
[----:B------:R-:W-:Y:S02]  /*4c30*/  SHF.L.U32 R46, R46, 0x10, RZ ;  /* 0x000000102e2e7819 */ /* 0x000fe400000006ff */
[----:B------:R-:W-:Y:S02]  /*4c40*/  SHF.L.U32 R16, R16, 0x10, RZ ;  /* 0x0000001010107819 */ /* 0x000fe400000006ff */
[C---:B------:R-:W-:Y:S01]  /*4c50*/  IADD3 R17, PT, PT, R5.reuse, 0x20, RZ ;  /* 0x0000002005117810 */ /* 0x040fe20007ffe0ff */
[----:B------:R-:W-:Y:S01]  /*4c60*/  FADD.FTZ R46, R46, -UR13 ;  /* 0x8000000d2e2e7e21 */ /* 0x000fe20008010000 */
[----:B--2---:R-:W-:Y:S01]  /*4c70*/  IADD3 R23, PT, PT, R5, 0x40, RZ ;  /* 0x0000004005177810 */ /* 0x004fe20007ffe0ff */
[----:B------:R-:W-:Y:S01]  /*4c80*/  FADD.FTZ R16, R16, -UR13 ;  /* 0x8000000d10107e21 */ /* 0x000fe20008010000 */
[----:B------:R-:W-:Y:S01]  /*4c90*/  ISETP.GE.U32.AND P1, PT, R17, UR16, PT ;  /* 0x0000001011007c0c */ /* 0x000fe2000bf26070 */
[----:B------:R-:W-:Y:S01]  /*4ca0*/  FMUL.FTZ R27, R46, UR7 ;  /* 0x000000072e1b7c20 */ /* 0x000fe20008410000 */
[----:B------:R-:W-:Y:S01]  /*4cb0*/  SHF.R.S32.HI R14, RZ, 0x1f, R17 ;  /* 0x0000001fff0e7819 */ /* 0x000fe20000011411 */
[----:B------:R-:W-:Y:S01]  /*4cc0*/  FMUL.FTZ R16, R16, UR7 ;  /* 0x0000000710107c20 */ /* 0x000fe20008410000 */
[----:B------:R-:W-:Y:S01]  /*4cd0*/  PRMT R15, R45, 0x7632, R15 ;  /* 0x000076322d0f7816 */ /* 0x000fe2000000000f */
[----:B------:R-:W-:Y:S01]  /*4ce0*/  FFMA.FTZ R25, R18, R27, R19 ;  /* 0x0000001b12197223 */ /* 0x000fe20000010013 */
[----:B------:R-:W-:-:S02]  /*4cf0*/  ISETP.GE.U32.AND P2, PT, R23, UR16, PT ;  /* 0x0000001017007c0c */ /* 0x000fc4000bf46070 */
[----:B------:R-:W-:Y:S02]  /*4d00*/  ISETP.GE.AND.EX P1, PT, R14, UR17, PT, P1 ;  /* 0x000000110e007c0c */ /* 0x000fe4000bf26310 */
[----:B------:R-:W-:Y:S02]  /*4d10*/  SHF.L.U32 R45, R45, 0x10, RZ ;  /* 0x000000102d2d7819 */ /* 0x000fe400000006ff */
[----:B------:R-:W-:Y:S01]  /*4d20*/  SHF.L.U32 R22, R20, 0x10, RZ ;  /* 0x0000001014167819 */ /* 0x000fe200000006ff */
[----:B------:R-:W-:Y:S08]  /*4d30*/  @!P4 BRA `(.L_x_99) ;  /* 0x000000000048c947 */ /* 0x000ff00003800000 */
        /* <DEDUP_REMOVED lines=18> */
.L_x_99:
[----:B------:R-:W-:Y:S01]  /*4e60*/  FFMA.FTZ R16, R18, R16, R19 ;  /* 0x0000001012107223 */ /* 0x000fe20000010013 */
[----:B------:R-:W-:Y:S01]  /*4e70*/  BSSY.RECONVERGENT B0, `(.L_x_100) ;  /* 0x0000015000007945 */ /* 0x000fe20003800200 */
[----:B------:R-:W-:Y:S01]  /*4e80*/  FFMA.FTZ R25, R12, R21, -R25 ;  /* 0x000000150c197223 */ /* 0x000fe20000010819 */
[----:B------:R-:W-:Y:S01]  /*4e90*/  SHF.L.U32 R24, R15, 0x10, RZ ;  /* 0x000000100f187819 */ /* 0x000fe200000006ff */
[----:B------:R-:W-:Y:S01]  /*4ea0*/  FADD.FTZ R45, R45, -UR13 ;  /* 0x8000000d2d2d7e21 */ /* 0x000fe20008010000 */
[----:B------:R-:W-:Y:S01]  /*4eb0*/  SHF.R.S32.HI R20, RZ, 0x1f, R23 ;  /* 0x0000001fff147819 */ /* 0x000fe20000011417 */
[----:B------:R-:W-:Y:S01]  /*4ec0*/  FFMA.FTZ R16, R13, R22, -R16 ;  /* 0x000000160d107223 */ /* 0x000fe20000010810 */
[----:B------:R-:W-:Y:S06]  /*4ed0*/  @P1 BRA `(.L_x_101) ;  /* 0x0000000000381947 */ /* 0x000fec0003800000 */
[----:B------:R-:W0:Y:S01]  /*4ee0*/  LDCU.64 UR14, c[0x0][0x3f8] ;  /* 0x00007f00ff0e77ac */ /* 0x000e220008000a00 */
[----:B------:R-:W-:Y:S01]  /*4ef0*/  MOV R15, R9 ;  /* 0x00000009000f7202 */ /* 0x000fe20000000f00 */
[----:B------:R-:W-:Y:S01]  /*4f00*/  FMUL.FTZ R21, R16, UR7 ;  /* 0x0000000710157c20 */ /* 0x000fe20008410000 */
[----:B------:R-:W1:Y:S01]  /*4f10*/  LDCU.64 UR18, c[0x0][0x380] ;  /* 0x00007000ff1277ac */ /* 0x000e620008000a00 */
[----:B0-----:R-:W-:Y:S01]  /*4f20*/  IMAD R22, R14, UR14, RZ ;  /* 0x0000000e0e167c24 */ /* 0x001fe2000f8e02ff */
[----:B------:R-:W-:-:S05]  /*4f30*/  MOV R14, R6 ;  /* 0x00000006000e7202 */ /* 0x000fca0000000f00 */
[----:B------:R-:W-:-:S04]  /*4f40*/  IMAD.WIDE.U32 R14, R17, UR14, R14 ;  /* 0x0000000e110e7c25 */ /* 0x000fc8000f8e000e */
[----:B------:R-:W-:Y:S02]  /*4f50*/  IMAD R17, R17, UR15, R22 ;  /* 0x0000000f11117c24 */ /* 0x000fe4000f8e0216 */
[----:B------:R-:W-:Y:S01]  /*4f60*/  FMUL.FTZ R22, R25, UR7 ;  /* 0x0000000719167c20 */ /* 0x000fe20008410000 */
[C---:B-1----:R-:W-:Y:S02]  /*4f70*/  LEA R16, P1, R14.reuse, UR18, 0x1 ;  /* 0x000000120e107c11 */ /* 0x042fe4000f8208ff */
[----:B------:R-:W-:Y:S02]  /*4f80*/  IADD3 R17, PT, PT, R15, R17, RZ ;  /* 0x000000110f117210 */ /* 0x000fe40007ffe0ff */
[----:B------:R-:W-:Y:S02]  /*4f90*/  F2FP.BF16.F32.PACK_AB R21, R21, R22 ;  /* 0x000000161515723e */ /* 0x000fe400000010ff */
[----:B------:R-:W-:-:S05]  /*4fa0*/  LEA.HI.X R17, R14, UR19, R17, 0x1, P1 ;  /* 0x000000130e117c11 */ /* 0x000fca00088f0c11 */
[----:B------:R0:W-:Y:S02]  /*4fb0*/  STG.E desc[UR8][R16.64], R21 ;  /* 0x0000001510007986 */ /* 0x0001e4000c101908 */
.L_x_101:
[----:B------:R-:W-:Y:S05]  /*4fc0*/  BSYNC.RECONVERGENT B0 ;  /* 0x0000000000007941 */ /* 0x000fea0003800200 */
.L_x_100:
[----:B------:R-:W-:Y:S01]  /*4fd0*/  PRMT R14, R39, 0x7632, R14 ;  /* 0x00007632270e7816 */ /* 0x000fe2000000000e */
[----:B------:R-:W-:Y:S01]  /*4fe0*/  FMUL.FTZ R45, R45, UR7 ;  /* 0x000000072d2d7c20 */ /* 0x000fe20008410000 */
[----:B------:R-:W-:Y:S01]  /*4ff0*/  FADD.FTZ R24, R24, -UR13 ;  /* 0x8000000d18187e21 */ /* 0x000fe20008010000 */
[----:B------:R-:W-:Y:S02]  /*5000*/  ISETP.GE.AND.EX P2, PT, R20, UR17, PT, P2 ;  /* 0x0000001114007c0c */ /* 0x000fe4000bf46320 */
[----:B------:R-:W-:Y:S01]  /*5010*/  SHF.L.U32 R39, R39, 0x10, RZ ;  /* 0x0000001027277819 */ /* 0x000fe200000006ff */
[----:B------:R-:W-:Y:S01]  /*5020*/  FFMA.FTZ R29, R18, R45, R19 ;  /* 0x0000002d121d7223 */ /* 0x000fe20000010013 */
[----:B------:R-:W-:Y:S01]  /*5030*/  SHF.L.U32 R14, R14, 0x10, RZ ;  /* 0x000000100e0e7819 */ /* 0x000fe200000006ff */
[----:B------:R-:W-:Y:S01]  /*5040*/  FMUL.FTZ R28, R24, UR7 ;  /* 0x00000007181c7c20 */ /* 0x000fe20008410000 */
[----:B------:R-:W-:Y:S07]  /*5050*/  @!P4 BRA `(.L_x_102) ;  /* 0x000000000048c947 */ /* 0x000fee0003800000 */
[----:B0-----:R-:W-:Y:S01]  /*5060*/  FFMA.FTZ R16, R13, R28, R11 ;  /* 0x0000001c0d107223 */ /* 0x001fe2000001000b */
        /* <DEDUP_REMOVED lines=17> */
.L_x_102:
[----:B0-----:R-:W-:Y:S01]  /*5180*/  PRMT R21, R44, 0x7632, R21 ;  /* 0x000076322c157816 */ /* 0x001fe20000000015 */
[----:B------:R-:W-:Y:S01]  /*5190*/  FFMA.FTZ R16, R18, R28, R19 ;  /* 0x0000001c12107223 */ /* 0x000fe20000010013 */
[----:B------:R-:W-:Y:S01]  /*51a0*/  BSSY.RECONVERGENT B0, `(.L_x_103) ;  /* 0x0000014000007945 */ /* 0x000fe20003800200 */
[----:B------:R-:W-:Y:S01]  /*51b0*/  FFMA.FTZ R29, R12, R39, -R29 ;  /* 0x000000270c1d7223 */ /* 0x000fe2000001081d */
[----:B------:R-:W-:Y:S01]  /*51c0*/  SHF.L.U32 R44, R44, 0x10, RZ ;  /* 0x000000102c2c7819 */ /* 0x000fe200000006ff */
        /* <DEDUP_REMOVED lines=8> */
[----:B0-----:R-:W-:Y:S02]  /*5250*/  IMAD R20, R20, UR14, RZ ;  /* 0x0000000e14147c24 */ /* 0x001fe4000f8e02ff */
[----:B------:R-:W-:-:S04]  /*5260*/  IMAD.WIDE.U32 R14, R23, UR14, R14 ;  /* 0x0000000e170e7c25 */ /* 0x000fc8000f8e000e */
[----:B------:R-:W-:Y:S02]  /*5270*/  IMAD R23, R23, UR15, R20 ;  /* 0x0000000f17177c24 */ /* 0x000fe4000f8e0214 */
[----:B------:R-:W-:Y:S01]  /*5280*/  FMUL.FTZ R20, R16, UR7 ;  /* 0x0000000710147c20 */ /* 0x000fe20008410000 */
[----:B-1----:R-:W-:Y:S02]  /*5290*/  LEA R16, P1, R14, UR18, 0x1 ;  /* 0x000000120e107c11 */ /* 0x002fe4000f8208ff */
[----:B------:R-:W-:Y:S02]  /*52a0*/  IADD3 R23, PT, PT, R15, R23, RZ ;  /* 0x000000170f177210 */ /* 0x000fe40007ffe0ff */
[----:B------:R-:W-:Y:S02]  /*52b0*/  F2FP.BF16.F32.PACK_AB R15, R20, R29 ;  /* 0x0000001d140f723e */ /* 0x000fe400000010ff */
[----:B------:R-:W-:-:S05]  /*52c0*/  LEA.HI.X R17, R14, UR19, R23, 0x1, P1 ;  /* 0x000000130e117c11 */ /* 0x000fca00088f0c17 */
[----:B------:R0:W-:Y:S02]  /*52d0*/  STG.E desc[UR8][R16.64], R15 ;  /* 0x0000000f10007986 */ /* 0x0001e4000c101908 */
.L_x_104:
[----:B------:R-:W-:Y:S05]  /*52e0*/  BSYNC.RECONVERGENT B0 ;  /* 0x0000000000007941 */ /* 0x000fea0003800200 */
.L_x_103:
[----:B------:R-:W-:Y:S01]  /*52f0*/  PRMT R14, R38, 0x7632, R14 ;  /* 0x00007632260e7816 */ /* 0x000fe2000000000e */
[----:B------:R-:W-:Y:S01]  /*5300*/  FADD.FTZ R44, R44, -UR13 ;  /* 0x8000000d2c2c7e21 */ /* 0x000fe20008010000 */
[----:B------:R-:W-:Y:S01]  /*5310*/  FADD.FTZ R21, R21, -UR13 ;  /* 0x8000000d15157e21 */ /* 0x000fe20008010000 */
[C---:B------:R-:W-:Y:S02]  /*5320*/  PRMT R20, R43.reuse, 0x7632, R20 ;  /* 0x000076322b147816 */ /* 0x040fe40000000014 */
[----:B0-----:R-:W-:Y:S01]  /*5330*/  SHF.L.U32 R15, R38, 0x10, RZ ;  /* 0x00000010260f7819 */ /* 0x001fe200000006ff */
[----:B------:R-:W-:Y:S01]  /*5340*/  FMUL.FTZ R29, R44, UR7 ;  /* 0x000000072c1d7c20 */ /* 0x000fe20008410000 */
[----:B------:R-:W-:Y:S01]  /*5350*/  SHF.L.U32 R43, R43, 0x10, RZ ;  /* 0x000000102b2b7819 */ /* 0x000fe200000006ff */
[----:B------:R-:W-:Y:S01]  /*5360*/  FMUL.FTZ R28, R21, UR7 ;  /* 0x00000007151c7c20 */ /* 0x000fe20008410000 */
[----:B------:R-:W-:Y:S01]  /*5370*/  SHF.L.U32 R14, R14, 0x10, RZ ;  /* 0x000000100e0e7819 */ /* 0x000fe200000006ff */
        /* <DEDUP_REMOVED lines=19> */
.L_x_105:
[----:B------:R-:W-:Y:S04]  /*54b0*/  BSSY.RECONVERGENT B0, `(.L_x_106) ;  /* 0x0000015000007945 */ /* 0x000fe80003800200 */
[----:B------:R-:W-:Y:S05]  /*54c0*/  @P0 BRA `(.L_x_107) ;  /* 0x00000000004c0947 */ /* 0x000fea0003800000 */
[----:B------:R-:W0:Y:S01]  /*54d0*/  LDCU.64 UR14, c[0x0][0x3f8] ;  /* 0x00007f00ff0e77ac */ /* 0x000e220008000a00 */
[C-C-:B------:R-:W-:Y:S01]  /*54e0*/  FFMA.FTZ R17, R18.reuse, R29, R19.reuse ;  /* 0x0000001d12117223 */ /* 0x140fe20000010013 */
[----:B------:R-:W-:Y:S01]  /*54f0*/  FFMA.FTZ R16, R18, R28, R19 ;  /* 0x0000001c12107223 */ /* 0x000fe20000010013 */
[----:B------:R-:W-:Y:S01]  /*5500*/  SHF.R.S32.HI R21, RZ, 0x1f, R48 ;  /* 0x0000001fff157819 */ /* 0x000fe20000011430 */
[----:B------:R-:W1:Y:S01]  /*5510*/  LDCU.64 UR18, c[0x0][0x380] ;  /* 0x00007000ff1277ac */ /* 0x000e620008000a00 */
[----:B------:R-:W-:Y:S01]  /*5520*/  FFMA.FTZ R17, R12, R15, -R17 ;  /* 0x0000000f0c117223 */ /* 0x000fe20000010811 */
[----:B------:R-:W-:Y:S01]  /*5530*/  FFMA.FTZ R16, R13, R14, -R16 ;  /* 0x0000000e0d107223 */ /* 0x000fe20000010810 */
[----:B------:R-:W-:Y:S02]  /*5540*/  MOV R14, R6 ;  /* 0x00000006000e7202 */ /* 0x000fe40000000f00 */
[----:B------:R-:W-:Y:S01]  /*5550*/  MOV R15, R9 ;  /* 0x00000009000f7202 */ /* 0x000fe20000000f00 */
[----:B------:R-:W-:Y:S01]  /*5560*/  FMUL.FTZ R22, R17, UR7 ;  /* 0x0000000711167c20 */ /* 0x000fe20008410000 */
[----:B0-----:R-:W-:-:S02]  /*5570*/  IMAD R21, R21, UR14, RZ ;  /* 0x0000000e15157c24 */ /* 0x001fc4000f8e02ff */
        /* <DEDUP_REMOVED lines=8> */
.L_x_107:
[----:B------:R-:W-:Y:S05]  /*5600*/  BSYNC.RECONVERGENT B0 ;  /* 0x0000000000007941 */ /* 0x000fea0003800200 */
.L_x_106:
[C---:B0-----:R-:W-:Y:S01]  /*5610*/  PRMT R16, R42.reuse, 0x7632, R16 ;  /* 0x000076322a107816 */ /* 0x041fe20000000010 */
[----:B------:R-:W-:Y:S01]  /*5620*/  UISETP.NE.AND UP0, UPT, UR12, URZ, UPT ;  /* 0x000000ff0c00728c */ /* 0x000fe2000bf05270 */
[----:B------:R-:W-:Y:S01]  /*5630*/  SHF.L.U32 R42, R42, 0x10, RZ ;  /* 0x000000102a2a7819 */ /* 0x000fe200000006ff */
[----:B------:R-:W-:Y:S01]  /*5640*/  FADD.FTZ R43, R43, -UR13 ;  /* 0x8000000d2b2b7e21 */ /* 0x000fe20008010000 */
[----:B------:R-:W-:Y:S02]  /*5650*/  SHF.L.U32 R53, R53, 0x10, RZ ;  /* 0x0000001035357819 */ /* 0x000fe400000006ff */
[----:B------:R-:W-:Y:S01]  /*5660*/  SHF.L.U32 R57, R57, 0x10, RZ ;  /* 0x0000001039397819 */ /* 0x000fe200000006ff */
[----:B------:R-:W-:Y:S01]  /*5670*/  FADD.FTZ R29, R42, -UR13 ;  /* 0x8000000d2a1d7e21 */ /* 0x000fe20008010000 */
        /* <DEDUP_REMOVED lines=8> */
[C---:B------:R-:W-:Y:S01]  /*5700*/  IADD3 R28, PT, PT, R5.reuse, 0xa0, RZ ;  /* 0x000000a0051c7810 */ /* 0x040fe20007ffe0ff */
[----:B------:R-:W-:Y:S01]  /*5710*/  FADD.FTZ R16, R16, -UR13 ;  /* 0x8000000d10107e21 */ /* 0x000fe20008010000 */
[----:B------:R-:W-:Y:S01]  /*5720*/  IADD3 R22, PT, PT, R5, 0xc0, RZ ;  /* 0x000000c005167810 */ /* 0x000fe20007ffe0ff */
[----:B------:R-:W-:Y:S01]  /*5730*/  FADD.FTZ R56, R56, -UR13 ;  /* 0x8000000d38387e21 */ /* 0x000fe20008010000 */
[----:B------:R-:W-:Y:S01]  /*5740*/  FMUL.FTZ R43, R43, UR7 ;  /* 0x000000072b2b7c20 */ /* 0x000fe20008410000 */
[----:B------:R-:W-:Y:S01]  /*5750*/  FMUL.FTZ R29, R29, UR7 ;  /* 0x000000071d1d7c20 */ /* 0x000fe20008410000 */
[----:B------:R-:W-:Y:S01]  /*5760*/  FMUL.FTZ R23, R23, UR7 ;  /* 0x0000000717177c20 */ /* 0x000fe20008410000 */
[----:B------:R-:W-:Y:S01]  /*5770*/  FMUL.FTZ R24, R24, UR7 ;  /* 0x0000000718187c20 */ /* 0x000fe20008410000 */
[----:B------:R-:W-:Y:S01]  /*5780*/  FMUL.FTZ R5, R52, UR7 ;  /* 0x0000000734057c20 */ /* 0x000fe20008410000 */
[----:B------:R-:W-:Y:S01]  /*5790*/  FMUL.FTZ R38, R15, UR7 ;  /* 0x000000070f267c20 */ /* 0x000fe20008410000 */
[----:B------:R-:W-:Y:S01]  /*57a0*/  FMUL.FTZ R32, R16, UR7 ;  /* 0x0000000710207c20 */ /* 0x000fe20008410000 */
[----:B------:R-:W-:Y:S01]  /*57b0*/  PRMT R17, R37, 0x7632, R17 ;  /* 0x0000763225117816 */ /* 0x000fe20000000011 */
[----:B------:R-:W-:Y:S01]  /*57c0*/  FMUL.FTZ R20, R56, UR7 ;  /* 0x0000000738147c20 */ /* 0x000fe20008410000 */
[----:B------:R-:W-:Y:S01]  /*57d0*/  SHF.R.S32.HI R14, RZ, 0x1f, R3 ;  /* 0x0000001fff0e7819 */ /* 0x000fe20000011403 */
[C-C-:B------:R-:W-:Y:S01]  /*57e0*/  FFMA.FTZ R15, R18.reuse, R43, R19.reuse ;  /* 0x0000002b120f7223 */ /* 0x140fe20000010013 */
[----:B------:R-:W-:Y:S01]  /*57f0*/  ISETP.GE.U32.AND P1, PT, R3, UR16, PT ;  /* 0x0000001003007c0c */ /* 0x000fe2000bf26070 */
[--C-:B------:R-:W-:Y:S01]  /*5800*/  FFMA.FTZ R16, R18, R38, R19.reuse ;  /* 0x0000002612107223 */ /* 0x100fe20000010013 */
[----:B------:R-:W-:Y:S01]  /*5810*/  ISETP.GE.U32.AND P2, PT, R28, UR16, PT ;  /* 0x000000101c007c0c */ /* 0x000fe2000bf46070 */
[--C-:B------:R-:W-:Y:S01]  /*5820*/  FFMA.FTZ R31, R18, R29, R19.reuse ;  /* 0x0000001d121f7223 */ /* 0x100fe20000010013 */
[----:B------:R-:W-:Y:S01]  /*5830*/  ISETP.GE.U32.AND P3, PT, R22, UR16, PT ;  /* 0x0000001016007c0c */ /* 0x000fe2000bf66070 */
[C-C-:B------:R-:W-:Y:S01]  /*5840*/  FFMA.FTZ R34, R18.reuse, R32, R19.reuse ;  /* 0x0000002012227223 */ /* 0x140fe20000010013 */
[----:B------:R-:W-:Y:S01]  /*5850*/  SHF.R.S32.HI R30, RZ, 0x1f, R28 ;  /* 0x0000001fff1e7819 */ /* 0x000fe2000001141c */
[C-C-:B------:R-:W-:Y:S01]  /*5860*/  FFMA.FTZ R27, R18.reuse, R23, R19.reuse ;  /* 0x00000017121b7223 */ /* 0x140fe20000010013 */
[----:B------:R-:W-:Y:S01]  /*5870*/  SHF.R.S32.HI R25, RZ, 0x1f, R22 ;  /* 0x0000001fff197819 */ /* 0x000fe20000011416 */
[C-C-:B------:R-:W-:Y:S01]  /*5880*/  FFMA.FTZ R26, R18.reuse, R24, R19.reuse ;  /* 0x00000018121a7223 */ /* 0x140fe20000010013 */
[--C-:B------:R-:W-:Y:S01]  /*5890*/  FFMA.FTZ R21, R18, R5, R19.reuse ;  /* 0x0000000512157223 */ /* 0x100fe20000010013 */
[----:B------:R-:W-:Y:S01]  /*58a0*/  ISETP.GE.U32.AND P0, PT, R4, UR16, PT ;  /* 0x0000001004007c0c */ /* 0x000fe2000bf06070 */
[----:B------:R-:W-:Y:S01]  /*58b0*/  FFMA.FTZ R18, R18, R20, R19 ;  /* 0x0000001412127223 */ /* 0x000fe20000010013 */
[----:B------:R-:W-:-:S02]  /*58c0*/  ISETP.GE.AND.EX P1, PT, R14, UR17, PT, P1 ;  /* 0x000000110e007c0c */ /* 0x000fc4000bf26310 */
[----:B------:R-:W-:Y:S02]  /*58d0*/  ISETP.GE.AND.EX P2, PT, R30, UR17, PT, P2 ;  /* 0x000000111e007c0c */ /* 0x000fe4000bf46320 */
[----:B------:R-:W-:Y:S02]  /*58e0*/  ISETP.GE.AND.EX P3, PT, R25, UR17, PT, P3 ;  /* 0x0000001119007c0c */ /* 0x000fe4000bf66330 */
        /* <DEDUP_REMOVED lines=21> */
.L_x_108:
[----:B------:R-:W-:Y:S01]  /*5a40*/  BSSY.RECONVERGENT B0, `(.L_x_109) ;  /* 0x0000013000007945 */ /* 0x000fe20003800200 */
[----:B------:R-:W-:Y:S01]  /*5a50*/  FFMA.FTZ R37, R12, R37, -R15 ;  /* 0x000000250c257223 */ /* 0x000fe2000001080f */
[----:B------:R-:W-:Y:S01]  /*5a60*/  PRMT R33, R36, 0x7632, R33 ;  /* 0x0000763224217816 */ /* 0x000fe20000000021 */
[----:B------:R-:W-:Y:S01]  /*5a70*/  FFMA.FTZ R16, R13, R17, -R16 ;  /* 0x000000110d107223 */ /* 0x000fe20000010810 */
[----:B------:R-:W-:Y:S06]  /*5a80*/  @P1 BRA `(.L_x_110) ;  /* 0x0000000000381947 */ /* 0x000fec0003800000 */
[----:B------:R-:W0:Y:S01]  /*5a90*/  LDCU.64 UR14, c[0x0][0x3f8] ;  /* 0x00007f00ff0e77ac */ /* 0x000e220008000a00 */
[----:B------:R-:W-:Y:S01]  /*5aa0*/  MOV R15, R9 ;  /* 0x00000009000f7202 */ /* 0x000fe20000000f00 */
[----:B------:R-:W-:Y:S01]  /*5ab0*/  FMUL.FTZ R19, R16, UR7 ;  /* 0x0000000710137c20 */ /* 0x000fe20008410000 */
[----:B------:R-:W1:Y:S01]  /*5ac0*/  LDCU.64 UR18, c[0x0][0x380] ;  /* 0x00007000ff1277ac */ /* 0x000e620008000a00 */
[----:B0-----:R-:W-:Y:S01]  /*5ad0*/  IMAD R38, R14, UR14, RZ ;  /* 0x0000000e0e267c24 */ /* 0x001fe2000f8e02ff */
[----:B------:R-:W-:-:S03]  /*5ae0*/  MOV R14, R6 ;  /* 0x00000006000e7202 */ /* 0x000fc60000000f00 */
[----:B------:R-:W-:Y:S02]  /*5af0*/  IMAD R17, R3, UR15, R38 ;  /* 0x0000000f03117c24 */ /* 0x000fe4000f8e0226 */
[----:B------:R-:W-:Y:S01]  /*5b00*/  FMUL.FTZ R38, R37, UR7 ;  /* 0x0000000725267c20 */ /* 0x000fe20008410000 */
[----:B------:R-:W-:-:S04]  /*5b10*/  IMAD.WIDE.U32 R14, R3, UR14, R14 ;  /* 0x0000000e030e7c25 */ /* 0x000fc8000f8e000e */
[----:B------:R-:W-:Y:S02]  /*5b20*/  F2FP.BF16.F32.PACK_AB R19, R19, R38 ;  /* 0x000000261313723e */ /* 0x000fe400000010ff */
[----:B-1----:R-:W-:Y:S02]  /*5b30*/  LEA R16, P1, R14, UR18, 0x1 ;  /* 0x000000120e107c11 */ /* 0x002fe4000f8208ff */
[----:B------:R-:W-:-:S04]  /*5b40*/  IADD3 R17, PT, PT, R15, R17, RZ ;  /* 0x000000110f117210 */ /* 0x000fc80007ffe0ff */
[----:B------:R-:W-:-:S05]  /*5b50*/  LEA.HI.X R17, R14, UR19, R17, 0x1, P1 ;  /* 0x000000130e117c11 */ /* 0x000fca00088f0c11 */
[----:B------:R0:W-:Y:S02]  /*5b60*/  STG.E desc[UR8][R16.64], R19 ;  /* 0x0000001310007986 */ /* 0x0001e4000c101908 */
.L_x_110:
[----:B------:R-:W-:Y:S05]  /*5b70*/  BSYNC.RECONVERGENT B0 ;  /* 0x0000000000007941 */ /* 0x000fea0003800200 */
.L_x_109:
[----:B------:R-:W-:Y:S02]  /*5b80*/  SHF.L.U32 R36, R36, 0x10, RZ ;  /* 0x0000001024247819 */ /* 0x000fe400000006ff */
[----:B------:R-:W-:Y:S01]  /*5b90*/  SHF.L.U32 R14, R33, 0x10, RZ ;  /* 0x00000010210e7819 */ /* 0x000fe200000006ff */
[----:B------:R-:W-:Y:S06]  /*5ba0*/  BRA.U !UP0, `(.L_x_111) ;  /* 0x0000000108487547 */ /* 0x000fec000b800000 */
        /* <DEDUP_REMOVED lines=18> */
.L_x_111:
[----:B------:R-:W-:Y:S01]  /*5cd0*/  BSSY.RECONVERGENT B0, `(.L_x_112) ;  /* 0x0000012000007945 */ /* 0x000fe20003800200 */
[----:B------:R-:W-:Y:S01]  /*5ce0*/  FFMA.FTZ R31, R12, R36, -R31 ;  /* 0x000000240c1f7223 */ /* 0x000fe2000001081f */
[----:B0-----:R-:W-:Y:S02]  /*5cf0*/  FFMA.FTZ R19, R13, R14, -R34 ;  /* 0x0000000e0d137223 */ /* 0x001fe40000010822 */
[----:B------:R-:W-:Y:S05]  /*5d00*/  @P2 BRA `(.L_x_113) ;  /* 0x0000000000382947 */ /* 0x000fea0003800000 */
        /* <DEDUP_REMOVED lines=14> */
.L_x_113:
[----:B------:R-:W-:Y:S05]  /*5df0*/  BSYNC.RECONVERGENT B0 ;  /* 0x0000000000007941 */ /* 0x000fea0003800200 */
.L_x_112:
        /* <DEDUP_REMOVED lines=21> */
.L_x_114:
        /* <DEDUP_REMOVED lines=18> */
.L_x_116:
[----:B------:R-:W-:Y:S05]  /*6070*/  BSYNC.RECONVERGENT B0 ;  /* 0x0000000000007941 */ /* 0x000fea0003800200 */
.L_x_115:
[----:B------:R-:W-:Y:S02]  /*6080*/  SHF.L.U32 R50, R50, 0x10, RZ ;  /* 0x0000001032327819 */ /* 0x000fe400000006ff */
[----:B0-----:R-:W-:Y:S02]  /*6090*/  SHF.R.S32.HI R19, RZ, 0x1f, R4 ;  /* 0x0000001fff137819 */ /* 0x001fe40000011404 */
[----:B------:R-:W-:Y:S01]  /*60a0*/  SHF.L.U32 R54, R54, 0x10, RZ ;  /* 0x0000001036367819 */ /* 0x000fe200000006ff */
[----:B------:R-:W-:Y:S06]  /*60b0*/  BRA.U !UP0, `(.L_x_117) ;  /* 0x0000000108487547 */ /* 0x000fec000b800000 */
        /* <DEDUP_REMOVED lines=18> */
.L_x_117:
[----:B------:R-:W-:Y:S01]  /*61e0*/  ISETP.GE.AND.EX P0, PT, R19, UR17, PT, P0 ;  /* 0x0000001113007c0c */ /* 0x000fe2000bf06300 */
[----:B------:R-:W-:Y:S01]  /*61f0*/  FFMA.FTZ R21, R12, R50, -R21 ;  /* 0x000000320c157223 */ /* 0x000fe20000010815 */
[----:B------:R-:W-:Y:S01]  /*6200*/  FFMA.FTZ R18, R13, R54, -R18 ;  /* 0x000000360d127223 */ /* 0x000fe20000010812 */
[----:B------:R-:W-:Y:S02]  /*6210*/  BSSY.RECONVERGENT B0, `(.L_x_118) ;  /* 0x000000f000007945 */ /* 0x000fe40003800200 */
[----:B------:R-:W-:Y:S01]  /*6220*/  FMUL.FTZ R5, R21, UR7 ;  /* 0x0000000715057c20 */ /* 0x000fe20008410000 */
[----:B------:R-:W-:-:S07]  /*6230*/  FMUL.FTZ R18, R18, UR7 ;  /* 0x0000000712127c20 */ /* 0x000fce0008410000 */
[----:B------:R-:W-:Y:S05]  /*6240*/  @P0 BRA `(.L_x_119) ;  /* 0x00000000002c0947 */ /* 0x000fea0003800000 */
[----:B------:R-:W0:Y:S01]  /*6250*/  LDCU.64 UR6, c[0x0][0x3f8] ;  /* 0x00007f00ff0677ac */ /* 0x000e220008000a00 */
[----:B------:R-:W-:Y:S02]  /*6260*/  MOV R7, R9 ;  /* 0x0000000900077202 */ /* 0x000fe40000000f00 */
[----:B------:R-:W-:Y:S01]  /*6270*/  F2FP.BF16.F32.PACK_AB R5, R18, R5 ;  /* 0x000000051205723e */ /* 0x000fe200000010ff */
[----:B------:R-:W1:Y:S01]  /*6280*/  LDCU.64 UR14, c[0x0][0x380] ;  /* 0x00007000ff0e77ac */ /* 0x000e620008000a00 */
[----:B0-----:R-:W-:Y:S02]  /*6290*/  IMAD R11, R19, UR6, RZ ;  /* 0x00000006130b7c24 */ /* 0x001fe4000f8e02ff */
[----:B------:R-:W-:-:S04]  /*62a0*/  IMAD.WIDE.U32 R8, R4, UR6, R6 ;  /* 0x0000000604087c25 */ /* 0x000fc8000f8e0006 */
[----:B------:R-:W-:Y:S01]  /*62b0*/  IMAD R11, R4, UR7, R11 ;  /* 0x00000007040b7c24 */ /* 0x000fe2000f8e020b */
[----:B-1----:R-:W-:-:S04]  /*62c0*/  LEA R6, P0, R8, UR14, 0x1 ;  /* 0x0000000e08067c11 */ /* 0x002fc8000f8008ff */
[----:B------:R-:W-:-:S04]  /*62d0*/  IADD3 R11, PT, PT, R9, R11, RZ ;  /* 0x0000000b090b7210 */ /* 0x000fc80007ffe0ff */
[----:B------:R-:W-:-:S05]  /*62e0*/  LEA.HI.X R7, R8, UR15, R11, 0x1, P0 ;  /* 0x0000000f08077c11 */ /* 0x000fca00080f0c0b */
[----:B------:R0:W-:Y:S02]  /*62f0*/  STG.E desc[UR8][R6.64], R5 ;  /* 0x0000000506007986 */ /* 0x0001e4000c101908 */
.L_x_119:
[----:B------:R-:W-:Y:S05]  /*6300*/  BSYNC.RECONVERGENT B0 ;  /* 0x0000000000007941 */ /* 0x000fea0003800200 */
.L_x_118:
[----:B------:R-:W-:Y:S02]  /*6310*/  IADD3 R49, PT, PT, R0, R49, RZ ;  /* 0x0000003100317210 */ /* 0x000fe40007ffe0ff */
[----:B------:R-:W-:Y:S02]  /*6320*/  IADD3 R58, PT, PT, R58, 0x1, RZ ;  /* 0x000000013a3a7810 */ /* 0x000fe40007ffe0ff */
[----:B------:R-:W-:-:S13]  /*6330*/  ISETP.GE.AND P0, PT, R49, UR4, PT ;  /* 0x0000000431007c0c */ /* 0x000fda000bf06270 */
[----:B------:R-:W-:Y:S05]  /*6340*/  @!P0 BRA `(.L_x_120) ;  /* 0xffffff9c00808947 */ /* 0x000fea000383ffff */
.L_x_77:
[----:B------:R-:W1:Y:S01]  /*6350*/  LDC R4, c[0x0][0x370] ;  /* 0x0000dc00ff047b82 */ /* 0x000e620000000800 */
[----:B------:R-:W-:Y:S01]  /*6360*/  ISETP.NE.AND P2, PT, R61, RZ, PT ;  /* 0x000000ff3d00720c */ /* 0x000fe20003f45270 */
[----:B------:R-:W-:Y:S06]  /*6370*/  BSSY.RECONVERGENT B0, `(.L_x_121) ;  /* 0x0000011000007945 */ /* 0x000fec0003800200 */
[----:B0-----:R-:W0:Y:S08]  /*6380*/  LDC R7, c[0x0][0x374] ;  /* 0x0000dd00ff077b82 */ /* 0x001e300000000800 */
[----:B------:R-:W2:Y:S01]  /*6390*/  LDC.64 R2, c[0x0][0x3c8] ;  /* 0x0000f200ff027b82 */ /* 0x000ea20000000a00 */
[----:B-1----:R-:W-:-:S02]  /*63a0*/  ISETP.NE.AND P1, PT, R4, 0x1, PT ;  /* 0x000000010400780c */ /* 0x002fc40003f25270 */
[----:B------:R-:W-:Y:S02]  /*63b0*/  IADD3 R6, PT, PT, R4, -0x1, RZ ;  /* 0xffffffff04067810 */ /* 0x000fe40007ffe0ff */
[C---:B0-----:R-:W-:Y:S02]  /*63c0*/  IADD3 R5, PT, PT, R7.reuse, -0x1, RZ ;  /* 0xffffffff07057810 */ /* 0x041fe40007ffe0ff */
[----:B------:R-:W-:Y:S02]  /*63d0*/  SHF.L.U32 R0, R7, 0x1, RZ ;  /* 0x0000000107007819 */ /* 0x000fe400000006ff */
[----:B------:R-:W-:Y:S02]  /*63e0*/  ISETP.NE.AND P0, PT, R60, R5, PT ;  /* 0x000000053c00720c */ /* 0x000fe40003f05270 */
[----:B------:R-:W-:Y:S02]  /*63f0*/  SEL R5, R0, RZ, P1 ;  /* 0x000000ff00057207 */ /* 0x000fe40000800000 */
[----:B------:R-:W-:-:S03]  /*6400*/  ISETP.NE.OR P0, PT, R6, UR11, P0 ;  /* 0x0000000b06007c0c */ /* 0x000fc60008705670 */
[----:B--2---:R-:W-:Y:S01]  /*6410*/  IMAD.WIDE.U32 R2, R5, 0x4, R2 ;  /* 0x0000000405027825 */ /* 0x004fe200078e0002 */
[----:B------:R-:W-:Y:S09]  /*6420*/  @P2 BRA `(.L_x_122) ;  /* 0x0000000000142947 */ /* 0x000ff20003800000 */
[----:B------:R-:W-:Y:S01]  /*6430*/  HFMA2 R5, -RZ, RZ, 0, 5.9604644775390625e-08 ;  /* 0x00000001ff057431 */ /* 0x000fe200000001ff */
[----:B------:R-:W-:Y:S06]  /*6440*/  MEMBAR.ALL.GPU ;  /* 0x0000000000007992 */ /* 0x000fec000000a000 */
[----:B------:R-:W-:-:S00]  /*6450*/  ERRBAR ;  /* 0x00000000000079ab */ /* 0x000fc00000000000 */
[----:B------:R-:W-:Y:S06]  /*6460*/  CGAERRBAR ;  /* 0x00000000000075ab */ /* 0x000fec0000000000 */
[----:B------:R0:W-:Y:S02]  /*6470*/  REDG.E.ADD.S32.STRONG.GPU desc[UR8][R2.64], R5 ;  /* 0x000000050200798e */ /* 0x0001e4000c12e308 */
.L_x_122:
[----:B------:R-:W-:Y:S05]  /*6480*/  BSYNC.RECONVERGENT B0 ;  /* 0x0000000000007941 */ /* 0x000fea0003800200 */
.L_x_121:
[----:B------:R-:W-:Y:S05]  /*6490*/  @P0 EXIT ;  /* 0x000000000000094d */ /* 0x000fea0003800000 */
[----:B------:R-:W-:Y:S05]  /*64a0*/  @P2 BRA `(.L_x_123) ;  /* 0x0000000000202947 */ /* 0x000fea0003800000 */
[----:B------:R-:W-:-:S05]  /*64b0*/  IMAD R0, R4, R7, RZ ;  /* 0x0000000704007224 */ /* 0x000fca00078e02ff */
[----:B------:R-:W-:-:S13]  /*64c0*/  ISETP.NE.AND P0, PT, R0, -0x1, PT ;  /* 0xffffffff0000780c */ /* 0x000fda0003f05270 */
[----:B------:R-:W-:Y:S05]  /*64d0*/  @!P0 BRA `(.L_x_123) ;  /* 0x0000000000148947 */ /* 0x000fea0003800000 */
.L_x_124:
[----:B0-----:R-:W2:Y:S04]  /*64e0*/  LDG.E.STRONG.GPU R5, desc[UR8][R2.64] ;  /* 0x0000000802057981 */ /* 0x001ea8000c1ef900 */
[----:B--2---:R-:W-:Y:S01]  /*64f0*/  CCTL.IVALL ;  /* 0x00000000ff00798f */ /* 0x004fe20002000000 */
[----:B------:R-:W-:Y:S05]  /*6500*/  YIELD ;  /* 0x0000000000007946 */ /* 0x000fea0003800000 */
[----:B------:R-:W-:-:S13]  /*6510*/  ISETP.NE.AND P0, PT, R5, R0, PT ;  /* 0x000000000500720c */ /* 0x000fda0003f05270 */
[----:B------:R-:W-:Y:S05]  /*6520*/  @P0 BRA `(.L_x_124) ;  /* 0xfffffffc00ec0947 */ /* 0x000fea000383ffff */
.L_x_123:
[----:B------:R-:W-:Y:S05]  /*6530*/  WARPSYNC.ALL ;  /* 0x0000000000007948 */ /* 0x000fea0003800000 */
[----:B------:R-:W1:Y:S08]  /*6540*/  LDC.64 R6, c[0x0][0x3f8] ;  /* 0x0000fe00ff067b82 */ /* 0x000e700000000a00 */
[----:B------:R-:W-:Y:S01]  /*6550*/  BAR.SYNC.DEFER_BLOCKING 0x0 ;  /* 0x0000000000007b1d */ /* 0x000fe20000010000 */
[----:B-1----:R-:W-:-:S04]  /*6560*/  LEA.HI R0, P0, R7, R6, RZ, 0x1 ;  /* 0x0000000607007211 */ /* 0x002fc800078108ff */
[----:B0-----:R-:W-:-:S04]  /*6570*/  IADD3.X R3, PT, PT, RZ, R7, RZ, P0, !PT ;  /* 0x00000007ff037210 */ /* 0x001fc800007fe4ff */
        /* <DEDUP_REMOVED lines=30> */
[----:B------:R-:W0:Y:S01]  /*6760*/  LDCU.64 UR4, c[0x0][0x3d8] ;  /* 0x00007b00ff0477ac */ /* 0x000e220008000a00 */
[----:B------:R-:W-:Y:S02]  /*6770*/  SHF.R.U64 R4, R10, 0x8, R9 ;  /* 0x000000080a047819 */ /* 0x000fe40000001209 */
[C---:B------:R-:W-:Y:S01]  /*6780*/  SHF.L.U32 R22, R61.reuse, 0x3, RZ ;  /* 0x000000033d167819 */ /* 0x040fe200000006ff */
[----:B------:R-:W1:Y:S01]  /*6790*/  LDCU.64 UR6, c[0x0][0x390] ;  /* 0x00007200ff0677ac */ /* 0x000e620008000a00 */
[----:B------:R-:W-:Y:S02]  /*67a0*/  IADD3 R4, PT, PT, R4, 0x1, RZ ;  /* 0x0000000104047810 */ /* 0x000fe40007ffe0ff */
[----:B------:R-:W-:Y:S01]  /*67b0*/  SHF.L.U64.HI R23, R61, 0x3, R18 ;  /* 0x000000033d177819 */ /* 0x000fe20000010212 */
[----:B------:R-:W2:Y:S01]  /*67c0*/  LDCU.64 UR10, c[0x0][0x388] ;  /* 0x00007100ff0a77ac */ /* 0x000ea20008000a00 */
[----:B------:R-:W-:Y:S02]  /*67d0*/  SHF.L.U32 R2, R4, 0x8, RZ ;  /* 0x0000000804027819 */ /* 0x000fe400000006ff */
[----:B------:R-:W-:-:S02]  /*67e0*/  SHF.L.U32 R31, R7, 0x2, RZ ;  /* 0x00000002071f7819 */ /* 0x000fc400000006ff */
[----:B------:R-:W-:Y:S02]  /*67f0*/  LOP3.LUT R2, R2, 0x300, RZ, 0xc0, !PT ;  /* 0x0000030002027812 */ /* 0x000fe400078ec0ff */
[----:B------:R-:W-:Y:S02]  /*6800*/  SHF.L.U64.HI R33, R0, 0x2, R3 ;  /* 0x0000000200217819 */ /* 0x000fe40000010203 */
[----:B------:R-:W-:Y:S02]  /*6810*/  SHF.L.U64.HI R29, R28, 0x2, R35 ;  /* 0x000000021c1d7819 */ /* 0x000fe40000010223 */
[C---:B0-----:R-:W-:Y:S02]  /*6820*/  LEA R27, P1, R61.reuse, UR4, 0x2 ;  /* 0x000000043d1b7c11 */ /* 0x041fe4000f8210ff */
[----:B-1----:R-:W-:Y:S02]  /*6830*/  IADD3 R24, P2, PT, R22, UR6, RZ ;  /* 0x0000000616187c10 */ /* 0x002fe4000ff5e0ff */
[----:B------:R-:W-:-:S02]  /*6840*/  LEA.HI.X R26, R61, UR5, R18, 0x2, P1 ;  /* 0x000000053d1a7c11 */ /* 0x000fc400088f1412 */
[C---:B------:R-:W-:Y:S02]  /*6850*/  IADD3.X R25, PT, PT, R23.reuse, UR7, RZ, P2, !PT ;  /* 0x0000000717197c10 */ /* 0x040fe400097fe4ff */
[----:B------:R-:W-:Y:S02]  /*6860*/  IADD3 R61, P2, PT, R2, R61, RZ ;  /* 0x0000003d023d7210 */ /* 0x000fe40007f5e0ff */
[----:B------:R-:W-:Y:S01]  /*6870*/  LOP3.LUT R2, R4, 0x3, RZ, 0xc0, !PT ;  /* 0x0000000304027812 */ /* 0x000fe200078ec0ff */
[----:B------:R-:W-:Y:S01]  /*6880*/  IMAD.WIDE.U32 R4, R6, 0x4, RZ ;  /* 0x0000000406047825 */ /* 0x000fe200078e00ff */
[----:B--2---:R-:W-:Y:S02]  /*6890*/  IADD3 R22, P1, PT, R22, UR10, RZ ;  /* 0x0000000a16167c10 */ /* 0x004fe4000ff3e0ff */
[----:B------:R-:W-:Y:S02]  /*68a0*/  IADD3 R2, P3, PT, RZ, -R2, RZ ;  /* 0x80000002ff027210 */ /* 0x000fe40007f7e0ff */
[----:B------:R-:W-:-:S02]  /*68b0*/  IADD3.X R23, PT, PT, R23, UR11, RZ, P1, !PT ;  /* 0x0000000b17177c10 */ /* 0x000fc40008ffe4ff */
[----:B------:R-:W-:Y:S02]  /*68c0*/  IADD3 R31, PT, PT, R5, R31, RZ ;  /* 0x0000001f051f7210 */ /* 0x000fe40007ffe0ff */
[----:B------:R-:W-:Y:S02]  /*68d0*/  IADD3.X R19, PT, PT, RZ, -0x1, RZ, P3, !PT ;  /* 0xffffffffff137810 */ /* 0x000fe40001ffe4ff */
[----:B------:R-:W-:-:S07]  /*68e0*/  IADD3.X R18, PT, PT, RZ, R18, RZ, P2, !PT ;  /* 0x00000012ff127210 */ /* 0x000fce00017fe4ff */
.L_x_127:
[-C--:B0-----:R-:W-:Y:S02]  /*68f0*/  LEA R10, P1, R0, R27.reuse, 0x2 ;  /* 0x0000001b000a7211 */ /* 0x081fe400078210ff */
[----:B------:R-:W-:Y:S02]  /*6900*/  IADD3 R12, P2, PT, R27, R4, RZ ;  /* 0x000000041b0c7210 */ /* 0x000fe40007f5e0ff */
[----:B------:R-:W-:Y:S02]  /*6910*/  LEA R14, P3, R28, R27, 0x2 ;  /* 0x0000001b1c0e7211 */ /* 0x000fe400078610ff */
[C---:B------:R-:W-:Y:S02]  /*6920*/  IADD3.X R11, PT, PT, R26.reuse, R33, RZ, P1, !PT ;  /* 0x000000211a0b7210 */ /* 0x040fe40000ffe4ff */
[----:B------:R-:W-:Y:S02]  /*6930*/  MOV R8, R27 ;  /* 0x0000001b00087202 */ /* 0x000fe40000000f00 */
[----:B------:R-:W-:Y:S01]  /*6940*/  MOV R9, R26 ;  /* 0x0000001a00097202 */ /* 0x000fe20000000f00 */
[----:B------:R0:W2:Y:S01]  /*6950*/  LDG.E R17, desc[UR8][R10.64] ;  /* 0x000000080a117981 */ /* 0x0000a2000c1e1900 */
        /* <DEDUP_REMOVED lines=22> */
.L_x_126:
[----:B------:R-:W-:Y:S05]  /*6ac0*/  BSYNC.RECONVERGENT B0 ;  /* 0x0000000000007941 */ /* 0x000fea0003800200 */
.L_x_125:
[----:B------:R-:W-:Y:S05]  /*6ad0*/  @!P0 EXIT ;  /* 0x000000000000894d */ /* 0x000fea0003800000 */
[C---:B------:R-:W-:Y:S01]  /*6ae0*/  SHF.L.U64.HI R2, R6.reuse, 0x2, R7 ;  /* 0x0000000206027819 */ /* 0x040fe20000010207 */
[----:B------:R-:W1:Y:S01]  /*6af0*/  LDCU.64 UR4, c[0x0][0x3d8] ;  /* 0x00007b00ff0477ac */ /* 0x000e620008000a00 */
[----:B------:R-:W-:Y:S02]  /*6b00*/  SHF.L.U32 R6, R6, 0x2, RZ ;  /* 0x0000000206067819 */ /* 0x000fe400000006ff */
[C---:B------:R-:W-:Y:S01]  /*6b10*/  SHF.L.U64.HI R7, R28.reuse, 0x2, R35 ;  /* 0x000000021c077819 */ /* 0x040fe20000010223 */
[----:B------:R-:W2:Y:S01]  /*6b20*/  LDCU.64 UR6, c[0x0][0x388] ;  /* 0x00007100ff0677ac */ /* 0x000ea20008000a00 */
[----:B0-----:R-:W-:Y:S02]  /*6b30*/  SHF.L.U32 R8, R28, 0x2, RZ ;  /* 0x000000021c087819 */ /* 0x001fe400000006ff */
[C---:B------:R-:W-:Y:S01]  /*6b40*/  SHF.L.U64.HI R4, R0.reuse, 0x2, R3 ;  /* 0x0000000200047819 */ /* 0x040fe20000010203 */
[----:B------:R-:W0:Y:S01]  /*6b50*/  LDCU.64 UR10, c[0x0][0x390] ;  /* 0x00007200ff0a77ac */ /* 0x000e220008000a00 */
[----:B------:R-:W-:-:S07]  /*6b60*/  SHF.L.U32 R5, R0, 0x2, RZ ;  /* 0x0000000200057819 */ /* 0x000fce00000006ff */
.L_x_128:
[C---:B------:R-:W-:Y:S02]  /*6b70*/  SHF.L.U32 R19, R61.reuse, 0x2, RZ ;  /* 0x000000023d137819 */ /* 0x040fe400000006ff */
[----:B---3--:R-:W-:Y:S02]  /*6b80*/  SHF.L.U64.HI R21, R61, 0x2, R18 ;  /* 0x000000023d157819 */ /* 0x008fe40000010212 */
[----:B-1----:R-:W-:-:S04]  /*6b90*/  IADD3 R10, P0, PT, R19, UR4, RZ ;  /* 0x00000004130a7c10 */ /* 0x002fc8000ff1e0ff */
[----:B------:R-:W-:Y:S02]  /*6ba0*/  IADD3.X R11, PT, PT, R21, UR5, RZ, P0, !PT ;  /* 0x00000005150b7c10 */ /* 0x000fe400087fe4ff */
[C---:B------:R-:W-:Y:S02]  /*6bb0*/  IADD3 R12, P0, PT, R10.reuse, R5, RZ ;  /* 0x000000050a0c7210 */ /* 0x040fe40007f1e0ff */
[C---:B------:R-:W-:Y:S01]  /*6bc0*/  IADD3 R16, P1, PT, R10.reuse, R8, RZ ;  /* 0x000000080a107210 */ /* 0x040fe20007f3e0ff */
[----:B------:R1:W3:Y:S01]  /*6bd0*/  LDG.E R24, desc[UR8][R10.64] ;  /* 0x000000080a187981 */ /* 0x0002e2000c1e1900 */
[C---:B------:R-:W-:Y:S02]  /*6be0*/  IADD3.X R13, PT, PT, R11.reuse, R4, RZ, P0, !PT ;  /* 0x000000040b0d7210 */ /* 0x040fe400007fe4ff */
[----:B------:R-:W-:Y:S02]  /*6bf0*/  IADD3 R14, P0, PT, R10, R6, RZ ;  /* 0x000000060a0e7210 */ /* 0x000fe40007f1e0ff */
[C---:B------:R-:W-:Y:S01]  /*6c00*/  IADD3.X R17, PT, PT, R11.reuse, R7, RZ, P1, !PT ;  /* 0x000000070b117210 */ /* 0x040fe20000ffe4ff */
[----:B------:R4:W3:Y:S01]  /*6c10*/  LDG.E R25, desc[UR8][R12.64] ;  /* 0x000000080c197981 */ /* 0x0008e2000c1e1900 */
[----:B------:R-:W-:-:S03]  /*6c20*/  IADD3.X R15, PT, PT, R11, R2, RZ, P0, !PT ;  /* 0x000000020b0f7210 */ /* 0x000fc600007fe4ff */
[----:B------:R-:W5:Y:S04]  /*6c30*/  LDG.E R27, desc[UR8][R16.64] ;  /* 0x00000008101b7981 */ /* 0x000f68000c1e1900 */
[----:B------:R4:W5:Y:S01]  /*6c40*/  LDG.E R26, desc[UR8][R14.64] ;  /* 0x000000080e1a7981 */ /* 0x000962000c1e1900 */
[C---:B------:R-:W-:Y:S02]  /*6c50*/  SHF.L.U32 R9, R61.reuse, 0x3, RZ ;  /* 0x000000033d097819 */ /* 0x040fe400000006ff */
[----:B------:R-:W-:Y:S02]  /*6c60*/  SHF.L.U64.HI R18, R61, 0x3, R18 ;  /* 0x000000033d127819 */ /* 0x000fe40000010212 */
[----:B------:R-:W-:Y:S02]  /*6c70*/  LOP3.LUT R22, R9, 0xfffffff8, RZ, 0xc0, !PT ;  /* 0xfffffff809167812 */ /* 0x000fe400078ec0ff */
[----:B------:R-:W-:-:S02]  /*6c80*/  LOP3.LUT R19, R19, 0xfffffffc, RZ, 0xc0, !PT ;  /* 0xfffffffc13137812 */ /* 0x000fc400078ec0ff */
[----:B-1----:R-:W-:Y:S02]  /*6c90*/  LOP3.LUT R11, R18, 0x3, RZ, 0xc0, !PT ;  /* 0x00000003120b7812 */ /* 0x002fe400078ec0ff */
[C---:B--2---:R-:W-:Y:S02]  /*6ca0*/  IADD3 R20, P0, PT, R22.reuse, UR6, RZ ;  /* 0x0000000616147c10 */ /* 0x044fe4000ff1e0ff */
[----:B------:R-:W-:Y:S02]  /*6cb0*/  LOP3.LUT R10, R21, 0x3, RZ, 0xc0, !PT ;  /* 0x00000003150a7812 */ /* 0x000fe400078ec0ff */
[----:B0-----:R-:W-:Y:S02]  /*6cc0*/  IADD3 R22, P1, PT, R22, UR10, RZ ;  /* 0x0000000a16167c10 */ /* 0x001fe4000ff3e0ff */
[----:B----4-:R-:W-:Y:S02]  /*6cd0*/  IADD3 R12, P2, PT, R19, UR4, RZ ;  /* 0x00000004130c7c10 */ /* 0x010fe4000ff5e0ff */
[----:B------:R-:W-:-:S02]  /*6ce0*/  IADD3.X R21, PT, PT, R11, UR7, RZ, P0, !PT ;  /* 0x000000070b157c10 */ /* 0x000fc400087fe4ff */
[----:B------:R-:W-:Y:S02]  /*6cf0*/  IADD3.X R23, PT, PT, R11, UR11, RZ, P1, !PT ;  /* 0x0000000b0b177c10 */ /* 0x000fe40008ffe4ff */
[----:B------:R-:W-:Y:S02]  /*6d00*/  IADD3.X R13, PT, PT, R10, UR5, RZ, P2, !PT ;  /* 0x000000050a0d7c10 */ /* 0x000fe400097fe4ff */
[C---:B------:R-:W-:Y:S02]  /*6d10*/  IADD3 R14, P0, PT, R12.reuse, R5, RZ ;  /* 0x000000050c0e7210 */ /* 0x040fe40007f1e0ff */
[C---:B------:R-:W-:Y:S02]  /*6d20*/  IADD3 R16, P1, PT, R12.reuse, R6, RZ ;  /* 0x000000060c107210 */ /* 0x040fe40007f3e0ff */
[----:B------:R-:W-:Y:S02]  /*6d30*/  IADD3 R10, P2, PT, R12, R8, RZ ;  /* 0x000000080c0a7210 */ /* 0x000fe40007f5e0ff */
[----:B------:R-:W-:-:S02]  /*6d40*/  IADD3.X R15, PT, PT, R13, R4, RZ, P0, !PT ;  /* 0x000000040d0f7210 */ /* 0x000fc400007fe4ff */
[C---:B------:R-:W-:Y:S02]  /*6d50*/  IADD3.X R17, PT, PT, R13.reuse, R2, RZ, P1, !PT ;  /* 0x000000020d117210 */ /* 0x040fe40000ffe4ff */
[----:B------:R-:W-:Y:S01]  /*6d60*/  IADD3.X R11, PT, PT, R13, R7, RZ, P2, !PT ;  /* 0x000000070d0b7210 */ /* 0x000fe200017fe4ff */
[----:B---3--:R0:W-:Y:S04]  /*6d70*/  STG.E.64 desc[UR8][R20.64], R24 ;  /* 0x0000001814007986 */ /* 0x0081e8000c101b08 */
        /* <DEDUP_REMOVED lines=15> */
[----:B-1----:R-:W3:Y:S04]  /*6e70*/  LDG.E R26, desc[UR8][R12.64+0x800] ;  /* 0x000800080c1a7981 */ /* 0x002ee8000c1e1900 */
[----:B------:R-:W3:Y:S04]  /*6e80*/  LDG.E R27, desc[UR8][R14.64+0x800] ;  /* 0x000800080e1b7981 */ /* 0x000ee8000c1e1900 */
[----:B------:R-:W4:Y:S04]  /*6e90*/  LDG.E R32, desc[UR8][R16.64+0x800] ;  /* 0x0008000810207981 */ /* 0x000f28000c1e1900 */
        /* <DEDUP_REMOVED lines=11> */
[----:B------:R-:W4:Y:S04]  /*6f50*/  LDG.E R28, desc[UR8][R12.64+0xc00] ;  /* 0x000c00080c1c7981 */ /* 0x000f28000c1e1900 */
        /* <DEDUP_REMOVED lines=14> */
[----:B------:R-:W-:Y:S01]  /*7040*/  HFMA2 R18, -RZ, RZ, 0, 0 ;  /* 0x00000000ff127431 */ /* 0x000fe200000001ff */
[----:B----4-:R3:W-:Y:S04]  /*7050*/  STG.E.64 desc[UR8][R24.64], R28 ;  /* 0x0000001c18007986 */ /* 0x0107e8000c101b08 */
[----:B--2---:R3:W-:Y:S07]  /*7060*/  STG.E.64 desc[UR8][R22.64], R30 ;  /* 0x0000001e16007986 */ /* 0x0047ee000c101b08 */
[----:B------:R-:W-:Y:S05]  /*7070*/  @P0 BRA `(.L_x_128) ;  /* 0xfffffff800bc0947 */ /* 0x000fea000383ffff */
[----:B------:R-:W-:Y:S05]  /*7080*/  EXIT ;  /* 0x000000000000794d */ /* 0x000fea0003800000 */
.L_x_129:
        /* <DEDUP_REMOVED lines=15> */
.L_x_3409:


//--------------------- .text._Z35group_norm_nhwc_bwd_one_pass_kernelI11Bf16IOFp32WLi512ELi16ELi256EEv26Group_norm_nhwc_bwd_params --------------------------
	.section	.text._Z35group_norm_nhwc_bwd_one_pass_kernelI11Bf16IOFp32WLi512ELi16ELi256EEv26Group_norm_nhwc_bwd_params,"ax",@progbits
	.align	128
        .global         _Z35group_norm_nhwc_bwd_one_pass_kernelI11Bf16IOFp32WLi512ELi16ELi256EEv26Group_norm_nhwc_bwd_params
        .type           _Z35group_norm_nhwc_bwd_one_pass_kernelI11Bf16IOFp32WLi512ELi16ELi256EEv26Group_norm_nhwc_bwd_params,@function
        .size           _Z35group_norm_nhwc_bwd_one_pass_kernelI11Bf16IOFp32WLi512ELi16ELi256EEv26Group_norm_nhwc_bwd_params,(.L_x_3410 - _Z35group_norm_nhwc_bwd_one_pass_kernelI11Bf16IOFp32WLi512ELi16ELi256EEv26Group_norm_nhwc_bwd_params)
        .other          _Z35group_norm_nhwc_bwd_one_pass_kernelI11Bf16IOFp32WLi512ELi16ELi256EEv26Group_norm_nhwc_bwd_params,@"STO_CUDA_ENTRY STV_DEFAULT"
_Z35group_norm_nhwc_bwd_one_pass_kernelI11Bf16IOFp32WLi512ELi16ELi256EEv26Group_norm_nhwc_bwd_params:
.text._Z35group_norm_nhwc_bwd_one_pass_kernelI11Bf16IOFp32WLi512ELi16ELi256EEv26Group_norm_nhwc_bwd_params:
        /* <DEDUP_REMOVED lines=11> */
[--C-:B------:R-:W-:Y:S01]  /*00b0*/  SHF.R.U32.HI R80, RZ, 0x3, R2.reuse ;  /* 0x00000003ff507819 */ /* 0x100fe20000011602 */
[----:B------:R-:W-:Y:S01]  /*00c0*/  UMOV UR5, 0x400 ;  /* 0x0000040000057882 */ /* 0x000fe20000000000 */
[----:B------:R-:W-:Y:S01]  /*00d0*/  SHF.R.U32.HI R78, RZ, 0x2, R2 ;  /* 0x00000002ff4e7819 */ /* 0x000fe20000011602 */
[----:B------:R-:W-:Y:S01]  /*00e0*/  UIADD3 UR6, UPT, UPT, UR5, 0x60, URZ ;  /* 0x0000006005067890 */ /* 0x000fe2000fffe0ff */
[----:B------:R-:W-:Y:S01]  /*00f0*/  HFMA2 R65, -RZ, RZ, 0, 0 ;  /* 0x00000000ff417431 */ /* 0x000fe200000001ff */
[----:B------:R-:W-:Y:S01]  /*0100*/  MOV R64, R0 ;  /* 0x0000000000407202 */ /* 0x000fe20000000f00 */
[----:B------:R-:W1:Y:S01]  /*0110*/  LDCU.U8 UR11, c[0x0][0x414] ;  /* 0x00008280ff0b77ac */ /* 0x000e620008000000 */
[----:B------:R-:W2:Y:S01]  /*0120*/  S2UR UR7, SR_CgaCtaId ;  /* 0x00000000000779c3 */ /* 0x000ea20000008800 */
[----:B------:R-:W-:-:S07]  /*0130*/  LOP3.LUT R78, R78, 0xf8, RZ, 0xc0, !PT ;  /* 0x000000f84e4e7812 */ /* 0x000fce00078ec0ff */
[----:B------:R-:W3:Y:S08]  /*0140*/  LDC R3, c[0x0][0x374] ;  /* 0x0000dd00ff037b82 */ /* 0x000ef00000000800 */
[----:B------:R-:W4:Y:S01]  /*0150*/  LDC R4, c[0x0][0x370] ;  /* 0x0000dc00ff047b82 */ /* 0x000f220000000800 */
[----:B0-----:R-:W-:Y:S02]  /*0160*/  IMAD R80, R5, UR10, R80 ;  /* 0x0000000a05507c24 */ /* 0x001fe4000f8e0250 */
[----:B------:R-:W0:Y:S03]  /*0170*/  S2R R5, SR_LANEID ;  /* 0x0000000000057919 */ /* 0x000e260000000000 */
[C---:B------:R-:W-:Y:S01]  /*0180*/  IADD3 R76, PT, PT, R80.reuse, 0x100, RZ ;  /* 0x00000100504c7810 */ /* 0x040fe20007ffe0ff */
[----:B--2---:R-:W-:Y:S01]  /*0190*/  ULEA UR6, UR7, UR6, 0x18 ;  /* 0x0000000607067291 */ /* 0x004fe2000f8ec0ff */
[C---:B------:R-:W-:Y:S01]  /*01a0*/  IADD3 R75, PT, PT, R80.reuse, 0x120, RZ ;  /* 0x00000120504b7810 */ /* 0x040fe20007ffe0ff */
[----:B------:R-:W-:Y:S01]  /*01b0*/  ULEA UR5, UR7, UR5, 0x18 ;  /* 0x0000000507057291 */ /* 0x000fe2000f8ec0ff */
[----:B------:R-:W-:-:S02]  /*01c0*/  IADD3 R74, PT, PT, R80, 0x140, RZ ;  /* 0x00000140504a7810 */ /* 0x000fc40007ffe0ff */
[C---:B------:R-:W-:Y:S02]  /*01d0*/  IADD3 R73, PT, PT, R80.reuse, 0x160, RZ ;  /* 0x0000016050497810 */ /* 0x040fe40007ffe0ff */
[C---:B------:R-:W-:Y:S01]  /*01e0*/  IADD3 R72, PT, PT, R80.reuse, 0x180, RZ ;  /* 0x0000018050487810 */ /* 0x040fe20007ffe0ff */
[C---:B---3--:R-:W-:Y:S01]  /*01f0*/  IMAD R66, R3.reuse, 0x3, R0 ;  /* 0x0000000303427824 */ /* 0x048fe200078e0200 */
[C---:B------:R-:W-:Y:S02]  /*0200*/  IADD3 R71, PT, PT, R80.reuse, 0x1a0, RZ ;  /* 0x000001a050477810 */ /* 0x040fe40007ffe0ff */
[C---:B------:R-:W-:Y:S02]  /*0210*/  IADD3 R70, PT, PT, R80.reuse, 0x1c0, RZ ;  /* 0x000001c050467810 */ /* 0x040fe40007ffe0ff */
[----:B------:R-:W-:Y:S02]  /*0220*/  IADD3 R69, PT, PT, R80, 0x1e0, RZ ;  /* 0x000001e050457810 */ /* 0x000fe40007ffe0ff */
[----:B------:R-:W-:-:S02]  /*0230*/  LEA R67, R3, R0, 0x2 ;  /* 0x0000000003437211 */ /* 0x000fc400078e10ff */
[C---:B----4-:R-:W-:Y:S02]  /*0240*/  LOP3.LUT R77, R4.reuse, 0x7, RZ, 0xc0, !PT ;  /* 0x00000007044d7812 */ /* 0x050fe400078ec0ff */
[----:B------:R-:W-:Y:S02]  /*0250*/  LOP3.LUT R68, R4, 0x7ffffff8, RZ, 0xc0, !PT ;  /* 0x7ffffff804447812 */ /* 0x000fe400078ec0ff */
[----:B------:R-:W-:Y:S02]  /*0260*/  SHF.R.S32.HI R6, RZ, 0x1f, R80 ;  /* 0x0000001fff067819 */ /* 0x000fe40000011450 */
[----:B------:R-:W-:Y:S02]  /*0270*/  LEA R79, R2, UR6, 0x4 ;  /* 0x00000006024f7c11 */ /* 0x000fe4000f8e20ff */
[----:B------:R-:W-:Y:S02]  /*0280*/  SHF.R.S32.HI R7, RZ, 0x1f, R76 ;  /* 0x0000001fff077819 */ /* 0x000fe4000001144c */
[----:B------:R-:W-:-:S02]  /*0290*/  SHF.R.S32.HI R8, RZ, 0x1f, R75 ;  /* 0x0000001fff087819 */ /* 0x000fc4000001144b */
[----:B------:R-:W-:Y:S02]  /*02a0*/  SHF.R.S32.HI R9, RZ, 0x1f, R74 ;  /* 0x0000001fff097819 */ /* 0x000fe4000001144a */
[----:B------:R-:W-:Y:S02]  /*02b0*/  SHF.R.S32.HI R10, RZ, 0x1f, R73 ;  /* 0x0000001fff0a7819 */ /* 0x000fe40000011449 */
[----:B------:R-:W-:Y:S02]  /*02c0*/  SHF.R.S32.HI R11, RZ, 0x1f, R72 ;  /* 0x0000001fff0b7819 */ /* 0x000fe40000011448 */
[----:B------:R-:W-:Y:S02]  /*02d0*/  SHF.R.S32.HI R12, RZ, 0x1f, R71 ;  /* 0x0000001fff0c7819 */ /* 0x000fe40000011447 */
[----:B------:R-:W-:Y:S02]  /*02e0*/  SHF.R.S32.HI R13, RZ, 0x1f, R70 ;  /* 0x0000001fff0d7819 */ /* 0x000fe40000011446 */
[----:B01----:R-:W-:-:S07]  /*02f0*/  SHF.R.S32.HI R14, RZ, 0x1f, R69 ;  /* 0x0000001fff0e7819 */ /* 0x003fce0000011445 */
.L_x_197:
[----:B0-----:R-:W0:Y:S01]  /*0300*/  LDC R21, c[0x0][0x410] ;  /* 0x00010400ff157b82 */ /* 0x001e220000000800 */
[----:B------:R-:W-:Y:S01]  /*0310*/  IABS R20, R64 ;  /* 0x0000004000147213 */ /* 0x000fe20000000000 */
[----:B-1----:R-:W1:Y:S01]  /*0320*/  LDCU.128 UR12, c[0x0][0x400] ;  /* 0x00008000ff0c77ac */ /* 0x002e620008000c00 */
[----:B------:R-:W-:Y:S02]  /*0330*/  IADD3 R23, PT, PT, R80, 0x20, RZ ;  /* 0x0000002050177810 */ /* 0x000fe40007ffe0ff */
[----:B------:R-:W-:Y:S02]  /*0340*/  CS2R R60, SRZ ;  /* 0x00000000003c7805 */ /* 0x000fe4000001ff00 */
[----:B------:R-:W-:Y:S02]  /*0350*/  ISETP.GE.AND P3, PT, R64, RZ, PT ;  /* 0x000000ff4000720c */ /* 0x000fe40003f66270 */
[----:B------:R-:W-:Y:S02]  /*0360*/  SHF.R.S32.HI R29, RZ, 0x1f, R23 ;  /* 0x0000001fff1d7819 */ /* 0x000fe40000011417 */
[----:B------:R-:W-:-:S02]  /*0370*/  IADD3 R33, PT, PT, R80, 0x40, RZ ;  /* 0x0000004050217810 */ /* 0x000fc40007ffe0ff */
[----:B------:R-:W-:Y:S02]  /*0380*/  SHF.L.U32 R42, R2, 0x1, RZ ;  /* 0x00000001022a7819 */ /* 0x000fe400000006ff */
[----:B------:R-:W-:Y:S02]  /*0390*/  SHF.R.S32.HI R31, RZ, 0x1f, R33 ;  /* 0x0000001fff1f7819 */ /* 0x000fe40000011421 */
[----:B------:R-:W-:Y:S02]  /*03a0*/  LOP3.LUT R42, R42, 0xe, RZ, 0xc0, !PT ;  /* 0x0000000e2a2a7812 */ /* 0x000fe400078ec0ff */
[C---:B------:R-:W-:Y:S02]  /*03b0*/  IADD3 R35, PT, PT, R80.reuse, 0x60, RZ ;  /* 0x0000006050237810 */ /* 0x040fe40007ffe0ff */
[----:B------:R-:W-:Y:S02]  /*03c0*/  IADD3 R39, PT, PT, R80, 0x80, RZ ;  /* 0x0000008050277810 */ /* 0x000fe40007ffe0ff */
[----:B-1----:R-:W-:-:S02]  /*03d0*/  ISETP.GE.U32.AND P1, PT, R23, UR12, PT ;  /* 0x0000000c17007c0c */ /* 0x002fc4000bf26070 */
[----:B------:R-:W-:Y:S02]  /*03e0*/  SHF.R.S32.HI R37, RZ, 0x1f, R35 ;  /* 0x0000001fff257819 */ /* 0x000fe40000011423 */
[----:B0-----:R-:W-:Y:S02]  /*03f0*/  IABS R18, R21 ;  /* 0x0000001500127213 */ /* 0x001fe40000000000 */
[----:B------:R-:W-:Y:S02]  /*0400*/  ISETP.GE.AND.EX P1, PT, R29, UR13, PT, P1 ;  /* 0x0000000d1d007c0c */ /* 0x000fe4000bf26310 */
[----:B---3--:R-:W0:Y:S01]  /*0410*/  I2F.RP R15, R18 ;  /* 0x00000012000f7306 */ /* 0x008e220000209400 */
[----:B------:R-:W-:-:S10]  /*0420*/  SHF.R.S32.HI R43, RZ, 0x1f, R39 ;  /* 0x0000001fff2b7819 */ /* 0x000fd40000011427 */
[----:B------:R-:W1:Y:S01]  /*0430*/  @!P1 LDC.64 R26, c[0x0][0x3a0] ;  /* 0x0000e800ff1a9b82 */ /* 0x000e620000000a00 */
[----:B0-----:R-:W0:Y:S02]  /*0440*/  MUFU.RCP R15, R15 ;  /* 0x0000000f000f7308 */ /* 0x001e240000001000 */
[----:B0-2---:R-:W-:-:S06]  /*0450*/  IADD3 R16, PT, PT, R15, 0xffffffe, RZ ;  /* 0x0ffffffe0f107810 */ /* 0x005fcc0007ffe0ff */
[----:B------:R0:W2:Y:S02]  /*0460*/  F2I.FTZ.U32.TRUNC.NTZ R17, R16 ;  /* 0x0000001000117305 */ /* 0x0000a4000021f000 */
[----:B0-----:R-:W-:Y:S02]  /*0470*/  MOV R16, RZ ;  /* 0x000000ff00107202 */ /* 0x001fe40000000f00 */
[----:B--2---:R-:W-:-:S05]  /*0480*/  IADD3 R19, PT, PT, RZ, -R17, RZ ;  /* 0x80000011ff137210 */ /* 0x004fca0007ffe0ff */
[----:B------:R-:W-:-:S04]  /*0490*/  IMAD R19, R19, R18, RZ ;  /* 0x0000001213137224 */ /* 0x000fc800078e02ff */
[----:B------:R-:W-:Y:S01]  /*04a0*/  IMAD.HI.U32 R17, R17, R19, R16 ;  /* 0x0000001311117227 */ /* 0x000fe200078e0010 */
[----:B------:R-:W-:Y:S02]  /*04b0*/  MOV R19, R20 ;  /* 0x0000001400137202 */ /* 0x000fe40000000f00 */
[----:B------:R-:W-:-:S03]  /*04c0*/  LOP3.LUT R16, R64, R21, RZ, 0x3c, !PT ;  /* 0x0000001540107212 */ /* 0x000fc600078e3cff */
[----:B------:R-:W-:Y:S01]  /*04d0*/  IMAD.HI.U32 R17, R17, R19, RZ ;  /* 0x0000001311117227 */ /* 0x000fe200078e00ff */
[----:B------:R-:W-:-:S04]  /*04e0*/  ISETP.GE.AND P0, PT, R16, RZ, PT ;  /* 0x000000ff1000720c */ /* 0x000fc80003f06270 */
[----:B------:R-:W-:-:S05]  /*04f0*/  IADD3 R15, PT, PT, -R17, RZ, RZ ;  /* 0x000000ff110f7210 */ /* 0x000fca0007ffe1ff */
[----:B------:R-:W-:-:S05]  /*0500*/  IMAD R15, R18, R15, R19 ;  /* 0x0000000f120f7224 */ /* 0x000fca00078e0213 */
[----:B------:R-:W-:-:S13]  /*0510*/  ISETP.GT.U32.AND P4, PT, R18, R15, PT ;  /* 0x0000000f1200720c */ /* 0x000fda0003f84070 */
[-C--:B------:R-:W-:Y:S02]  /*0520*/  @!P4 IADD3 R15, PT, PT, R15, -R18.reuse, RZ ;  /* 0x800000120f0fc210 */ /* 0x080fe40007ffe0ff */
[----:B------:R-:W-:Y:S02]  /*0530*/  @!P4 IADD3 R17, PT, PT, R17, 0x1, RZ ;  /* 0x000000011111c810 */ /* 0x000fe40007ffe0ff */
[CC--:B------:R-:W-:Y:S02]  /*0540*/  ISETP.GE.U32.AND P2, PT, R15.reuse, R18.reuse, PT ;  /* 0x000000120f00720c */ /* 0x0c0fe40003f46070 */
[-C--:B------:R-:W-:Y:S02]  /*0550*/  ISETP.GT.U32.AND P4, PT, R18, R15.reuse, PT ;  /* 0x0000000f1200720c */ /* 0x080fe40003f84070 */
[----:B------:R-:W-:Y:S02]  /*0560*/  IADD3 R16, PT, PT, R15, -R18, RZ ;  /* 0x800000120f107210 */ /* 0x000fe40007ffe0ff */
[----:B------:R-:W0:Y:S02]  /*0570*/  @!P1 LDC.64 R18, c[0x0][0x3f8] ;  /* 0x0000fe00ff129b82 */ /* 0x000e240000000a00 */
[----:B------:R-:W-:-:S02]  /*0580*/  SEL R15, R16, R15, !P4 ;  /* 0x0000000f100f7207 */ /* 0x000fc40006000000 */
[----:B------:R-:W-:Y:S02]  /*0590*/  ISETP.NE.AND P4, PT, R21, RZ, PT ;  /* 0x000000ff1500720c */ /* 0x000fe40003f85270 */
[----:B------:R-:W-:Y:S02]  /*05a0*/  LOP3.LUT R16, RZ, R21, RZ, 0x33, !PT ;  /* 0x00000015ff107212 */ /* 0x000fe400078e33ff */
[----:B------:R-:W-:Y:S01]  /*05b0*/  @P2 IADD3 R17, PT, PT, R17, 0x1, RZ ;  /* 0x0000000111112810 */ /* 0x000fe20007ffe0ff */
[----:B------:R-:W2:Y:S01]  /*05c0*/  @!P1 LDC.64 R20, c[0x0][0x398] ;  /* 0x0000e600ff149b82 */ /* 0x000ea20000000a00 */
[----:B------:R-:W-:Y:S02]  /*05d0*/  ISETP.GE.U32.AND P2, PT, R33, UR12, PT ;  /* 0x0000000c21007c0c */ /* 0x000fe4000bf46070 */
[----:B------:R-:W-:Y:S02]  /*05e0*/  @!P3 IADD3 R15, PT, PT, -R15, RZ, RZ ;  /* 0x000000ff0f0fb210 */ /* 0x000fe40007ffe1ff */
[----:B------:R-:W-:-:S02]  /*05f0*/  @!P0 IADD3 R17, PT, PT, -R17, RZ, RZ ;  /* 0x000000ff11118210 */ /* 0x000fc40007ffe1ff */
[----:B------:R-:W-:Y:S02]  /*0600*/  ISETP.GE.AND.EX P2, PT, R31, UR13, PT, P2 ;  /* 0x0000000d1f007c0c */ /* 0x000fe4000bf46320 */
[C---:B------:R-:W-:Y:S02]  /*0610*/  SEL R120, R16.reuse, R15, !P4 ;  /* 0x0000000f10787207 */ /* 0x040fe40006000000 */
[----:B------:R-:W-:Y:S02]  /*0620*/  SEL R17, R16, R17, !P4 ;  /* 0x0000001110117207 */ /* 0x000fe40006000000 */
[----:B------:R-:W-:Y:S02]  /*0630*/  SHF.L.U32 R41, R120, 0x4, RZ ;  /* 0x0000000478297819 */ /* 0x000fe400000006ff */
[----:B------:R-:W-:Y:S02]  /*0640*/  SHF.R.S32.HI R15, RZ, 0x1f, R17 ;  /* 0x0000001fff0f7819 */ /* 0x000fe40000011411 */
[----:B------:R-:W-:-:S02]  /*0650*/  SHF.R.S32.HI R125, RZ, 0x1f, R41 ;  /* 0x0000001fff7d7819 */ /* 0x000fc40000011429 */
[----:B------:R-:W-:Y:S01]  /*0660*/  LOP3.LUT R124, R41, R42, RZ, 0xfc, !PT ;  /* 0x0000002a297c7212 */ /* 0x000fe200078efcff */
[----:B------:R-:W-:Y:S01]  /*0670*/  IMAD R16, R15, UR14, RZ ;  /* 0x0000000e0f107c24 */ /* 0x000fe2000f8e02ff */
[----:B------:R-:W3:Y:S01]  /*0680*/  @!P2 LDC.64 R24, c[0x0][0x3f8] ;  /* 0x0000fe00ff18ab82 */ /* 0x000ee20000000a00 */
[----:B------:R-:W-:Y:S02]  /*0690*/  ISETP.GE.U32.AND P0, PT, R35, UR12, PT ;  /* 0x0000000c23007c0c */ /* 0x000fe4000bf06070 */
[----:B------:R-:W-:Y:S02]  /*06a0*/  IMAD.WIDE.U32 R124, R17, UR14, R124 ;  /* 0x0000000e117c7c25 */ /* 0x000fe4000f8e007c */
[----:B------:R-:W-:Y:S02]  /*06b0*/  ISETP.GE.AND.EX P0, PT, R37, UR13, PT, P0 ;  /* 0x0000000d25007c0c */ /* 0x000fe4000bf06300 */
[----:B------:R-:W-:Y:S01]  /*06c0*/  IMAD R17, R17, UR15, R16 ;  /* 0x0000000f11117c24 */ /* 0x000fe2000f8e0210 */
[----:B------:R-:W-:Y:S01]  /*06d0*/  @!P1 MOV R122, R124 ;  /* 0x0000007c007a9202 */ /* 0x000fe20000000f00 */
[----:B0-----:R-:W-:-:S03]  /*06e0*/  @!P1 IMAD R16, R29, R18, RZ ;  /* 0x000000121d109224 */ /* 0x001fc600078e02ff */
[----:B------:R-:W-:Y:S01]  /*06f0*/  IADD3 R123, PT, PT, R125, R17, RZ ;  /* 0x000000117d7b7210 */ /* 0x000fe20007ffe0ff */
[C---:B------:R-:W-:Y:S02]  /*0700*/  @!P1 IMAD R15, R23.reuse, R19, R16 ;  /* 0x00000013170f9224 */ /* 0x040fe400078e0210 */
[----:B------:R-:W-:Y:S02]  /*0710*/  @!P1 IMAD.WIDE.U32 R16, R23, R18, R122 ;  /* 0x0000001217109225 */ /* 0x000fe400078e007a */
[----:B------:R-:W0:Y:S03]  /*0720*/  @!P2 LDC.64 R22, c[0x0][0x3a0] ;  /* 0x0000e800ff16ab82 */ /* 0x000e260000000a00 */
[----:B------:R-:W-:Y:S02]  /*0730*/  @!P1 IADD3 R15, PT, PT, R17, R15, RZ ;  /* 0x0000000f110f9210 */ /* 0x000fe40007ffe0ff */
[C---:B------:R-:W-:Y:S01]  /*0740*/  @!P1 SHF.L.U32 R29, R16.reuse, 0x1, RZ ;  /* 0x00000001101d9819 */ /* 0x040fe200000006ff */
[----:B---3--:R-:W-:Y:S01]  /*0750*/  @!P2 IMAD R30, R31, R24, RZ ;  /* 0x000000181f1ea224 */ /* 0x008fe200078e02ff */
[----:B------:R-:W-:Y:S01]  /*0760*/  @!P1 SHF.L.U64.HI R32, R16, 0x1, R15 ;  /* 0x0000000110209819 */ /* 0x000fe2000001020f */
[----:B------:R-:W3:Y:S01]  /*0770*/  @!P0 LDC.64 R18, c[0x0][0x3f8] ;  /* 0x0000fe00ff128b82 */ /* 0x000ee20000000a00 */
[----:B-1----:R-:W-:Y:S01]  /*0780*/  @!P1 IADD3 R26, P3, PT, R29, R26, RZ ;  /* 0x0000001a1d1a9210 */ /* 0x002fe20007f7e0ff */
[----:B------:R-:W-:Y:S01]  /*0790*/  @!P2 IMAD R15, R33, R25, R30 ;  /* 0x00000019210fa224 */ /* 0x000fe200078e021e */
[----:B------:R-:W-:-:S02]  /*07a0*/  @!P2 MOV R30, R124 ;  /* 0x0000007c001ea202 */ /* 0x000fc40000000f00 */
[----:B------:R-:W-:Y:S02]  /*07b0*/  @!P1 IADD3.X R27, PT, PT, R32, R27, RZ, P3, !PT ;  /* 0x0000001b201b9210 */ /* 0x000fe40001ffe4ff */
[----:B------:R-:W-:Y:S01]  /*07c0*/  ISETP.GE.U32.AND P3, PT, R39, UR12, PT ;  /* 0x0000000c27007c0c */ /* 0x000fe2000bf66070 */
[----:B------:R-:W1:Y:S01]  /*07d0*/  @!P2 LDC.64 R16, c[0x0][0x398] ;  /* 0x0000e600ff10ab82 */ /* 0x000e620000000a00 */
[----:B------:R-:W-:Y:S01]  /*07e0*/  @!P2 MOV R31, R123 ;  /* 0x0000007b001fa202 */ /* 0x000fe20000000f00 */
[----:B------:R4:W3:Y:S01]  /*07f0*/  @!P1 LDG.E R61, desc[UR8][R26.64] ;  /* 0x000000081a3d9981 */ /* 0x0008e2000c1e1900 */
[----:B------:R-:W-:Y:S02]  /*0800*/  ISETP.GE.AND.EX P3, PT, R43, UR13, PT, P3 ;  /* 0x0000000d2b007c0c */ /* 0x000fe4000bf66330 */
[----:B--2---:R-:W-:Y:S01]  /*0810*/  @!P1 IADD3 R28, P4, PT, R29, R20, RZ ;  /* 0x000000141d1c9210 */ /* 0x004fe20007f9e0ff */
[----:B------:R-:W-:Y:S01]  /*0820*/  @!P2 IMAD.WIDE.U32 R24, R33, R24, R30 ;  /* 0x000000182118a225 */ /* 0x000fe200078e001e */
[----:B------:R-:W-:-:S02]  /*0830*/  IADD3 R45, PT, PT, R80, 0xc0, RZ ;  /* 0x000000c0502d7810 */ /* 0x000fc40007ffe0ff */
[----:B------:R-:W-:Y:S02]  /*0840*/  @!P1 IADD3.X R29, PT, PT, R32, R21, RZ, P4, !PT ;  /* 0x00000015201d9210 */ /* 0x000fe400027fe4ff */
[----:B------:R-:W-:Y:S01]  /*0850*/  @!P2 IADD3 R15, PT, PT, R25, R15, RZ ;  /* 0x0000000f190fa210 */ /* 0x000fe20007ffe0ff */
[----:B----4-:R-:W2:Y:S01]  /*0860*/  @!P0 LDC.64 R26, c[0x0][0x398] ;  /* 0x0000e600ff1a8b82 */ /* 0x010ea20000000a00 */
[C---:B------:R-:W-:Y:S01]  /*0870*/  @!P2 SHF.L.U32 R33, R24.reuse, 0x1, RZ ;  /* 0x000000011821a819 */ /* 0x040fe200000006ff */
[----:B------:R4:W2:Y:S01]  /*0880*/  @!P1 LDG.E R60, desc[UR8][R28.64] ;  /* 0x000000081c3c9981 */ /* 0x0008a2000c1e1900 */
[----:B------:R-:W-:Y:S02]  /*0890*/  @!P2 SHF.L.U64.HI R34, R24, 0x1, R15 ;  /* 0x000000011822a819 */ /* 0x000fe4000001020f */
[----:B------:R-:W-:Y:S02]  /*08a0*/  ISETP.GE.U32.AND P1, PT, R45, UR12, PT ;  /* 0x0000000c2d007c0c */ /* 0x000fe4000bf26070 */
[----:B------:R-:W-:Y:S01]  /*08b0*/  SHF.R.S32.HI R47, RZ, 0x1f, R45 ;  /* 0x0000001fff2f7819 */ /* 0x000fe2000001142d */
[----:B------:R-:W4:Y:S01]  /*08c0*/  @!P0 LDC.64 R24, c[0x0][0x3a0] ;  /* 0x0000e800ff188b82 */ /* 0x000f220000000a00 */
[----:B0-----:R-:W-:-:S02]  /*08d0*/  @!P2 IADD3 R30, P4, PT, R33, R22, RZ ;  /* 0x00000016211ea210 */ /* 0x001fc40007f9e0ff */
[----:B------:R-:W-:-:S05]  /*08e0*/  ISETP.GE.AND.EX P1, PT, R47, UR13, PT, P1 ;  /* 0x0000000d2f007c0c */ /* 0x000fca000bf26310 */
[----:B------:R-:W0:Y:S01]  /*08f0*/  @!P3 LDC.64 R20, c[0x0][0x3f8] ;  /* 0x0000fe00ff14bb82 */ /* 0x000e220000000a00 */
[----:B-1----:R-:W-:Y:S01]  /*0900*/  @!P2 IADD3 R32, P5, PT, R33, R16, RZ ;  /* 0x000000102120a210 */ /* 0x002fe20007fbe0ff */
[----:B---3--:R-:W-:Y:S01]  /*0910*/  @!P0 IMAD R16, R37, R18, RZ ;  /* 0x0000001225108224 */ /* 0x008fe200078e02ff */
[C---:B------:R-:W-:Y:S02]  /*0920*/  @!P2 IADD3.X R31, PT, PT, R34.reuse, R23, RZ, P4, !PT ;  /* 0x00000017221fa210 */ /* 0x040fe400027fe4ff */
[----:B------:R-:W-:Y:S02]  /*0930*/  @!P0 MOV R22, R124 ;  /* 0x0000007c00168202 */ /* 0x000fe40000000f00 */
[----:B------:R-:W-:Y:S01]  /*0940*/  @!P0 MOV R23, R123 ;  /* 0x0000007b00178202 */ /* 0x000fe20000000f00 */
[C---:B------:R-:W-:Y:S01]  /*0950*/  @!P0 IMAD R15, R35.reuse, R19, R16 ;  /* 0x00000013230f8224 */ /* 0x040fe200078e0210 */
[----:B------:R-:W-:Y:S02]  /*0960*/  CS2R R58, SRZ ;  /* 0x00000000003a7805 */ /* 0x000fe4000001ff00 */
[----:B------:R-:W-:Y:S01]  /*0970*/  @!P2 IADD3.X R33, PT, PT, R34, R17, RZ, P5, !PT ;  /* 0x000000112221a210 */ /* 0x000fe20002ffe4ff */
[----:B------:R-:W-:Y:S01]  /*0980*/  @!P0 IMAD.WIDE.U32 R18, R35, R18, R22 ;  /* 0x0000001223128225 */ /* 0x000fe200078e0016 */
[----:B------:R-:W-:Y:S01]  /*0990*/  IADD3 R49, PT, PT, R80, 0xe0, RZ ;  /* 0x000000e050317810 */ /* 0x000fe20007ffe0ff */
[----:B------:R-:W1:Y:S01]  /*09a0*/  @!P1 LDC.64 R22, c[0x0][0x3f8] ;  /* 0x0000fe00ff169b82 */ /* 0x000e620000000a00 */
[----:B------:R1:W3:Y:S01]  /*09b0*/  @!P2 LDG.E R59, desc[UR8][R30.64] ;  /* 0x000000081e3ba981 */ /* 0x0002e2000c1e1900 */
[----:B------:R-:W-:-:S02]  /*09c0*/  @!P0 SHF.L.U32 R37, R18, 0x1, RZ ;  /* 0x0000000112258819 */ /* 0x000fc400000006ff */
[----:B------:R-:W-:Y:S01]  /*09d0*/  @!P0 IADD3 R15, PT, PT, R19, R15, RZ ;  /* 0x0000000f130f8210 */ /* 0x000fe20007ffe0ff */
[----:B------:R1:W3:Y:S03]  /*09e0*/  @!P2 LDG.E R58, desc[UR8][R32.64] ;  /* 0x00000008203aa981 */ /* 0x0002e6000c1e1900 */
[----:B------:R-:W1:Y:S01]  /*09f0*/  @!P3 LDC.64 R16, c[0x0][0x3a0] ;  /* 0x0000e800ff10bb82 */ /* 0x000e620000000a00 */
[----:B------:R-:W-:Y:S02]  /*0a00*/  ISETP.GE.U32.AND P2, PT, R49, UR12, PT ;  /* 0x0000000c31007c0c */ /* 0x000fe4000bf46070 */
[----:B------:R-:W-:Y:S02]  /*0a10*/  SHF.R.S32.HI R51, RZ, 0x1f, R49 ;  /* 0x0000001fff337819 */ /* 0x000fe40000011431 */
[----:B----4-:R-:W-:Y:S01]  /*0a20*/  @!P0 IADD3 R34, P4, PT, R37, R24, RZ ;  /* 0x0000001825228210 */ /* 0x010fe20007f9e0ff */
[----:B0-----:R-:W-:Y:S01]  /*0a30*/  @!P3 IMAD R24, R43, R20, RZ ;  /* 0x000000142b18b224 */ /* 0x001fe200078e02ff */
[----:B------:R-:W-:-:S02]  /*0a40*/  @!P0 SHF.L.U64.HI R28, R18, 0x1, R15 ;  /* 0x00000001121c8819 */ /* 0x000fc4000001020f */
[----:B------:R-:W0:Y:S01]  /*0a50*/  @!P3 LDC.64 R18, c[0x0][0x398] ;  /* 0x0000e600ff12bb82 */ /* 0x000e220000000a00 */
[----:B------:R-:W-:Y:S01]  /*0a60*/  ISETP.GE.AND.EX P2, PT, R51, UR13, PT, P2 ;  /* 0x0000000d33007c0c */ /* 0x000fe2000bf46320 */
[----:B------:R-:W-:Y:S01]  /*0a70*/  @!P3 IMAD R15, R39, R21, R24 ;  /* 0x00000015270fb224 */ /* 0x000fe200078e0218 */
[----:B------:R-:W-:Y:S02]  /*0a80*/  @!P0 IADD3.X R35, PT, PT, R28, R25, RZ, P4, !PT ;  /* 0x000000191c238210 */ /* 0x000fe400027fe4ff */
[----:B------:R-:W-:Y:S02]  /*0a90*/  @!P3 MOV R24, R124 ;  /* 0x0000007c0018b202 */ /* 0x000fe40000000f00 */
[----:B------:R-:W-:Y:S02]  /*0aa0*/  @!P3 MOV R25, R123 ;  /* 0x0000007b0019b202 */ /* 0x000fe40000000f00 */
[----:B--2---:R-:W-:Y:S01]  /*0ab0*/  @!P0 IADD3 R36, P5, PT, R37, R26, RZ ;  /* 0x0000001a25248210 */ /* 0x004fe20007fbe0ff */
[----:B------:R-:W-:-:S03]  /*0ac0*/  @!P3 IMAD.WIDE.U32 R20, R39, R20, R24 ;  /* 0x000000142714b225 */ /* 0x000fc600078e0018 */
[----:B------:R-:W-:Y:S02]  /*0ad0*/  @!P0 IADD3.X R37, PT, PT, R28, R27, RZ, P5, !PT ;  /* 0x0000001b1c258210 */ /* 0x000fe40002ffe4ff */
[----:B------:R-:W-:Y:S01]  /*0ae0*/  CS2R R56, SRZ ;  /* 0x0000000000387805 */ /* 0x000fe2000001ff00 */
[----:B------:R-:W2:Y:S01]  /*0af0*/  @!P1 LDC.64 R26, c[0x0][0x3a0] ;  /* 0x0000e800ff1a9b82 */ /* 0x000ea20000000a00 */
[----:B-1----:R-:W-:Y:S01]  /*0b00*/  @!P1 IMAD R30, R47, R22, RZ ;  /* 0x000000162f1e9224 */ /* 0x002fe200078e02ff */
[----:B------:R-:W-:Y:S02]  /*0b10*/  @!P3 IADD3 R15, PT, PT, R21, R15, RZ ;  /* 0x0000000f150fb210 */ /* 0x000fe40007ffe0ff */
[C---:B------:R-:W-:Y:S01]  /*0b20*/  @!P3 SHF.L.U32 R29, R20.reuse, 0x1, RZ ;  /* 0x00000001141db819 */ /* 0x040fe200000006ff */
[----:B------:R1:W4:Y:S03]  /*0b30*/  @!P0 LDG.E R57, desc[UR8][R34.64] ;  /* 0x0000000822398981 */ /* 0x000326000c1e1900 */
[----:B------:R-:W2:Y:S01]  /*0b40*/  @!P2 LDC.64 R24, c[0x0][0x3f8] ;  /* 0x0000fe00ff18ab82 */ /* 0x000ea20000000a00 */
[----:B------:R2:W4:Y:S01]  /*0b50*/  @!P0 LDG.E R56, desc[UR8][R36.64] ;  /* 0x0000000824388981 */ /* 0x000522000c1e1900 */
[----:B------:R-:W-:Y:S01]  /*0b60*/  @!P3 SHF.L.U64.HI R32, R20, 0x1, R15 ;  /* 0x000000011420b819 */ /* 0x000fe2000001020f */
[----:B------:R-:W-:Y:S01]  /*0b70*/  @!P1 IMAD R15, R45, R23, R30 ;  /* 0x000000172d0f9224 */ /* 0x000fe200078e021e */
[----:B------:R-:W-:-:S02]  /*0b80*/  @!P3 IADD3 R20, P0, PT, R29, R16, RZ ;  /* 0x000000101d14b210 */ /* 0x000fc40007f1e0ff */
[----:B------:R-:W-:Y:S02]  /*0b90*/  @!P1 MOV R30, R124 ;  /* 0x0000007c001e9202 */ /* 0x000fe40000000f00 */
[----:B------:R-:W-:Y:S02]  /*0ba0*/  @!P1 MOV R31, R123 ;  /* 0x0000007b001f9202 */ /* 0x000fe40000000f00 */
[----:B------:R-:W-:Y:S02]  /*0bb0*/  IADD3 R33, PT, PT, R80, 0xa0, RZ ;  /* 0x000000a050217810 */ /* 0x000fe40007ffe0ff */
[----:B------:R-:W-:Y:S01]  /*0bc0*/  @!P3 IADD3.X R21, PT, PT, R32, R17, RZ, P0, !PT ;  /* 0x000000112015b210 */ /* 0x000fe200007fe4ff */
[----:B------:R-:W-:Y:S01]  /*0bd0*/  @!P1 IMAD.WIDE.U32 R30, R45, R22, R30 ;  /* 0x000000162d1e9225 */ /* 0x000fe200078e001e */
[----:B0-----:R-:W-:Y:S01]  /*0be0*/  @!P3 IADD3 R28, P4, PT, R29, R18, RZ ;  /* 0x000000121d1cb210 */ /* 0x001fe20007f9e0ff */
[----:B------:R-:W0:Y:S01]  /*0bf0*/  @!P1 LDC.64 R16, c[0x0][0x398] ;  /* 0x0000e600ff109b82 */ /* 0x000e220000000a00 */
[----:B------:R-:W-:-:S02]  /*0c00*/  ISETP.GE.U32.AND P0, PT, R33, UR12, PT ;  /* 0x0000000c21007c0c */ /* 0x000fc4000bf06070 */
[----:B-1----:R-:W-:Y:S02]  /*0c10*/  SHF.R.S32.HI R35, RZ, 0x1f, R33 ;  /* 0x0000001fff237819 */ /* 0x002fe40000011421 */
[----:B------:R-:W-:Y:S02]  /*0c20*/  @!P3 IADD3.X R29, PT, PT, R32, R19, RZ, P4, !PT ;  /* 0x00000013201db210 */ /* 0x000fe400027fe4ff */
[----:B------:R-:W-:Y:S01]  /*0c30*/  ISETP.GE.AND.EX P0, PT, R35, UR13, PT, P0 ;  /* 0x0000000d23007c0c */ /* 0x000fe2000bf06300 */
[----:B------:R-:W1:Y:S01]  /*0c40*/  @!P2 LDC.64 R18, c[0x0][0x3a0] ;  /* 0x0000e800ff12ab82 */ /* 0x000e620000000a00 */
[----:B------:R-:W-:Y:S02]  /*0c50*/  @!P1 IADD3 R15, PT, PT, R31, R15, RZ ;  /* 0x0000000f1f0f9210 */ /* 0x000fe40007ffe0ff */
[----:B------:R-:W-:Y:S02]  /*0c60*/  CS2R R54, SRZ ;  /* 0x0000000000367805 */ /* 0x000fe4000001ff00 */
[----:B------:R-:W-:-:S02]  /*0c70*/  @!P1 SHF.L.U32 R31, R30, 0x1, RZ ;  /* 0x000000011e1f9819 */ /* 0x000fc400000006ff */
[----:B------:R-:W-:Y:S02]  /*0c80*/  @!P1 SHF.L.U64.HI R32, R30, 0x1, R15 ;  /* 0x000000011e209819 */ /* 0x000fe4000001020f */
[----:B--2---:R-:W-:Y:S01]  /*0c90*/  @!P1 IADD3 R26, P4, PT, R31, R26, RZ ;  /* 0x0000001a1f1a9210 */ /* 0x004fe20007f9e0ff */
[----:B------:R-:W2:Y:S01]  /*0ca0*/  @!P2 LDC.64 R22, c[0x0][0x398] ;  /* 0x0000e600ff16ab82 */ /* 0x000ea20000000a00 */
[----:B------:R0:W4:Y:S01]  /*0cb0*/  @!P3 LDG.E R54, desc[UR8][R28.64] ;  /* 0x000000081c36b981 */ /* 0x000122000c1e1900 */
[----:B------:R-:W-:Y:S01]  /*0cc0*/  @!P2 IMAD R30, R51, R24, RZ ;  /* 0x00000018331ea224 */ /* 0x000fe200078e02ff */
[----:B------:R-:W-:Y:S02]  /*0cd0*/  @!P1 IADD3.X R27, PT, PT, R32, R27, RZ, P4, !PT ;  /* 0x0000001b201b9210 */ /* 0x000fe400027fe4ff */
[----:B------:R0:W4:Y:S01]  /*0ce0*/  @!P3 LDG.E R55, desc[UR8][R20.64] ;  /* 0x000000081437b981 */ /* 0x000122000c1e1900 */
[----:B------:R-:W-:Y:S01]  /*0cf0*/  ISETP.GE.U32.AND P4, PT, R80, UR12, PT ;  /* 0x0000000c50007c0c */ /* 0x000fe2000bf86070 */
[----:B------:R-:W-:Y:S01]  /*0d00*/  @!P2 IMAD R15, R49, R25, R30 ;  /* 0x00000019310fa224 */ /* 0x000fe200078e021e */
[----:B------:R-:W-:Y:S01]  /*0d10*/  ISETP.GE.U32.AND P3, PT, R76, UR12, PT ;  /* 0x0000000c4c007c0c */ /* 0x000fe2000bf66070 */
[----:B------:R-:W2:Y:S01]  /*0d20*/  @!P0 LDC.64 R36, c[0x0][0x398] ;  /* 0x0000e600ff248b82 */ /* 0x000ea20000000a00 */
[----:B0-----:R-:W-:-:S02]  /*0d30*/  @!P2 MOV R28, R124 ;  /* 0x0000007c001ca202 */ /* 0x001fc40000000f00 */
[----:B------:R-:W-:Y:S02]  /*0d40*/  @!P2 MOV R29, R123 ;  /* 0x0000007b001da202 */ /* 0x000fe40000000f00 */
[----:B------:R-:W-:-:S03]  /*0d50*/  ISETP.GE.AND.EX P4, PT, R6, UR13, PT, P4 ;  /* 0x0000000d06007c0c */ /* 0x000fc6000bf86340 */
[----:B------:R-:W0:Y:S01]  /*0d60*/  @!P0 LDC.64 R20, c[0x0][0x3f8] ;  /* 0x0000fe00ff148b82 */ /* 0x000e220000000a00 */
[----:B------:R-:W-:Y:S01]  /*0d70*/  @!P2 IMAD.WIDE.U32 R24, R49, R24, R28 ;  /* 0x000000183118a225 */ /* 0x000fe200078e001c */
[----:B------:R-:W-:Y:S02]  /*0d80*/  ISETP.GE.AND.EX P3, PT, R7, UR13, PT, P3 ;  /* 0x0000000d07007c0c */ /* 0x000fe4000bf66330 */
[----:B------:R-:W-:Y:S02]  /*0d90*/  @!P1 IADD3 R30, P5, PT, R31, R16, RZ ;  /* 0x000000101f1e9210 */ /* 0x000fe40007fbe0ff */
[----:B------:R-:W-:Y:S02]  /*0da0*/  @!P2 IADD3 R25, PT, PT, R25, R15, RZ ;  /* 0x0000000f1919a210 */ /* 0x000fe40007ffe0ff */
[----:B------:R-:W-:Y:S02]  /*0db0*/  @!P2 SHF.L.U32 R15, R24, 0x1, RZ ;  /* 0x00000001180fa819 */ /* 0x000fe400000006ff */
[----:B------:R-:W-:-:S02]  /*0dc0*/  @!P1 IADD3.X R31, PT, PT, R32, R17, RZ, P5, !PT ;  /* 0x00000011201f9210 */ /* 0x000fc40002ffe4ff */
[----:B------:R-:W-:Y:S02]  /*0dd0*/  @!P2 SHF.L.U64.HI R28, R24, 0x1, R25 ;  /* 0x00000001181ca819 */ /* 0x000fe40000010219 */
[----:B------:R-:W-:Y:S02]  /*0de0*/  CS2R R50, SRZ ;  /* 0x0000000000327805 */ /* 0x000fe4000001ff00 */
[C---:B-1----:R-:W-:Y:S01]  /*0df0*/  @!P2 IADD3 R24, P5, PT, R15.reuse, R18, RZ ;  /* 0x000000120f18a210 */ /* 0x042fe20007fbe0ff */
[----:B------:R-:W1:Y:S03]  /*0e00*/  @!P4 LDC.64 R16, c[0x0][0x3f8] ;  /* 0x0000fe00ff10cb82 */ /* 0x000e660000000a00 */
[----:B------:R-:W-:Y:S01]  /*0e10*/  @!P2 IADD3.X R25, PT, PT, R28, R19, RZ, P5, !PT ;  /* 0x000000131c19a210 */ /* 0x000fe20002ffe4ff */
[----:B------:R0:W4:Y:S01]  /*0e20*/  @!P1 LDG.E R51, desc[UR8][R26.64] ;  /* 0x000000081a339981 */ /* 0x000122000c1e1900 */
[----:B--2---:R-:W-:-:S03]  /*0e30*/  @!P2 IADD3 R22, P6, PT, R15, R22, RZ ;  /* 0x000000160f16a210 */ /* 0x004fc60007fde0ff */
[----:B------:R-:W2:Y:S01]  /*0e40*/  @!P3 LDC.64 R18, c[0x0][0x3f8] ;  /* 0x0000fe00ff12bb82 */ /* 0x000ea20000000a00 */
[----:B------:R-:W-:Y:S01]  /*0e50*/  @!P2 IADD3.X R23, PT, PT, R28, R23, RZ, P6, !PT ;  /* 0x000000171c17a210 */ /* 0x000fe200037fe4ff */
[----:B0-----:R-:W-:Y:S01]  /*0e60*/  @!P0 IMAD R32, R35, R20, RZ ;  /* 0x0000001423208224 */ /* 0x001fe200078e02ff */
[----:B------:R-:W-:Y:S02]  /*0e70*/  @!P0 MOV R28, R124 ;  /* 0x0000007c001c8202 */ /* 0x000fe40000000f00 */
[----:B------:R-:W-:Y:S02]  /*0e80*/  CS2R R48, SRZ ;  /* 0x0000000000307805 */ /* 0x000fe4000001ff00 */
[----:B------:R-:W-:Y:S01]  /*0e90*/  @!P0 MOV R29, R123 ;  /* 0x0000007b001d8202 */ /* 0x000fe20000000f00 */
[----:B------:R0:W4:Y:S01]  /*0ea0*/  @!P1 LDG.E R50, desc[UR8][R30.64] ;  /* 0x000000081e329981 */ /* 0x000122000c1e1900 */
[----:B------:R-:W2:Y:S01]  /*0eb0*/  @!P0 LDC.64 R26, c[0x0][0x3a0] ;  /* 0x0000e800ff1a8b82 */ /* 0x000ea20000000a00 */
[----:B------:R-:W-:Y:S01]  /*0ec0*/  @!P0 IMAD R15, R33, R21, R32 ;  /* 0x00000015210f8224 */ /* 0x000fe200078e0220 */
[----:B------:R-:W-:Y:S01]  /*0ed0*/  ISETP.GE.U32.AND P5, PT, R75, UR12, PT ;  /* 0x0000000c4b007c0c */ /* 0x000fe2000bfa6070 */
[----:B------:R-:W-:Y:S01]  /*0ee0*/  @!P0 IMAD.WIDE.U32 R20, R33, R20, R28 ;  /* 0x0000001421148225 */ /* 0x000fe200078e001c */
[----:B------:R1:W4:Y:S02]  /*0ef0*/  @!P2 LDG.E R48, desc[UR8][R22.64] ;  /* 0x000000081630a981 */ /* 0x000324000c1e1900 */
[----:B------:R-:W-:-:S02]  /*0f00*/  ISETP.GE.AND.EX P5, PT, R8, UR13, PT, P5 ;  /* 0x0000000d08007c0c */ /* 0x000fc4000bfa6350 */
[----:B0-----:R-:W0:Y:S01]  /*0f10*/  @!P4 LDC.64 R30, c[0x0][0x3a0] ;  /* 0x0000e800ff1ecb82 */ /* 0x001e220000000a00 */
[----:B------:R-:W-:Y:S01]  /*0f20*/  @!P0 IADD3 R21, PT, PT, R21, R15, RZ ;  /* 0x0000000f15158210 */ /* 0x000fe20007ffe0ff */
[----:B------:R2:W4:Y:S06]  /*0f30*/  @!P2 LDG.E R49, desc[UR8][R24.64] ;  /* 0x000000081831a981 */ /* 0x00052c000c1e1900 */
[----:B------:R-:W0:Y:S01]  /*0f40*/  @!P4 LDC.64 R28, c[0x0][0x398] ;  /* 0x0000e600ff1ccb82 */ /* 0x000e220000000a00 */
[----:B-1----:R-:W-:Y:S02]  /*0f50*/  @!P4 MOV R22, R124 ;  /* 0x0000007c0016c202 */ /* 0x002fe40000000f00 */
[----:B------:R-:W-:-:S02]  /*0f60*/  @!P4 MOV R23, R123 ;  /* 0x0000007b0017c202 */ /* 0x000fc40000000f00 */
[C---:B------:R-:W-:Y:S02]  /*0f70*/  @!P0 SHF.L.U32 R15, R20.reuse, 0x1, RZ ;  /* 0x00000001140f8819 */ /* 0x040fe400000006ff */
[----:B------:R-:W-:Y:S01]  /*0f80*/  @!P0 SHF.L.U64.HI R32, R20, 0x1, R21 ;  /* 0x0000000114208819 */ /* 0x000fe20000010215 */
[-C--:B------:R-:W-:Y:S02]  /*0f90*/  @!P4 IMAD R20, R6, R16.reuse, RZ ;  /* 0x000000100614c224 */ /* 0x080fe400078e02ff */
[----:B------:R-:W-:Y:S01]  /*0fa0*/  @!P4 IMAD.WIDE.U32 R22, R80, R16, R22 ;  /* 0x000000105016c225 */ /* 0x000fe200078e0016 */
[----:B--2---:R-:W-:-:S03]  /*0fb0*/  @!P0 IADD3 R26, P2, PT, R15, R26, RZ ;  /* 0x0000001a0f1a8210 */ /* 0x004fc60007f5e0ff */
[----:B------:R-:W-:Y:S01]  /*0fc0*/  @!P3 IMAD R16, R7, R18, RZ ;  /* 0x000000120710b224 */ /* 0x000fe200078e02ff */
[----:B------:R-:W-:Y:S01]  /*0fd0*/  @!P0 IADD3 R36, P6, PT, R15, R36, RZ ;  /* 0x000000240f248210 */ /* 0x000fe20007fde0ff */
[----:B------:R-:W-:Y:S01]  /*0fe0*/  @!P4 IMAD R15, R80, R17, R20 ;  /* 0x00000011500fc224 */ /* 0x000fe200078e0214 */
[----:B------:R-:W-:Y:S01]  /*0ff0*/  ISETP.GE.U32.AND P1, PT, R74, UR12, PT ;  /* 0x0000000c4a007c0c */ /* 0x000fe2000bf26070 */
[----:B------:R-:W1:Y:S01]  /*1000*/  @!P3 LDC.64 R20, c[0x0][0x3a0] ;  /* 0x0000e800ff14bb82 */ /* 0x000e620000000a00 */
[----:B------:R-:W-:Y:S01]  /*1010*/  @!P3 IMAD R33, R76, R19, R16 ;  /* 0x000000134c21b224 */ /* 0x000fe200078e0210 */
[----:B------:R-:W-:Y:S02]  /*1020*/  @!P3 MOV R24, R124 ;  /* 0x0000007c0018b202 */ /* 0x000fe40000000f00 */
[----:B------:R-:W-:Y:S02]  /*1030*/  @!P3 MOV R25, R123 ;  /* 0x0000007b0019b202 */ /* 0x000fe40000000f00 */
[----:B------:R-:W-:-:S02]  /*1040*/  ISETP.GE.AND.EX P1, PT, R9, UR13, PT, P1 ;  /* 0x0000000d09007c0c */ /* 0x000fc4000bf26310 */
[----:B------:R-:W2:Y:S01]  /*1050*/  @!P5 LDC.64 R16, c[0x0][0x3f8] ;  /* 0x0000fe00ff10db82 */ /* 0x000ea20000000a00 */
[----:B------:R-:W-:Y:S01]  /*1060*/  @!P4 IADD3 R23, PT, PT, R23, R15, RZ ;  /* 0x0000000f1717c210 */ /* 0x000fe20007ffe0ff */
[----:B------:R-:W-:Y:S01]  /*1070*/  @!P3 IMAD.WIDE.U32 R18, R76, R18, R24 ;  /* 0x000000124c12b225 */ /* 0x000fe200078e0018 */
[----:B------:R-:W-:Y:S02]  /*1080*/  @!P4 SHF.L.U32 R15, R22, 0x1, RZ ;  /* 0x00000001160fc819 */ /* 0x000fe400000006ff */
[C---:B------:R-:W-:Y:S02]  /*1090*/  @!P0 IADD3.X R27, PT, PT, R32.reuse, R27, RZ, P2, !PT ;  /* 0x0000001b201b8210 */ /* 0x040fe400017fe4ff */
[----:B------:R-:W-:Y:S02]  /*10a0*/  @!P0 IADD3.X R37, PT, PT, R32, R37, RZ, P6, !PT ;  /* 0x0000002520258210 */ /* 0x000fe400037fe4ff */
[----:B------:R-:W-:Y:S02]  /*10b0*/  CS2R R62, SRZ ;  /* 0x00000000003e7805 */ /* 0x000fe4000001ff00 */
[C---:B0-----:R-:W-:Y:S01]  /*10c0*/  @!P4 IADD3 R30, P2, PT, R15.reuse, R30, RZ ;  /* 0x0000001e0f1ec210 */ /* 0x041fe20007f5e0ff */
[----:B------:R-:W0:Y:S01]  /*10d0*/  @!P3 LDC.64 R24, c[0x0][0x398] ;  /* 0x0000e600ff18bb82 */ /* 0x000e220000000a00 */
[----:B------:R-:W-:-:S02]  /*10e0*/  @!P4 IADD3 R28, P6, PT, R15, R28, RZ ;  /* 0x0000001c0f1cc210 */ /* 0x000fc40007fde0ff */
[----:B------:R-:W-:Y:S02]  /*10f0*/  @!P3 IADD3 R15, PT, PT, R19, R33, RZ ;  /* 0x00000021130fb210 */ /* 0x000fe40007ffe0ff */
[----:B------:R-:W-:Y:S02]  /*1100*/  @!P4 SHF.L.U64.HI R22, R22, 0x1, R23 ;  /* 0x000000011616c819 */ /* 0x000fe40000010217 */
[C---:B------:R-:W-:Y:S02]  /*1110*/  @!P3 SHF.L.U32 R35, R18.reuse, 0x1, RZ ;  /* 0x000000011223b819 */ /* 0x040fe400000006ff */
[----:B------:R-:W-:Y:S02]  /*1120*/  @!P3 SHF.L.U64.HI R34, R18, 0x1, R15 ;  /* 0x000000011222b819 */ /* 0x000fe4000001020f */
[----:B------:R-:W0:Y:S01]  /*1130*/  @!P1 LDC.64 R18, c[0x0][0x3f8] ;  /* 0x0000fe00ff129b82 */ /* 0x000e220000000a00 */
[C---:B------:R-:W-:Y:S02]  /*1140*/  @!P4 IADD3.X R29, PT, PT, R22.reuse, R29, RZ, P6, !PT ;  /* 0x0000001d161dc210 */ /* 0x040fe400037fe4ff */
[----:B------:R-:W-:Y:S01]  /*1150*/  @!P4 IADD3.X R31, PT, PT, R22, R31, RZ, P2, !PT ;  /* 0x0000001f161fc210 */ /* 0x000fe200017fe4ff */
[----:B--2---:R-:W-:Y:S01]  /*1160*/  @!P5 IMAD R38, R8, R16, RZ ;  /* 0x000000100826d224 */ /* 0x004fe200078e02ff */
[----:B-1----:R-:W-:Y:S01]  /*1170*/  @!P3 IADD3 R32, P2, PT, R35, R20, RZ ;  /* 0x000000142320b210 */ /* 0x002fe20007f5e0ff */
[----:B------:R1:W2:Y:S02]  /*1180*/  @!P4 LDG.E R62, desc[UR8][R28.64] ;  /* 0x000000081c3ec981 */ /* 0x0002a4000c1e1900 */
[----:B------:R-:W-:Y:S01]  /*1190*/  @!P5 IMAD R43, R75, R17, R38 ;  /* 0x000000114b2bd224 */ /* 0x000fe200078e0226 */
[----:B------:R-:W-:Y:S01]  /*11a0*/  @!P3 IADD3.X R33, PT, PT, R34, R21, RZ, P2, !PT ;  /* 0x000000152221b210 */ /* 0x000fe200017fe4ff */
[----:B------:R-:W3:Y:S01]  /*11b0*/  @!P5 LDC.64 R22, c[0x0][0x3a0] ;  /* 0x0000e800ff16db82 */ /* 0x000ee20000000a00 */
[----:B------:R-:W-:Y:S01]  /*11c0*/  MOV R15, RZ ;  /* 0x000000ff000f7202 */ /* 0x000fe20000000f00 */
[----:B------:R-:W2:Y:S01]  /*11d0*/  @!P4 LDG.E R63, desc[UR8][R30.64] ;  /* 0x000000081e3fc981 */ /* 0x000ea2000c1e1900 */
[----:B-1----:R-:W-:-:S04]  /*11e0*/  @!P5 MOV R28, R124 ;  /* 0x0000007c001cd202 */ /* 0x002fc80000000f00 */
[----:B------:R1:W2:Y:S01]  /*11f0*/  @!P3 LDG.E R15, desc[UR8][R32.64] ;  /* 0x00000008200fb981 */ /* 0x0002a2000c1e1900 */
[----:B------:R-:W-:Y:S01]  /*1200*/  @!P5 MOV R29, R123 ;  /* 0x0000007b001dd202 */ /* 0x000fe20000000f00 */
[----:B------:R-:W3:Y:S02]  /*1210*/  @!P5 LDC.64 R20, c[0x0][0x398] ;  /* 0x0000e600ff14db82 */ /* 0x000ee40000000a00 */
[----:B------:R-:W-:Y:S01]  /*1220*/  @!P5 IMAD.WIDE.U32 R16, R75, R16, R28 ;  /* 0x000000104b10d225 */ /* 0x000fe200078e001c */
[----:B------:R-:W-:-:S05]  /*1230*/  ISETP.GE.U32.AND P2, PT, R73, UR12, PT ;  /* 0x0000000c49007c0c */ /* 0x000fca000bf46070 */
[----:B------:R-:W3:Y:S01]  /*1240*/  @!P1 LDC.64 R38, c[0x0][0x3a0] ;  /* 0x0000e800ff269b82 */ /* 0x000ee20000000a00 */
[----:B------:R-:W-:Y:S02]  /*1250*/  @!P5 IADD3 R17, PT, PT, R17, R43, RZ ;  /* 0x0000002b1111d210 */ /* 0x000fe40007ffe0ff */
[----:B------:R-:W-:Y:S01]  /*1260*/  ISETP.GE.AND.EX P2, PT, R10, UR13, PT, P2 ;  /* 0x0000000d0a007c0c */ /* 0x000fe2000bf46320 */
[----:B0-----:R-:W-:Y:S01]  /*1270*/  @!P1 IMAD R28, R9, R18, RZ ;  /* 0x00000012091c9224 */ /* 0x001fe200078e02ff */
[C---:B-1----:R-:W-:Y:S02]  /*1280*/  @!P5 SHF.L.U32 R33, R16.reuse, 0x1, RZ ;  /* 0x000000011021d819 */ /* 0x042fe400000006ff */
[----:B------:R-:W-:Y:S01]  /*1290*/  @!P5 SHF.L.U64.HI R32, R16, 0x1, R17 ;  /* 0x000000011020d819 */ /* 0x000fe20000010211 */
[----:B------:R-:W0:Y:S01]  /*12a0*/  @!P1 LDC.64 R30, c[0x0][0x398] ;  /* 0x0000e600ff1e9b82 */ /* 0x000e220000000a00 */
[----:B------:R-:W-:Y:S02]  /*12b0*/  @!P1 MOV R16, R124 ;  /* 0x0000007c00109202 */ /* 0x000fe40000000f00 */
[----:B------:R-:W-:-:S02]  /*12c0*/  @!P1 MOV R17, R123 ;  /* 0x0000007b00119202 */ /* 0x000fc40000000f00 */
[----:B------:R-:W-:Y:S01]  /*12d0*/  @!P3 IADD3 R24, P4, PT, R35, R24, RZ ;  /* 0x000000182318b210 */ /* 0x000fe20007f9e0ff */
[C---:B------:R-:W-:Y:S02]  /*12e0*/  @!P1 IMAD R35, R74.reuse, R19, R28 ;  /* 0x000000134a239224 */ /* 0x040fe400078e021c */
[----:B------:R-:W-:Y:S01]  /*12f0*/  @!P1 IMAD.WIDE.U32 R18, R74, R18, R16 ;  /* 0x000000124a129225 */ /* 0x000fe200078e0010 */
[----:B------:R-:W-:Y:S02]  /*1300*/  CS2R R16, SRZ ;  /* 0x0000000000107805 */ /* 0x000fe4000001ff00 */
[----:B------:R-:W-:Y:S01]  /*1310*/  @!P3 IADD3.X R25, PT, PT, R34, R25, RZ, P4, !PT ;  /* 0x000000192219b210 */ /* 0x000fe200027fe4ff */
[----:B------:R-:W1:Y:S04]  /*1320*/  @!P2 LDC.64 R28, c[0x0][0x3f8] ;  /* 0x0000fe00ff1cab82 */ /* 0x000e680000000a00 */
[----:B------:R0:W2:Y:S01]  /*1330*/  @!P3 LDG.E R16, desc[UR8][R24.64] ;  /* 0x000000081810b981 */ /* 0x0000a2000c1e1900 */
[----:B---3--:R-:W-:-:S02]  /*1340*/  @!P5 IADD3 R20, P3, PT, R33, R20, RZ ;  /* 0x000000142114d210 */ /* 0x008fc40007f7e0ff */
[----:B------:R-:W-:Y:S02]  /*1350*/  @!P5 IADD3 R22, P4, PT, R33, R22, RZ ;  /* 0x000000162116d210 */ /* 0x000fe40007f9e0ff */
[----:B------:R-:W-:Y:S02]  /*1360*/  @!P5 IADD3.X R21, PT, PT, R32, R21, RZ, P3, !PT ;  /* 0x000000152015d210 */ /* 0x000fe40001ffe4ff */
[----:B------:R-:W-:Y:S02]  /*1370*/  ISETP.GE.U32.AND P3, PT, R72, UR12, PT ;  /* 0x0000000c48007c0c */ /* 0x000fe4000bf66070 */
[----:B------:R-:W-:Y:S02]  /*1380*/  @!P1 IADD3 R33, PT, PT, R19, R35, RZ ;  /* 0x0000002313219210 */ /* 0x000fe40007ffe0ff */
[----:B------:R-:W-:Y:S01]  /*1390*/  @!P1 SHF.L.U32 R19, R18, 0x1, RZ ;  /* 0x0000000112139819 */ /* 0x000fe200000006ff */
[----:B------:R-:W3:Y:S01]  /*13a0*/  @!P2 LDC.64 R34, c[0x0][0x3a0] ;  /* 0x0000e800ff22ab82 */ /* 0x000ee20000000a00 */
[----:B------:R-:W-:-:S02]  /*13b0*/  ISETP.GE.AND.EX P3, PT, R11, UR13, PT, P3 ;  /* 0x0000000d0b007c0c */ /* 0x000fc4000bf66330 */
[----:B------:R-:W-:Y:S02]  /*13c0*/  @!P5 IADD3.X R23, PT, PT, R32, R23, RZ, P4, !PT ;  /* 0x000000172017d210 */ /* 0x000fe400027fe4ff */
[----:B------:R-:W-:Y:S02]  /*13d0*/  @!P1 SHF.L.U64.HI R32, R18, 0x1, R33 ;  /* 0x0000000112209819 */ /* 0x000fe40000010221 */
[----:B------:R-:W-:Y:S01]  /*13e0*/  @!P1 IADD3 R38, P4, PT, R19, R38, RZ ;  /* 0x0000002613269210 */ /* 0x000fe20007f9e0ff */
[----:B------:R1:W2:Y:S03]  /*13f0*/  @!P5 LDG.E R17, desc[UR8][R22.64] ;  /* 0x000000081611d981 */ /* 0x0002a6000c1e1900 */
[----:B------:R-:W-:Y:S02]  /*1400*/  @!P1 IADD3.X R39, PT, PT, R32, R39, RZ, P4, !PT ;  /* 0x0000002720279210 */ /* 0x000fe400027fe4ff */
[----:B------:R-:W-:Y:S01]  /*1410*/  ISETP.GE.U32.AND P4, PT, R71, UR12, PT ;  /* 0x0000000c47007c0c */ /* 0x000fe2000bf86070 */
[----:B0-----:R-:W0:Y:S01]  /*1420*/  @!P3 LDC.64 R24, c[0x0][0x3f8] ;  /* 0x0000fe00ff18bb82 */ /* 0x001e220000000a00 */
[----:B------:R-:W-:-:S02]  /*1430*/  MOV R18, RZ ;  /* 0x000000ff00127202 */ /* 0x000fc40000000f00 */
[----:B------:R-:W-:Y:S01]  /*1440*/  ISETP.GE.AND.EX P4, PT, R12, UR13, PT, P4 ;  /* 0x0000000d0c007c0c */ /* 0x000fe2000bf86340 */
[----:B-1----:R-:W-:Y:S01]  /*1450*/  @!P2 IMAD R22, R10, R28, RZ ;  /* 0x0000001c0a16a224 */ /* 0x002fe200078e02ff */
[----:B------:R-:W-:Y:S02]  /*1460*/  CS2R R52, SRZ ;  /* 0x0000000000347805 */ /* 0x000fe4000001ff00 */
[----:B------:R1:W2:Y:S01]  /*1470*/  @!P5 LDG.E R18, desc[UR8][R20.64] ;  /* 0x000000081412d981 */ /* 0x0002a2000c1e1900 */
[----:B------:R-:W-:Y:S02]  /*1480*/  @!P2 IMAD R43, R73, R29, R22 ;  /* 0x0000001d492ba224 */ /* 0x000fe400078e0216 */
[----:B------:R-:W3:Y:S01]  /*1490*/  @!P2 LDC.64 R22, c[0x0][0x398] ;  /* 0x0000e600ff16ab82 */ /* 0x000ee20000000a00 */
[----:B------:R-:W-:Y:S01]  /*14a0*/  @!P1 IADD3 R30, P6, PT, R19, R30, RZ ;  /* 0x0000001e131e9210 */ /* 0x000fe20007fde0ff */
[----:B------:R1:W2:Y:S01]  /*14b0*/  @!P0 LDG.E R53, desc[UR8][R26.64] ;  /* 0x000000081a358981 */ /* 0x0002a2000c1e1900 */
[----:B------:R-:W-:-:S03]  /*14c0*/  IADD3 R42, PT, PT, R42, R41, RZ ;  /* 0x000000292a2a7210 */ /* 0x000fc60007ffe0ff */
[----:B------:R-:W2:Y:S01]  /*14d0*/  @!P0 LDG.E R52, desc[UR8][R36.64] ;  /* 0x0000000824348981 */ /* 0x000ea2000c1e1900 */
[----:B-1----:R-:W-:Y:S02]  /*14e0*/  @!P2 MOV R20, R124 ;  /* 0x0000007c0014a202 */ /* 0x002fe40000000f00 */
[----:B------:R-:W-:Y:S02]  /*14f0*/  @!P2 MOV R21, R123 ;  /* 0x0000007b0015a202 */ /* 0x000fe40000000f00 */
[----:B------:R-:W-:Y:S01]  /*1500*/  @!P1 IADD3.X R31, PT, PT, R32, R31, RZ, P6, !PT ;  /* 0x0000001f201f9210 */ /* 0x000fe200037fe4ff */
[----:B------:R-:W1:Y:S01]  /*1510*/  @!P4 LDC.64 R26, c[0x0][0x3f8] ;  /* 0x0000fe00ff1acb82 */ /* 0x000e620000000a00 */
[----:B------:R-:W-:Y:S01]  /*1520*/  @!P2 IMAD.WIDE.U32 R28, R73, R28, R20 ;  /* 0x0000001c491ca225 */ /* 0x000fe200078e0014 */
[----:B------:R-:W-:-:S06]  /*1530*/  MOV R19, RZ ;  /* 0x000000ff00137202 */ /* 0x000fcc0000000f00 */
[----:B------:R-:W1:Y:S01]  /*1540*/  LDC.64 R32, c[0x0][0x3b8] ;  /* 0x0000ee00ff207b82 */ /* 0x000e620000000a00 */
[----:B------:R-:W-:Y:S01]  /*1550*/  @!P2 IADD3 R21, PT, PT, R29, R43, RZ ;  /* 0x0000002b1d15a210 */ /* 0x000fe20007ffe0ff */
[----:B------:R0:W2:Y:S01]  /*1560*/  @!P1 LDG.E R19, desc[UR8][R38.64] ;  /* 0x0000000826139981 */ /* 0x0000a2000c1e1900 */
[----:B------:R-:W-:Y:S02]  /*1570*/  MOV R20, RZ ;  /* 0x000000ff00147202 */ /* 0x000fe40000000f00 */
[C---:B------:R-:W-:Y:S02]  /*1580*/  @!P2 SHF.L.U32 R43, R28.reuse, 0x1, RZ ;  /* 0x000000011c2ba819 */ /* 0x040fe400000006ff */
[----:B------:R-:W-:Y:S02]  /*1590*/  @!P2 SHF.L.U64.HI R40, R28, 0x1, R21 ;  /* 0x000000011c28a819 */ /* 0x000fe40000010215 */
[----:B------:R-:W4:Y:S01]  /*15a0*/  @!P3 LDC.64 R28, c[0x0][0x3a0] ;  /* 0x0000e800ff1cbb82 */ /* 0x000f220000000a00 */
[----:B------:R-:W-:Y:S01]  /*15b0*/  ISETP.GE.U32.AND P5, PT, R70, UR12, PT ;  /* 0x0000000c46007c0c */ /* 0x000fe2000bfa6070 */
[----:B------:R3:W2:Y:S01]  /*15c0*/  @!P1 LDG.E R20, desc[UR8][R30.64] ;  /* 0x000000081e149981 */ /* 0x0006a2000c1e1900 */
[----:B0-----:R-:W-:Y:S01]  /*15d0*/  @!P3 IMAD R38, R11, R24, RZ ;  /* 0x000000180b26b224 */ /* 0x001fe200078e02ff */
[----:B---3--:R-:W-:-:S02]  /*15e0*/  @!P2 IADD3 R34, P1, PT, R43, R34, RZ ;  /* 0x000000222b22a210 */ /* 0x008fc40007f3e0ff */
[----:B------:R-:W-:Y:S01]  /*15f0*/  ISETP.GE.AND.EX P5, PT, R13, UR13, PT, P5 ;  /* 0x0000000d0d007c0c */ /* 0x000fe2000bfa6350 */
[----:B------:R-:W-:Y:S01]  /*1600*/  @!P3 IMAD R41, R72, R25, R38 ;  /* 0x000000194829b224 */ /* 0x000fe200078e0226 */
[----:B------:R-:W-:Y:S02]  /*1610*/  @!P2 IADD3.X R35, PT, PT, R40, R35, RZ, P1, !PT ;  /* 0x000000232823a210 */ /* 0x000fe40000ffe4ff */
[----:B------:R-:W-:Y:S01]  /*1620*/  @!P3 MOV R38, R124 ;  /* 0x0000007c0026b202 */ /* 0x000fe20000000f00 */
[----:B------:R-:W0:Y:S01]  /*1630*/  @!P3 LDC.64 R30, c[0x0][0x398] ;  /* 0x0000e600ff1ebb82 */ /* 0x000e220000000a00 */
[----:B------:R-:W-:Y:S02]  /*1640*/  @!P3 MOV R39, R123 ;  /* 0x0000007b0027b202 */ /* 0x000fe40000000f00 */
[----:B------:R-:W-:Y:S02]  /*1650*/  @!P2 IADD3 R36, P1, PT, R43, R22, RZ ;  /* 0x000000162b24a210 */ /* 0x000fe40007f3e0ff */
[----:B------:R-:W-:Y:S01]  /*1660*/  MOV R21, RZ ;  /* 0x000000ff00157202 */ /* 0x000fe20000000f00 */
[----:B------:R-:W-:Y:S01]  /*1670*/  @!P3 IMAD.WIDE.U32 R38, R72, R24, R38 ;  /* 0x000000184826b225 */ /* 0x000fe200078e0026 */
[----:B------:R-:W-:-:S02]  /*1680*/  ISETP.GE.U32.AND P6, PT, R69, UR12, PT ;  /* 0x0000000c45007c0c */ /* 0x000fc4000bfc6070 */
[----:B------:R-:W-:Y:S01]  /*1690*/  @!P2 IADD3.X R37, PT, PT, R40, R23, RZ, P1, !PT ;  /* 0x000000172825a210 */ /* 0x000fe20000ffe4ff */
[----:B-1----:R-:W-:Y:S01]  /*16a0*/  @!P4 IMAD R40, R12, R26, RZ ;  /* 0x0000001a0c28c224 */ /* 0x002fe200078e02ff */
[----:B------:R-:W-:Y:S01]  /*16b0*/  ISETP.GE.AND.EX P6, PT, R14, UR13, PT, P6 ;  /* 0x0000000d0e007c0c */ /* 0x000fe2000bfc6360 */
[----:B------:R-:W-:Y:S01]  /*16c0*/  IMAD.WIDE R32, R64, 0x8, R32 ;  /* 0x0000000840207825 */ /* 0x000fe200078e0220 */
[----:B------:R1:W3:Y:S01]  /*16d0*/  @!P2 LDG.E R21, desc[UR8][R34.64] ;  /* 0x000000082215a981 */ /* 0x0002e2000c1e1900 */
[----:B------:R-:W-:Y:S02]  /*16e0*/  MOV R22, RZ ;  /* 0x000000ff00167202 */ /* 0x000fe40000000f00 */
[----:B------:R-:W-:Y:S01]  /*16f0*/  @!P3 IADD3 R39, PT, PT, R39, R41, RZ ;  /* 0x000000292727b210 */ /* 0x000fe20007ffe0ff */
[C---:B------:R-:W-:Y:S01]  /*1700*/  @!P4 IMAD R43, R71.reuse, R27, R40 ;  /* 0x0000001b472bc224 */ /* 0x040fe200078e0228 */
[----:B------:R-:W-:Y:S01]  /*1710*/  @!P4 MOV R40, R124 ;  /* 0x0000007c0028c202 */ /* 0x000fe20000000f00 */
[----:B------:R4:W3:Y:S01]  /*1720*/  LDG.E.64 R24, desc[UR8][R32.64] ;  /* 0x0000000820187981 */ /* 0x0008e2000c1e1b00 */
[----:B------:R-:W-:Y:S01]  /*1730*/  @!P4 MOV R41, R123 ;  /* 0x0000007b0029c202 */ /* 0x000fe20000000f00 */
[----:B-1----:R-:W1:Y:S01]  /*1740*/  @!P5 LDC.64 R34, c[0x0][0x3f8] ;  /* 0x0000fe00ff22db82 */ /* 0x002e620000000a00 */
[C---:B------:R-:W-:Y:S01]  /*1750*/  @!P3 SHF.L.U32 R23, R38.reuse, 0x1, RZ ;  /* 0x000000012617b819 */ /* 0x040fe200000006ff */
[----:B------:R0:W3:Y:S01]  /*1760*/  @!P2 LDG.E R22, desc[UR8][R36.64] ;  /* 0x000000082416a981 */ /* 0x0000e2000c1e1900 */
[----:B------:R-:W-:Y:S01]  /*1770*/  @!P3 SHF.L.U64.HI R46, R38, 0x1, R39 ;  /* 0x00000001262eb819 */ /* 0x000fe20000010227 */
[----:B------:R-:W-:Y:S01]  /*1780*/  @!P4 IMAD.WIDE.U32 R40, R71, R26, R40 ;  /* 0x0000001a4728c225 */ /* 0x000fe200078e0028 */
[----:B----4-:R-:W-:-:S03]  /*1790*/  @!P3 IADD3 R38, P2, PT, R23, R28, RZ ;  /* 0x0000001c1726b210 */ /* 0x010fc60007f5e0ff */
[----:B------:R-:W4:Y:S01]  /*17a0*/  @!P4 LDC.64 R32, c[0x0][0x3a0] ;  /* 0x0000e800ff20cb82 */ /* 0x000f220000000a00 */
[----:B------:R-:W-:Y:S02]  /*17b0*/  @!P3 IADD3.X R39, PT, PT, R46, R29, RZ, P2, !PT ;  /* 0x0000001d2e27b210 */ /* 0x000fe400017fe4ff */
[----:B0-----:R-:W-:-:S05]  /*17c0*/  @!P4 IADD3 R37, PT, PT, R41, R43, RZ ;  /* 0x0000002b2925c210 */ /* 0x001fca0007ffe0ff */
[----:B------:R-:W0:Y:S01]  /*17d0*/  @!P4 LDC.64 R26, c[0x0][0x398] ;  /* 0x0000e600ff1acb82 */ /* 0x000e220000000a00 */
[----:B------:R-:W-:Y:S02]  /*17e0*/  @!P3 IADD3 R36, P1, PT, R23, R30, RZ ;  /* 0x0000001e1724b210 */ /* 0x000fe40007f3e0ff */
[----:B------:R-:W-:-:S05]  /*17f0*/  @!P4 SHF.L.U64.HI R44, R40, 0x1, R37 ;  /* 0x00000001282cc819 */ /* 0x000fca0000010225 */
[----:B------:R-:W0:Y:S01]  /*1800*/  @!P6 LDC.64 R28, c[0x0][0x3f8] ;  /* 0x0000fe00ff1ceb82 */ /* 0x000e220000000a00 */
[----:B------:R-:W-:Y:S02]  /*1810*/  @!P3 IADD3.X R37, PT, PT, R46, R31, RZ, P1, !PT ;  /* 0x0000001f2e25b210 */ /* 0x000fe40000ffe4ff */
[----:B------:R-:W-:-:S05]  /*1820*/  MOV R23, RZ ;  /* 0x000000ff00177202 */ /* 0x000fca0000000f00 */
[----:B------:R-:W0:Y:S01]  /*1830*/  @!P5 LDC.64 R30, c[0x0][0x3a0] ;  /* 0x0000e800ff1edb82 */ /* 0x000e220000000a00 */
[----:B------:R4:W3:Y:S01]  /*1840*/  @!P3 LDG.E R23, desc[UR8][R38.64] ;  /* 0x000000082617b981 */ /* 0x0008e2000c1e1900 */
[----:B------:R-:W-:Y:S01]  /*1850*/  @!P4 SHF.L.U32 R41, R40, 0x1, RZ ;  /* 0x000000012829c819 */ /* 0x000fe200000006ff */
[----:B-1----:R-:W-:Y:S01]  /*1860*/  @!P5 IMAD R40, R13, R34, RZ ;  /* 0x000000220d28d224 */ /* 0x002fe200078e02ff */
[----:B------:R-:W-:Y:S02]  /*1870*/  MOV R81, RZ ;  /* 0x000000ff00517202 */ /* 0x000fe40000000f00 */
[----:B----4-:R-:W-:Y:S02]  /*1880*/  @!P4 IADD3 R32, P2, PT, R41, R32, RZ ;  /* 0x000000202920c210 */ /* 0x010fe40007f5e0ff */
[----:B------:R-:W-:Y:S02]  /*1890*/  @!P5 MOV R38, R124 ;  /* 0x0000007c0026d202 */ /* 0x000fe40000000f00 */
[----:B------:R-:W-:Y:S01]  /*18a0*/  @!P5 MOV R39, R123 ;  /* 0x0000007b0027d202 */ /* 0x000fe20000000f00 */
[C---:B------:R-:W-:Y:S01]  /*18b0*/  @!P5 IMAD R43, R70.reuse, R35, R40 ;  /* 0x00000023462bd224 */ /* 0x040fe200078e0228 */
[----:B------:R-:W-:Y:S01]  /*18c0*/  CS2R R82, SRZ ;  /* 0x0000000000527805 */ /* 0x000fe2000001ff00 */
[----:B------:R1:W4:Y:S01]  /*18d0*/  @!P3 LDG.E R81, desc[UR8][R36.64] ;  /* 0x000000082451b981 */ /* 0x000322000c1e1900 */
[----:B------:R-:W-:Y:S01]  /*18e0*/  @!P5 IMAD.WIDE.U32 R38, R70, R34, R38 ;  /* 0x000000224626d225 */ /* 0x000fe200078e0026 */
[----:B------:R-:W-:Y:S01]  /*18f0*/  @!P4 IADD3.X R33, PT, PT, R44, R33, RZ, P2, !PT ;  /* 0x000000212c21c210 */ /* 0x000fe200017fe4ff */
[----:B------:R-:W1:Y:S01]  /*1900*/  @!P6 LDC.64 R34, c[0x0][0x3a0] ;  /* 0x0000e800ff22eb82 */ /* 0x000e620000000a00 */
[----:B------:R-:W-:-:S02]  /*1910*/  ISETP.NE.AND P3, PT, RZ, UR11, PT ;  /* 0x0000000bff007c0c */ /* 0x000fc4000bf65270 */
[----:B0-----:R-:W-:Y:S02]  /*1920*/  @!P4 IADD3 R40, P1, PT, R41, R26, RZ ;  /* 0x0000001a2928c210 */ /* 0x001fe40007f3e0ff */
[----:B------:R-:W-:Y:S01]  /*1930*/  @!P5 IADD3 R39, PT, PT, R39, R43, RZ ;  /* 0x0000002b2727d210 */ /* 0x000fe20007ffe0ff */
[----:B------:R-:W-:Y:S01]  /*1940*/  @!P6 IMAD R26, R14, R28, RZ ;  /* 0x0000001c0e1ae224 */ /* 0x000fe200078e02ff */
[----:B------:R0:W4:Y:S01]  /*1950*/  @!P4 LDG.E R82, desc[UR8][R32.64] ;  /* 0x000000082052c981 */ /* 0x000122000c1e1900 */
[----:B------:R-:W-:Y:S01]  /*1960*/  @!P4 IADD3.X R41, PT, PT, R44, R27, RZ, P1, !PT ;  /* 0x0000001b2c29c210 */ /* 0x000fe20000ffe4ff */
[----:B-1----:R-:W1:Y:S01]  /*1970*/  @!P6 LDC.64 R36, c[0x0][0x398] ;  /* 0x0000e600ff24eb82 */ /* 0x002e620000000a00 */
[C---:B------:R-:W-:Y:S02]  /*1980*/  @!P5 SHF.L.U32 R45, R38.reuse, 0x1, RZ ;  /* 0x00000001262dd819 */ /* 0x040fe400000006ff */
[----:B------:R-:W-:Y:S01]  /*1990*/  @!P5 SHF.L.U64.HI R44, R38, 0x1, R39 ;  /* 0x00000001262cd819 */ /* 0x000fe20000010227 */
[----:B------:R-:W-:Y:S01]  /*19a0*/  @!P6 IMAD R43, R69, R29, R26 ;  /* 0x0000001d452be224 */ /* 0x000fe200078e021a */
[----:B------:R-:W-:Y:S01]  /*19b0*/  @!P6 MOV R38, R124 ;  /* 0x0000007c0026e202 */ /* 0x000fe20000000f00 */
[----:B------:R-:W4:Y:S01]  /*19c0*/  @!P4 LDG.E R83, desc[UR8][R40.64] ;  /* 0x000000082853c981 */ /* 0x000f22000c1e1900 */
[----:B------:R-:W-:Y:S01]  /*19d0*/  @!P6 MOV R39, R123 ;  /* 0x0000007b0027e202 */ /* 0x000fe20000000f00 */
[----:B0-----:R-:W0:Y:S01]  /*19e0*/  @!P5 LDC.64 R32, c[0x0][0x398] ;  /* 0x0000e600ff20db82 */ /* 0x001e220000000a00 */
[----:B------:R-:W-:Y:S01]  /*19f0*/  @!P5 IADD3 R26, P1, PT, R45, R30, RZ ;  /* 0x0000001e2d1ad210 */ /* 0x000fe20007f3e0ff */
[----:B------:R-:W-:-:S03]  /*1a00*/  @!P6 IMAD.WIDE.U32 R38, R69, R28, R38 ;  /* 0x0000001c4526e225 */ /* 0x000fc600078e0026 */
[----:B------:R-:W-:-:S03]  /*1a10*/  @!P5 IADD3.X R27, PT, PT, R44, R31, RZ, P1, !PT ;  /* 0x0000001f2c1bd210 */ /* 0x000fc60000ffe4ff */
[----:B------:R-:W1:Y:S08]  /*1a20*/  @P3 LDC.64 R28, c[0x0][0x3b0] ;  /* 0x0000ec00ff1c3b82 */ /* 0x000e700000000a00 */
[----:B------:R-:W1:Y:S01]  /*1a30*/  LDC.64 R30, c[0x0][0x3a8] ;  /* 0x0000ea00ff1e7b82 */ /* 0x000e620000000a00 */
[----:B------:R-:W-:Y:S02]  /*1a40*/  @!P6 IADD3 R43, PT, PT, R39, R43, RZ ;  /* 0x0000002b272be210 */ /* 0x000fe40007ffe0ff */
[----:B------:R-:W-:-:S02]  /*1a50*/  @!P6 SHF.L.U32 R39, R38, 0x1, RZ ;  /* 0x000000012627e819 */ /* 0x000fc400000006ff */
[----:B------:R-:W-:Y:S02]  /*1a60*/  CS2R R84, SRZ ;  /* 0x0000000000547805 */ /* 0x000fe4000001ff00 */
[----:B------:R-:W-:Y:S02]  /*1a70*/  @!P6 SHF.L.U64.HI R38, R38, 0x1, R43 ;  /* 0x000000012626e819 */ /* 0x000fe4000001022b */
[----:B------:R-:W-:Y:S02]  /*1a80*/  @!P6 IADD3 R34, P2, PT, R39, R34, RZ ;  /* 0x000000222722e210 */ /* 0x000fe40007f5e0ff */
[----:B0-----:R-:W-:Y:S02]  /*1a90*/  @!P5 IADD3 R32, P1, PT, R45, R32, RZ ;  /* 0x000000202d20d210 */ /* 0x001fe40007f3e0ff */
[----:B------:R-:W-:Y:S02]  /*1aa0*/  CS2R R86, SRZ ;  /* 0x0000000000567805 */ /* 0x000fe4000001ff00 */
[----:B-1----:R-:W-:Y:S01]  /*1ab0*/  @!P6 IADD3 R36, P4, PT, R39, R36, RZ ;  /* 0x000000242724e210 */ /* 0x002fe20007f9e0ff */
[----:B------:R0:W4:Y:S01]  /*1ac0*/  @!P5 LDG.E R84, desc[UR8][R26.64] ;  /* 0x000000081a54d981 */ /* 0x000122000c1e1900 */
[----:B------:R-:W-:-:S02]  /*1ad0*/  @!P5 IADD3.X R33, PT, PT, R44, R33, RZ, P1, !PT ;  /* 0x000000212c21d210 */ /* 0x000fc40000ffe4ff */
[C---:B------:R-:W-:Y:S02]  /*1ae0*/  @!P6 IADD3.X R35, PT, PT, R38.reuse, R35, RZ, P2, !PT ;  /* 0x000000232623e210 */ /* 0x040fe400017fe4ff */
[----:B------:R-:W-:Y:S01]  /*1af0*/  @!P6 IADD3.X R37, PT, PT, R38, R37, RZ, P4, !PT ;  /* 0x000000252625e210 */ /* 0x000fe200027fe4ff */
[----:B------:R-:W-:Y:S01]  /*1b00*/  @P3 IMAD.WIDE R28, R42, 0x4, R28 ;  /* 0x000000042a1c3825 */ /* 0x000fe200078e021c */
[----:B------:R-:W4:Y:S01]  /*1b10*/  @!P5 LDG.E R85, desc[UR8][R32.64] ;  /* 0x000000082055d981 */ /* 0x000f22000c1e1900 */
[----:B0-----:R-:W-:-:S03]  /*1b20*/  CS2R R26, SRZ ;  /* 0x00000000001a7805 */ /* 0x001fc6000001ff00 */
[----:B------:R-:W4:Y:S01]  /*1b30*/  @!P6 LDG.E R87, desc[UR8][R34.64] ;  /* 0x000000082257e981 */ /* 0x000f22000c1e1900 */
[----:B------:R-:W-:-:S03]  /*1b40*/  IMAD.WIDE R30, R42, 0x4, R30 ;  /* 0x000000042a1e7825 */ /* 0x000fc600078e021e */
[----:B------:R-:W4:Y:S04]  /*1b50*/  @!P6 LDG.E R86, desc[UR8][R36.64] ;  /* 0x000000082456e981 */ /* 0x000f28000c1e1900 */
[----:B------:R0:W5:Y:S04]  /*1b60*/  @P3 LDG.E.64 R26, desc[UR8][R28.64] ;  /* 0x000000081c1a3981 */ /* 0x000168000c1e1b00 */
[----:B------:R0:W5:Y:S01]  /*1b70*/  LDG.E.64 R28, desc[UR8][R30.64] ;  /* 0x000000081e1c7981 */ /* 0x000162000c1e1b00 */
[----:B------:R-:W-:Y:S01]  /*1b80*/  UISETP.NE.AND UP0, UPT, UR11, URZ, UPT ;  /* 0x000000ff0b00728c */ /* 0x000fe2000bf05270 */
[----:B------:R-:W-:-:S02]  /*1b90*/  MOV R119, 0x3f800000 ;  /* 0x3f80000000777802 */ /* 0x000fc40000000f00 */
[----:B------:R-:W-:Y:S02]  /*1ba0*/  PRMT R115, R61, 0x7632, R115 ;  /* 0x000076323d737816 */ /* 0x000fe40000000073 */
[----:B------:R-:W-:Y:S02]  /*1bb0*/  PRMT R116, R60, 0x7632, R116 ;  /* 0x000076323c747816 */ /* 0x000fe40000000074 */
[----:B------:R-:W-:Y:S02]  /*1bc0*/  PRMT R113, R59, 0x7632, R113 ;  /* 0x000076323b717816 */ /* 0x000fe40000000071 */
[----:B------:R-:W-:Y:S02]  /*1bd0*/  PRMT R114, R58, 0x7632, R114 ;  /* 0x000076323a727816 */ /* 0x000fe40000000072 */
[----:B------:R-:W-:Y:S02]  /*1be0*/  PRMT R111, R57, 0x7632, R111 ;  /* 0x00007632396f7816 */ /* 0x000fe4000000006f */
[----:B------:R-:W-:-:S02]  /*1bf0*/  PRMT R112, R56, 0x7632, R112 ;  /* 0x0000763238707816 */ /* 0x000fc40000000070 */
[----:B------:R-:W-:Y:S02]  /*1c00*/  PRMT R109, R55, 0x7632, R109 ;  /* 0x00007632376d7816 */ /* 0x000fe4000000006d */
[----:B------:R-:W-:Y:S02]  /*1c10*/  PRMT R110, R54, 0x7632, R110 ;  /* 0x00007632366e7816 */ /* 0x000fe4000000006e */
[----:B------:R-:W-:Y:S02]  /*1c20*/  PRMT R105, R51, 0x7632, R105 ;  /* 0x0000763233697816 */ /* 0x000fe40000000069 */
[----:B------:R-:W-:Y:S02]  /*1c30*/  PRMT R106, R50, 0x7632, R106 ;  /* 0x00007632326a7816 */ /* 0x000fe4000000006a */
[----:B------:R-:W-:Y:S02]  /*1c40*/  PRMT R103, R49, 0x7632, R103 ;  /* 0x0000763231677816 */ /* 0x000fe40000000067 */
[----:B------:R-:W-:-:S02]  /*1c50*/  PRMT R104, R48, 0x7632, R104 ;  /* 0x0000763230687816 */ /* 0x000fc40000000068 */
[----:B--2---:R-:W-:Y:S02]  /*1c60*/  PRMT R118, R62, 0x7632, R118 ;  /* 0x000076323e767816 */ /* 0x004fe40000000076 */
[----:B------:R-:W-:Y:S02]  /*1c70*/  PRMT R117, R63, 0x7632, R117 ;  /* 0x000076323f757816 */ /* 0x000fe40000000075 */
[----:B------:R-:W-:Y:S02]  /*1c80*/  PRMT R101, R15, 0x7632, R101 ;  /* 0x000076320f657816 */ /* 0x000fe40000000065 */
[----:B------:R-:W-:Y:S02]  /*1c90*/  PRMT R102, R16, 0x7632, R102 ;  /* 0x0000763210667816 */ /* 0x000fe40000000066 */
[----:B------:R-:W-:Y:S02]  /*1ca0*/  PRMT R99, R17, 0x7632, R99 ;  /* 0x0000763211637816 */ /* 0x000fe40000000063 */
[----:B------:R-:W-:-:S02]  /*1cb0*/  PRMT R100, R18, 0x7632, R100 ;  /* 0x0000763212647816 */ /* 0x000fc40000000064 */
[----:B------:R-:W-:Y:S02]  /*1cc0*/  PRMT R107, R53, 0x7632, R107 ;  /* 0x00007632356b7816 */ /* 0x000fe4000000006b */
[----:B------:R-:W-:Y:S01]  /*1cd0*/  PRMT R108, R52, 0x7632, R108 ;  /* 0x00007632346c7816 */ /* 0x000fe2000000006c */
[----:B---3--:R-:W-:-:S05]  /*1ce0*/  FFMA.FTZ R38, -R24, R24, R25 ;  /* 0x0000001818267223 */ /* 0x008fca0000010119 */
[----:B------:R-:W-:-:S13]  /*1cf0*/  FSETP.GTU.FTZ.AND P1, PT, R38, RZ, PT ;  /* 0x000000ff2600720b */ /* 0x000fda0003f3c000 */
[----:B------:R-:W1:Y:S01]  /*1d00*/  @P1 LDC R25, c[0x0][0x3c0] ;  /* 0x0000f000ff191b82 */ /* 0x000e620000000800 */
[----:B------:R-:W-:Y:S02]  /*1d10*/  PRMT R97, R19, 0x7632, R97 ;  /* 0x0000763213617816 */ /* 0x000fe40000000061 */
[----:B------:R-:W-:Y:S02]  /*1d20*/  PRMT R98, R20, 0x7632, R98 ;  /* 0x0000763214627816 */ /* 0x000fe40000000062 */
[----:B------:R-:W-:Y:S02]  /*1d30*/  PRMT R95, R21, 0x7632, R95 ;  /* 0x00007632155f7816 */ /* 0x000fe4000000005f */
[----:B------:R-:W-:Y:S02]  /*1d40*/  PRMT R96, R22, 0x7632, R96 ;  /* 0x0000763216607816 */ /* 0x000fe40000000060 */
[----:B------:R-:W-:Y:S01]  /*1d50*/  PRMT R93, R23, 0x7632, R93 ;  /* 0x00007632175d7816 */ /* 0x000fe2000000005d */
[----:B-1----:R-:W-:-:S04]  /*1d60*/  @P1 FADD.FTZ R25, R38, R25 ;  /* 0x0000001926191221 */ /* 0x002fc80000010000 */
[----:B------:R1:W2:Y:S01]  /*1d70*/  @P1 MUFU.RSQ R119, R25 ;  /* 0x0000001900771308 */ /* 0x0002a20000001400 */
[----:B----4-:R-:W-:Y:S02]  /*1d80*/  PRMT R94, R81, 0x7632, R94 ;  /* 0x00007632515e7816 */ /* 0x010fe4000000005e */
[----:B------:R-:W-:Y:S02]  /*1d90*/  PRMT R91, R82, 0x7632, R91 ;  /* 0x00007632525b7816 */ /* 0x000fe4000000005b */
[----:B------:R-:W-:Y:S02]  /*1da0*/  PRMT R92, R83, 0x7632, R92 ;  /* 0x00007632535c7816 */ /* 0x000fe4000000005c */
[----:B------:R-:W-:Y:S02]  /*1db0*/  PRMT R89, R84, 0x7632, R89 ;  /* 0x0000763254597816 */ /* 0x000fe40000000059 */
[----:B------:R-:W-:Y:S02]  /*1dc0*/  PRMT R90, R85, 0x7632, R90 ;  /* 0x00007632555a7816 */ /* 0x000fe4000000005a */
[----:B-1----:R-:W-:-:S02]  /*1dd0*/  PRMT R25, R87, 0x7632, R25 ;  /* 0x0000763257197816 */ /* 0x002fc40000000019 */
[----:B------:R-:W-:Y:S01]  /*1de0*/  PRMT R88, R86, 0x7632, R88 ;  /* 0x0000763256587816 */ /* 0x000fe20000000058 */
[----:B0-2---:R-:W-:Y:S06]  /*1df0*/  BRA.U UP0, `(.L_x_131) ;  /* 0x0000001100847547 */ /* 0x005fec000b800000 */
[----:B------:R-:W-:Y:S02]  /*1e00*/  SHF.L.U32 R33, R63, 0x10, RZ ;  /* 0x000000103f217819 */ /* 0x000fe400000006ff */
[----:B------:R-:W-:Y:S02]  /*1e10*/  SHF.L.U32 R35, R117, 0x10, RZ ;  /* 0x0000001075237819 */ /* 0x000fe400000006ff */
[----:B------:R-:W-:Y:S01]  /*1e20*/  SHF.L.U32 R31, R62, 0x10, RZ ;  /* 0x000000103e1f7819 */ /* 0x000fe200000006ff */
[C---:B------:R-:W-:Y:S01]  /*1e30*/  FADD.FTZ R32, -R24.reuse, R33 ;  /* 0x0000002118207221 */ /* 0x040fe20000010100 */
[----:B------:R-:W-:Y:S01]  /*1e40*/  SHF.L.U32 R37, R61, 0x10, RZ ;  /* 0x000000103d257819 */ /* 0x000fe200000006ff */
[----:B------:R-:W-:Y:S01]  /*1e50*/  FADD.FTZ R34, -R24, R35 ;  /* 0x0000002318227221 */ /* 0x000fe20000010100 */
[----:B------:R-:W-:Y:S01]  /*1e60*/  SHF.L.U32 R30, R118, 0x10, RZ ;  /* 0x00000010761e7819 */ /* 0x000fe200000006ff */
[----:B-----5:R-:W-:Y:S01]  /*1e70*/  FMUL.FTZ R35, R28, R31 ;  /* 0x0000001f1c237220 */ /* 0x020fe20000410000 */
[-C--:B------:R-:W-:Y:S01]  /*1e80*/  FMUL.FTZ R32, R32, R119.reuse ;  /* 0x0000007720207220 */ /* 0x080fe20000410000 */
[----:B------:R-:W-:Y:S01]  /*1e90*/  FADD.FTZ R38, -R24, R37 ;  /* 0x0000002518267221 */ /* 0x000fe20000010100 */
[----:B------:R-:W-:Y:S01]  /*1ea0*/  FMUL.FTZ R33, R34, R119 ;  /* 0x0000007722217220 */ /* 0x000fe20000410000 */
[----:B------:R-:W-:Y:S01]  /*1eb0*/  FMUL.FTZ R36, R29, R30 ;  /* 0x0000001e1d247220 */ /* 0x000fe20000410000 */
[----:B------:R-:W-:Y:S01]  /*1ec0*/  FADD.FTZ R37, RZ, R35 ;  /* 0x00000023ff257221 */ /* 0x000fe20000010000 */
[----:B------:R-:W-:Y:S01]  /*1ed0*/  FFMA.FTZ R34, R32, R35, RZ ;  /* 0x0000002320227223 */ /* 0x000fe200000100ff */
[----:B------:R-:W-:Y:S01]  /*1ee0*/  SHF.L.U32 R35, R60, 0x10, RZ ;  /* 0x000000103c237819 */ /* 0x000fe200000006ff */
[----:B------:R-:W-:Y:S01]  /*1ef0*/  FFMA.FTZ R40, R31, R32, RZ ;  /* 0x000000201f287223 */ /* 0x000fe200000100ff */
[----:B------:R-:W-:Y:S01]  /*1f00*/  FMUL.FTZ R39, R38, R119 ;  /* 0x0000007726277220 */ /* 0x000fe20000410000 */
[----:B------:R-:W-:Y:S01]  /*1f10*/  FADD.FTZ R32, RZ, R31 ;  /* 0x0000001fff207221 */ /* 0x000fe20000010000 */
[----:B------:R-:W-:Y:S01]  /*1f20*/  FADD.FTZ R31, R36, R37 ;  /* 0x00000025241f7221 */ /* 0x000fe20000010000 */
[----:B------:R-:W-:Y:S01]  /*1f30*/  FFMA.FTZ R36, R33, R36, R34 ;  /* 0x0000002421247223 */ /* 0x000fe20000010022 */
[C---:B------:R-:W-:Y:S01]  /*1f40*/  FFMA.FTZ R34, R35.reuse, R39, R40 ;  /* 0x0000002723227223 */ /* 0x040fe20000010028 */
[----:B------:R-:W-:Y:S01]  /*1f50*/  FADD.FTZ R32, R35, R32 ;  /* 0x0000002023207221 */ /* 0x000fe20000010000 */
[----:B------:R-:W-:Y:S01]  /*1f60*/  FMUL.FTZ R40, R28, R35 ;  /* 0x000000231c287220 */ /* 0x000fe20000410000 */
[----:B------:R-:W-:Y:S01]  /*1f70*/  SHF.L.U32 R35, R115, 0x10, RZ ;  /* 0x0000001073237819 */ /* 0x000fe200000006ff */
[----:B------:R-:W-:-:S02]  /*1f80*/  FADD.FTZ R37, RZ, R30 ;  /* 0x0000001eff257221 */ /* 0x000fc40000010000 */
[----:B------:R-:W-:Y:S01]  /*1f90*/  FFMA.FTZ R42, R39, R40, R36 ;  /* 0x00000028272a7223 */ /* 0x000fe20000010024 */
[----:B------:R-:W-:Y:S01]  /*1fa0*/  SHF.L.U32 R36, R116, 0x10, RZ ;  /* 0x0000001074247819 */ /* 0x000fe200000006ff */
[----:B------:R-:W-:Y:S01]  /*1fb0*/  FADD.FTZ R38, -R24, R35 ;  /* 0x0000002318267221 */ /* 0x000fe20000010100 */
[----:B------:R-:W-:Y:S01]  /*1fc0*/  FFMA.FTZ R35, R30, R33, RZ ;  /* 0x000000211e237223 */ /* 0x000fe200000100ff */
[----:B------:R-:W-:Y:S02]  /*1fd0*/  FADD.FTZ R39, R31, R40 ;  /* 0x000000281f277221 */ /* 0x000fe40000010000 */
[----:B------:R-:W-:Y:S01]  /*1fe0*/  FMUL.FTZ R33, R38, R119 ;  /* 0x0000007726217220 */ /* 0x000fe20000410000 */
[C---:B------:R-:W-:Y:S01]  /*1ff0*/  FADD.FTZ R30, R36.reuse, R37 ;  /* 0x00000025241e7221 */ /* 0x040fe20000010000 */
[----:B------:R-:W-:Y:S02]  /*2000*/  SHF.L.U32 R37, R57, 0x10, RZ ;  /* 0x0000001039257819 */ /* 0x000fe400000006ff */
[----:B------:R-:W-:Y:S01]  /*2010*/  FFMA.FTZ R31, R36, R33, R35 ;  /* 0x00000021241f7223 */ /* 0x000fe20000010023 */
[----:B------:R-:W-:Y:S01]  /*2020*/  SHF.L.U32 R35, R59, 0x10, RZ ;  /* 0x000000103b237819 */ /* 0x000fe200000006ff */
[----:B------:R-:W-:-:S04]  /*2030*/  FMUL.FTZ R36, R29, R36 ;  /* 0x000000241d247220 */ /* 0x000fc80000410000 */
[----:B------:R-:W-:Y:S01]  /*2040*/  FADD.FTZ R38, -R24, R35 ;  /* 0x0000002318267221 */ /* 0x000fe20000010100 */
[----:B------:R-:W-:Y:S01]  /*2050*/  FFMA.FTZ R42, R33, R36, R42 ;  /* 0x00000024212a7223 */ /* 0x000fe2000001002a */
[----:B------:R-:W-:Y:S01]  /*2060*/  SHF.L.U32 R33, R58, 0x10, RZ ;  /* 0x000000103a217819 */ /* 0x000fe200000006ff */
[----:B------:R-:W-:Y:S01]  /*2070*/  FADD.FTZ R39, R36, R39 ;  /* 0x0000002724277221 */ /* 0x000fe20000010000 */
[----:B------:R-:W-:Y:S01]  /*2080*/  FMUL.FTZ R35, R38, R119 ;  /* 0x0000007726237220 */ /* 0x000fe20000410000 */
[----:B------:R-:W-:Y:S02]  /*2090*/  SHF.L.U32 R36, R114, 0x10, RZ ;  /* 0x0000001072247819 */ /* 0x000fe400000006ff */
[----:B------:R-:W-:Y:S01]  /*20a0*/  FADD.FTZ R32, R32, R33 ;  /* 0x0000002120207221 */ /* 0x000fe20000010000 */
[----:B------:R-:W-:Y:S01]  /*20b0*/  FFMA.FTZ R34, R33, R35, R34 ;  /* 0x0000002321227223 */ /* 0x000fe20000010022 */
[----:B------:R-:W-:Y:S01]  /*20c0*/  FMUL.FTZ R40, R28, R33 ;  /* 0x000000211c287220 */ /* 0x000fe20000410000 */
[----:B------:R-:W-:Y:S01]  /*20d0*/  SHF.L.U32 R33, R113, 0x10, RZ ;  /* 0x0000001071217819 */ /* 0x000fe200000006ff */
[----:B------:R-:W-:-:S02]  /*20e0*/  FADD.FTZ R30, R30, R36 ;  /* 0x000000241e1e7221 */ /* 0x000fc40000010000 */
[----:B------:R-:W-:Y:S01]  /*20f0*/  FFMA.FTZ R35, R35, R40, R42 ;  /* 0x0000002823237223 */ /* 0x000fe2000001002a */
[----:B------:R-:W-:Y:S01]  /*2100*/  FADD.FTZ R40, R39, R40 ;  /* 0x0000002827287221 */ /* 0x000fe20000010000 */
[----:B------:R-:W-:Y:S01]  /*2110*/  FADD.FTZ R38, -R24, R33 ;  /* 0x0000002118267221 */ /* 0x000fe20000010100 */
[----:B------:R-:W-:-:S03]  /*2120*/  FMUL.FTZ R33, R29, R36 ;  /* 0x000000241d217220 */ /* 0x000fc60000410000 */
[----:B------:R-:W-:Y:S01]  /*2130*/  FMUL.FTZ R38, R38, R119 ;  /* 0x0000007726267220 */ /* 0x000fe20000410000 */
[----:B------:R-:W-:-:S03]  /*2140*/  FADD.FTZ R40, R33, R40 ;  /* 0x0000002821287221 */ /* 0x000fc60000010000 */
[----:B------:R-:W-:Y:S01]  /*2150*/  FFMA.FTZ R31, R36, R38, R31 ;  /* 0x00000026241f7223 */ /* 0x000fe2000001001f */
[----:B------:R-:W-:Y:S01]  /*2160*/  FADD.FTZ R36, -R24, R37 ;  /* 0x0000002518247221 */ /* 0x000fe20000010100 */
[----:B------:R-:W-:Y:S01]  /*2170*/  SHF.L.U32 R37, R56, 0x10, RZ ;  /* 0x0000001038257819 */ /* 0x000fe200000006ff */
[----:B------:R-:W-:Y:S01]  /*2180*/  FFMA.FTZ R35, R38, R33, R35 ;  /* 0x0000002126237223 */ /* 0x000fe20000010023 */
[----:B------:R-:W-:Y:S01]  /*2190*/  SHF.L.U32 R33, R111, 0x10, RZ ;  /* 0x000000106f217819 */ /* 0x000fe200000006ff */
[----:B------:R-:W-:Y:S02]  /*21a0*/  FMUL.FTZ R36, R36, R119 ;  /* 0x0000007724247220 */ /* 0x000fe40000410000 */
[----:B------:R-:W-:Y:S02]  /*21b0*/  FADD.FTZ R32, R32, R37 ;  /* 0x0000002520207221 */ /* 0x000fe40000010000 */
[----:B------:R-:W-:Y:S01]  /*21c0*/  FFMA.FTZ R34, R37, R36, R34 ;  /* 0x0000002425227223 */ /* 0x000fe20000010022 */
[----:B------:R-:W-:Y:S01]  /*21d0*/  FMUL.FTZ R37, R28, R37 ;  /* 0x000000251c257220 */ /* 0x000fe20000410000 */
[----:B------:R-:W-:-:S03]  /*21e0*/  FADD.FTZ R38, -R24, R33 ;  /* 0x0000002118267221 */ /* 0x000fc60000010100 */
        /* <DEDUP_REMOVED lines=8> */
[----:B------:R-:W-:Y:S01]  /*2270*/  FADD.FTZ R36, -R24, R37 ;  /* 0x0000002518247221 */ /* 0x000fe20000010100 */
[----:B------:R-:W-:-:S02]  /*2280*/  SHF.L.U32 R37, R54, 0x10, RZ ;  /* 0x0000001036257819 */ /* 0x000fc400000006ff */
[----:B------:R-:W-:Y:S01]  /*2290*/  FFMA.FTZ R35, R38, R33, R35 ;  /* 0x0000002126237223 */ /* 0x000fe20000010023 */
[----:B------:R-:W-:Y:S01]  /*22a0*/  FMUL.FTZ R36, R36, R119 ;  /* 0x0000007724247220 */ /* 0x000fe20000410000 */
[----:B------:R-:W-:Y:S01]  /*22b0*/  FADD.FTZ R40, R33, R40 ;  /* 0x0000002821287221 */ /* 0x000fe20000010000 */
[----:B------:R-:W-:Y:S01]  /*22c0*/  SHF.L.U32 R33, R109, 0x10, RZ ;  /* 0x000000106d217819 */ /* 0x000fe200000006ff */
[----:B------:R-:W-:Y:S01]  /*22d0*/  FADD.FTZ R32, R32, R37 ;  /* 0x0000002520207221 */ /* 0x000fe20000010000 */
[----:B------:R-:W-:Y:S01]  /*22e0*/  FFMA.FTZ R34, R37, R36, R34 ;  /* 0x0000002425227223 */ /* 0x000fe20000010022 */
[----:B------:R-:W-:Y:S02]  /*22f0*/  FMUL.FTZ R37, R28, R37 ;  /* 0x000000251c257220 */ /* 0x000fe40000410000 */
[----:B------:R-:W-:Y:S02]  /*2300*/  FADD.FTZ R38, -R24, R33 ;  /* 0x0000002118267221 */ /* 0x000fe40000010100 */
[----:B------:R-:W-:Y:S01]  /*2310*/  FFMA.FTZ R35, R36, R37, R35 ;  /* 0x0000002524237223 */ /* 0x000fe20000010023 */
[----:B------:R-:W-:Y:S01]  /*2320*/  SHF.L.U32 R36, R110, 0x10, RZ ;  /* 0x000000106e247819 */ /* 0x000fe200000006ff */
[----:B------:R-:W-:Y:S01]  /*2330*/  FADD.FTZ R40, R40, R37 ;  /* 0x0000002528287221 */ /* 0x000fe20000010000 */
[----:B------:R-:W-:Y:S01]  /*2340*/  FMUL.FTZ R38, R38, R119 ;  /* 0x0000007726267220 */ /* 0x000fe20000410000 */
[----:B------:R-:W-:-:S02]  /*2350*/  SHF.L.U32 R37, R53, 0x10, RZ ;  /* 0x0000001035257819 */ /* 0x000fc400000006ff */
[----:B------:R-:W-:Y:S01]  /*2360*/  FADD.FTZ R30, R30, R36 ;  /* 0x000000241e1e7221 */ /* 0x000fe20000010000 */
[----:B------:R-:W-:Y:S01]  /*2370*/  FFMA.FTZ R31, R36, R38, R31 ;  /* 0x00000026241f7223 */ /* 0x000fe2000001001f */
[----:B------:R-:W-:Y:S01]  /*2380*/  FMUL.FTZ R33, R29, R36 ;  /* 0x000000241d217220 */ /* 0x000fe20000410000 */
[----:B------:R-:W-:Y:S01]  /*2390*/  FADD.FTZ R36, -R24, R37 ;  /* 0x0000002518247221 */ /* 0x000fe20000010100 */
[----:B------:R-:W-:Y:S02]  /*23a0*/  SHF.L.U32 R37, R52, 0x10, RZ ;  /* 0x0000001034257819 */ /* 0x000fe400000006ff */
[----:B------:R-:W-:Y:S01]  /*23b0*/  FFMA.FTZ R35, R38, R33, R35 ;  /* 0x0000002126237223 */ /* 0x000fe20000010023 */
[----:B------:R-:W-:Y:S01]  /*23c0*/  FMUL.FTZ R36, R36, R119 ;  /* 0x0000007724247220 */ /* 0x000fe20000410000 */
[----:B------:R-:W-:Y:S01]  /*23d0*/  FADD.FTZ R40, R33, R40 ;  /* 0x0000002821287221 */ /* 0x000fe20000010000 */
[----:B------:R-:W-:Y:S01]  /*23e0*/  SHF.L.U32 R33, R107, 0x10, RZ ;  /* 0x000000106b217819 */ /* 0x000fe200000006ff */
[----:B------:R-:W-:Y:S01]  /*23f0*/  FADD.FTZ R32, R32, R37 ;  /* 0x0000002520207221 */ /* 0x000fe20000010000 */
[----:B------:R-:W-:Y:S01]  /*2400*/  FFMA.FTZ R34, R37, R36, R34 ;  /* 0x0000002425227223 */ /* 0x000fe20000010022 */
[----:B------:R-:W-:-:S02]  /*2410*/  FMUL.FTZ R37, R28, R37 ;  /* 0x000000251c257220 */ /* 0x000fc40000410000 */
[----:B------:R-:W-:Y:S02]  /*2420*/  FADD.FTZ R38, -R24, R33 ;  /* 0x0000002118267221 */ /* 0x000fe40000010100 */
        /* <DEDUP_REMOVED lines=157> */
[----:B------:R-:W-:Y:S01]  /*2e00*/  FADD.FTZ R33, R32, R37 ;  /* 0x0000002520217221 */ /* 0x000fe20000010000 */
[----:B------:R-:W-:Y:S01]  /*2e10*/  FMUL.FTZ R39, R28, R37 ;  /* 0x000000251c277220 */ /* 0x000fe20000410000 */
[----:B------:R-:W-:Y:S01]  /*2e20*/  FFMA.FTZ R34, R37, R36, R34 ;  /* 0x0000002425227223 */ /* 0x000fe20000010022 */
[----:B------:R-:W-:Y:S02]  /*2e30*/  SHF.L.U32 R37, R89, 0x10, RZ ;  /* 0x0000001059257819 */ /* 0x000fe400000006ff */
[----:B------:R-:W-:Y:S01]  /*2e40*/  FFMA.FTZ R35, R36, R39, R35 ;  /* 0x0000002724237223 */ /* 0x000fe20000010023 */
[----:B------:R-:W-:Y:S01]  /*2e50*/  SHF.L.U32 R32, R90, 0x10, RZ ;  /* 0x000000105a207819 */ /* 0x000fe200000006ff */
[----:B------:R-:W-:Y:S01]  /*2e60*/  FADD.FTZ R40, R40, R39 ;  /* 0x0000002728287221 */ /* 0x000fe20000010000 */
[----:B------:R-:W-:Y:S01]  /*2e70*/  FADD.FTZ R36, -R24, R37 ;  /* 0x0000002518247221 */ /* 0x000fe20000010100 */
[----:B------:R-:W-:-:S02]  /*2e80*/  SHF.L.U32 R39, R87, 0x10, RZ ;  /* 0x0000001057277819 */ /* 0x000fc400000006ff */
[----:B------:R-:W-:Y:S01]  /*2e90*/  FMUL.FTZ R37, R29, R32 ;  /* 0x000000201d257220 */ /* 0x000fe20000410000 */
[----:B------:R-:W-:Y:S01]  /*2ea0*/  FMUL.FTZ R36, R36, R119 ;  /* 0x0000007724247220 */ /* 0x000fe20000410000 */
[----:B------:R-:W-:Y:S01]  /*2eb0*/  FADD.FTZ R30, R30, R32 ;  /* 0x000000201e1e7221 */ /* 0x000fe20000010000 */
[----:B------:R-:W-:Y:S01]  /*2ec0*/  SHF.L.U32 R38, R88, 0x10, RZ ;  /* 0x0000001058267819 */ /* 0x000fe200000006ff */
[----:B------:R-:W-:Y:S01]  /*2ed0*/  FADD.FTZ R40, R37, R40 ;  /* 0x0000002825287221 */ /* 0x000fe20000010000 */
[----:B------:R-:W-:Y:S01]  /*2ee0*/  FFMA.FTZ R31, R32, R36, R31 ;  /* 0x00000024201f7223 */ /* 0x000fe2000001001f */
[----:B------:R-:W-:Y:S01]  /*2ef0*/  FFMA.FTZ R36, R36, R37, R35 ;  /* 0x0000002524247223 */ /* 0x000fe20000010023 */
[----:B------:R-:W-:Y:S01]  /*2f00*/  SHF.L.U32 R35, R86, 0x10, RZ ;  /* 0x0000001056237819 */ /* 0x000fe200000006ff */
[----:B------:R-:W-:Y:S01]  /*2f10*/  FADD.FTZ R32, -R24, R39 ;  /* 0x0000002718207221 */ /* 0x000fe20000010100 */
[----:B------:R-:W-:-:S03]  /*2f20*/  SHF.L.U32 R37, R25, 0x10, RZ ;  /* 0x0000001019257819 */ /* 0x000fc600000006ff */
[----:B------:R-:W-:Y:S01]  /*2f30*/  FMUL.FTZ R39, R32, R119 ;  /* 0x0000007720277220 */ /* 0x000fe20000410000 */
[----:B------:R-:W-:Y:S01]  /*2f40*/  FMUL.FTZ R41, R28, R35 ;  /* 0x000000231c297220 */ /* 0x000fe20000410000 */
[----:B------:R-:W-:-:S03]  /*2f50*/  FADD.FTZ R32, -R24, R37 ;  /* 0x0000002518207221 */ /* 0x000fc60000010100 */
[----:B------:R-:W-:Y:S01]  /*2f60*/  FADD.FTZ R42, R40, R41 ;  /* 0x00000029282a7221 */ /* 0x000fe20000010000 */
[----:B------:R-:W-:Y:S01]  /*2f70*/  FFMA.FTZ R43, R39, R41, R36 ;  /* 0x00000029272b7223 */ /* 0x000fe20000010024 */
[----:B------:R-:W-:Y:S01]  /*2f80*/  FMUL.FTZ R40, R32, R119 ;  /* 0x0000007720287220 */ /* 0x000fe20000410000 */
[----:B------:R-:W-:Y:S01]  /*2f90*/  FMUL.FTZ R41, R29, R38 ;  /* 0x000000261d297220 */ /* 0x000fe20000410000 */
[----:B------:R-:W-:Y:S01]  /*2fa0*/  FFMA.FTZ R32, R35, R39, R34 ;  /* 0x0000002723207223 */ /* 0x000fe20000010022 */
[----:B------:R-:W-:Y:S01]  /*2fb0*/  FADD.FTZ R34, R33, R35 ;  /* 0x0000002321227221 */ /* 0x000fe20000010000 */
[----:B------:R-:W-:Y:S01]  /*2fc0*/  FADD.FTZ R35, R30, R38 ;  /* 0x000000261e237221 */ /* 0x000fe20000010000 */
[----:B------:R-:W-:Y:S01]  /*2fd0*/  FADD.FTZ R37, R41, R42 ;  /* 0x0000002a29257221 */ /* 0x000fe20000010000 */
[----:B------:R-:W-:Y:S01]  /*2fe0*/  FFMA.FTZ R36, R40, R41, R43 ;  /* 0x0000002928247223 */ /* 0x000fe2000001002b */
[----:B------:R-:W-:Y:S01]  /*2ff0*/  FFMA.FTZ R33, R38, R40, R31 ;  /* 0x0000002826217223 */ /* 0x000fe2000001001f */
[----:B------:R-:W-:Y:S06]  /*3000*/  BRA `(.L_x_132) ;  /* 0x0000002400007947 */ /* 0x000fec0003800000 */
.L_x_131:
[----:B------:R-:W-:Y:S02]  /*3010*/  SHF.L.U32 R31, R63, 0x10, RZ ;  /* 0x000000103f1f7819 */ /* 0x000fe400000006ff */
[----:B------:R-:W-:Y:S02]  /*3020*/  SHF.L.U32 R37, R117, 0x10, RZ ;  /* 0x0000001075257819 */ /* 0x000fe400000006ff */
[----:B------:R-:W-:Y:S01]  /*3030*/  SHF.L.U32 R39, R115, 0x10, RZ ;  /* 0x0000001073277819 */ /* 0x000fe200000006ff */
[----:B------:R-:W-:Y:S01]  /*3040*/  FADD.FTZ R30, -R24, R31 ;  /* 0x0000001f181e7221 */ /* 0x000fe20000010100 */
[----:B------:R-:W-:Y:S02]  /*3050*/  SHF.L.U32 R44, R118, 0x10, RZ ;  /* 0x00000010762c7819 */ /* 0x000fe400000006ff */
[----:B------:R-:W-:Y:S01]  /*3060*/  SHF.L.U32 R45, R113, 0x10, RZ ;  /* 0x00000010712d7819 */ /* 0x000fe200000006ff */
[----:B------:R-:W-:Y:S01]  /*3070*/  FMUL.FTZ R31, R30, R119 ;  /* 0x000000771e1f7220 */ /* 0x000fe20000410000 */
[----:B------:R-:W-:Y:S01]  /*3080*/  FADD.FTZ R30, -R24, R37 ;  /* 0x00000025181e7221 */ /* 0x000fe20000010100 */
[----:B------:R-:W-:-:S02]  /*3090*/  SHF.L.U32 R37, R61, 0x10, RZ ;  /* 0x000000103d257819 */ /* 0x000fc400000006ff */
[----:B-----5:R-:W-:Y:S01]  /*30a0*/  FFMA.FTZ R35, R28, R31, R26 ;  /* 0x0000001f1c237223 */ /* 0x020fe2000001001a */
[----:B------:R-:W-:Y:S01]  /*30b0*/  FMUL.FTZ R30, R30, R119 ;  /* 0x000000771e1e7220 */ /* 0x000fe20000410000 */
[----:B------:R-:W-:Y:S02]  /*30c0*/  SHF.L.U32 R46, R60, 0x10, RZ ;  /* 0x000000103c2e7819 */ /* 0x000fe400000006ff */
[----:B------:R-:W-:Y:S01]  /*30d0*/  FMUL.FTZ R33, R35, -1.4426950216293334961 ;  /* 0xbfb8aa3b23217820 */ /* 0x000fe20000410000 */
[----:B------:R-:W-:Y:S01]  /*30e0*/  FFMA.FTZ R32, R29, R30, R27 ;  /* 0x0000001e1d207223 */ /* 0x000fe2000001001b */
[----:B------:R-:W-:-:S03]  /*30f0*/  SHF.L.U32 R121, R58, 0x10, RZ ;  /* 0x000000103a797819 */ /* 0x000fc600000006ff */
[----:B------:R-:W-:Y:S01]  /*3100*/  FMUL.FTZ R36, R32, -1.4426950216293334961 ;  /* 0xbfb8aa3b20247820 */ /* 0x000fe20000410000 */
[----:B------:R-:W0:Y:S08]  /*3110*/  MUFU.EX2 R33, R33 ;  /* 0x0000002100217308 */ /* 0x000e300000000800 */
[----:B------:R-:W-:Y:S01]  /*3120*/  MUFU.EX2 R36, R36 ;  /* 0x0000002400247308 */ /* 0x000fe20000000800 */
[----:B0-----:R-:W-:Y:S01]  /*3130*/  FADD.FTZ R34, R33, 1 ;  /* 0x3f80000021227421 */ /* 0x001fe20000010000 */
[----:B------:R-:W-:-:S06]  /*3140*/  SHF.L.U32 R33, R62, 0x10, RZ ;  /* 0x000000103e217819 */ /* 0x000fcc00000006ff */
[----:B------:R-:W0:Y:S02]  /*3150*/  MUFU.RCP R34, R34 ;  /* 0x0000002200227308 */ /* 0x000e240000001000 */
[----:B0-----:R-:W-:Y:S01]  /*3160*/  FADD.FTZ R38, -R34, 1 ;  /* 0x3f80000022267421 */ /* 0x001fe20000010100 */
[----:B------:R-:W-:-:S03]  /*3170*/  FMUL.FTZ R40, R33, R34 ;  /* 0x0000002221287220 */ /* 0x000fc60000410000 */
[----:B------:R-:W-:Y:S01]  /*3180*/  FFMA.FTZ R35, R35, R38, 1 ;  /* 0x3f80000023237423 */ /* 0x000fe20000010026 */
[----:B------:R-:W-:Y:S01]  /*3190*/  FADD.FTZ R38, -R24, R37 ;  /* 0x0000002518267221 */ /* 0x000fe20000010100 */
[----:B------:R-:W-:-:S03]  /*31a0*/  FADD.FTZ R37, R36, 1 ;  /* 0x3f80000024257421 */ /* 0x000fc60000010000 */
[----:B------:R-:W-:Y:S01]  /*31b0*/  FMUL.FTZ R43, R38, R119 ;  /* 0x00000077262b7220 */ /* 0x000fe20000410000 */
[----:B------:R-:W-:Y:S02]  /*31c0*/  FADD.FTZ R38, -R24, R39 ;  /* 0x0000002718267221 */ /* 0x000fe40000010100 */
[----:B------:R-:W0:Y:S01]  /*31d0*/  MUFU.RCP R37, R37 ;  /* 0x0000002500257308 */ /* 0x000e220000001000 */
[----:B------:R-:W-:Y:S01]  /*31e0*/  FFMA.FTZ R34, R28, R43, R26 ;  /* 0x0000002b1c227223 */ /* 0x000fe2000001001a */
[----:B------:R-:W-:-:S03]  /*31f0*/  FMUL.FTZ R38, R38, R119 ;  /* 0x0000007726267220 */ /* 0x000fc60000410000 */
[----:B------:R-:W-:Y:S01]  /*3200*/  FMUL.FTZ R41, R34, -1.4426950216293334961 ;  /* 0xbfb8aa3b22297820 */ /* 0x000fe20000410000 */
[----:B------:R-:W-:-:S04]  /*3210*/  FFMA.FTZ R33, R29, R38, R27 ;  /* 0x000000261d217223 */ /* 0x000fc8000001001b */
[----:B------:R-:W-:Y:S01]  /*3220*/  FMUL.FTZ R36, R33, -1.4426950216293334961 ;  /* 0xbfb8aa3b21247820 */ /* 0x000fe20000410000 */
[----:B------:R-:W1:Y:S01]  /*3230*/  MUFU.EX2 R41, R41 ;  /* 0x0000002900297308 */ /* 0x000e620000000800 */
[----:B0-----:R-:W-:-:S07]  /*3240*/  FADD.FTZ R39, -R37, 1 ;  /* 0x3f80000025277421 */ /* 0x001fce0000010100 */
[----:B------:R-:W0:Y:S01]  /*3250*/  MUFU.EX2 R36, R36 ;  /* 0x0000002400247308 */ /* 0x000e220000000800 */
[----:B------:R-:W-:Y:S01]  /*3260*/  FFMA.FTZ R42, R32, R39, 1 ;  /* 0x3f800000202a7423 */ /* 0x000fe20000010027 */
[----:B------:R-:W-:Y:S01]  /*3270*/  FMUL.FTZ R39, R44, R37 ;  /* 0x000000252c277220 */ /* 0x000fe20000410000 */
[----:B------:R-:W-:Y:S01]  /*3280*/  FMUL.FTZ R32, R40, R35 ;  /* 0x0000002328207220 */ /* 0x000fe20000410000 */
[----:B------:R-:W-:Y:S02]  /*3290*/  SHF.L.U32 R37, R59, 0x10, RZ ;  /* 0x000000103b257819 */ /* 0x000fe400000006ff */
[----:B------:R-:W-:Y:S01]  /*32a0*/  FMUL.FTZ R39, R39, R42 ;  /* 0x0000002a27277220 */ /* 0x000fe20000410000 */
[----:B-1----:R-:W-:Y:S02]  /*32b0*/  FADD.FTZ R35, R41, 1 ;  /* 0x3f80000029237421 */ /* 0x002fe40000010000 */
[----:B------:R-:W-:-:S04]  /*32c0*/  FADD.FTZ R42, -R24, R37 ;  /* 0x00000025182a7221 */ /* 0x000fc80000010100 */
[----:B------:R-:W-:Y:S01]  /*32d0*/  FMUL.FTZ R37, R42, R119 ;  /* 0x000000772a257220 */ /* 0x000fe20000410000 */
[----:B------:R-:W1:Y:S01]  /*32e0*/  MUFU.RCP R35, R35 ;  /* 0x0000002300237308 */ /* 0x000e620000001000 */
[----:B0-----:R-:W-:Y:S02]  /*32f0*/  FADD.FTZ R40, R36, 1 ;  /* 0x3f80000024287421 */ /* 0x001fe40000010000 */
[----:B------:R-:W-:-:S04]  /*3300*/  FFMA.FTZ R36, R28, R37, R26 ;  /* 0x000000251c247223 */ /* 0x000fc8000001001a */
[----:B------:R-:W-:Y:S01]  /*3310*/  FMUL.FTZ R44, R36, -1.4426950216293334961 ;  /* 0xbfb8aa3b242c7820 */ /* 0x000fe20000410000 */
[----:B------:R-:W0:Y:S08]  /*3320*/  MUFU.RCP R40, R40 ;  /* 0x0000002800287308 */ /* 0x000e300000001000 */
[----:B------:R-:W2:Y:S01]  /*3330*/  MUFU.EX2 R44, R44 ;  /* 0x0000002c002c7308 */ /* 0x000ea20000000800 */
[----:B-1----:R-:W-:Y:S01]  /*3340*/  FADD.FTZ R41, -R35, 1 ;  /* 0x3f80000023297421 */ /* 0x002fe20000010100 */
[----:B------:R-:W-:-:S03]  /*3350*/  FMUL.FTZ R35, R46, R35 ;  /* 0x000000232e237220 */ /* 0x000fc60000410000 */
[----:B------:R-:W-:Y:S01]  /*3360*/  FFMA.FTZ R42, R34, R41, 1 ;  /* 0x3f800000222a7423 */ /* 0x000fe20000010029 */
[----:B0-----:R-:W-:-:S03]  /*3370*/  FADD.FTZ R34, -R40, 1 ;  /* 0x3f80000028227421 */ /* 0x001fc60000010100 */
[----:B------:R-:W-:Y:S01]  /*3380*/  FMUL.FTZ R42, R35, R42 ;  /* 0x0000002a232a7220 */ /* 0x000fe20000410000 */
[----:B------:R-:W-:Y:S01]  /*3390*/  FFMA.FTZ R41, R33, R34, 1 ;  /* 0x3f80000021297423 */ /* 0x000fe20000010022 */
[----:B------:R-:W-:Y:S01]  /*33a0*/  FADD.FTZ R34, -R24, R45 ;  /* 0x0000002d18227221 */ /* 0x000fe20000010100 */
[----:B------:R-:W-:Y:S01]  /*33b0*/  SHF.L.U32 R33, R116, 0x10, RZ ;  /* 0x0000001074217819 */ /* 0x000fe200000006ff */
[----:B--2---:R-:W-:Y:S02]  /*33c0*/  FADD.FTZ R45, R44, 1 ;  /* 0x3f8000002c2d7421 */ /* 0x004fe40000010000 */
[----:B------:R-:W-:Y:S02]  /*33d0*/  FMUL.FTZ R34, R34, R119 ;  /* 0x0000007722227220 */ /* 0x000fe40000410000 */
[----:B------:R-:W-:Y:S02]  /*33e0*/  FMUL.FTZ R46, R33, R40 ;  /* 0x00000028212e7220 */ /* 0x000fe40000410000 */
[----:B------:R-:W-:Y:S01]  /*33f0*/  FFMA.FTZ R33, R29, R34, R27 ;  /* 0x000000221d217223 */ /* 0x000fe2000001001b */
[----:B------:R-:W0:Y:S01]  /*3400*/  MUFU.RCP R40, R45 ;  /* 0x0000002d00287308 */ /* 0x000e220000001000 */
[----:B------:R-:W-:-:S02]  /*3410*/  FMUL.FTZ R35, R46, R41 ;  /* 0x000000292e237220 */ /* 0x000fc40000410000 */
[----:B------:R-:W-:-:S05]  /*3420*/  FMUL.FTZ R47, R33, -1.4426950216293334961 ;  /* 0xbfb8aa3b212f7820 */ /* 0x000fca0000410000 */
[----:B------:R1:W2:Y:S01]  /*3430*/  MUFU.EX2 R44, R47 ;  /* 0x0000002f002c7308 */ /* 0x0002a20000000800 */
[----:B0-----:R-:W-:Y:S01]  /*3440*/  FADD.FTZ R41, -R40, 1 ;  /* 0x3f80000028297421 */ /* 0x001fe20000010100 */
[----:B-1----:R-:W-:-:S03]  /*3450*/  FMUL.FTZ R47, R28, R42 ;  /* 0x0000002a1c2f7220 */ /* 0x002fc60000410000 */
[----:B------:R-:W-:Y:S01]  /*3460*/  FFMA.FTZ R41, R36, R41, 1 ;  /* 0x3f80000024297423 */ /* 0x000fe20000010029 */
[----:B------:R-:W-:Y:S01]  /*3470*/  FMUL.FTZ R36, R121, R40 ;  /* 0x0000002879247220 */ /* 0x000fe20000410000 */
[----:B--2---:R-:W-:Y:S01]  /*3480*/  FADD.FTZ R40, R44, 1 ;  /* 0x3f8000002c287421 */ /* 0x004fe20000010000 */
[----:B------:R-:W-:Y:S02]  /*3490*/  FMUL.FTZ R44, R28, R32 ;  /* 0x000000201c2c7220 */ /* 0x000fe40000410000 */
[----:B------:R-:W-:Y:S01]  /*34a0*/  FMUL.FTZ R36, R36, R41 ;  /* 0x0000002924247220 */ /* 0x000fe20000410000 */
[----:B------:R-:W-:Y:S01]  /*34b0*/  FMUL.FTZ R41, R29, R39 ;  /* 0x000000271d297220 */ /* 0x000fe20000410000 */
[----:B------:R-:W-:Y:S01]  /*34c0*/  FFMA.FTZ R45, R31, R44, RZ ;  /* 0x0000002c1f2d7223 */ /* 0x000fe200000100ff */
[----:B------:R-:W0:Y:S01]  /*34d0*/  MUFU.RCP R40, R40 ;  /* 0x0000002800287308 */ /* 0x000e220000001000 */
[----:B------:R-:W-:Y:S02]  /*34e0*/  FADD.FTZ R44, RZ, R44 ;  /* 0x0000002cff2c7221 */ /* 0x000fe40000010000 */
[----:B------:R-:W-:-:S02]  /*34f0*/  FFMA.FTZ R46, R30, R41, R45 ;  /* 0x000000291e2e7223 */ /* 0x000fc4000001002d */
[----:B------:R-:W-:Y:S01]  /*3500*/  FADD.FTZ R44, R41, R44 ;  /* 0x0000002c292c7221 */ /* 0x000fe20000010000 */
[----:B------:R-:W-:-:S03]  /*3510*/  SHF.L.U32 R41, R114, 0x10, RZ ;  /* 0x0000001072297819 */ /* 0x000fc600000006ff */
[----:B------:R-:W-:Y:S01]  /*3520*/  FADD.FTZ R44, R44, R47 ;  /* 0x0000002f2c2c7221 */ /* 0x000fe20000010000 */
[----:B0-----:R-:W-:Y:S01]  /*3530*/  FADD.FTZ R45, -R40, 1 ;  /* 0x3f800000282d7421 */ /* 0x001fe20000010100 */
[----:B------:R-:W-:Y:S01]  /*3540*/  FMUL.FTZ R41, R41, R40 ;  /* 0x0000002829297220 */ /* 0x000fe20000410000 */
[----:B------:R-:W-:Y:S01]  /*3550*/  FFMA.FTZ R40, R31, R32, RZ ;  /* 0x000000201f287223 */ /* 0x000fe200000100ff */
[----:B------:R-:W-:Y:S01]  /*3560*/  SHF.L.U32 R31, R57, 0x10, RZ ;  /* 0x00000010391f7819 */ /* 0x000fe200000006ff */
[----:B------:R-:W-:Y:S01]  /*3570*/  FFMA.FTZ R33, R33, R45, 1 ;  /* 0x3f80000021217423 */ /* 0x000fe2000001002d */
[C---:B------:R-:W-:Y:S01]  /*3580*/  FFMA.FTZ R45, R43.reuse, R47, R46 ;  /* 0x0000002f2b2d7223 */ /* 0x040fe2000001002e */
[----:B------:R-:W-:Y:S01]  /*3590*/  FFMA.FTZ R40, R43, R42, R40 ;  /* 0x0000002a2b287223 */ /* 0x000fe20000010028 */
[----:B------:R-:W-:Y:S01]  /*35a0*/  SHF.L.U32 R43, R56, 0x10, RZ ;  /* 0x00000010382b7819 */ /* 0x000fe200000006ff */
[----:B------:R-:W-:Y:S01]  /*35b0*/  FMUL.FTZ R33, R41, R33 ;  /* 0x0000002129217220 */ /* 0x000fe20000410000 */
[----:B------:R-:W-:Y:S01]  /*35c0*/  FADD.FTZ R41, RZ, R32 ;  /* 0x00000020ff297221 */ /* 0x000fe20000010000 */
[----:B------:R-:W-:Y:S01]  /*35d0*/  FADD.FTZ R32, -R24, R31 ;  /* 0x0000001f18207221 */ /* 0x000fe20000010100 */
[----:B------:R-:W-:-:S02]  /*35e0*/  FFMA.FTZ R40, R37, R36, R40 ;  /* 0x0000002425287223 */ /* 0x000fc40000010028 */
[----:B------:R-:W-:Y:S01]  /*35f0*/  FADD.FTZ R41, R41, R42 ;  /* 0x0000002a29297221 */ /* 0x000fe20000010000 */
[----:B------:R-:W-:-:S03]  /*3600*/  FMUL.FTZ R31, R32, R119 ;  /* 0x00000077201f7220 */ /* 0x000fc60000410000 */
[----:B------:R-:W-:Y:S01]  /*3610*/  FADD.FTZ R41, R41, R36 ;  /* 0x0000002429297221 */ /* 0x000fe20000010000 */
[----:B------:R-:W-:-:S04]  /*3620*/  FFMA.FTZ R32, R28, R31, R26 ;  /* 0x0000001f1c207223 */ /* 0x000fc8000001001a */
[----:B------:R-:W-:-:S06]  /*3630*/  FMUL.FTZ R42, R32, -1.4426950216293334961 ;  /* 0xbfb8aa3b202a7820 */ /* 0x000fcc0000410000 */
[----:B------:R-:W0:Y:S02]  /*3640*/  MUFU.EX2 R42, R42 ;  /* 0x0000002a002a7308 */ /* 0x000e240000000800 */
[----:B0-----:R-:W-:Y:S01]  /*3650*/  FADD.FTZ R46, R42, 1 ;  /* 0x3f8000002a2e7421 */ /* 0x001fe20000010000 */
[----:B------:R-:W-:-:S04]  /*3660*/  FADD.FTZ R42, RZ, R39 ;  /* 0x00000027ff2a7221 */ /* 0x000fc80000010000 */
[----:B------:R-:W-:Y:S01]  /*3670*/  FADD.FTZ R42, R42, R35 ;  /* 0x000000232a2a7221 */ /* 0x000fe20000010000 */
[----:B------:R-:W0:Y:S03]  /*3680*/  MUFU.RCP R46, R46 ;  /* 0x0000002e002e7308 */ /* 0x000e260000001000 */
[----:B------:R-:W-:Y:S01]  /*3690*/  FADD.FTZ R42, R42, R33 ;  /* 0x000000212a2a7221 */ /* 0x000fe20000010000 */
[----:B0-----:R-:W-:Y:S01]  /*36a0*/  FADD.FTZ R47, -R46, 1 ;  /* 0x3f8000002e2f7421 */ /* 0x001fe20000010100 */
[----:B------:R-:W-:Y:S01]  /*36b0*/  FMUL.FTZ R43, R43, R46 ;  /* 0x0000002e2b2b7220 */ /* 0x000fe20000410000 */
[----:B------:R-:W-:Y:S02]  /*36c0*/  FMUL.FTZ R46, R29, R35 ;  /* 0x000000231d2e7220 */ /* 0x000fe40000410000 */
[----:B------:R-:W-:Y:S01]  /*36d0*/  FFMA.FTZ R32, R32, R47, 1 ;  /* 0x3f80000020207423 */ /* 0x000fe2000001002f */
[----:B------:R-:W-:Y:S01]  /*36e0*/  SHF.L.U32 R47, R111, 0x10, RZ ;  /* 0x000000106f2f7819 */ /* 0x000fe200000006ff */
[----:B------:R-:W-:-:S02]  /*36f0*/  FADD.FTZ R44, R46, R44 ;  /* 0x0000002c2e2c7221 */ /* 0x000fc40000010000 */
[----:B------:R-:W-:Y:S01]  /*3700*/  FMUL.FTZ R32, R43, R32 ;  /* 0x000000202b207220 */ /* 0x000fe20000410000 */
[----:B------:R-:W-:Y:S01]  /*3710*/  FFMA.FTZ R43, R30, R39, RZ ;  /* 0x000000271e2b7223 */ /* 0x000fe200000100ff */
[----:B------:R-:W-:Y:S02]  /*3720*/  FADD.FTZ R30, -R24, R47 ;  /* 0x0000002f181e7221 */ /* 0x000fe40000010100 */
[----:B------:R-:W-:Y:S01]  /*3730*/  FFMA.FTZ R40, R31, R32, R40 ;  /* 0x000000201f287223 */ /* 0x000fe20000010028 */
[----:B------:R-:W-:Y:S01]  /*3740*/  FFMA.FTZ R43, R38, R35, R43 ;  /* 0x00000023262b7223 */ /* 0x000fe2000001002b */
[----:B------:R-:W-:Y:S01]  /*3750*/  FMUL.FTZ R30, R30, R119 ;  /* 0x000000771e1e7220 */ /* 0x000fe20000410000 */
[----:B------:R-:W-:Y:S01]  /*3760*/  FFMA.FTZ R38, R38, R46, R45 ;  /* 0x0000002e26267223 */ /* 0x000fe2000001002d */
[----:B------:R-:W-:Y:S01]  /*3770*/  SHF.L.U32 R46, R112, 0x10, RZ ;  /* 0x00000010702e7819 */ /* 0x000fe200000006ff */
[----:B------:R-:W-:Y:S01]  /*3780*/  FFMA.FTZ R43, R34, R33, R43 ;  /* 0x00000021222b7223 */ /* 0x000fe2000001002b */
[----:B------:R-:W-:Y:S01]  /*3790*/  FFMA.FTZ R35, R29, R30, R27 ;  /* 0x0000001e1d237223 */ /* 0x000fe2000001001b */
[----:B------:R-:W-:-:S03]  /*37a0*/  FADD.FTZ R41, R41, R32 ;  /* 0x0000002029297221 */ /* 0x000fc60000010000 */
[----:B------:R-:W-:-:S06]  /*37b0*/  FMUL.FTZ R39, R35, -1.4426950216293334961 ;  /* 0xbfb8aa3b23277820 */ /* 0x000fcc0000410000 */
[----:B------:R-:W0:Y:S02]  /*37c0*/  MUFU.EX2 R39, R39 ;  /* 0x0000002700277308 */ /* 0x000e240000000800 */
[----:B0-----:R-:W-:-:S06]  /*37d0*/  FADD.FTZ R45, R39, 1 ;  /* 0x3f800000272d7421 */ /* 0x001fcc0000010000 */
[----:B------:R-:W0:Y:S02]  /*37e0*/  MUFU.RCP R45, R45 ;  /* 0x0000002d002d7308 */ /* 0x000e240000001000 */
[----:B0-----:R-:W-:Y:S01]  /*37f0*/  FADD.FTZ R47, -R45, 1 ;  /* 0x3f8000002d2f7421 */ /* 0x001fe20000010100 */
[----:B------:R-:W-:Y:S01]  /*3800*/  FMUL.FTZ R46, R46, R45 ;  /* 0x0000002d2e2e7220 */ /* 0x000fe20000410000 */
[----:B------:R-:W-:Y:S02]  /*3810*/  FMUL.FTZ R45, R28, R36 ;  /* 0x000000241c2d7220 */ /* 0x000fe40000410000 */
[----:B------:R-:W-:Y:S01]  /*3820*/  FFMA.FTZ R35, R35, R47, 1 ;  /* 0x3f80000023237423 */ /* 0x000fe2000001002f */
[----:B------:R-:W-:Y:S01]  /*3830*/  SHF.L.U32 R47, R55, 0x10, RZ ;  /* 0x00000010372f7819 */ /* 0x000fe200000006ff */
[----:B------:R-:W-:Y:S01]  /*3840*/  FFMA.FTZ R37, R37, R45, R38 ;  /* 0x0000002d25257223 */ /* 0x000fe20000010026 */
[----:B------:R-:W-:Y:S01]  /*3850*/  FADD.FTZ R44, R44, R45 ;  /* 0x0000002d2c2c7221 */ /* 0x000fe20000010000 */
[----:B------:R-:W-:Y:S01]  /*3860*/  FMUL.FTZ R35, R46, R35 ;  /* 0x000000232e237220 */ /* 0x000fe20000410000 */
[----:B------:R-:W-:Y:S01]  /*3870*/  SHF.L.U32 R45, R54, 0x10, RZ ;  /* 0x00000010362d7819 */ /* 0x000fe200000006ff */
[----:B------:R-:W-:-:S02]  /*3880*/  FADD.FTZ R46, -R24, R47 ;  /* 0x0000002f182e7221 */ /* 0x000fc40000010100 */
[----:B------:R-:W-:Y:S01]  /*3890*/  FFMA.FTZ R43, R30, R35, R43 ;  /* 0x000000231e2b7223 */ /* 0x000fe2000001002b */
[----:B------:R-:W-:Y:S01]  /*38a0*/  FADD.FTZ R42, R42, R35 ;  /* 0x000000232a2a7221 */ /* 0x000fe20000010000 */
[----:B------:R-:W-:-:S04]  /*38b0*/  FMUL.FTZ R39, R46, R119 ;  /* 0x000000772e277220 */ /* 0x000fc80000410000 */
[----:B------:R-:W-:-:S04]  /*38c0*/  FFMA.FTZ R36, R28, R39, R26 ;  /* 0x000000271c247223 */ /* 0x000fc8000001001a */
[----:B------:R-:W-:-:S06]  /*38d0*/  FMUL.FTZ R38, R36, -1.4426950216293334961 ;  /* 0xbfb8aa3b24267820 */ /* 0x000fcc0000410000 */
[----:B------:R-:W0:Y:S02]  /*38e0*/  MUFU.EX2 R38, R38 ;  /* 0x0000002600267308 */ /* 0x000e240000000800 */
[----:B0-----:R-:W-:-:S06]  /*38f0*/  FADD.FTZ R46, R38, 1 ;  /* 0x3f800000262e7421 */ /* 0x001fcc0000010000 */
[----:B------:R-:W0:Y:S02]  /*3900*/  MUFU.RCP R46, R46 ;  /* 0x0000002e002e7308 */ /* 0x000e240000001000 */
[----:B0-----:R-:W-:Y:S01]  /*3910*/  FADD.FTZ R47, -R46, 1 ;  /* 0x3f8000002e2f7421 */ /* 0x001fe20000010100 */
[----:B------:R-:W-:Y:S01]  /*3920*/  FMUL.FTZ R45, R45, R46 ;  /* 0x0000002e2d2d7220 */ /* 0x000fe20000410000 */
[----:B------:R-:W-:Y:S02]  /*3930*/  FMUL.FTZ R46, R29, R33 ;  /* 0x000000211d2e7220 */ /* 0x000fe40000410000 */
[----:B------:R-:W-:Y:S02]  /*3940*/  FFMA.FTZ R36, R36, R47, 1 ;  /* 0x3f80000024247423 */ /* 0x000fe4000001002f */
[----:B------:R-:W-:Y:S01]  /*3950*/  FFMA.FTZ R34, R34, R46, R37 ;  /* 0x0000002e22227223 */ /* 0x000fe20000010025 */
[----:B------:R-:W-:Y:S01]  /*3960*/  FADD.FTZ R44, R46, R44 ;  /* 0x0000002c2e2c7221 */ /* 0x000fe20000010000 */
[----:B------:R-:W-:Y:S01]  /*3970*/  FMUL.FTZ R36, R45, R36 ;  /* 0x000000242d247220 */ /* 0x000fe20000410000 */
[----:B------:R-:W-:-:S02]  /*3980*/  SHF.L.U32 R45, R109, 0x10, RZ ;  /* 0x000000106d2d7819 */ /* 0x000fc400000006ff */
[----:B------:R-:W-:Y:S01]  /*3990*/  SHF.L.U32 R46, R110, 0x10, RZ ;  /* 0x000000106e2e7819 */ /* 0x000fe200000006ff */
[----:B------:R-:W-:Y:S02]  /*39a0*/  FFMA.FTZ R40, R39, R36, R40 ;  /* 0x0000002427287223 */ /* 0x000fe40000010028 */
[----:B------:R-:W-:-:S04]  /*39b0*/  FADD.FTZ R45, -R24, R45 ;  /* 0x0000002d182d7221 */ /* 0x000fc80000010100 */
[----:B------:R-:W-:-:S04]  /*39c0*/  FMUL.FTZ R38, R45, R119 ;  /* 0x000000772d267220 */ /* 0x000fc80000410000 */
        /* <DEDUP_REMOVED lines=8> */
[----:B------:R-:W-:-:S03]  /*3a50*/  SHF.L.U32 R47, R53, 0x10, RZ ;  /* 0x00000010352f7819 */ /* 0x000fc600000006ff */
[----:B------:R-:W-:Y:S02]  /*3a60*/  FMUL.FTZ R33, R46, R33 ;  /* 0x000000212e217220 */ /* 0x000fe40000410000 */
[----:B------:R-:W-:Y:S01]  /*3a70*/  FADD.FTZ R46, -R24, R47 ;  /* 0x0000002f182e7221 */ /* 0x000fe20000010100 */
[----:B------:R-:W-:Y:S01]  /*3a80*/  FMUL.FTZ R47, R28, R32 ;  /* 0x000000201c2f7220 */ /* 0x000fe20000410000 */
[----:B------:R-:W-:Y:S02]  /*3a90*/  FFMA.FTZ R43, R38, R33, R43 ;  /* 0x00000021262b7223 */ /* 0x000fe4000001002b */
[----:B------:R-:W-:Y:S01]  /*3aa0*/  FMUL.FTZ R37, R46, R119 ;  /* 0x000000772e257220 */ /* 0x000fe20000410000 */
        /* <DEDUP_REMOVED lines=8> */
[----:B0-----:R-:W-:Y:S01]  /*3b30*/  FMUL.FTZ R46, R47, R34 ;  /* 0x000000222f2e7220 */ /* 0x001fe20000410000 */
[----:B------:R-:W-:-:S04]  /*3b40*/  FADD.FTZ R47, -R34, 1 ;  /* 0x3f800000222f7421 */ /* 0x000fc80000010100 */
[----:B------:R-:W-:Y:S01]  /*3b50*/  FFMA.FTZ R31, R31, R47, 1 ;  /* 0x3f8000001f1f7423 */ /* 0x000fe2000001002f */
[----:B------:R-:W-:-:S03]  /*3b60*/  SHF.L.U32 R47, R107, 0x10, RZ ;  /* 0x000000106b2f7819 */ /* 0x000fc600000006ff */
[----:B------:R-:W-:Y:S01]  /*3b70*/  FMUL.FTZ R31, R46, R31 ;  /* 0x0000001f2e1f7220 */ /* 0x000fe20000410000 */
[----:B------:R-:W-:Y:S01]  /*3b80*/  FMUL.FTZ R46, R29, R35 ;  /* 0x000000231d2e7220 */ /* 0x000fe20000410000 */
[----:B------:R-:W-:Y:S02]  /*3b90*/  FADD.FTZ R47, -R24, R47 ;  /* 0x0000002f182f7221 */ /* 0x000fe40000010100 */
[----:B------:R-:W-:Y:S01]  /*3ba0*/  FFMA.FTZ R40, R37, R31, R40 ;  /* 0x0000001f25287223 */ /* 0x000fe20000010028 */
[----:B------:R-:W-:Y:S01]  /*3bb0*/  FFMA.FTZ R34, R30, R46, R45 ;  /* 0x0000002e1e227223 */ /* 0x000fe2000001002d */
[----:B------:R-:W-:Y:S01]  /*3bc0*/  FMUL.FTZ R32, R47, R119 ;  /* 0x000000772f207220 */ /* 0x000fe20000410000 */
[----:B------:R-:W-:Y:S01]  /*3bd0*/  FADD.FTZ R45, R46, R44 ;  /* 0x0000002c2e2d7221 */ /* 0x000fe20000010000 */
[----:B------:R-:W-:Y:S02]  /*3be0*/  SHF.L.U32 R44, R108, 0x10, RZ ;  /* 0x000000106c2c7819 */ /* 0x000fe400000006ff */
        /* <DEDUP_REMOVED lines=9> */
[----:B------:R-:W-:Y:S02]  /*3c80*/  FADD.FTZ R45, R45, R47 ;  /* 0x0000002f2d2d7221 */ /* 0x000fe40000010000 */
[----:B------:R-:W-:Y:S01]  /*3c90*/  FMUL.FTZ R30, R44, R121 ;  /* 0x000000792c1e7220 */ /* 0x000fe20000410000 */
[----:B------:R-:W-:Y:S01]  /*3ca0*/  SHF.L.U32 R121, R51, 0x10, RZ ;  /* 0x0000001033797819 */ /* 0x000fe200000006ff */
[----:B------:R-:W-:Y:S01]  /*3cb0*/  FADD.FTZ R44, R41, R36 ;  /* 0x00000024292c7221 */ /* 0x000fe20000010000 */
[----:B------:R-:W-:Y:S01]  /*3cc0*/  FFMA.FTZ R41, R39, R47, R34 ;  /* 0x0000002f27297223 */ /* 0x000fe20000010022 */
[----:B------:R-:W-:Y:S01]  /*3cd0*/  SHF.L.U32 R39, R50, 0x10, RZ ;  /* 0x0000001032277819 */ /* 0x000fe200000006ff */
[----:B------:R-:W-:Y:S01]  /*3ce0*/  FFMA.FTZ R43, R32, R30, R43 ;  /* 0x0000001e202b7223 */ /* 0x000fe2000001002b */
[----:B------:R-:W-:Y:S01]  /*3cf0*/  FADD.FTZ R46, -R24, R121 ;  /* 0x00000079182e7221 */ /* 0x000fe20000010100 */
[----:B------:R-:W-:-:S03]  /*3d00*/  FMUL.FTZ R121, R28, R31 ;  /* 0x0000001f1c797220 */ /* 0x000fc60000410000 */
        /* <DEDUP_REMOVED lines=8> */
[----:B------:R-:W-:-:S04]  /*3d90*/  FFMA.FTZ R34, R34, R47, 1 ;  /* 0x3f80000022227423 */ /* 0x000fc8000001002f */
[----:B------:R-:W-:Y:S01]  /*3da0*/  FMUL.FTZ R34, R39, R34 ;  /* 0x0000002227227220 */ /* 0x000fe20000410000 */
[----:B------:R-:W-:-:S03]  /*3db0*/  SHF.L.U32 R39, R105, 0x10, RZ ;  /* 0x0000001069277819 */ /* 0x000fc600000006ff */
[----:B------:R-:W-:Y:S02]  /*3dc0*/  FFMA.FTZ R40, R35, R34, R40 ;  /* 0x0000002223287223 */ /* 0x000fe40000010028 */
[----:B------:R-:W-:Y:S01]  /*3dd0*/  FADD.FTZ R47, -R24, R39 ;  /* 0x00000027182f7221 */ /* 0x000fe20000010100 */
[----:B------:R-:W-:Y:S01]  /*3de0*/  FADD.FTZ R39, R42, R33 ;  /* 0x000000212a277221 */ /* 0x000fe20000010000 */
[----:B------:R-:W-:Y:S02]  /*3df0*/  FMUL.FTZ R42, R29, R33 ;  /* 0x000000211d2a7220 */ /* 0x000fe40000410000 */
[----:B------:R-:W-:Y:S01]  /*3e00*/  FMUL.FTZ R36, R47, R119 ;  /* 0x000000772f247220 */ /* 0x000fe20000410000 */
[----:B------:R-:W-:Y:S01]  /*3e10*/  SHF.L.U32 R47, R106, 0x10, RZ ;  /* 0x000000106a2f7819 */ /* 0x000fe200000006ff */
[----:B------:R-:W-:Y:S01]  /*3e20*/  FFMA.FTZ R38, R38, R42, R41 ;  /* 0x0000002a26267223 */ /* 0x000fe20000010029 */
[----:B------:R-:W-:Y:S01]  /*3e30*/  FADD.FTZ R45, R42, R45 ;  /* 0x0000002d2a2d7221 */ /* 0x000fe20000010000 */
[----:B------:R-:W-:-:S03]  /*3e40*/  FFMA.FTZ R33, R29, R36, R27 ;  /* 0x000000241d217223 */ /* 0x000fc6000001001b */
[----:B------:R-:W-:Y:S01]  /*3e50*/  FADD.FTZ R45, R45, R121 ;  /* 0x000000792d2d7221 */ /* 0x000fe20000010000 */
[----:B------:R-:W-:-:S06]  /*3e60*/  FMUL.FTZ R41, R33, -1.4426950216293334961 ;  /* 0xbfb8aa3b21297820 */ /* 0x000fcc0000410000 */
[----:B------:R-:W0:Y:S02]  /*3e70*/  MUFU.EX2 R41, R41 ;  /* 0x0000002900297308 */ /* 0x000e240000000800 */
[----:B0-----:R-:W-:Y:S01]  /*3e80*/  FADD.FTZ R46, R41, 1 ;  /* 0x3f800000292e7421 */ /* 0x001fe20000010000 */
[----:B------:R-:W-:-:S05]  /*3e90*/  FADD.FTZ R41, R44, R31 ;  /* 0x0000001f2c297221 */ /* 0x000fca0000010000 */
[----:B------:R-:W0:Y:S02]  /*3ea0*/  MUFU.RCP R46, R46 ;  /* 0x0000002e002e7308 */ /* 0x000e240000001000 */
[----:B0-----:R-:W-:Y:S01]  /*3eb0*/  FMUL.FTZ R42, R47, R46 ;  /* 0x0000002e2f2a7220 */ /* 0x001fe20000410000 */
[----:B------:R-:W-:-:S04]  /*3ec0*/  FADD.FTZ R47, -R46, 1 ;  /* 0x3f8000002e2f7421 */ /* 0x000fc80000010100 */
[----:B------:R-:W-:Y:S01]  /*3ed0*/  FFMA.FTZ R33, R33, R47, 1 ;  /* 0x3f80000021217423 */ /* 0x000fe2000001002f */
[----:B------:R-:W-:-:S03]  /*3ee0*/  SHF.L.U32 R47, R49, 0x10, RZ ;  /* 0x00000010312f7819 */ /* 0x000fc600000006ff */
[----:B------:R-:W-:Y:S02]  /*3ef0*/  FMUL.FTZ R33, R42, R33 ;  /* 0x000000212a217220 */ /* 0x000fe40000410000 */
[----:B------:R-:W-:Y:S01]  /*3f00*/  FADD.FTZ R42, -R24, R47 ;  /* 0x0000002f182a7221 */ /* 0x000fe20000010100 */
[----:B------:R-:W-:Y:S01]  /*3f10*/  FFMA.FTZ R47, R37, R121, R38 ;  /* 0x00000079252f7223 */ /* 0x000fe20000010026 */
[----:B------:R-:W-:Y:S01]  /*3f20*/  SHF.L.U32 R121, R48, 0x10, RZ ;  /* 0x0000001030797819 */ /* 0x000fe200000006ff */
[----:B------:R-:W-:Y:S01]  /*3f30*/  FFMA.FTZ R43, R36, R33, R43 ;  /* 0x00000021242b7223 */ /* 0x000fe2000001002b */
[----:B------:R-:W-:-:S04]  /*3f40*/  FMUL.FTZ R31, R42, R119 ;  /* 0x000000772a1f7220 */ /* 0x000fc80000410000 */
[----:B------:R-:W-:-:S04]  /*3f50*/  FFMA.FTZ R37, R28, R31, R26 ;  /* 0x0000001f1c257223 */ /* 0x000fc8000001001a */
[----:B------:R-:W-:-:S06]  /*3f60*/  FMUL.FTZ R38, R37, -1.4426950216293334961 ;  /* 0xbfb8aa3b25267820 */ /* 0x000fcc0000410000 */
[----:B------:R-:W0:Y:S02]  /*3f70*/  MUFU.EX2 R38, R38 ;  /* 0x0000002600267308 */ /* 0x000e240000000800 */
[----:B0-----:R-:W-:Y:S01]  /*3f80*/  FADD.FTZ R42, R38, 1 ;  /* 0x3f800000262a7421 */ /* 0x001fe20000010000 */
[----:B------:R-:W-:-:S05]  /*3f90*/  FADD.FTZ R38, R39, R30 ;  /* 0x0000001e27267221 */ /* 0x000fca0000010000 */
[----:B------:R-:W0:Y:S02]  /*3fa0*/  MUFU.RCP R42, R42 ;  /* 0x0000002a002a7308 */ /* 0x000e240000001000 */
[----:B0-----:R-:W-:Y:S01]  /*3fb0*/  FADD.FTZ R46, -R42, 1 ;  /* 0x3f8000002a2e7421 */ /* 0x001fe20000010100 */
[----:B------:R-:W-:Y:S01]  /*3fc0*/  FMUL.FTZ R44, R121, R42 ;  /* 0x0000002a792c7220 */ /* 0x000fe20000410000 */
[----:B------:R-:W-:Y:S01]  /*3fd0*/  SHF.L.U32 R121, R103, 0x10, RZ ;  /* 0x0000001067797819 */ /* 0x000fe200000006ff */
[----:B------:R-:W-:Y:S01]  /*3fe0*/  FMUL.FTZ R42, R29, R30 ;  /* 0x0000001e1d2a7220 */ /* 0x000fe20000410000 */
[----:B------:R-:W-:-:S03]  /*3ff0*/  FFMA.FTZ R37, R37, R46, 1 ;  /* 0x3f80000025257423 */ /* 0x000fc6000001002e */
[----:B------:R-:W-:Y:S01]  /*4000*/  FADD.FTZ R45, R42, R45 ;  /* 0x0000002d2a2d7221 */ /* 0x000fe20000010000 */
[----:B------:R-:W-:Y:S01]  /*4010*/  FMUL.FTZ R37, R44, R37 ;  /* 0x000000252c257220 */ /* 0x000fe20000410000 */
[----:B------:R-:W-:-:S03]  /*4020*/  FADD.FTZ R44, -R24, R121 ;  /* 0x00000079182c7221 */ /* 0x000fc60000010100 */
[----:B------:R-:W-:Y:S01]  /*4030*/  FFMA.FTZ R40, R31, R37, R40 ;  /* 0x000000251f287223 */ /* 0x000fe20000010028 */
[----:B------:R-:W-:Y:S01]  /*4040*/  FMUL.FTZ R30, R44, R119 ;  /* 0x000000772c1e7220 */ /* 0x000fe20000410000 */
[----:B------:R-:W-:Y:S01]  /*4050*/  FFMA.FTZ R44, R32, R42, R47 ;  /* 0x0000002a202c7223 */ /* 0x000fe2000001002f */
[----:B------:R-:W-:Y:S02]  /*4060*/  SHF.L.U32 R47, R104, 0x10, RZ ;  /* 0x00000010682f7819 */ /* 0x000fe400000006ff */
[----:B------:R-:W-:-:S04]  /*4070*/  FFMA.FTZ R32, R29, R30, R27 ;  /* 0x0000001e1d207223 */ /* 0x000fc8000001001b */
[----:B------:R-:W-:-:S06]  /*4080*/  FMUL.FTZ R39, R32, -1.4426950216293334961 ;  /* 0xbfb8aa3b20277820 */ /* 0x000fcc0000410000 */
[----:B------:R-:W0:Y:S02]  /*4090*/  MUFU.EX2 R39, R39 ;  /* 0x0000002700277308 */ /* 0x000e240000000800 */
[----:B0-----:R-:W-:-:S06]  /*40a0*/  FADD.FTZ R46, R39, 1 ;  /* 0x3f800000272e7421 */ /* 0x001fcc0000010000 */
[----:B------:R-:W0:Y:S02]  /*40b0*/  MUFU.RCP R46, R46 ;  /* 0x0000002e002e7308 */ /* 0x000e240000001000 */
[----:B0-----:R-:W-:Y:S01]  /*40c0*/  FMUL.FTZ R42, R47, R46 ;  /* 0x0000002e2f2a7220 */ /* 0x001fe20000410000 */
[----:B------:R-:W-:-:S04]  /*40d0*/  FADD.FTZ R47, -R46, 1 ;  /* 0x3f8000002e2f7421 */ /* 0x000fc80000010100 */
[----:B------:R-:W-:-:S04]  /*40e0*/  FFMA.FTZ R47, R32, R47, 1 ;  /* 0x3f800000202f7423 */ /* 0x000fc8000001002f */
[----:B------:R-:W-:Y:S01]  /*40f0*/  FMUL.FTZ R32, R42, R47 ;  /* 0x0000002f2a207220 */ /* 0x000fe20000410000 */
[----:B------:R-:W-:Y:S01]  /*4100*/  SHF.L.U32 R47, R15, 0x10, RZ ;  /* 0x000000100f2f7819 */ /* 0x000fe200000006ff */
[----:B------:R-:W-:Y:S01]  /*4110*/  FADD.FTZ R42, R41, R34 ;  /* 0x00000022292a7221 */ /* 0x000fe20000010000 */
[----:B------:R-:W-:Y:S01]  /*4120*/  FMUL.FTZ R41, R28, R34 ;  /* 0x000000221c297220 */ /* 0x000fe20000410000 */
[----:B------:R-:W-:Y:S02]  /*4130*/  FFMA.FTZ R43, R30, R32, R43 ;  /* 0x000000201e2b7223 */ /* 0x000fe4000001002b */
[----:B------:R-:W-:Y:S01]  /*4140*/  FADD.FTZ R47, -R24, R47 ;  /* 0x0000002f182f7221 */ /* 0x000fe20000010100 */
[----:B------:R-:W-:Y:S01]  /*4150*/  FFMA.FTZ R35, R35, R41, R44 ;  /* 0x0000002923237223 */ /* 0x000fe2000001002c */
[----:B------:R-:W-:Y:S01]  /*4160*/  FADD.FTZ R45, R45, R41 ;  /* 0x000000292d2d7221 */ /* 0x000fe20000010000 */
[----:B------:R-:W-:Y:S01]  /*4170*/  SHF.L.U32 R41, R16, 0x10, RZ ;  /* 0x0000001010297819 */ /* 0x000fe200000006ff */
[----:B------:R-:W-:-:S04]  /*4180*/  FMUL.FTZ R39, R47, R119 ;  /* 0x000000772f277220 */ /* 0x000fc80000410000 */
[----:B------:R-:W-:-:S04]  /*4190*/  FFMA.FTZ R34, R28, R39, R26 ;  /* 0x000000271c227223 */ /* 0x000fc8000001001a */
[----:B------:R-:W-:-:S06]  /*41a0*/  FMUL.FTZ R44, R34, -1.4426950216293334961 ;  /* 0xbfb8aa3b222c7820 */ /* 0x000fcc0000410000 */
[----:B------:R-:W0:Y:S02]  /*41b0*/  MUFU.EX2 R44, R44 ;  /* 0x0000002c002c7308 */ /* 0x000e240000000800 */
[----:B0-----:R-:W-:Y:S01]  /*41c0*/  FADD.FTZ R46, R44, 1 ;  /* 0x3f8000002c2e7421 */ /* 0x001fe20000010000 */
[----:B------:R-:W-:-:S04]  /*41d0*/  FMUL.FTZ R44, R29, R33 ;  /* 0x000000211d2c7220 */ /* 0x000fc80000410000 */
[----:B------:R-:W-:Y:S01]  /*41e0*/  FFMA.FTZ R36, R36, R44, R35 ;  /* 0x0000002c24247223 */ /* 0x000fe20000010023 */
[----:B------:R-:W0:Y:S01]  /*41f0*/  MUFU.RCP R46, R46 ;  /* 0x0000002e002e7308 */ /* 0x000e220000001000 */
[----:B------:R-:W-:Y:S01]  /*4200*/  FADD.FTZ R44, R44, R45 ;  /* 0x0000002d2c2c7221 */ /* 0x000fe20000010000 */
[----:B------:R-:W-:Y:S01]  /*4210*/  SHF.L.U32 R45, R102, 0x10, RZ ;  /* 0x00000010662d7819 */ /* 0x000fe200000006ff */
[----:B0-----:R-:W-:Y:S01]  /*4220*/  FADD.FTZ R47, -R46, 1 ;  /* 0x3f8000002e2f7421 */ /* 0x001fe20000010100 */
[----:B------:R-:W-:-:S03]  /*4230*/  FMUL.FTZ R41, R41, R46 ;  /* 0x0000002e29297220 */ /* 0x000fc60000410000 */
[----:B------:R-:W-:-:S04]  /*4240*/  FFMA.FTZ R34, R34, R47, 1 ;  /* 0x3f80000022227423 */ /* 0x000fc8000001002f */
[----:B------:R-:W-:Y:S01]  /*4250*/  FMUL.FTZ R34, R41, R34 ;  /* 0x0000002229227220 */ /* 0x000fe20000410000 */
[----:B------:R-:W-:-:S03]  /*4260*/  SHF.L.U32 R41, R101, 0x10, RZ ;  /* 0x0000001065297819 */ /* 0x000fc600000006ff */
[----:B------:R-:W-:Y:S02]  /*4270*/  FFMA.FTZ R40, R39, R34, R40 ;  /* 0x0000002227287223 */ /* 0x000fe40000010028 */
[----:B------:R-:W-:Y:S01]  /*4280*/  FADD.FTZ R47, -R24, R41 ;  /* 0x00000029182f7221 */ /* 0x000fe20000010100 */
[----:B------:R-:W-:-:S03]  /*4290*/  FADD.FTZ R41, R38, R33 ;  /* 0x0000002126297221 */ /* 0x000fc60000010000 */
        /* <DEDUP_REMOVED lines=9> */
[----:B------:R-:W-:-:S03]  /*4330*/  FMUL.FTZ R47, R28, R37 ;  /* 0x000000251c2f7220 */ /* 0x000fc60000410000 */
[----:B------:R-:W-:Y:S01]  /*4340*/  FMUL.FTZ R33, R45, R33 ;  /* 0x000000212d217220 */ /* 0x000fe20000410000 */
[----:B------:R-:W-:Y:S01]  /*4350*/  SHF.L.U32 R45, R17, 0x10, RZ ;  /* 0x00000010112d7819 */ /* 0x000fe200000006ff */
[----:B------:R-:W-:Y:S02]  /*4360*/  FADD.FTZ R44, R44, R47 ;  /* 0x0000002f2c2c7221 */ /* 0x000fe40000010000 */
[----:B------:R-:W-:Y:S02]  /*4370*/  FFMA.FTZ R43, R38, R33, R43 ;  /* 0x00000021262b7223 */ /* 0x000fe4000001002b */
[----:B------:R-:W-:Y:S01]  /*4380*/  FADD.FTZ R121, -R24, R45 ;  /* 0x0000002d18797221 */ /* 0x000fe20000010100 */
[----:B------:R-:W-:Y:S01]  /*4390*/  FADD.FTZ R45, R42, R37 ;  /* 0x000000252a2d7221 */ /* 0x000fe20000010000 */
[----:B------:R-:W-:Y:S01]  /*43a0*/  FFMA.FTZ R37, R31, R47, R36 ;  /* 0x0000002f1f257223 */ /* 0x000fe20000010024 */
[----:B------:R-:W-:Y:S01]  /*43b0*/  SHF.L.U32 R47, R18, 0x10, RZ ;  /* 0x00000010122f7819 */ /* 0x000fe200000006ff */
[----:B------:R-:W-:-:S04]  /*43c0*/  FMUL.FTZ R35, R121, R119 ;  /* 0x0000007779237220 */ /* 0x000fc80000410000 */
[----:B------:R-:W-:-:S04]  /*43d0*/  FFMA.FTZ R31, R28, R35, R26 ;  /* 0x000000231c1f7223 */ /* 0x000fc8000001001a */
[----:B------:R-:W-:-:S06]  /*43e0*/  FMUL.FTZ R36, R31, -1.4426950216293334961 ;  /* 0xbfb8aa3b1f247820 */ /* 0x000fcc0000410000 */
[----:B------:R-:W0:Y:S02]  /*43f0*/  MUFU.EX2 R36, R36 ;  /* 0x0000002400247308 */ /* 0x000e240000000800 */
[----:B0-----:R-:W-:Y:S01]  /*4400*/  FADD.FTZ R42, R36, 1 ;  /* 0x3f800000242a7421 */ /* 0x001fe20000010000 */
[----:B------:R-:W-:-:S05]  /*4410*/  FADD.FTZ R36, R41, R32 ;  /* 0x0000002029247221 */ /* 0x000fca0000010000 */
[----:B------:R-:W0:Y:S02]  /*4420*/  MUFU.RCP R42, R42 ;  /* 0x0000002a002a7308 */ /* 0x000e240000001000 */
[----:B0-----:R-:W-:Y:S01]  /*4430*/  FMUL.FTZ R46, R47, R42 ;  /* 0x0000002a2f2e7220 */ /* 0x001fe20000410000 */
[----:B------:R-:W-:Y:S01]  /*4440*/  FADD.FTZ R47, -R42, 1 ;  /* 0x3f8000002a2f7421 */ /* 0x000fe20000010100 */
[----:B------:R-:W-:-:S03]  /*4450*/  FMUL.FTZ R42, R29, R32 ;  /* 0x000000201d2a7220 */ /* 0x000fc60000410000 */
[----:B------:R-:W-:Y:S01]  /*4460*/  FFMA.FTZ R31, R31, R47, 1 ;  /* 0x3f8000001f1f7423 */ /* 0x000fe2000001002f */
[----:B------:R-:W-:Y:S01]  /*4470*/  SHF.L.U32 R47, R99, 0x10, RZ ;  /* 0x00000010632f7819 */ /* 0x000fe200000006ff */
[----:B------:R-:W-:Y:S02]  /*4480*/  FADD.FTZ R44, R42, R44 ;  /* 0x0000002c2a2c7221 */ /* 0x000fe40000010000 */
[----:B------:R-:W-:Y:S02]  /*4490*/  FMUL.FTZ R31, R46, R31 ;  /* 0x0000001f2e1f7220 */ /* 0x000fe40000410000 */
[----:B------:R-:W-:Y:S02]  /*44a0*/  FADD.FTZ R46, -R24, R47 ;  /* 0x0000002f182e7221 */ /* 0x000fe40000010100 */
[----:B------:R-:W-:Y:S02]  /*44b0*/  FFMA.FTZ R40, R35, R31, R40 ;  /* 0x0000001f23287223 */ /* 0x000fe40000010028 */
[----:B------:R-:W-:Y:S01]  /*44c0*/  FMUL.FTZ R32, R46, R119 ;  /* 0x000000772e207220 */ /* 0x000fe20000410000 */
[----:B------:R-:W-:Y:S01]  /*44d0*/  FFMA.FTZ R46, R30, R42, R37 ;  /* 0x0000002a1e2e7223 */ /* 0x000fe20000010025 */
[----:B------:R-:W-:-:S02]  /*44e0*/  SHF.L.U32 R42, R100, 0x10, RZ ;  /* 0x00000010642a7819 */ /* 0x000fc400000006ff */
        /* <DEDUP_REMOVED lines=192> */
[----:B------:R-:W-:-:S03]  /*50f0*/  FMUL.FTZ R47, R28, R31 ;  /* 0x0000001f1c2f7220 */ /* 0x000fc60000410000 */
        /* <DEDUP_REMOVED lines=8> */
[----:B------:R-:W-:-:S04]  /*5180*/  FADD.FTZ R38, R39, R30 ;  /* 0x0000001e27267221 */ /* 0x000fc80000010000 */
[----:B------:R-:W-:Y:S01]  /*5190*/  FADD.FTZ R38, R38, R33 ;  /* 0x0000002126267221 */ /* 0x000fe20000010000 */
[----:B------:R-:W0:Y:S02]  /*51a0*/  MUFU.RCP R42, R42 ;  /* 0x0000002a002a7308 */ /* 0x000e240000001000 */
[----:B0-----:R-:W-:Y:S01]  /*51b0*/  FMUL.FTZ R46, R47, R42 ;  /* 0x0000002a2f2e7220 */ /* 0x001fe20000410000 */
[----:B------:R-:W-:Y:S01]  /*51c0*/  FADD.FTZ R47, -R42, 1 ;  /* 0x3f8000002a2f7421 */ /* 0x000fe20000010100 */
[----:B------:R-:W-:-:S03]  /*51d0*/  FMUL.FTZ R42, R29, R30 ;  /* 0x0000001e1d2a7220 */ /* 0x000fc60000410000 */
[----:B------:R-:W-:Y:S01]  /*51e0*/  FFMA.FTZ R35, R35, R47, 1 ;  /* 0x3f80000023237423 */ /* 0x000fe2000001002f */
[----:B------:R-:W-:Y:S01]  /*51f0*/  SHF.L.U32 R47, R25, 0x10, RZ ;  /* 0x00000010192f7819 */ /* 0x000fe200000006ff */
[----:B------:R-:W-:Y:S01]  /*5200*/  FFMA.FTZ R32, R32, R42, R45 ;  /* 0x0000002a20207223 */ /* 0x000fe2000001002d */
[----:B------:R-:W-:Y:S01]  /*5210*/  FADD.FTZ R44, R42, R44 ;  /* 0x0000002c2a2c7221 */ /* 0x000fe20000010000 */
[----:B------:R-:W-:Y:S01]  /*5220*/  FMUL.FTZ R35, R46, R35 ;  /* 0x000000232e237220 */ /* 0x000fe20000410000 */
[----:B------:R-:W-:Y:S01]  /*5230*/  SHF.L.U32 R42, R88, 0x10, RZ ;  /* 0x00000010582a7819 */ /* 0x000fe200000006ff */
[----:B------:R-:W-:-:S04]  /*5240*/  FADD.FTZ R46, -R24, R47 ;  /* 0x0000002f182e7221 */ /* 0x000fc80000010100 */
[----:B------:R-:W-:-:S04]  /*5250*/  FMUL.FTZ R30, R46, R119 ;  /* 0x000000772e1e7220 */ /* 0x000fc80000410000 */
        /* <DEDUP_REMOVED lines=8> */
[----:B------:R-:W-:Y:S01]  /*52e0*/  FADD.FTZ R42, R41, R34 ;  /* 0x00000022292a7221 */ /* 0x000fe20000010000 */
[----:B------:R-:W-:Y:S02]  /*52f0*/  FMUL.FTZ R41, R28, R34 ;  /* 0x000000221c297220 */ /* 0x000fe40000410000 */
[----:B------:R-:W-:Y:S01]  /*5300*/  FMUL.FTZ R39, R45, R39 ;  /* 0x000000272d277220 */ /* 0x000fe20000410000 */
[----:B------:R-:W-:Y:S01]  /*5310*/  FADD.FTZ R34, R42, R35 ;  /* 0x000000232a227221 */ /* 0x000fe20000010000 */
[----:B------:R-:W-:Y:S01]  /*5320*/  FFMA.FTZ R32, R37, R41, R32 ;  /* 0x0000002925207223 */ /* 0x000fe20000010020 */
[----:B------:R-:W-:Y:S01]  /*5330*/  FADD.FTZ R44, R44, R41 ;  /* 0x000000292c2c7221 */ /* 0x000fe20000010000 */
[-C--:B------:R-:W-:Y:S01]  /*5340*/  FMUL.FTZ R37, R29, R33.reuse ;  /* 0x000000211d257220 */ /* 0x080fe20000410000 */
[----:B------:R-:W-:-:S03]  /*5350*/  FFMA.FTZ R33, R36, R33, R43 ;  /* 0x0000002124217223 */ /* 0x000fc6000001002b */
[----:B------:R-:W-:Y:S01]  /*5360*/  FFMA.FTZ R32, R36, R37, R32 ;  /* 0x0000002524207223 */ /* 0x000fe20000010020 */
[----:B------:R-:W-:Y:S01]  /*5370*/  FADD.FTZ R44, R37, R44 ;  /* 0x0000002c252c7221 */ /* 0x000fe20000010000 */
[----:B------:R-:W-:Y:S01]  /*5380*/  FMUL.FTZ R37, R28, R35 ;  /* 0x000000231c257220 */ /* 0x000fe20000410000 */
[----:B------:R-:W-:-:S03]  /*5390*/  FFMA.FTZ R33, R30, R39, R33 ;  /* 0x000000271e217223 */ /* 0x000fc60000010021 */
[----:B------:R-:W-:Y:S01]  /*53a0*/  FFMA.FTZ R41, R31, R37, R32 ;  /* 0x000000251f297223 */ /* 0x000fe20000010020 */
[----:B------:R-:W-:Y:S01]  /*53b0*/  FADD.FTZ R44, R44, R37 ;  /* 0x000000252c2c7221 */ /* 0x000fe20000010000 */
[----:B------:R-:W-:Y:S01]  /*53c0*/  FMUL.FTZ R37, R29, R39 ;  /* 0x000000271d257220 */ /* 0x000fe20000410000 */
[----:B------:R-:W-:Y:S01]  /*53d0*/  FFMA.FTZ R32, R31, R35, R40 ;  /* 0x000000231f207223 */ /* 0x000fe20000010028 */
[----:B------:R-:W-:Y:S02]  /*53e0*/  FADD.FTZ R35, R38, R39 ;  /* 0x0000002726237221 */ /* 0x000fe40000010000 */
[----:B------:R-:W-:Y:S01]  /*53f0*/  FFMA.FTZ R36, R30, R37, R41 ;  /* 0x000000251e247223 */ /* 0x000fe20000010029 */
[----:B------:R-:W-:-:S07]  /*5400*/  FADD.FTZ R37, R37, R44 ;  /* 0x0000002c25257221 */ /* 0x000fce0000010000 */
.L_x_132:
[----:B------:R-:W0:Y:S01]  /*5410*/  SHFL.DOWN PT, R30, R36, 0x1, 0x1f ;  /* 0x08201f00241e7f89 */ /* 0x000e2200000e0000 */
[C---:B------:R-:W-:Y:S01]  /*5420*/  ISETP.GT.AND P1, PT, R5.reuse, 0x1e, PT ;  /* 0x0000001e0500780c */ /* 0x040fe20003f24270 */
[----:B------:R-:W-:Y:S01]  /*5430*/  BSSY.RECONVERGENT B0, `(.L_x_133) ;  /* 0x0000021000007945 */ /* 0x000fe20003800200 */
[C---:B------:R-:W-:Y:S01]  /*5440*/  ISETP.GT.AND P6, PT, R5.reuse, 0xf, PT ;  /* 0x0000000f0500780c */ /* 0x040fe20003fc4270 */
[----:B------:R-:W1:Y:S01]  /*5450*/  SHFL.DOWN PT, R31, R37, 0x1, 0x1f ;  /* 0x08201f00251f7f89 */ /* 0x000e6200000e0000 */
[----:B------:R-:W-:Y:S02]  /*5460*/  ISETP.GT.AND P5, PT, R5, 0x17, PT ;  /* 0x000000170500780c */ /* 0x000fe40003fa4270 */
[----:B------:R-:W-:Y:S01]  /*5470*/  ISETP.NE.AND P2, PT, R2, RZ, PT ;  /* 0x000000ff0200720c */ /* 0x000fe20003f45270 */
[----:B------:R-:W-:Y:S01]  /*5480*/  STS.128 [R79], R32 ;  /* 0x000000204f007388 */ /* 0x000fe20000000c00 */
[----:B------:R-:W-:-:S05]  /*5490*/  ISETP.GE.U32.AND P4, PT, R4, 0x2, PT ;  /* 0x000000020400780c */ /* 0x000fca0003f86070 */
        /* <DEDUP_REMOVED lines=26> */
.L_x_134:
[----:B------:R-:W-:Y:S05]  /*5640*/  BSYNC.RECONVERGENT B0 ;  /* 0x0000000000007941 */ /* 0x000fea0003800200 */
.L_x_133:
[----:B------:R-:W-:Y:S06]  /*5650*/  BAR.SYNC.DEFER_BLOCKING 0x0 ;  /* 0x0000000000007b1d */ /* 0x000fec0000010000 */
[----:B------:R-:W-:Y:S04]  /*5660*/  BSSY.RECONVERGENT B0, `(.L_x_135) ;  /* 0x0000017000007945 */ /* 0x000fe80003800200 */
[----:B------:R-:W-:Y:S05]  /*5670*/  @P2 BRA `(.L_x_136) ;  /* 0x0000000000542947 */ /* 0x000fea0003800000 */
[----:B------:R-:W4:Y:S01]  /*5680*/  S2UR UR7, SR_CgaCtaId ;  /* 0x00000000000779c3 */ /* 0x000f220000008800 */
[----:B------:R-:W-:Y:S02]  /*5690*/  UMOV UR6, 0x400 ;  /* 0x0000040000067882 */ /* 0x000fe40000000000 */
[----:B----4-:R-:W-:-:S09]  /*56a0*/  ULEA UR6, UR7, UR6, 0x18 ;  /* 0x0000000607067291 */ /* 0x010fd2000f8ec0ff */
[----:B-12---:R-:W1:Y:S02]  /*56b0*/  LDS.128 R36, [UR6+0x10] ;  /* 0x00001006ff247984 */ /* 0x006e640008000c00 */
[----:B-1----:R-:W-:Y:S01]  /*56c0*/  FADD.FTZ R41, R30, R36 ;  /* 0x000000241e297221 */ /* 0x002fe20000010000 */
[----:B0--3--:R-:W-:-:S03]  /*56d0*/  FADD.FTZ R30, R31, R37 ;  /* 0x000000251f1e7221 */ /* 0x009fc60000010000 */
[----:B------:R-:W-:Y:S01]  /*56e0*/  FADD.FTZ R45, R41, R38 ;  /* 0x00000026292d7221 */ /* 0x000fe20000010000 */
[----:B------:R-:W-:Y:S01]  /*56f0*/  FADD.FTZ R44, R30, R39 ;  /* 0x000000271e2c7221 */ /* 0x000fe20000010000 */
[----:B------:R-:W0:Y:S04]  /*5700*/  LDS.128 R40, [UR6+0x20] ;  /* 0x00002006ff287984 */ /* 0x000e280008000c00 */
[----:B------:R-:W1:Y:S04]  /*5710*/  LDS.128 R36, [UR6+0x30] ;  /* 0x00003006ff247984 */ /* 0x000e680008000c00 */
[----:B------:R-:W2:Y:S01]  /*5720*/  LDS.64 R30, [UR6+0x40] ;  /* 0x00004006ff1e7984 */ /* 0x000ea20008000a00 */
[----:B0-----:R-:W-:Y:S01]  /*5730*/  FADD.FTZ R45, R45, R40 ;  /* 0x000000282d2d7221 */ /* 0x001fe20000010000 */
[----:B------:R-:W-:-:S03]  /*5740*/  FADD.FTZ R44, R44, R41 ;  /* 0x000000292c2c7221 */ /* 0x000fc60000010000 */
[----:B------:R-:W-:Y:S01]  /*5750*/  FADD.FTZ R45, R45, R42 ;  /* 0x0000002a2d2d7221 */ /* 0x000fe20000010000 */
[----:B------:R-:W-:-:S03]  /*5760*/  FADD.FTZ R44, R44, R43 ;  /* 0x0000002b2c2c7221 */ /* 0x000fc60000010000 */
[----:B-1----:R-:W-:Y:S01]  /*5770*/  FADD.FTZ R45, R45, R36 ;  /* 0x000000242d2d7221 */ /* 0x002fe20000010000 */
[----:B------:R-:W-:-:S03]  /*5780*/  FADD.FTZ R44, R44, R37 ;  /* 0x000000252c2c7221 */ /* 0x000fc60000010000 */
[----:B------:R-:W-:Y:S01]  /*5790*/  FADD.FTZ R45, R45, R38 ;  /* 0x000000262d2d7221 */ /* 0x000fe20000010000 */
[----:B------:R-:W-:-:S03]  /*57a0*/  FADD.FTZ R44, R44, R39 ;  /* 0x000000272c2c7221 */ /* 0x000fc60000010000 */
[----:B--2---:R-:W-:Y:S01]  /*57b0*/  FADD.FTZ R30, R45, R30 ;  /* 0x0000001e2d1e7221 */ /* 0x004fe20000010000 */
[----:B------:R-:W-:-:S07]  /*57c0*/  FADD.FTZ R31, R44, R31 ;  /* 0x0000001f2c1f7221 */ /* 0x000fce0000010000 */
.L_x_136:
[----:B------:R-:W-:Y:S05]  /*57d0*/  BSYNC.RECONVERGENT B0 ;  /* 0x0000000000007941 */ /* 0x000fea0003800200 */
.L_x_135:
[----:B------:R-:W-:Y:S01]  /*57e0*/  BAR.SYNC.DEFER_BLOCKING 0x0 ;  /* 0x0000000000007b1d */ /* 0x000fe20000010000 */
[----:B------:R-:W-:-:S05]  /*57f0*/  LEA R120, R120, R2, 0x3 ;  /* 0x0000000278787211 */ /* 0x000fca00078e18ff */
        /* <DEDUP_REMOVED lines=10> */
[----:B------:R-:W-:Y:S01]  /*58a0*/  FADD.FTZ R32, R32, R41 ;  /* 0x0000002920207221 */ /* 0x000fe20000010000 */
[----:B------:R-:W1:Y:S01]  /*58b0*/  LDS.128 R36, [R79+0x200] ;  /* 0x000200004f247984 */ /* 0x000e620000000c00 */
[----:B------:R-:W-:Y:S01]  /*58c0*/  FADD.FTZ R41, R33, R42 ;  /* 0x0000002a21297221 */ /* 0x000fe20000010000 */
[----:B------:R-:W-:Y:S01]  /*58d0*/  FADD.FTZ R40, R34, R43 ;  /* 0x0000002b22287221 */ /* 0x000fe20000010000 */
[----:B----4-:R-:W-:Y:S01]  /*58e0*/  FADD.FTZ R42, R32, R45 ;  /* 0x0000002d202a7221 */ /* 0x010fe20000010000 */
[----:B------:R-:W-:Y:S01]  /*58f0*/  FADD.FTZ R43, R121, R44 ;  /* 0x0000002c792b7221 */ /* 0x000fe20000010000 */
[----:B------:R-:W2:Y:S01]  /*5900*/  LDS.128 R32, [R79+0x280] ;  /* 0x000280004f207984 */ /* 0x000ea20000000c00 */
        /* <DEDUP_REMOVED lines=8> */
[----:B------:R-:W-:Y:S01]  /*5990*/  LDS.128 R36, [R79+0x380] ;  /* 0x000380004f247984 */ /* 0x000fe20000000c00 */
[----:B------:R-:W-:Y:S01]  /*59a0*/  FADD.FTZ R45, R45, R34 ;  /* 0x000000222d2d7221 */ /* 0x000fe20000010000 */
[----:B------:R-:W-:-:S02]  /*59b0*/  FADD.FTZ R44, R44, R35 ;  /* 0x000000232c2c7221 */ /* 0x000fc40000010000 */
[----:B------:R-:W1:Y:S02]  /*59c0*/  LDS.128 R40, [R79+0x300] ;  /* 0x000300004f287984 */ /* 0x000e640000000c00 */
[----:B-1----:R-:W-:Y:S01]  /*59d0*/  FADD.FTZ R47, R47, R40 ;  /* 0x000000282f2f7221 */ /* 0x002fe20000010000 */
[----:B------:R-:W-:Y:S01]  /*59e0*/  FADD.FTZ R32, R32, R41 ;  /* 0x0000002920207221 */ /* 0x000fe20000010000 */
[----:B------:R-:W-:Y:S01]  /*59f0*/  FADD.FTZ R45, R45, R42 ;  /* 0x0000002a2d2d7221 */ /* 0x000fe20000010000 */
[----:B------:R-:W-:Y:S01]  /*5a00*/  FADD.FTZ R44, R44, R43 ;  /* 0x0000002b2c2c7221 */ /* 0x000fe20000010000 */
[----:B------:R-:W-:Y:S01]  /*5a10*/  FADD.FTZ R47, R47, R36 ;  /* 0x000000242f2f7221 */ /* 0x000fe20000010000 */
[----:B------:R-:W1:Y:S01]  /*5a20*/  LDS.128 R40, [R79+0x400] ;  /* 0x000400004f287984 */ /* 0x000e620000000c00 */
[----:B------:R-:W-:Y:S01]  /*5a30*/  FADD.FTZ R36, R32, R37 ;  /* 0x0000002520247221 */ /* 0x000fe20000010000 */
[----:B------:R-:W-:Y:S01]  /*5a40*/  FADD.FTZ R45, R45, R38 ;  /* 0x000000262d2d7221 */ /* 0x000fe20000010000 */
[----:B------:R-:W-:Y:S01]  /*5a50*/  FADD.FTZ R44, R44, R39 ;  /* 0x000000272c2c7221 */ /* 0x000fe20000010000 */
[----:B------:R-:W2:Y:S01]  /*5a60*/  LDS.128 R32, [R79+0x480] ;  /* 0x000480004f207984 */ /* 0x000ea20000000c00 */
        /* <DEDUP_REMOVED lines=115> */
[----:B------:R-:W-:Y:S01]  /*61a0*/  FADD.FTZ R32, R47, R40 ;  /* 0x000000282f207221 */ /* 0x000fe20000010000 */
[----:B------:R-:W-:Y:S01]  /*61b0*/  FADD.FTZ R34, R45, R42 ;  /* 0x0000002a2d227221 */ /* 0x000fe20000010000 */
[----:B------:R-:W-:-:S07]  /*61c0*/  FADD.FTZ R35, R44, R43 ;  /* 0x0000002b2c237221 */ /* 0x000fce0000010000 */
.L_x_138:
[----:B------:R-:W-:Y:S05]  /*61d0*/  BSYNC.RECONVERGENT B0 ;  /* 0x0000000000007941 */ /* 0x000fea0003800200 */
.L_x_137:
[----:B------:R-:W-:Y:S04]  /*61e0*/  BSSY.RECONVERGENT B0, `(.L_x_139) ;  /* 0x000001c000007945 */ /* 0x000fe80003800200 */
[----:B------:R-:W-:Y:S05]  /*61f0*/  @P1 BRA `(.L_x_140) ;  /* 0x0000000000681947 */ /* 0x000fea0003800000 */
[----:B-12---:R-:W1:Y:S08]  /*6200*/  LDC.64 R36, c[0x0][0x3f8] ;  /* 0x0000fe00ff247b82 */ /* 0x006e700000000a00 */
[----:B------:R-:W2:Y:S01]  /*6210*/  LDC.64 R38, c[0x0][0x3d8] ;  /* 0x0000f600ff267b82 */ /* 0x000ea20000000a00 */
[----:B-1----:R-:W-:Y:S01]  /*6220*/  IMAD.WIDE.U32 R40, R36, 0x3, RZ ;  /* 0x0000000324287825 */ /* 0x002fe200078e00ff */
[----:B------:R-:W-:-:S04]  /*6230*/  LEA R43, R37, R37, 0x1 ;  /* 0x00000025252b7211 */ /* 0x000fc800078e08ff */
[----:B------:R-:W-:Y:S01]  /*6240*/  IADD3 R43, PT, PT, R41, R43, RZ ;  /* 0x0000002b292b7210 */ /* 0x000fe20007ffe0ff */
[----:B--2---:R-:W-:Y:S01]  /*6250*/  IMAD.WIDE R120, R120, 0x4, R38 ;  /* 0x0000000478787825 */ /* 0x004fe200078e0226 */
[----:B------:R-:W-:Y:S02]  /*6260*/  LEA.HI R38, P1, R37, R36, RZ, 0x1 ;  /* 0x0000002425267211 */ /* 0x000fe400078308ff */
[----:B------:R-:W-:Y:S02]  /*6270*/  LEA.HI R40, P5, R43, R40, RZ, 0x1 ;  /* 0x000000282b287211 */ /* 0x000fe400078b08ff */
[----:B------:R-:W-:Y:S01]  /*6280*/  IADD3.X R41, PT, PT, RZ, R37, RZ, P1, !PT ;  /* 0x00000025ff297210 */ /* 0x000fe20000ffe4ff */
[----:B------:R4:W-:Y:S01]  /*6290*/  REDG.E.ADD.F32.FTZ.RN.STRONG.GPU desc[UR8][R120.64], R32 ;  /* 0x00000020780079a6 */ /* 0x0009e2000c12f308 */
[----:B------:R-:W-:Y:S02]  /*62a0*/  IADD3.X R39, PT, PT, RZ, R43, RZ, P5, !PT ;  /* 0x0000002bff277210 */ /* 0x000fe40002ffe4ff */
[----:B------:R-:W-:-:S02]  /*62b0*/  SHF.L.U64.HI R41, R38, 0x1, R41 ;  /* 0x0000000126297819 */ /* 0x000fc40000010229 */
[----:B------:R-:W-:Y:S02]  /*62c0*/  SHF.L.U32 R38, R38, 0x1, RZ ;  /* 0x0000000126267819 */ /* 0x000fe400000006ff */
[----:B------:R-:W-:Y:S02]  /*62d0*/  SHF.L.U32 R45, R40, 0x1, RZ ;  /* 0x00000001282d7819 */ /* 0x000fe400000006ff */
[----:B------:R-:W-:Y:S02]  /*62e0*/  LOP3.LUT R43, R38, 0xfffffffc, RZ, 0xc0, !PT ;  /* 0xfffffffc262b7812 */ /* 0x000fe400078ec0ff */
[----:B------:R-:W-:Y:S02]  /*62f0*/  LOP3.LUT R45, R45, 0xfffffffc, RZ, 0xc0, !PT ;  /* 0xfffffffc2d2d7812 */ /* 0x000fe400078ec0ff */
[----:B------:R-:W-:Y:S02]  /*6300*/  IADD3 R42, P1, PT, R120, R43, RZ ;  /* 0x0000002b782a7210 */ /* 0x000fe40007f3e0ff */
[----:B------:R-:W-:-:S02]  /*6310*/  SHF.L.U64.HI R39, R40, 0x1, R39 ;  /* 0x0000000128277819 */ /* 0x000fc40000010227 */
[C---:B------:R-:W-:Y:S02]  /*6320*/  IADD3.X R43, PT, PT, R121.reuse, R41, RZ, P1, !PT ;  /* 0x00000029792b7210 */ /* 0x040fe40000ffe4ff */
[----:B------:R-:W-:Y:S02]  /*6330*/  LEA R40, P1, R36, R120, 0x2 ;  /* 0x0000007824287211 */ /* 0x000fe400078210ff */
[----:B------:R-:W-:Y:S01]  /*6340*/  IADD3 R38, P5, PT, R120, R45, RZ ;  /* 0x0000002d78267210 */ /* 0x000fe20007fbe0ff */
[----:B------:R4:W-:Y:S01]  /*6350*/  REDG.E.ADD.F32.FTZ.RN.STRONG.GPU desc[UR8][R42.64], R33 ;  /* 0x000000212a0079a6 */ /* 0x0009e2000c12f308 */
[----:B------:R-:W-:Y:S02]  /*6360*/  LEA.HI.X R41, R36, R121, R37, 0x2, P1 ;  /* 0x0000007924297211 */ /* 0x000fe400008f1425 */
[----:B------:R-:W-:-:S03]  /*6370*/  IADD3.X R39, PT, PT, R121, R39, RZ, P5, !PT ;  /* 0x0000002779277210 */ /* 0x000fc60002ffe4ff */
[----:B------:R4:W-:Y:S04]  /*6380*/  REDG.E.ADD.F32.FTZ.RN.STRONG.GPU desc[UR8][R40.64], R34 ;  /* 0x00000022280079a6 */ /* 0x0009e8000c12f308 */
[----:B------:R4:W-:Y:S02]  /*6390*/  REDG.E.ADD.F32.FTZ.RN.STRONG.GPU desc[UR8][R38.64], R35 ;  /* 0x00000023260079a6 */ /* 0x0009e4000c12f308 */
.L_x_140:
[----:B------:R-:W-:Y:S05]  /*63a0*/  BSYNC.RECONVERGENT B0 ;  /* 0x0000000000007941 */ /* 0x000fea0003800200 */
.L_x_139:
        /* <DEDUP_REMOVED lines=10> */
[----:B-1----:R-:W-:Y:S01]  /*6450*/  LOP3.LUT P1, R36, R65, 0x2, RZ, 0xc0, !PT ;  /* 0x0000000241247812 */ /* 0x002fe2000782c0ff */
        /* <DEDUP_REMOVED lines=13> */
.L_x_143:
[----:B----4-:R-:W2:Y:S04]  /*6530*/  LDG.E.STRONG.GPU R34, desc[UR8][R32.64] ;  /* 0x0000000820227981 */ /* 0x010ea8000c1ef900 */
[----:B--2---:R-:W-:Y:S01]  /*6540*/  CCTL.IVALL ;  /* 0x00000000ff00798f */ /* 0x004fe20002000000 */
[----:B------:R-:W-:Y:S05]  /*6550*/  YIELD ;  /* 0x0000000000007946 */ /* 0x000fea0003800000 */
[----:B------:R-:W-:-:S13]  /*6560*/  ISETP.NE.AND P1, PT, R34, R39, PT ;  /* 0x000000272200720c */ /* 0x000fda0003f25270 */
[----:B------:R-:W-:Y:S05]  /*6570*/  @P1 BRA `(.L_x_143) ;  /* 0xfffffffc00ec1947 */ /* 0x000fea000383ffff */
.L_x_142:
[----:B------:R-:W-:Y:S05]  /*6580*/  WARPSYNC.ALL ;  /* 0x0000000000007948 */ /* 0x000fea0003800000 */
[----:B------:R-:W-:Y:S01]  /*6590*/  BAR.SYNC.DEFER_BLOCKING 0x0 ;  /* 0x0000000000007b1d */ /* 0x000fe20000010000 */
[----:B------:R-:W-:-:S05]  /*65a0*/  HFMA2 R38, -RZ, RZ, 0, 0 ;  /* 0x00000000ff267431 */ /* 0x000fca00000001ff */
[----:B------:R-:W-:Y:S05]  /*65b0*/  @!P4 BRA `(.L_x_144) ;  /* 0x000000040018c947 */ /* 0x000fea0003800000 */
[C-C-:B------:R-:W-:Y:S01]  /*65c0*/  IMAD R44, R3.reuse, 0x7, R0.reuse ;  /* 0x00000007032c7824 */ /* 0x140fe200078e0200 */
[CC--:B------:R-:W-:Y:S01]  /*65d0*/  LEA R42, R3.reuse, R0.reuse, 0x1 ;  /* 0x00000000032a7211 */ /* 0x0c0fe200078e08ff */
[C-C-:B------:R-:W-:Y:S01]  /*65e0*/  IMAD R43, R3.reuse, 0x5, R0.reuse ;  /* 0x00000005032b7824 */ /* 0x140fe200078e0200 */
[----:B------:R-:W-:Y:S01]  /*65f0*/  IADD3 R40, PT, PT, R0, R3, RZ ;  /* 0x0000000300287210 */ /* 0x000fe20007ffe0ff */
[----:B------:R-:W-:Y:S01]  /*6600*/  IMAD R41, R3, 0x6, R0 ;  /* 0x0000000603297824 */ /* 0x000fe200078e0200 */
[----:B------:R-:W-:Y:S01]  /*6610*/  MOV R39, RZ ;  /* 0x000000ff00277202 */ /* 0x000fe20000000f00 */
[----:B------:R-:W-:Y:S01]  /*6620*/  UIADD3 UR6, UPT, UPT, -UR10, URZ, URZ ;  /* 0x000000ff0a067290 */ /* 0x000fe2000fffe1ff */
[----:B------:R-:W-:Y:S02]  /*6630*/  MOV R38, R0 ;  /* 0x0000000000267202 */ /* 0x000fe40000000f00 */
[----:B-1----:R-:W-:Y:S02]  /*6640*/  MOV R36, R66 ;  /* 0x0000004200247202 */ /* 0x002fe40000000f00 */
[----:B--2-4-:R-:W-:-:S07]  /*6650*/  MOV R37, R67 ;  /* 0x0000004300257202 */ /* 0x014fce0000000f00 */
.L_x_145:
[----:B------:R-:W-:Y:S02]  /*6660*/  ISETP.EQ.OR P4, PT, RZ, UR6, P2 ;  /* 0x00000006ff007c0c */ /* 0x000fe40009782670 */
[----:B------:R-:W-:-:S04]  /*6670*/  IADD3 R32, PT, PT, R39, 0x1, RZ ;  /* 0x0000000127207810 */ /* 0x000fc80007ffe0ff */
[----:B------:R-:W-:-:S07]  /*6680*/  ISETP.EQ.OR P5, PT, R32, UR10, P2 ;  /* 0x0000000a20007c0c */ /* 0x000fce00097a2670 */
[----:B------:R-:W-:-:S06]  /*6690*/  @!P4 IMAD.WIDE.U32 R32, R38, 0x8, R46 ;  /* 0x000000082620c825 */ /* 0x000fcc00078e002e */
[----:B------:R-:W0:Y:S01]  /*66a0*/  @!P4 LDG.E.64 R32, desc[UR8][R32.64] ;  /* 0x000000082020c981 */ /* 0x000e22000c1e1b00 */
[----:B------:R-:W-:-:S06]  /*66b0*/  @!P5 IMAD.WIDE.U32 R34, R40, 0x8, R46 ;  /* 0x000000082822d825 */ /* 0x000fcc00078e002e */
[----:B------:R-:W2:Y:S01]  /*66c0*/  @!P5 LDG.E.64 R34, desc[UR8][R34.64] ;  /* 0x000000082222d981 */ /* 0x000ea2000c1e1b00 */
[----:B------:R-:W-:-:S04]  /*66d0*/  IADD3 R45, PT, PT, R39, 0x2, RZ ;  /* 0x00000002272d7810 */ /* 0x000fc80007ffe0ff */
[----:B------:R-:W-:Y:S02]  /*66e0*/  ISETP.EQ.OR P1, PT, R45, UR10, P2 ;  /* 0x0000000a2d007c0c */ /* 0x000fe40009722670 */
[----:B------:R-:W-:Y:S01]  /*66f0*/  IADD3 R45, PT, PT, R39, 0x3, RZ ;  /* 0x00000003272d7810 */ /* 0x000fe20007ffe0ff */
[----:B0--3--:R-:W-:Y:S01]  /*6700*/  @!P4 FADD.FTZ R30, R30, R32 ;  /* 0x000000201e1ec221 */ /* 0x009fe20000010000 */
[----:B------:R-:W-:Y:S02]  /*6710*/  @!P4 FADD.FTZ R31, R31, R33 ;  /* 0x000000211f1fc221 */ /* 0x000fe40000010000 */
[----:B------:R-:W-:-:S07]  /*6720*/  ISETP.EQ.OR P4, PT, R45, UR10, P2 ;  /* 0x0000000a2d007c0c */ /* 0x000fce0009782670 */
[----:B------:R-:W-:-:S04]  /*6730*/  @!P1 IMAD.WIDE.U32 R32, R42, 0x8, R46 ;  /* 0x000000082a209825 */ /* 0x000fc800078e002e */
[----:B--2---:R-:W-:Y:S02]  /*6740*/  @!P5 FADD.FTZ R30, R30, R34 ;  /* 0x000000221e1ed221 */ /* 0x004fe40000010000 */
[----:B------:R-:W2:Y:S01]  /*6750*/  @!P1 LDG.E.64 R32, desc[UR8][R32.64] ;  /* 0x0000000820209981 */ /* 0x000ea2000c1e1b00 */
[----:B------:R-:W-:Y:S01]  /*6760*/  @!P5 FADD.FTZ R31, R31, R35 ;  /* 0x000000231f1fd221 */ /* 0x000fe20000010000 */
[----:B------:R-:W-:-:S06]  /*6770*/  @!P4 IMAD.WIDE.U32 R34, R36, 0x8, R46 ;  /* 0x000000082422c825 */ /* 0x000fcc00078e002e */
[----:B------:R-:W3:Y:S01]  /*6780*/  @!P4 LDG.E.64 R34, desc[UR8][R34.64] ;  /* 0x000000082222c981 */ /* 0x000ee2000c1e1b00 */
[----:B------:R-:W-:-:S04]  /*6790*/  IADD3 R45, PT, PT, R39, 0x4, RZ ;  /* 0x00000004272d7810 */ /* 0x000fc80007ffe0ff */
[----:B------:R-:W-:Y:S02]  /*67a0*/  ISETP.EQ.OR P5, PT, R45, UR10, P2 ;  /* 0x0000000a2d007c0c */ /* 0x000fe400097a2670 */
[----:B------:R-:W-:Y:S01]  /*67b0*/  IADD3 R45, PT, PT, R39, 0x5, RZ ;  /* 0x00000005272d7810 */ /* 0x000fe20007ffe0ff */
[----:B--2---:R-:W-:Y:S01]  /*67c0*/  @!P1 FADD.FTZ R30, R30, R32 ;  /* 0x000000201e1e9221 */ /* 0x004fe20000010000 */
[----:B------:R-:W-:Y:S02]  /*67d0*/  @!P1 FADD.FTZ R31, R31, R33 ;  /* 0x000000211f1f9221 */ /* 0x000fe40000010000 */
[----:B------:R-:W-:-:S07]  /*67e0*/  ISETP.EQ.OR P1, PT, R45, UR10, P2 ;  /* 0x0000000a2d007c0c */ /* 0x000fce0009722670 */
[----:B------:R-:W-:-:S06]  /*67f0*/  @!P5 IMAD.WIDE.U32 R32, R37, 0x8, R46 ;  /* 0x000000082520d825 */ /* 0x000fcc00078e002e */
[----:B------:R-:W2:Y:S01]  /*6800*/  @!P5 LDG.E.64 R32, desc[UR8][R32.64] ;  /* 0x000000082020d981 */ /* 0x000ea2000c1e1b00 */
[----:B---3--:R-:W-:Y:S01]  /*6810*/  @!P4 FADD.FTZ R30, R30, R34 ;  /* 0x000000221e1ec221 */ /* 0x008fe20000010000 */
[----:B------:R-:W-:Y:S01]  /*6820*/  @!P4 FADD.FTZ R31, R31, R35 ;  /* 0x000000231f1fc221 */ /* 0x000fe20000010000 */
[----:B------:R-:W-:-:S06]  /*6830*/  @!P1 IMAD.WIDE.U32 R34, R43, 0x8, R46 ;  /* 0x000000082b229825 */ /* 0x000fcc00078e002e */
[----:B------:R-:W3:Y:S01]  /*6840*/  @!P1 LDG.E.64 R34, desc[UR8][R34.64] ;  /* 0x0000000822229981 */ /* 0x000ee2000c1e1b00 */
[----:B------:R-:W-:-:S04]  /*6850*/  IADD3 R45, PT, PT, R39, 0x6, RZ ;  /* 0x00000006272d7810 */ /* 0x000fc80007ffe0ff */
[----:B------:R-:W-:Y:S02]  /*6860*/  ISETP.EQ.OR P4, PT, R45, UR10, P2 ;  /* 0x0000000a2d007c0c */ /* 0x000fe40009782670 */
[----:B------:R-:W-:-:S04]  /*6870*/  IADD3 R45, PT, PT, R39, 0x7, RZ ;  /* 0x00000007272d7810 */ /* 0x000fc80007ffe0ff */
[----:B------:R-:W-:Y:S01]  /*6880*/  ISETP.EQ.OR P6, PT, R45, UR10, P2 ;  /* 0x0000000a2d007c0c */ /* 0x000fe200097c2670 */
[----:B--2---:R-:W-:Y:S01]  /*6890*/  @!P5 FADD.FTZ R30, R30, R32 ;  /* 0x000000201e1ed221 */ /* 0x004fe20000010000 */
[----:B------:R-:W-:-:S05]  /*68a0*/  @!P5 FADD.FTZ R31, R31, R33 ;  /* 0x000000211f1fd221 */ /* 0x000fca0000010000 */
[----:B------:R-:W-:-:S06]  /*68b0*/  @!P4 IMAD.WIDE.U32 R32, R41, 0x8, R46 ;  /* 0x000000082920c825 */ /* 0x000fcc00078e002e */
[----:B------:R-:W2:Y:S01]  /*68c0*/  @!P4 LDG.E.64 R32, desc[UR8][R32.64] ;  /* 0x000000082020c981 */ /* 0x000ea2000c1e1b00 */
[----:B---3--:R-:W-:Y:S01]  /*68d0*/  @!P1 FADD.FTZ R30, R30, R34 ;  /* 0x000000221e1e9221 */ /* 0x008fe20000010000 */
[----:B------:R-:W-:Y:S01]  /*68e0*/  @!P1 FADD.FTZ R31, R31, R35 ;  /* 0x000000231f1f9221 */ /* 0x000fe20000010000 */
[----:B------:R-:W-:-:S06]  /*68f0*/  @!P6 IMAD.WIDE.U32 R34, R44, 0x8, R46 ;  /* 0x000000082c22e825 */ /* 0x000fcc00078e002e */
[----:B------:R-:W3:Y:S01]  /*6900*/  @!P6 LDG.E.64 R34, desc[UR8][R34.64] ;  /* 0x000000082222e981 */ /* 0x000ee2000c1e1b00 */
        /* <DEDUP_REMOVED lines=14> */
[----:B------:R-:W-:Y:S01]  /*69f0*/  @!P6 FADD.FTZ R31, R31, R35 ;  /* 0x000000231f1fe221 */ /* 0x000fe20000010000 */
[----:B------:R-:W-:Y:S06]  /*6a00*/  @P1 BRA `(.L_x_145) ;  /* 0xfffffffc00141947 */ /* 0x000fec000383ffff */
[----:B------:R-:W-:-:S07]  /*6a10*/  MOV R38, R68 ;  /* 0x0000004400267202 */ /* 0x000fce0000000f00 */
.L_x_144:
[----:B------:R-:W-:-:S13]  /*6a20*/  ISETP.NE.AND P1, PT, R77, RZ, PT ;  /* 0x000000ff4d00720c */ /* 0x000fda0003f25270 */
[----:B------:R-:W-:Y:S05]  /*6a30*/  @!P1 BRA `(.L_x_141) ;  /* 0x0000000000f09947 */ /* 0x000fea0003800000 */
[----:B----4-:R-:W-:Y:S02]  /*6a40*/  IADD3 R32, PT, PT, R77, -0x1, RZ ;  /* 0xffffffff4d207810 */ /* 0x010fe40007ffe0ff */
[----:B------:R-:W-:Y:S02]  /*6a50*/  LOP3.LUT P1, R39, R4, 0x3, RZ, 0xc0, !PT ;  /* 0x0000000304277812 */ /* 0x000fe4000782c0ff */
[----:B------:R-:W-:-:S13]  /*6a60*/  ISETP.GE.U32.AND P4, PT, R32, 0x3, PT ;  /* 0x000000032000780c */ /* 0x000fda0003f86070 */
[----:B------:R-:W-:Y:S05]  /*6a70*/  @!P4 BRA `(.L_x_146) ;  /* 0x000000000070c947 */ /* 0x000fea0003800000 */
[----:B------:R-:W-:-:S13]  /*6a80*/  ISETP.EQ.OR P6, PT, R38, UR10, P2 ;  /* 0x0000000a26007c0c */ /* 0x000fda00097c2670 */
[----:B------:R-:W-:-:S04]  /*6a90*/  @!P6 IMAD R33, R38, R3, R0 ;  /* 0x000000032621e224 */ /* 0x000fc800078e0200 */
[----:B------:R-:W-:-:S06]  /*6aa0*/  @!P6 IMAD.WIDE.U32 R32, R33, 0x8, R46 ;  /* 0x000000082120e825 */ /* 0x000fcc00078e002e */
[----:B------:R-:W0:Y:S01]  /*6ab0*/  @!P6 LDG.E.64 R32, desc[UR8][R32.64] ;  /* 0x000000082020e981 */ /* 0x000e22000c1e1b00 */
[C---:B------:R-:W-:Y:S02]  /*6ac0*/  IADD3 R35, PT, PT, R38.reuse, 0x1, RZ ;  /* 0x0000000126237810 */ /* 0x040fe40007ffe0ff */
[C---:B--2---:R-:W-:Y:S02]  /*6ad0*/  IADD3 R37, PT, PT, R38.reuse, 0x2, RZ ;  /* 0x0000000226257810 */ /* 0x044fe40007ffe0ff */
[----:B------:R-:W-:Y:S02]  /*6ae0*/  ISETP.EQ.OR P5, PT, R35, UR10, P2 ;  /* 0x0000000a23007c0c */ /* 0x000fe400097a2670 */
[----:B------:R-:W-:Y:S02]  /*6af0*/  ISETP.EQ.OR P4, PT, R37, UR10, P2 ;  /* 0x0000000a25007c0c */ /* 0x000fe40009782670 */
[----:B-1----:R-:W-:-:S09]  /*6b00*/  IADD3 R36, PT, PT, R38, 0x3, RZ ;  /* 0x0000000326247810 */ /* 0x002fd20007ffe0ff */
[-CC-:B------:R-:W-:Y:S02]  /*6b10*/  @!P5 IMAD R35, R35, R3.reuse, R0.reuse ;  /* 0x000000032323d224 */ /* 0x180fe400078e0200 */
        /* <DEDUP_REMOVED lines=18> */
.L_x_146:
[----:B------:R-:W-:Y:S05]  /*6c40*/  @!P1 BRA `(.L_x_141) ;  /* 0x00000000006c9947 */ /* 0x000fea0003800000 */
[----:B------:R-:W-:Y:S02]  /*6c50*/  ISETP.NE.AND P1, PT, R39, 0x1, PT ;  /* 0x000000012700780c */ /* 0x000fe40003f25270 */
[----:B-1----:R-:W-:-:S11]  /*6c60*/  LOP3.LUT R36, R4, 0x1, RZ, 0xc0, !PT ;  /* 0x0000000104247812 */ /* 0x002fd600078ec0ff */
        /* <DEDUP_REMOVED lines=9> */
[----:B------:R-:W4:Y:S01]  /*6d00*/  @!P1 LDG.E.64 R34, desc[UR8][R34.64] ;  /* 0x0000000822229981 */ /* 0x000f22000c1e1b00 */
[----:B------:R-:W-:Y:S01]  /*6d10*/  IADD3 R38, PT, PT, R38, 0x2, RZ ;  /* 0x0000000226267810 */ /* 0x000fe20007ffe0ff */
[----:B0--3--:R-:W-:Y:S01]  /*6d20*/  @!P4 FADD.FTZ R30, R30, R32 ;  /* 0x000000201e1ec221 */ /* 0x009fe20000010000 */
[----:B------:R-:W-:-:S03]  /*6d30*/  @!P4 FADD.FTZ R31, R31, R33 ;  /* 0x000000211f1fc221 */ /* 0x000fc60000010000 */
[----:B----4-:R-:W-:Y:S01]  /*6d40*/  @!P1 FADD.FTZ R30, R30, R34 ;  /* 0x000000221e1e9221 */ /* 0x010fe20000010000 */
[----:B------:R-:W-:-:S07]  /*6d50*/  @!P1 FADD.FTZ R31, R31, R35 ;  /* 0x000000231f1f9221 */ /* 0x000fce0000010000 */
.L_x_147:
[----:B------:R-:W-:Y:S01]  /*6d60*/  ISETP.EQ.OR P1, PT, R38, UR10, P2 ;  /* 0x0000000a26007c0c */ /* 0x000fe20009722670 */
[----:B------:R-:W-:Y:S03]  /*6d70*/  BSSY.RECONVERGENT B0, `(.L_x_141) ;  /* 0x0000008000007945 */ /* 0x000fe60003800200 */
[----:B------:R-:W-:-:S13]  /*6d80*/  ISETP.NE.U32.OR P1, PT, R36, 0x1, P1 ;  /* 0x000000012400780c */ /* 0x000fda0000f25470 */
[----:B------:R-:W-:Y:S05]  /*6d90*/  @P1 BRA `(.L_x_148) ;  /* 0x0000000000141947 */ /* 0x000fea0003800000 */
[----:B------:R-:W-:-:S04]  /*6da0*/  IMAD R33, R3, R38, R0 ;  /* 0x0000002603217224 */ /* 0x000fc800078e0200 */
[----:B------:R-:W-:-:S06]  /*6db0*/  IMAD.WIDE.U32 R32, R33, 0x8, R46 ;  /* 0x0000000821207825 */ /* 0x000fcc00078e002e */
[----:B------:R-:W0:Y:S02]  /*6dc0*/  LDG.E.64 R32, desc[UR8][R32.64] ;  /* 0x0000000820207981 */ /* 0x000e24000c1e1b00 */
[----:B0--3--:R-:W-:Y:S01]  /*6dd0*/  FADD.FTZ R30, R30, R32 ;  /* 0x000000201e1e7221 */ /* 0x009fe20000010000 */
[----:B------:R-:W-:-:S07]  /*6de0*/  FADD.FTZ R31, R31, R33 ;  /* 0x000000211f1f7221 */ /* 0x000fce0000010000 */
.L_x_148:
[----:B------:R-:W-:Y:S05]  /*6df0*/  BSYNC.RECONVERGENT B0 ;  /* 0x0000000000007941 */ /* 0x000fea0003800200 */
.L_x_141:
[----:B------:R-:W5:Y:S01]  /*6e00*/  S2UR UR7, SR_CgaCtaId ;  /* 0x00000000000779c3 */ /* 0x000f620000008800 */
[----:B------:R-:W-:Y:S01]  /*6e10*/  UMOV UR6, 0x400 ;  /* 0x0000040000067882 */ /* 0x000fe20000000000 */
[----:B------:R-:W0:Y:S01]  /*6e20*/  LDCU.64 UR12, c[0x0][0x400] ;  /* 0x00008000ff0c77ac */ /* 0x000e220008000a00 */
[----:B------:R-:W-:Y:S02]  /*6e30*/  SHF.L.U32 R63, R63, 0x10, RZ ;  /* 0x000000103f3f7819 */ /* 0x000fe400000006ff */
[----:B------:R-:W-:Y:S02]  /*6e40*/  SHF.L.U32 R117, R117, 0x10, RZ ;  /* 0x0000001075757819 */ /* 0x000fe400000006ff */
[----:B------:R-:W-:Y:S01]  /*6e50*/  SHF.L.U32 R62, R62, 0x10, RZ ;  /* 0x000000103e3e7819 */ /* 0x000fe200000006ff */
[----:B----4-:R-:W-:Y:S01]  /*6e60*/  FADD.FTZ R32, -R24, R63 ;  /* 0x0000003f18207221 */ /* 0x010fe20000010100 */
[----:B------:R-:W-:-:S03]  /*6e70*/  SHF.L.U32 R118, R118, 0x10, RZ ;  /* 0x0000001076767819 */ /* 0x000fc600000006ff */
[----:B------:R-:W-:Y:S01]  /*6e80*/  FMUL.FTZ R33, R32, R119 ;  /* 0x0000007720217220 */ /* 0x000fe20000410000 */
[----:B0-----:R-:W-:Y:S01]  /*6e90*/  ISETP.GE.U32.AND P1, PT, R80, UR12, PT ;  /* 0x0000000c50007c0c */ /* 0x001fe2000bf26070 */
[----:B-----5:R-:W-:-:S03]  /*6ea0*/  ULEA UR6, UR7, UR6, 0x18 ;  /* 0x0000000607067291 */ /* 0x020fc6000f8ec0ff */
[----:B------:R-:W-:-:S06]  /*6eb0*/  ISETP.GE.AND.EX P1, PT, R6, UR13, PT, P1 ;  /* 0x0000000d06007c0c */ /* 0x000fcc000bf26310 */
[----:B------:R-:W-:Y:S01]  /*6ec0*/  @!P2 STS.64 [UR6+0x50], R30 ;  /* 0x0000501eff00a988 */ /* 0x000fe20008000a06 */
[----:B------:R-:W-:Y:S06]  /*6ed0*/  BAR.SYNC.DEFER_BLOCKING 0x0 ;  /* 0x0000000000007b1d */ /* 0x000fec0000010000 */
[----:B---3--:R-:W0:Y:S01]  /*6ee0*/  LDS.64 R30, [UR6+0x50] ;  /* 0x00005006ff1e7984 */ /* 0x008e220008000a00 */
[----:B------:R-:W0:Y:S02]  /*6ef0*/  LDCU UR6, c[0x0][0x42c] ;  /* 0x00008580ff0677ac */ /* 0x000e240008000800 */
[----:B0-----:R-:W-:Y:S01]  /*6f00*/  FMUL.FTZ R34, R30, UR6 ;  /* 0x000000061e227c20 */ /* 0x001fe20008410000 */
[----:B------:R-:W-:Y:S01]  /*6f10*/  FMUL.FTZ R35, R31, UR6 ;  /* 0x000000061f237c20 */ /* 0x000fe20008410000 */
[----:B------:R-:W-:-:S03]  /*6f20*/  FADD.FTZ R30, -R24, R117 ;  /* 0x00000075181e7221 */ /* 0x000fc60000010100 */
[----:B------:R-:W-:Y:S01]  /*6f30*/  FFMA.FTZ R31, R34, R33, R35 ;  /* 0x00000021221f7223 */ /* 0x000fe20000010023 */
[----:B------:R-:W-:Y:S01]  /*6f40*/  FMUL.FTZ R40, R30, R119 ;  /* 0x000000771e287220 */ /* 0x000fe20000410000 */
        /* <DEDUP_REMOVED lines=10> */
[----:B--2---:R-:W1:Y:S01]  /*6ff0*/  MUFU.RCP R37, R36 ;  /* 0x0000002400257308 */ /* 0x004e620000001000 */
        /* <DEDUP_REMOVED lines=8> */
.L_x_149:
[----:B------:R-:W-:Y:S01]  /*7080*/  FFMA.FTZ R30, R34, R40, R35 ;  /* 0x00000028221e7223 */ /* 0x000fe20000010023 */
[----:B------:R-:W-:Y:S01]  /*7090*/  BSSY.RECONVERGENT B0, `(.L_x_150) ;  /* 0x0000014000007945 */ /* 0x000fe20003800200 */
[----:B------:R-:W-:Y:S01]  /*70a0*/  FFMA.FTZ R62, R28, R62, -R31 ;  /* 0x0000003e1c3e7223 */ /* 0x000fe2000001081f */
[C---:B------:R-:W-:Y:S01]  /*70b0*/  IADD3 R39, PT, PT, R80.reuse, 0x20, RZ ;  /* 0x0000002050277810 */ /* 0x040fe20007ffe0ff */
[----:B-1----:R-:W-:Y:S01]  /*70c0*/  FFMA.FTZ R36, R29, R118, -R30 ;  /* 0x000000761d247223 */ /* 0x002fe2000001081e */
[----:B--2---:R-:W-:Y:S01]  /*70d0*/  IADD3 R37, PT, PT, R80, 0x40, RZ ;  /* 0x0000004050257810 */ /* 0x004fe20007ffe0ff */
[----:B------:R-:W-:Y:S06]  /*70e0*/  @P1 BRA `(.L_x_151) ;  /* 0x0000000000381947 */ /* 0x000fec0003800000 */
[----:B------:R-:W0:Y:S01]  /*70f0*/  LDCU.64 UR14, c[0x0][0x3f8] ;  /* 0x00007f00ff0e77ac */ /* 0x000e220008000a00 */
[----:B------:R-:W-:Y:S01]  /*7100*/  MOV R30, R124 ;  /* 0x0000007c001e7202 */ /* 0x000fe20000000f00 */
[----:B------:R-:W-:Y:S01]  /*7110*/  FMUL.FTZ R41, R62, R119 ;  /* 0x000000773e297220 */ /* 0x000fe20000410000 */
[----:B------:R-:W-:Y:S01]  /*7120*/  MOV R31, R123 ;  /* 0x0000007b001f7202 */ /* 0x000fe20000000f00 */
[----:B------:R-:W1:Y:S01]  /*7130*/  LDCU.64 UR6, c[0x0][0x380] ;  /* 0x00007000ff0677ac */ /* 0x000e620008000a00 */
[----:B------:R-:W-:Y:S01]  /*7140*/  FMUL.FTZ R36, R36, R119 ;  /* 0x0000007724247220 */ /* 0x000fe20000410000 */
        /* <DEDUP_REMOVED lines=8> */
.L_x_151:
[----:B------:R-:W-:Y:S05]  /*71d0*/  BSYNC.RECONVERGENT B0 ;  /* 0x0000000000007941 */ /* 0x000fea0003800200 */
.L_x_150:
[----:B------:R-:W-:Y:S02]  /*71e0*/  SHF.L.U32 R61, R61, 0x10, RZ ;  /* 0x000000103d3d7819 */ /* 0x000fe400000006ff */
[----:B------:R-:W-:Y:S02]  /*71f0*/  SHF.L.U32 R115, R115, 0x10, RZ ;  /* 0x0000001073737819 */ /* 0x000fe400000006ff */
[----:B------:R-:W-:Y:S01]  /*7200*/  ISETP.GE.U32.AND P1, PT, R39, UR12, PT ;  /* 0x0000000c27007c0c */ /* 0x000fe2000bf26070 */
[----:B0-----:R-:W-:Y:S01]  /*7210*/  FADD.FTZ R32, -R24, R61 ;  /* 0x0000003d18207221 */ /* 0x001fe20000010100 */
[----:B------:R-:W-:Y:S02]  /*7220*/  ISETP.GE.U32.AND P2, PT, R37, UR12, PT ;  /* 0x0000000c25007c0c */ /* 0x000fe4000bf46070 */
[----:B------:R-:W-:Y:S01]  /*7230*/  SHF.R.S32.HI R30, RZ, 0x1f, R39 ;  /* 0x0000001fff1e7819 */ /* 0x000fe20000011427 */
[----:B------:R-:W-:Y:S01]  /*7240*/  FMUL.FTZ R41, R32, R119 ;  /* 0x0000007720297220 */ /* 0x000fe20000410000 */
[----:B------:R-:W-:Y:S01]  /*7250*/  SHF.R.S32.HI R36, RZ, 0x1f, R37 ;  /* 0x0000001fff247819 */ /* 0x000fe20000011425 */
[----:B------:R-:W-:Y:S01]  /*7260*/  FADD.FTZ R32, -R24, R115 ;  /* 0x0000007318207221 */ /* 0x000fe20000010100 */
[----:B------:R-:W-:Y:S01]  /*7270*/  ISETP.GE.AND.EX P1, PT, R30, UR13, PT, P1 ;  /* 0x0000000d1e007c0c */ /* 0x000fe2000bf26310 */
[----:B------:R-:W-:Y:S01]  /*7280*/  FFMA.FTZ R33, R34, R41, R35 ;  /* 0x0000002922217223 */ /* 0x000fe20000010023 */
[----:B------:R-:W-:Y:S01]  /*7290*/  ISETP.GE.AND.EX P2, PT, R36, UR13, PT, P2 ;  /* 0x0000000d24007c0c */ /* 0x000fe2000bf46320 */
[----:B------:R-:W-:Y:S01]  /*72a0*/  FMUL.FTZ R46, R32, R119 ;  /* 0x00000077202e7220 */ /* 0x000fe20000410000 */
[----:B------:R-:W-:-:S02]  /*72b0*/  SHF.L.U32 R31, R60, 0x10, RZ ;  /* 0x000000103c1f7819 */ /* 0x000fc400000006ff */
[----:B------:R-:W-:Y:S02]  /*72c0*/  SHF.L.U32 R116, R116, 0x10, RZ ;  /* 0x0000001074747819 */ /* 0x000fe400000006ff */
        /* <DEDUP_REMOVED lines=20> */
.L_x_152:
[----:B------:R-:W-:Y:S01]  /*7410*/  FFMA.FTZ R38, R34, R46, R35 ;  /* 0x0000002e22267223 */ /* 0x000fe20000010023 */
[----:B------:R-:W-:Y:S01]  /*7420*/  BSSY.RECONVERGENT B0, `(.L_x_153) ;  /* 0x0000014000007945 */ /* 0x000fe20003800200 */
[----:B------:R-:W-:Y:S01]  /*7430*/  FFMA.FTZ R32, R28, R31, -R33 ;  /* 0x0000001f1c207223 */ /* 0x000fe20000010821 */
[----:B------:R-:W-:Y:S01]  /*7440*/  SHF.L.U32 R113, R113, 0x10, RZ ;  /* 0x0000001071717819 */ /* 0x000fe200000006ff */
[----:B------:R-:W-:Y:S01]  /*7450*/  FADD.FTZ R42, -R24, R59 ;  /* 0x0000003b182a7221 */ /* 0x000fe20000010100 */
[----:B------:R-:W-:Y:S01]  /*7460*/  FFMA.FTZ R38, R29, R116, -R38 ;  /* 0x000000741d267223 */ /* 0x000fe20000010826 */
[----:B------:R-:W-:Y:S06]  /*7470*/  @P1 BRA `(.L_x_154) ;  /* 0x0000000000381947 */ /* 0x000fec0003800000 */
[----:B------:R-:W0:Y:S01]  /*7480*/  LDCU.64 UR6, c[0x0][0x3f8] ;  /* 0x00007f00ff0677ac */ /* 0x000e220008000a00 */
[----:B------:R-:W-:Y:S01]  /*7490*/  MOV R31, R123 ;  /* 0x0000007b001f7202 */ /* 0x000fe20000000f00 */
[----:B------:R-:W-:Y:S01]  /*74a0*/  FMUL.FTZ R38, R38, R119 ;  /* 0x0000007726267220 */ /* 0x000fe20000410000 */
[----:B------:R-:W1:Y:S01]  /*74b0*/  LDCU.64 UR14, c[0x0][0x380] ;  /* 0x00007000ff0e77ac */ /* 0x000e620008000a00 */
[----:B0-----:R-:W-:Y:S01]  /*74c0*/  IMAD R40, R30, UR6, RZ ;  /* 0x000000061e287c24 */ /* 0x001fe2000f8e02ff */
[----:B------:R-:W-:-:S03]  /*74d0*/  MOV R30, R124 ;  /* 0x0000007c001e7202 */ /* 0x000fc60000000f00 */
[C---:B------:R-:W-:Y:S02]  /*74e0*/  IMAD R33, R39.reuse, UR7, R40 ;  /* 0x0000000727217c24 */ /* 0x040fe4000f8e0228 */
[----:B------:R-:W-:-:S04]  /*74f0*/  IMAD.WIDE.U32 R30, R39, UR6, R30 ;  /* 0x00000006271e7c25 */ /* 0x000fc8000f8e001e */
[----:B------:R-:W-:Y:S01]  /*7500*/  FMUL.FTZ R39, R32, R119 ;  /* 0x0000007720277220 */ /* 0x000fe20000410000 */
[----:B-1----:R-:W-:Y:S02]  /*7510*/  LEA R32, P1, R30, UR14, 0x1 ;  /* 0x0000000e1e207c11 */ /* 0x002fe4000f8208ff */
[----:B------:R-:W-:Y:S02]  /*7520*/  IADD3 R33, PT, PT, R31, R33, RZ ;  /* 0x000000211f217210 */ /* 0x000fe40007ffe0ff */
[----:B------:R-:W-:Y:S02]  /*7530*/  F2FP.BF16.F32.PACK_AB R31, R38, R39 ;  /* 0x00000027261f723e */ /* 0x000fe400000010ff */
[----:B------:R-:W-:-:S05]  /*7540*/  LEA.HI.X R33, R30, UR15, R33, 0x1, P1 ;  /* 0x0000000f1e217c11 */ /* 0x000fca00088f0c21 */
[----:B------:R0:W-:Y:S02]  /*7550*/  STG.E desc[UR8][R32.64], R31 ;  /* 0x0000001f20007986 */ /* 0x0001e4000c101908 */
.L_x_154:
[----:B------:R-:W-:Y:S05]  /*7560*/  BSYNC.RECONVERGENT B0 ;  /* 0x0000000000007941 */ /* 0x000fea0003800200 */
.L_x_153:
[----:B0-----:R-:W-:Y:S01]  /*7570*/  FMUL.FTZ R33, R42, R119 ;  /* 0x000000772a217220 */ /* 0x001fe20000410000 */
[----:B------:R-:W-:Y:S01]  /*7580*/  FADD.FTZ R30, -R24, R113 ;  /* 0x00000071181e7221 */ /* 0x000fe20000010100 */
[----:B------:R-:W-:Y:S02]  /*7590*/  SHF.L.U32 R31, R58, 0x10, RZ ;  /* 0x000000103a1f7819 */ /* 0x000fe400000006ff */
[----:B------:R-:W-:Y:S01]  /*75a0*/  SHF.L.U32 R114, R114, 0x10, RZ ;  /* 0x0000001072727819 */ /* 0x000fe200000006ff */
        /* <DEDUP_REMOVED lines=21> */
.L_x_155:
        /* <DEDUP_REMOVED lines=21> */
.L_x_157:
[----:B------:R-:W-:Y:S05]  /*7850*/  BSYNC.RECONVERGENT B0 ;  /* 0x0000000000007941 */ /* 0x000fea0003800200 */
.L_x_156:
[----:B------:R-:W-:Y:S01]  /*7860*/  SHF.L.U32 R43, R49, 0x10, RZ ;  /* 0x00000010312b7819 */ /* 0x000fe200000006ff */
[----:B------:R-:W-:Y:S01]  /*7870*/  FADD.FTZ R116, -R24, R57 ;  /* 0x0000003918747221 */ /* 0x000fe20000010100 */
[----:B------:R-:W-:Y:S01]  /*7880*/  SHF.L.U32 R49, R84, 0x10, RZ ;  /* 0x0000001054317819 */ /* 0x000fe200000006ff */
[----:B------:R-:W-:Y:S01]  /*7890*/  FADD.FTZ R111, -R24, R111 ;  /* 0x0000006f186f7221 */ /* 0x000fe20000010100 */
[C---:B0-----:R-:W-:Y:S02]  /*78a0*/  IADD3 R31, PT, PT, R80.reuse, 0x60, RZ ;  /* 0x00000060501f7810 */ /* 0x041fe40007ffe0ff */
[----:B------:R-:W-:Y:S01]  /*78b0*/  IADD3 R41, PT, PT, R80, 0x80, RZ ;  /* 0x0000008050297810 */ /* 0x000fe20007ffe0ff */
[----:B------:R-:W-:Y:S01]  /*78c0*/  FMUL.FTZ R111, R111, R119 ;  /* 0x000000776f6f7220 */ /* 0x000fe20000410000 */
[----:B------:R-:W-:Y:S02]  /*78d0*/  SHF.L.U32 R45, R55, 0x10, RZ ;  /* 0x00000010372d7819 */ /* 0x000fe400000006ff */
[----:B------:R-:W-:-:S02]  /*78e0*/  SHF.L.U32 R37, R53, 0x10, RZ ;  /* 0x0000001035257819 */ /* 0x000fc400000006ff */
[----:B------:R-:W-:Y:S01]  /*78f0*/  SHF.L.U32 R33, R51, 0x10, RZ ;  /* 0x0000001033217819 */ /* 0x000fe200000006ff */
[C---:B------:R-:W-:Y:S01]  /*7900*/  FADD.FTZ R45, -R24.reuse, R45 ;  /* 0x0000002d182d7221 */ /* 0x040fe20000010100 */
[----:B------:R-:W-:Y:S01]  /*7910*/  SHF.L.U32 R59, R21, 0x10, RZ ;  /* 0x00000010153b7819 */ /* 0x000fe200000006ff */
[----:B------:R-:W-:Y:S01]  /*7920*/  FADD.FTZ R21, -R24, R43 ;  /* 0x0000002b18157221 */ /* 0x000fe20000010100 */
[----:B------:R-:W-:Y:S01]  /*7930*/  SHF.L.U32 R63, R82, 0x10, RZ ;  /* 0x00000010523f7819 */ /* 0x000fe200000006ff */
[----:B------:R-:W-:Y:S01]  /*7940*/  FADD.FTZ R82, -R24, R49 ;  /* 0x0000003118527221 */ /* 0x000fe20000010100 */
[----:B------:R-:W-:Y:S01]  /*7950*/  SHF.L.U32 R47, R25, 0x10, RZ ;  /* 0x00000010192f7819 */ /* 0x000fe200000006ff */
[----:B------:R-:W-:Y:S01]  /*7960*/  FMUL.FTZ R49, R116, R119 ;  /* 0x0000007774317220 */ /* 0x000fe20000410000 */
[----:B------:R-:W-:Y:S01]  /*7970*/  SHF.L.U32 R109, R109, 0x10, RZ ;  /* 0x000000106d6d7819 */ /* 0x000fe200000006ff */
[C---:B------:R-:W-:Y:S01]  /*7980*/  FADD.FTZ R60, -R24.reuse, R63 ;  /* 0x0000003f183c7221 */ /* 0x040fe20000010100 */
        /* <DEDUP_REMOVED lines=29> */
[----:B------:R-:W-:Y:S01]  /*7b60*/  FADD.FTZ R44, -R24, R95 ;  /* 0x0000005f182c7221 */ /* 0x000fe20000010100 */
[----:B------:R-:W-:Y:S01]  /*7b70*/  IADD3 R19, PT, PT, R80, 0xc0, RZ ;  /* 0x000000c050137810 */ /* 0x000fe20007ffe0ff */
[----:B------:R-:W-:Y:S01]  /*7b80*/  FADD.FTZ R46, -R24, R61 ;  /* 0x0000003d182e7221 */ /* 0x000fe20000010100 */
[----:B------:R-:W-:Y:S01]  /*7b90*/  IADD3 R15, PT, PT, R80, 0xe0, RZ ;  /* 0x000000e0500f7810 */ /* 0x000fe20007ffe0ff */
[C---:B------:R-:W-:Y:S01]  /*7ba0*/  FADD.FTZ R58, -R24.reuse, R93 ;  /* 0x0000005d183a7221 */ /* 0x040fe20000010100 */
[----:B------:R-:W-:Y:S01]  /*7bb0*/  ISETP.GE.U32.AND P1, PT, R31, UR12, PT ;  /* 0x0000000c1f007c0c */ /* 0x000fe2000bf26070 */
[C---:B------:R-:W-:Y:S01]  /*7bc0*/  FADD.FTZ R62, -R24.reuse, R91 ;  /* 0x0000005b183e7221 */ /* 0x040fe20000010100 */
[----:B------:R-:W-:Y:S01]  /*7bd0*/  ISETP.GE.U32.AND P6, PT, R41, UR12, PT ;  /* 0x0000000c29007c0c */ /* 0x000fe2000bfc6070 */
[C---:B------:R-:W-:Y:S01]  /*7be0*/  FADD.FTZ R84, -R24.reuse, R89 ;  /* 0x0000005918547221 */ /* 0x040fe20000010100 */
[----:B------:R-:W-:Y:S01]  /*7bf0*/  SHF.R.S32.HI R25, RZ, 0x1f, R31 ;  /* 0x0000001fff197819 */ /* 0x000fe2000001141f */
[----:B------:R-:W-:Y:S01]  /*7c00*/  FADD.FTZ R114, -R24, R87 ;  /* 0x0000005718727221 */ /* 0x000fe20000010100 */
[----:B------:R-:W-:Y:S01]  /*7c10*/  SHF.R.S32.HI R43, RZ, 0x1f, R41 ;  /* 0x0000001fff2b7819 */ /* 0x000fe20000011429 */
[----:B------:R-:W-:Y:S01]  /*7c20*/  FFMA.FTZ R63, R34, R49, R35 ;  /* 0x00000031223f7223 */ /* 0x000fe20000010023 */
[----:B------:R-:W-:-:S02]  /*7c30*/  ISETP.GE.U32.AND P5, PT, R19, UR12, PT ;  /* 0x0000000c13007c0c */ /* 0x000fc4000bfa6070 */
[----:B------:R-:W-:Y:S02]  /*7c40*/  ISETP.GE.U32.AND P4, PT, R15, UR12, PT ;  /* 0x0000000c0f007c0c */ /* 0x000fe4000bf86070 */
[----:B------:R-:W-:Y:S02]  /*7c50*/  ISETP.GE.U32.AND P2, PT, R76, UR12, PT ;  /* 0x0000000c4c007c0c */ /* 0x000fe4000bf46070 */
[----:B------:R-:W-:Y:S02]  /*7c60*/  ISETP.GE.AND.EX P1, PT, R25, UR13, PT, P1 ;  /* 0x0000000d19007c0c */ /* 0x000fe4000bf26310 */
        /* <DEDUP_REMOVED lines=22> */
.L_x_158:
[----:B------:R-:W-:Y:S01]  /*7dd0*/  FFMA.FTZ R24, R34, R111, R35 ;  /* 0x0000006f22187223 */ /* 0x000fe20000010023 */
[----:B------:R-:W-:Y:S01]  /*7de0*/  BSSY.RECONVERGENT B0, `(.L_x_159) ;  /* 0x0000014000007945 */ /* 0x000fe20003800200 */
[----:B------:R-:W-:Y:S01]  /*7df0*/  FFMA.FTZ R56, R28, R47, -R63 ;  /* 0x0000002f1c387223 */ /* 0x000fe2000001083f */
[-C--:B------:R-:W-:Y:S01]  /*7e00*/  FMUL.FTZ R47, R45, R119.reuse ;  /* 0x000000772d2f7220 */ /* 0x080fe20000410000 */
[----:B------:R-:W-:Y:S01]  /*7e10*/  FMUL.FTZ R49, R30, R119 ;  /* 0x000000771e317220 */ /* 0x000fe20000410000 */
[----:B------:R-:W-:Y:S01]  /*7e20*/  FFMA.FTZ R112, R29, R112, -R24 ;  /* 0x000000701d707223 */ /* 0x000fe20000010818 */
[----:B------:R-:W-:Y:S06]  /*7e30*/  @P1 BRA `(.L_x_160) ;  /* 0x0000000000381947 */ /* 0x000fec0003800000 */
[----:B------:R-:W0:Y:S01]  /*7e40*/  LDCU.64 UR6, c[0x0][0x3f8] ;  /* 0x00007f00ff0677ac */ /* 0x000e220008000a00 */
[----:B------:R-:W-:Y:S01]  /*7e50*/  MOV R24, R124 ;  /* 0x0000007c00187202 */ /* 0x000fe20000000f00 */
[-C--:B------:R-:W-:Y:S01]  /*7e60*/  FMUL.FTZ R56, R56, R119.reuse ;  /* 0x0000007738387220 */ /* 0x080fe20000410000 */
[----:B------:R-:W-:Y:S01]  /*7e70*/  FMUL.FTZ R45, R112, R119 ;  /* 0x00000077702d7220 */ /* 0x000fe20000410000 */
[----:B------:R-:W1:Y:S04]  /*7e80*/  LDCU.64 UR14, c[0x0][0x380] ;  /* 0x00007000ff0e77ac */ /* 0x000e680008000a00 */
[----:B------:R-:W-:Y:S01]  /*7e90*/  F2FP.BF16.F32.PACK_AB R45, R45, R56 ;  /* 0x000000382d2d723e */ /* 0x000fe200000010ff */
[----:B0-----:R-:W-:Y:S01]  /*7ea0*/  IMAD R30, R25, UR6, RZ ;  /* 0x00000006191e7c24 */ /* 0x001fe2000f8e02ff */
[----:B------:R-:W-:-:S03]  /*7eb0*/  MOV R25, R123 ;  /* 0x0000007b00197202 */ /* 0x000fc60000000f00 */
[----:B------:R-:W-:-:S04]  /*7ec0*/  IMAD.WIDE.U32 R24, R31, UR6, R24 ;  /* 0x000000061f187c25 */ /* 0x000fc8000f8e0018 */
[----:B------:R-:W-:Y:S01]  /*7ed0*/  IMAD R31, R31, UR7, R30 ;  /* 0x000000071f1f7c24 */ /* 0x000fe2000f8e021e */
[----:B-1----:R-:W-:-:S04]  /*7ee0*/  LEA R30, P1, R24, UR14, 0x1 ;  /* 0x0000000e181e7c11 */ /* 0x002fc8000f8208ff */
[----:B------:R-:W-:-:S04]  /*7ef0*/  IADD3 R31, PT, PT, R25, R31, RZ ;  /* 0x0000001f191f7210 */ /* 0x000fc80007ffe0ff */
[----:B------:R-:W-:-:S05]  /*7f00*/  LEA.HI.X R31, R24, UR15, R31, 0x1, P1 ;  /* 0x0000000f181f7c11 */ /* 0x000fca00088f0c1f */
[----:B------:R0:W-:Y:S02]  /*7f10*/  STG.E desc[UR8][R30.64], R45 ;  /* 0x0000002d1e007986 */ /* 0x0001e4000c101908 */
.L_x_160:
[----:B------:R-:W-:Y:S05]  /*7f20*/  BSYNC.RECONVERGENT B0 ;  /* 0x0000000000007941 */ /* 0x000fea0003800200 */
.L_x_159:
[----:B------:R-:W-:Y:S01]  /*7f30*/  SHF.L.U32 R25, R54, 0x10, RZ ;  /* 0x0000001036197819 */ /* 0x000fe200000006ff */
[C-C-:B------:R-:W-:Y:S01]  /*7f40*/  FFMA.FTZ R55, R34.reuse, R47, R35.reuse ;  /* 0x0000002f22377223 */ /* 0x140fe20000010023 */
[----:B------:R-:W-:Y:S01]  /*7f50*/  FFMA.FTZ R56, R34, R49, R35 ;  /* 0x0000003122387223 */ /* 0x000fe20000010023 */
[----:B------:R-:W-:Y:S01]  /*7f60*/  SHF.L.U32 R110, R110, 0x10, RZ ;  /* 0x000000106e6e7819 */ /* 0x000fe200000006ff */
[----:B------:R-:W-:Y:S06]  /*7f70*/  @!P3 BRA `(.L_x_161) ;  /* 0x000000000048b947 */ /* 0x000fec0003800000 */
        /* <DEDUP_REMOVED lines=18> */
.L_x_161:
[----:B------:R-:W-:Y:S01]  /*80a0*/  BSSY.RECONVERGENT B0, `(.L_x_162) ;  /* 0x0000012000007945 */ /* 0x000fe20003800200 */
[----:B0-----:R-:W-:Y:S01]  /*80b0*/  FFMA.FTZ R30, R28, R25, -R55 ;  /* 0x000000191c1e7223 */ /* 0x001fe20000010837 */
        /* <DEDUP_REMOVED lines=11> */
[C---:B-1----:R-:W-:Y:S02]  /*8170*/  LEA R30, P1, R24.reuse, UR14, 0x1 ;  /* 0x0000000e181e7c11 */ /* 0x042fe4000f8208ff */
[----:B------:R-:W-:Y:S02]  /*8180*/  IADD3 R31, PT, PT, R25, R31, RZ ;  /* 0x0000001f191f7210 */ /* 0x000fe40007ffe0ff */
[----:B------:R-:W-:Y:S02]  /*8190*/  F2FP.BF16.F32.PACK_AB R41, R41, R54 ;  /* 0x000000362929723e */ /* 0x000fe400000010ff */
[----:B------:R-:W-:-:S05]  /*81a0*/  LEA.HI.X R31, R24, UR15, R31, 0x1, P1 ;  /* 0x0000000f181f7c11 */ /* 0x000fca00088f0c1f */
[----:B------:R0:W-:Y:S02]  /*81b0*/  STG.E desc[UR8][R30.64], R41 ;  /* 0x000000291e007986 */ /* 0x0001e4000c101908 */
.L_x_163:
[----:B------:R-:W-:Y:S05]  /*81c0*/  BSYNC.RECONVERGENT B0 ;  /* 0x0000000000007941 */ /* 0x000fea0003800200 */
.L_x_162:
[----:B------:R-:W-:Y:S01]  /*81d0*/  SHF.L.U32 R25, R52, 0x10, RZ ;  /* 0x0000001034197819 */ /* 0x000fe200000006ff */
[-C--:B------:R-:W-:Y:S01]  /*81e0*/  FMUL.FTZ R51, R37, R119.reuse ;  /* 0x0000007725337220 */ /* 0x080fe20000410000 */
[----:B------:R-:W-:Y:S01]  /*81f0*/  SHF.L.U32 R108, R108, 0x10, RZ ;  /* 0x000000106c6c7819 */ /* 0x000fe200000006ff */
[----:B------:R-:W-:Y:S01]  /*8200*/  FMUL.FTZ R54, R39, R119 ;  /* 0x0000007727367220 */ /* 0x000fe20000410000 */
[----:B------:R-:W-:Y:S02]  /*8210*/  SHF.R.S32.HI R43, RZ, 0x1f, R19 ;  /* 0x0000001fff2b7819 */ /* 0x000fe40000011413 */
[----:B0-----:R-:W-:Y:S01]  /*8220*/  SHF.R.S32.HI R41, RZ, 0x1f, R15 ;  /* 0x0000001fff297819 */ /* 0x001fe2000001140f */
        /* <DEDUP_REMOVED lines=19> */
.L_x_164:
[----:B------:R-:W-:Y:S04]  /*8360*/  BSSY.RECONVERGENT B0, `(.L_x_165) ;  /* 0x0000016000007945 */ /* 0x000fe80003800200 */
[----:B------:R-:W-:Y:S05]  /*8370*/  @P0 BRA `(.L_x_166) ;  /* 0x0000000000500947 */ /* 0x000fea0003800000 */
[----:B------:R-:W0:Y:S01]  /*8380*/  LDCU.64 UR6, c[0x0][0x3f8] ;  /* 0x00007f00ff0677ac */ /* 0x000e220008000a00 */
[----:B------:R-:W-:Y:S01]  /*8390*/  IADD3 R37, PT, PT, R80, 0xa0, RZ ;  /* 0x000000a050257810 */ /* 0x000fe20007ffe0ff */
[C-C-:B------:R-:W-:Y:S01]  /*83a0*/  FFMA.FTZ R31, R34.reuse, R51, R35.reuse ;  /* 0x00000033221f7223 */ /* 0x140fe20000010023 */
[----:B------:R-:W-:Y:S01]  /*83b0*/  FFMA.FTZ R24, R34, R54, R35 ;  /* 0x0000003622187223 */ /* 0x000fe20000010023 */
[----:B------:R-:W1:Y:S01]  /*83c0*/  LDCU.64 UR14, c[0x0][0x380] ;  /* 0x00007000ff0e77ac */ /* 0x000e620008000a00 */
[----:B------:R-:W-:Y:S01]  /*83d0*/  SHF.R.S32.HI R39, RZ, 0x1f, R37 ;  /* 0x0000001fff277819 */ /* 0x000fe20000011425 */
[----:B------:R-:W-:Y:S01]  /*83e0*/  FFMA.FTZ R30, R28, R25, -R31 ;  /* 0x000000191c1e7223 */ /* 0x000fe2000001081f */
[----:B------:R-:W-:Y:S01]  /*83f0*/  FFMA.FTZ R108, R29, R108, -R24 ;  /* 0x0000006c1d6c7223 */ /* 0x000fe20000010818 */
[----:B------:R-:W-:Y:S02]  /*8400*/  MOV R24, R124 ;  /* 0x0000007c00187202 */ /* 0x000fe40000000f00 */
[----:B------:R-:W-:Y:S01]  /*8410*/  MOV R25, R123 ;  /* 0x0000007b00197202 */ /* 0x000fe20000000f00 */
[----:B------:R-:W-:Y:S01]  /*8420*/  FMUL.FTZ R52, R30, R119 ;  /* 0x000000771e347220 */ /* 0x000fe20000410000 */
[----:B0-----:R-:W-:-:S02]  /*8430*/  IMAD R31, R39, UR6, RZ ;  /* 0x00000006271f7c24 */ /* 0x001fc4000f8e02ff */
[----:B------:R-:W-:-:S04]  /*8440*/  IMAD.WIDE.U32 R24, R37, UR6, R24 ;  /* 0x0000000625187c25 */ /* 0x000fc8000f8e0018 */
[----:B------:R-:W-:Y:S02]  /*8450*/  IMAD R31, R37, UR7, R31 ;  /* 0x00000007251f7c24 */ /* 0x000fe4000f8e021f */
[----:B------:R-:W-:Y:S01]  /*8460*/  FMUL.FTZ R37, R108, R119 ;  /* 0x000000776c257220 */ /* 0x000fe20000410000 */
[C---:B-1----:R-:W-:Y:S02]  /*8470*/  LEA R30, P0, R24.reuse, UR14, 0x1 ;  /* 0x0000000e181e7c11 */ /* 0x042fe4000f8008ff */
[----:B------:R-:W-:Y:S02]  /*8480*/  IADD3 R31, PT, PT, R25, R31, RZ ;  /* 0x0000001f191f7210 */ /* 0x000fe40007ffe0ff */
[----:B------:R-:W-:Y:S02]  /*8490*/  F2FP.BF16.F32.PACK_AB R37, R37, R52 ;  /* 0x000000342525723e */ /* 0x000fe400000010ff */
[----:B------:R-:W-:-:S05]  /*84a0*/  LEA.HI.X R31, R24, UR15, R31, 0x1, P0 ;  /* 0x0000000f181f7c11 */ /* 0x000fca00080f0c1f */
[----:B------:R0:W-:Y:S02]  /*84b0*/  STG.E desc[UR8][R30.64], R37 ;  /* 0x000000251e007986 */ /* 0x0001e4000c101908 */
.L_x_166:
[----:B------:R-:W-:Y:S05]  /*84c0*/  BSYNC.RECONVERGENT B0 ;  /* 0x0000000000007941 */ /* 0x000fea0003800200 */
.L_x_165:
[----:B------:R-:W-:Y:S01]  /*84d0*/  UISETP.NE.AND UP0, UPT, UR11, URZ, UPT ;  /* 0x000000ff0b00728c */ /* 0x000fe2000bf05270 */
[-C--:B------:R-:W-:Y:S01]  /*84e0*/  FMUL.FTZ R33, R33, R119.reuse ;  /* 0x0000007721217220 */ /* 0x080fe20000410000 */
[----:B------:R-:W-:Y:S01]  /*84f0*/  FMUL.FTZ R52, R23, R119 ;  /* 0x0000007717347220 */ /* 0x000fe20000410000 */
[----:B------:R-:W-:Y:S02]  /*8500*/  ISETP.GE.AND.EX P5, PT, R43, UR13, PT, P5 ;  /* 0x0000000d2b007c0c */ /* 0x000fe4000bfa6350 */
[----:B------:R-:W-:Y:S01]  /*8510*/  ISETP.GE.AND.EX P4, PT, R41, UR13, PT, P4 ;  /* 0x0000000d29007c0c */ /* 0x000fe2000bf86340 */
[C-C-:B------:R-:W-:Y:S01]  /*8520*/  FFMA.FTZ R45, R34.reuse, R33, R35.reuse ;  /* 0x00000021222d7223 */ /* 0x140fe20000010023 */
[----:B------:R-:W-:Y:S01]  /*8530*/  ISETP.GE.AND.EX P2, PT, R7, UR13, PT, P2 ;  /* 0x0000000d07007c0c */ /* 0x000fe2000bf46320 */
[----:B------:R-:W-:Y:S01]  /*8540*/  FFMA.FTZ R54, R34, R52, R35 ;  /* 0x0000003422367223 */ /* 0x000fe20000010023 */
[----:B------:R-:W-:Y:S02]  /*8550*/  SHF.L.U32 R23, R50, 0x10, RZ ;  /* 0x0000001032177819 */ /* 0x000fe400000006ff */
[----:B------:R-:W-:Y:S01]  /*8560*/  SHF.L.U32 R106, R106, 0x10, RZ ;  /* 0x000000106a6a7819 */ /* 0x000fe200000006ff */
[----:B------:R-:W-:Y:S08]  /*8570*/  BRA.U !UP0, `(.L_x_167) ;  /* 0x0000000108487547 */ /* 0x000ff0000b800000 */
        /* <DEDUP_REMOVED lines=18> */
.L_x_167:
[----:B------:R-:W-:Y:S01]  /*86a0*/  BSSY.RECONVERGENT B0, `(.L_x_168) ;  /* 0x0000013000007945 */ /* 0x000fe20003800200 */
[----:B0-----:R-:W-:Y:S01]  /*86b0*/  FFMA.FTZ R30, R28, R23, -R45 ;  /* 0x000000171c1e7223 */ /* 0x001fe2000001082d */
[----:B------:R-:W-:Y:S01]  /*86c0*/  FMUL.FTZ R23, R21, R119 ;  /* 0x0000007715177220 */ /* 0x000fe20000410000 */
[----:B------:R-:W-:Y:S01]  /*86d0*/  FFMA.FTZ R54, R29, R106, -R54 ;  /* 0x0000006a1d367223 */ /* 0x000fe20000010836 */
        /* <DEDUP_REMOVED lines=15> */
.L_x_169:
[----:B------:R-:W-:Y:S05]  /*87d0*/  BSYNC.RECONVERGENT B0 ;  /* 0x0000000000007941 */ /* 0x000fea0003800200 */
.L_x_168:
[----:B0-----:R-:W-:Y:S01]  /*87e0*/  SHF.L.U32 R19, R48, 0x10, RZ ;  /* 0x0000001030137819 */ /* 0x001fe200000006ff */
[----:B------:R-:W-:Y:S01]  /*87f0*/  FFMA.FTZ R33, R34, R23, R35 ;  /* 0x0000001722217223 */ /* 0x000fe20000010023 */
[----:B------:R-:W-:Y:S01]  /*8800*/  SHF.L.U32 R104, R104, 0x10, RZ ;  /* 0x0000001068687819 */ /* 0x000fe200000006ff */
[----:B------:R-:W-:Y:S01]  /*8810*/  FMUL.FTZ R52, R17, R119 ;  /* 0x0000007711347220 */ /* 0x000fe20000410000 */
        /* <DEDUP_REMOVED lines=19> */
.L_x_170:
        /* <DEDUP_REMOVED lines=21> */
.L_x_172:
[----:B------:R-:W-:Y:S05]  /*8aa0*/  BSYNC.RECONVERGENT B0 ;  /* 0x0000000000007941 */ /* 0x000fea0003800200 */
.L_x_171:
[----:B0-----:R-:W-:Y:S01]  /*8ab0*/  SHF.L.U32 R15, R16, 0x10, RZ ;  /* 0x00000010100f7819 */ /* 0x001fe200000006ff */
[C-C-:B------:R-:W-:Y:S01]  /*8ac0*/  FFMA.FTZ R33, R34.reuse, R19, R35.reuse ;  /* 0x0000001322217223 */ /* 0x140fe20000010023 */
[----:B------:R-:W-:Y:S01]  /*8ad0*/  FFMA.FTZ R48, R34, R118, R35 ;  /* 0x0000007622307223 */ /* 0x000fe20000010023 */
        /* <DEDUP_REMOVED lines=20> */
.L_x_173:
[----:B------:R-:W-:Y:S01]  /*8c20*/  BSSY.RECONVERGENT B0, `(.L_x_174) ;  /* 0x0000012000007945 */ /* 0x000fe20003800200 */
[----:B------:R-:W-:Y:S01]  /*8c30*/  FFMA.FTZ R24, R28, R15, -R33 ;  /* 0x0000000f1c187223 */ /* 0x000fe20000010821 */
[----:B------:R-:W-:Y:S02]  /*8c40*/  FFMA.FTZ R48, R29, R102, -R48 ;  /* 0x000000661d307223 */ /* 0x000fe40000010830 */
[----:B------:R-:W-:Y:S05]  /*8c50*/  @P2 BRA `(.L_x_175) ;  /* 0x0000000000382947 */ /* 0x000fea0003800000 */
[----:B------:R-:W0:Y:S01]  /*8c60*/  LDCU.64 UR6, c[0x0][0x3f8] ;  /* 0x00007f00ff0677ac */ /* 0x000e220008000a00 */
[----:B------:R-:W-:Y:S01]  /*8c70*/  MOV R16, R124 ;  /* 0x0000007c00107202 */ /* 0x000fe20000000f00 */
[----:B------:R-:W-:Y:S01]  /*8c80*/  FMUL.FTZ R30, R24, R119 ;  /* 0x00000077181e7220 */ /* 0x000fe20000410000 */
[----:B------:R-:W-:Y:S01]  /*8c90*/  MOV R17, R123 ;  /* 0x0000007b00117202 */ /* 0x000fe20000000f00 */
[----:B------:R-:W1:Y:S01]  /*8ca0*/  LDCU.64 UR14, c[0x0][0x380] ;  /* 0x00007000ff0e77ac */ /* 0x000e620008000a00 */
[----:B0-----:R-:W-:Y:S02]  /*8cb0*/  IMAD R15, R7, UR6, RZ ;  /* 0x00000006070f7c24 */ /* 0x001fe4000f8e02ff */
        /* <DEDUP_REMOVED lines=8> */
.L_x_175:
[----:B------:R-:W-:Y:S05]  /*8d40*/  BSYNC.RECONVERGENT B0 ;  /* 0x0000000000007941 */ /* 0x000fea0003800200 */
.L_x_174:
[-C--:B------:R-:W-:Y:S01]  /*8d50*/  FMUL.FTZ R19, R32, R119.reuse ;  /* 0x0000007720137220 */ /* 0x080fe20000410000 */
        /* <DEDUP_REMOVED lines=12> */
[----:B------:R-:W-:Y:S01]  /*8e20*/  ISETP.GE.U32.AND P2, PT, R75, UR12, PT ;  /* 0x0000000c4b007c0c */ /* 0x000fe2000bf46070 */
[----:B------:R-:W-:Y:S01]  /*8e30*/  FMUL.FTZ R116, R116, R119 ;  /* 0x0000007774747220 */ /* 0x000fe20000410000 */
[----:B------:R-:W-:Y:S01]  /*8e40*/  ISETP.GE.U32.AND P1, PT, R74, UR12, PT ;  /* 0x0000000c4a007c0c */ /* 0x000fe2000bf26070 */
[C-C-:B------:R-:W-:Y:S01]  /*8e50*/  FFMA.FTZ R47, R34.reuse, R19, R35.reuse ;  /* 0x00000013222f7223 */ /* 0x140fe20000010023 */
[----:B------:R-:W-:Y:S01]  /*8e60*/  ISETP.GE.U32.AND P0, PT, R73, UR12, PT ;  /* 0x0000000c49007c0c */ /* 0x000fe2000bf06070 */
[--C-:B------:R-:W-:Y:S01]  /*8e70*/  FFMA.FTZ R50, R34, R48, R35.reuse ;  /* 0x0000003022327223 */ /* 0x100fe20000010023 */
[----:B------:R-:W-:Y:S01]  /*8e80*/  ISETP.GE.U32.AND P6, PT, R72, UR12, PT ;  /* 0x0000000c48007c0c */ /* 0x000fe2000bfc6070 */
[C-C-:B------:R-:W-:Y:S01]  /*8e90*/  FFMA.FTZ R33, R34.reuse, R37, R35.reuse ;  /* 0x0000002522217223 */ /* 0x140fe20000010023 */
[----:B------:R-:W-:Y:S01]  /*8ea0*/  ISETP.GE.U32.AND P4, PT, R71, UR12, PT ;  /* 0x0000000c47007c0c */ /* 0x000fe2000bf86070 */
[--C-:B------:R-:W-:Y:S01]  /*8eb0*/  FFMA.FTZ R38, R34, R40, R35.reuse ;  /* 0x0000002822267223 */ /* 0x100fe20000010023 */
[----:B------:R-:W-:Y:S01]  /*8ec0*/  ISETP.GE.U32.AND P5, PT, R70, UR12, PT ;  /* 0x0000000c46007c0c */ /* 0x000fe2000bfa6070 */
[C-C-:B------:R-:W-:Y:S01]  /*8ed0*/  FFMA.FTZ R31, R34.reuse, R42, R35.reuse ;  /* 0x0000002a221f7223 */ /* 0x140fe20000010023 */
[C-C-:B------:R-:W-:Y:S01]  /*8ee0*/  FFMA.FTZ R36, R34.reuse, R44, R35.reuse ;  /* 0x0000002c22247223 */ /* 0x140fe20000010023 */
[C-C-:B0-----:R-:W-:Y:S01]  /*8ef0*/  FFMA.FTZ R25, R34.reuse, R46, R35.reuse ;  /* 0x0000002e22197223 */ /* 0x141fe20000010023 */
[C-C-:B------:R-:W-:Y:S01]  /*8f00*/  FFMA.FTZ R32, R34.reuse, R58, R35.reuse ;  /* 0x0000003a22207223 */ /* 0x140fe20000010023 */
[C-C-:B------:R-:W-:Y:S01]  /*8f10*/  FFMA.FTZ R23, R34.reuse, R60, R35.reuse ;  /* 0x0000003c22177223 */ /* 0x140fe20000010023 */
[C-C-:B------:R-:W-:Y:S01]  /*8f20*/  FFMA.FTZ R30, R34.reuse, R62, R35.reuse ;  /* 0x0000003e221e7223 */ /* 0x140fe20000010023 */
[C-C-:B------:R-:W-:Y:S01]  /*8f30*/  FFMA.FTZ R21, R34.reuse, R82, R35.reuse ;  /* 0x0000005222157223 */ /* 0x140fe20000010023 */
[C-C-:B------:R-:W-:Y:S01]  /*8f40*/  FFMA.FTZ R24, R34.reuse, R84, R35.reuse ;  /* 0x0000005422187223 */ /* 0x140fe20000010023 */
[C-C-:B------:R-:W-:Y:S01]  /*8f50*/  FFMA.FTZ R15, R34.reuse, R114, R35.reuse ;  /* 0x00000072220f7223 */ /* 0x140fe20000010023 */
[----:B------:R-:W-:Y:S01]  /*8f60*/  ISETP.GE.U32.AND P3, PT, R69, UR12, PT ;  /* 0x0000000c45007c0c */ /* 0x000fe2000bf66070 */
[----:B------:R-:W-:Y:S01]  /*8f70*/  FFMA.FTZ R34, R34, R116, R35 ;  /* 0x0000007422227223 */ /* 0x000fe20000010023 */
[----:B------:R-:W-:-:S02]  /*8f80*/  ISETP.GE.AND.EX P2, PT, R8, UR13, PT, P2 ;  /* 0x0000000d08007c0c */ /* 0x000fc4000bf46320 */
[----:B------:R-:W-:Y:S02]  /*8f90*/  ISETP.GE.AND.EX P1, PT, R9, UR13, PT, P1 ;  /* 0x0000000d09007c0c */ /* 0x000fe4000bf26310 */
[----:B------:R-:W-:Y:S02]  /*8fa0*/  ISETP.GE.AND.EX P0, PT, R10, UR13, PT, P0 ;  /* 0x0000000d0a007c0c */ /* 0x000fe4000bf06300 */
[----:B------:R-:W-:Y:S02]  /*8fb0*/  ISETP.GE.AND.EX P6, PT, R11, UR13, PT, P6 ;  /* 0x0000000d0b007c0c */ /* 0x000fe4000bfc6360 */
[----:B------:R-:W-:Y:S02]  /*8fc0*/  ISETP.GE.AND.EX P4, PT, R12, UR13, PT, P4 ;  /* 0x0000000d0c007c0c */ /* 0x000fe4000bf86340 */
[----:B------:R-:W-:Y:S02]  /*8fd0*/  ISETP.GE.AND.EX P5, PT, R13, UR13, PT, P5 ;  /* 0x0000000d0d007c0c */ /* 0x000fe4000bfa6350 */
[----:B------:R-:W-:-:S02]  /*8fe0*/  SHF.L.U32 R17, R18, 0x10, RZ ;  /* 0x0000001012117819 */ /* 0x000fc400000006ff */
        /* <DEDUP_REMOVED lines=20> */
.L_x_176:
        /* <DEDUP_REMOVED lines=18> */
.L_x_178:
[----:B------:R-:W-:Y:S05]  /*9250*/  BSYNC.RECONVERGENT B0 ;  /* 0x0000000000007941 */ /* 0x000fea0003800200 */
.L_x_177:
        /* <DEDUP_REMOVED lines=21> */
.L_x_179:
        /* <DEDUP_REMOVED lines=18> */
.L_x_181:
[----:B------:R-:W-:Y:S05]  /*94d0*/  BSYNC.RECONVERGENT B0 ;  /* 0x0000000000007941 */ /* 0x000fea0003800200 */
.L_x_180:
[----:B------:R-:W-:Y:S02]  /*94e0*/  SHF.L.U32 R22, R22, 0x10, RZ ;  /* 0x0000001016167819 */ /* 0x000fe400000006ff */
[----:B------:R-:W-:Y:S01]  /*94f0*/  SHF.L.U32 R96, R96, 0x10, RZ ;  /* 0x0000001060607819 */ /* 0x000fe200000006ff */
[----:B------:R-:W-:Y:S06]  /*9500*/  BRA.U !UP0, `(.L_x_182) ;  /* 0x0000000108487547 */ /* 0x000fec000b800000 */
[----:B------:R-:W-:Y:S01]  /*9510*/  FFMA.FTZ R42, R28, R42, R26 ;  /* 0x0000002a1c2a7223 */ /* 0x000fe2000001001a */
[----:B------:R-:W-:-:S03]  /*9520*/  FFMA.FTZ R44, R29, R44, R27 ;  /* 0x0000002c1d2c7223 */ /* 0x000fc6000001001b */
[----:B------:R-:W-:Y:S01]  /*9530*/  FMUL.FTZ R16, R42, -1.4426950216293334961 ;  /* 0xbfb8aa3b2a107820 */ /* 0x000fe20000410000 */
[----:B01----:R-:W-:-:S05]  /*9540*/  FMUL.FTZ R18, R44, -1.4426950216293334961 ;  /* 0xbfb8aa3b2c127820 */ /* 0x003fca0000410000 */
        /* <DEDUP_REMOVED lines=14> */
.L_x_182:
[----:B------:R-:W-:Y:S01]  /*9630*/  BSSY.RECONVERGENT B0, `(.L_x_183) ;  /* 0x0000012000007945 */ /* 0x000fe20003800200 */
[----:B------:R-:W-:Y:S01]  /*9640*/  FFMA.FTZ R22, R28, R22, -R31 ;  /* 0x000000161c167223 */ /* 0x000fe2000001081f */
[----:B------:R-:W-:Y:S02]  /*9650*/  FFMA.FTZ R20, R29, R96, -R36 ;  /* 0x000000601d147223 */ /* 0x000fe40000010824 */
[----:B------:R-:W-:Y:S05]  /*9660*/  @P0 BRA `(.L_x_184) ;  /* 0x0000000000380947 */ /* 0x000fea0003800000 */
[----:B------:R-:W0:Y:S01]  /*9670*/  LDCU.64 UR6, c[0x0][0x3f8] ;  /* 0x00007f00ff0677ac */ /* 0x000e220008000a00 */
[----:B------:R-:W-:Y:S01]  /*9680*/  MOV R16, R124 ;  /* 0x0000007c00107202 */ /* 0x000fe20000000f00 */
[----:B------:R-:W-:Y:S01]  /*9690*/  FMUL.FTZ R31, R22, R119 ;  /* 0x00000077161f7220 */ /* 0x000fe20000410000 */
[----:B-1----:R-:W-:Y:S01]  /*96a0*/  MOV R17, R123 ;  /* 0x0000007b00117202 */ /* 0x002fe20000000f00 */
        /* <DEDUP_REMOVED lines=10> */
.L_x_184:
[----:B------:R-:W-:Y:S05]  /*9750*/  BSYNC.RECONVERGENT B0 ;  /* 0x0000000000007941 */ /* 0x000fea0003800200 */
.L_x_183:
[----:B------:R-:W-:Y:S02]  /*9760*/  SHF.L.U32 R81, R81, 0x10, RZ ;  /* 0x0000001051517819 */ /* 0x000fe400000006ff */
[----:B------:R-:W-:Y:S01]  /*9770*/  SHF.L.U32 R94, R94, 0x10, RZ ;  /* 0x000000105e5e7819 */ /* 0x000fe200000006ff */
[----:B------:R-:W-:Y:S06]  /*9780*/  BRA.U !UP0, `(.L_x_185) ;  /* 0x0000000108487547 */ /* 0x000fec000b800000 */
[----:B------:R-:W-:Y:S01]  /*9790*/  FFMA.FTZ R46, R28, R46, R26 ;  /* 0x0000002e1c2e7223 */ /* 0x000fe2000001001a */
[----:B------:R-:W-:-:S03]  /*97a0*/  FFMA.FTZ R58, R29, R58, R27 ;  /* 0x0000003a1d3a7223 */ /* 0x000fc6000001001b */
[----:B------:R-:W-:Y:S01]  /*97b0*/  FMUL.FTZ R16, R46, -1.4426950216293334961 ;  /* 0xbfb8aa3b2e107820 */ /* 0x000fe20000410000 */
[----:B012---:R-:W-:-:S05]  /*97c0*/  FMUL.FTZ R19, R58, -1.4426950216293334961 ;  /* 0xbfb8aa3b3a137820 */ /* 0x007fca0000410000 */
        /* <DEDUP_REMOVED lines=14> */
.L_x_185:
[----:B------:R-:W-:Y:S01]  /*98b0*/  BSSY.RECONVERGENT B0, `(.L_x_186) ;  /* 0x0000012000007945 */ /* 0x000fe20003800200 */
[----:B012---:R-:W-:Y:S01]  /*98c0*/  FFMA.FTZ R18, R28, R81, -R25 ;  /* 0x000000511c127223 */ /* 0x007fe20000010819 */
        /* <DEDUP_REMOVED lines=16> */
.L_x_187:
[----:B------:R-:W-:Y:S05]  /*99d0*/  BSYNC.RECONVERGENT B0 ;  /* 0x0000000000007941 */ /* 0x000fea0003800200 */
.L_x_186:
        /* <DEDUP_REMOVED lines=21> */
.L_x_188:
[----:B------:R-:W-:Y:S01]  /*9b30*/  BSSY.RECONVERGENT B0, `(.L_x_189) ;  /* 0x0000012000007945 */ /* 0x000fe20003800200 */
[----:B------:R-:W-:Y:S01]  /*9b40*/  FFMA.FTZ R20, R28, R83, -R23 ;  /* 0x000000531c147223 */ /* 0x000fe20000010817 */
[----:B------:R-:W-:Y:S02]  /*9b50*/  FFMA.FTZ R30, R29, R92, -R30 ;  /* 0x0000005c1d1e7223 */ /* 0x000fe4000001081e */
[----:B------:R-:W-:Y:S05]  /*9b60*/  @P4 BRA `(.L_x_190) ;  /* 0x0000000000384947 */ /* 0x000fea0003800000 */
[----:B------:R-:W1:Y:S01]  /*9b70*/  LDCU.64 UR6, c[0x0][0x3f8] ;  /* 0x00007f00ff0677ac */ /* 0x000e620008000a00 */
[----:B------:R-:W-:Y:S01]  /*9b80*/  MOV R16, R124 ;  /* 0x0000007c00107202 */ /* 0x000fe20000000f00 */
[----:B------:R-:W-:Y:S01]  /*9b90*/  FMUL.FTZ R23, R20, R119 ;  /* 0x0000007714177220 */ /* 0x000fe20000410000 */
[----:B0-----:R-:W-:Y:S01]  /*9ba0*/  MOV R17, R123 ;  /* 0x0000007b00117202 */ /* 0x001fe20000000f00 */
[----:B------:R-:W0:Y:S01]  /*9bb0*/  LDCU.64 UR14, c[0x0][0x380] ;  /* 0x00007000ff0e77ac */ /* 0x000e220008000a00 */
[----:B------:R-:W-:Y:S01]  /*9bc0*/  FMUL.FTZ R20, R30, R119 ;  /* 0x000000771e147220 */ /* 0x000fe20000410000 */
[----:B-1----:R-:W-:Y:S02]  /*9bd0*/  IMAD R22, R12, UR6, RZ ;  /* 0x000000060c167c24 */ /* 0x002fe4000f8e02ff */
[----:B------:R-:W-:-:S04]  /*9be0*/  IMAD.WIDE.U32 R18, R71, UR6, R16 ;  /* 0x0000000647127c25 */ /* 0x000fc8000f8e0010 */
[----:B------:R-:W-:Y:S01]  /*9bf0*/  IMAD R17, R71, UR7, R22 ;  /* 0x0000000747117c24 */ /* 0x000fe2000f8e0216 */
[----:B0-----:R-:W-:-:S04]  /*9c00*/  LEA R16, P0, R18, UR14, 0x1 ;  /* 0x0000000e12107c11 */ /* 0x001fc8000f8008ff */
[----:B------:R-:W-:Y:S02]  /*9c10*/  IADD3 R17, PT, PT, R19, R17, RZ ;  /* 0x0000001113117210 */ /* 0x000fe40007ffe0ff */
[----:B------:R-:W-:Y:S02]  /*9c20*/  F2FP.BF16.F32.PACK_AB R19, R20, R23 ;  /* 0x000000171413723e */ /* 0x000fe400000010ff */
[----:B------:R-:W-:-:S05]  /*9c30*/  LEA.HI.X R17, R18, UR15, R17, 0x1, P0 ;  /* 0x0000000f12117c11 */ /* 0x000fca00080f0c11 */
[----:B------:R1:W-:Y:S02]  /*9c40*/  STG.E desc[UR8][R16.64], R19 ;  /* 0x0000001310007986 */ /* 0x0003e4000c101908 */
.L_x_190:
[----:B------:R-:W-:Y:S05]  /*9c50*/  BSYNC.RECONVERGENT B0 ;  /* 0x0000000000007941 */ /* 0x000fea0003800200 */
.L_x_189:
[----:B------:R-:W-:Y:S02]  /*9c60*/  SHF.L.U32 R85, R85, 0x10, RZ ;  /* 0x0000001055557819 */ /* 0x000fe400000006ff */
[----:B------:R-:W-:Y:S01]  /*9c70*/  SHF.L.U32 R90, R90, 0x10, RZ ;  /* 0x000000105a5a7819 */ /* 0x000fe200000006ff */
[----:B------:R-:W-:Y:S06]  /*9c80*/  BRA.U !UP0, `(.L_x_191) ;  /* 0x0000000108487547 */ /* 0x000fec000b800000 */
[----:B------:R-:W-:Y:S01]  /*9c90*/  FFMA.FTZ R82, R28, R82, R26 ;  /* 0x000000521c527223 */ /* 0x000fe2000001001a */
[----:B------:R-:W-:-:S03]  /*9ca0*/  FFMA.FTZ R84, R29, R84, R27 ;  /* 0x000000541d547223 */ /* 0x000fc6000001001b */
[----:B-1----:R-:W-:Y:S01]  /*9cb0*/  FMUL.FTZ R16, R82, -1.4426950216293334961 ;  /* 0xbfb8aa3b52107820 */ /* 0x002fe20000410000 */
        /* <DEDUP_REMOVED lines=15> */
.L_x_191:
[----:B------:R-:W-:Y:S01]  /*9db0*/  BSSY.RECONVERGENT B0, `(.L_x_192) ;  /* 0x0000012000007945 */ /* 0x000fe20003800200 */
[----:B------:R-:W-:Y:S01]  /*9dc0*/  FFMA.FTZ R20, R28, R85, -R21 ;  /* 0x000000551c147223 */ /* 0x000fe20000010815 */
[----:B------:R-:W-:Y:S02]  /*9dd0*/  FFMA.FTZ R24, R29, R90, -R24 ;  /* 0x0000005a1d187223 */ /* 0x000fe40000010818 */
[----:B------:R-:W-:Y:S05]  /*9de0*/  @P5 BRA `(.L_x_193) ;  /* 0x0000000000385947 */ /* 0x000fea0003800000 */
[----:B------:R-:W2:Y:S01]  /*9df0*/  LDCU.64 UR6, c[0x0][0x3f8] ;  /* 0x00007f00ff0677ac */ /* 0x000ea20008000a00 */
[----:B-1----:R-:W-:Y:S02]  /*9e00*/  MOV R16, R124 ;  /* 0x0000007c00107202 */ /* 0x002fe40000000f00 */
[----:B0-----:R-:W-:Y:S01]  /*9e10*/  MOV R17, R123 ;  /* 0x0000007b00117202 */ /* 0x001fe20000000f00 */
[----:B------:R-:W0:Y:S01]  /*9e20*/  LDCU.64 UR14, c[0x0][0x380] ;  /* 0x00007000ff0e77ac */ /* 0x000e220008000a00 */
[----:B--2---:R-:W-:Y:S02]  /*9e30*/  IMAD R21, R13, UR6, RZ ;  /* 0x000000060d157c24 */ /* 0x004fe4000f8e02ff */
[----:B------:R-:W-:-:S04]  /*9e40*/  IMAD.WIDE.U32 R18, R70, UR6, R16 ;  /* 0x0000000646127c25 */ /* 0x000fc8000f8e0010 */
[----:B------:R-:W-:Y:S02]  /*9e50*/  IMAD R17, R70, UR7, R21 ;  /* 0x0000000746117c24 */ /* 0x000fe4000f8e0215 */
[-C--:B------:R-:W-:Y:S01]  /*9e60*/  FMUL.FTZ R21, R20, R119.reuse ;  /* 0x0000007714157220 */ /* 0x080fe20000410000 */
[----:B------:R-:W-:Y:S01]  /*9e70*/  FMUL.FTZ R20, R24, R119 ;  /* 0x0000007718147220 */ /* 0x000fe20000410000 */
[----:B0-----:R-:W-:Y:S02]  /*9e80*/  LEA R16, P0, R18, UR14, 0x1 ;  /* 0x0000000e12107c11 */ /* 0x001fe4000f8008ff */
[----:B------:R-:W-:Y:S02]  /*9e90*/  IADD3 R17, PT, PT, R19, R17, RZ ;  /* 0x0000001113117210 */ /* 0x000fe40007ffe0ff */
[----:B------:R-:W-:Y:S02]  /*9ea0*/  F2FP.BF16.F32.PACK_AB R19, R20, R21 ;  /* 0x000000151413723e */ /* 0x000fe400000010ff */
[----:B------:R-:W-:-:S05]  /*9eb0*/  LEA.HI.X R17, R18, UR15, R17, 0x1, P0 ;  /* 0x0000000f12117c11 */ /* 0x000fca00080f0c11 */
[----:B------:R2:W-:Y:S02]  /*9ec0*/  STG.E desc[UR8][R16.64], R19 ;  /* 0x0000001310007986 */ /* 0x0005e4000c101908 */
.L_x_193:
[----:B------:R-:W-:Y:S05]  /*9ed0*/  BSYNC.RECONVERGENT B0 ;  /* 0x0000000000007941 */ /* 0x000fea0003800200 */
.L_x_192:
[----:B------:R-:W-:Y:S02]  /*9ee0*/  SHF.L.U32 R86, R86, 0x10, RZ ;  /* 0x0000001056567819 */ /* 0x000fe400000006ff */
[----:B------:R-:W-:Y:S01]  /*9ef0*/  SHF.L.U32 R88, R88, 0x10, RZ ;  /* 0x0000001058587819 */ /* 0x000fe200000006ff */
[----:B------:R-:W-:Y:S06]  /*9f00*/  BRA.U !UP0, `(.L_x_194) ;  /* 0x0000000108487547 */ /* 0x000fec000b800000 */
[----:B------:R-:W-:Y:S01]  /*9f10*/  FFMA.FTZ R26, R28, R114, R26 ;  /* 0x000000721c1a7223 */ /* 0x000fe2000001001a */
[----:B------:R-:W-:-:S03]  /*9f20*/  FFMA.FTZ R27, R29, R116, R27 ;  /* 0x000000741d1b7223 */ /* 0x000fc6000001001b */
[----:B-12---:R-:W-:Y:S01]  /*9f30*/  FMUL.FTZ R16, R26, -1.4426950216293334961 ;  /* 0xbfb8aa3b1a107820 */ /* 0x006fe20000410000 */
        /* <DEDUP_REMOVED lines=15> */
.L_x_194:
        /* <DEDUP_REMOVED lines=10> */
[----:B------:R-:W3:Y:S01]  /*a0d0*/  LDCU.64 UR12, c[0x0][0x380] ;  /* 0x00007000ff0c77ac */ /* 0x000ee20008000a00 */
[----:B-12---:R-:W-:Y:S02]  /*a0e0*/  IMAD R16, R14, UR6, RZ ;  /* 0x000000060e107c24 */ /* 0x006fe4000f8e02ff */
[----:B------:R-:W-:-:S04]  /*a0f0*/  IMAD.WIDE.U32 R122, R69, UR6, R122 ;  /* 0x00000006457a7c25 */ /* 0x000fc8000f8e007a */
[----:B0-----:R-:W-:Y:S01]  /*a100*/  IMAD R17, R69, UR7, R16 ;  /* 0x0000000745117c24 */ /* 0x001fe2000f8e0210 */
[----:B---3--:R-:W-:-:S04]  /*a110*/  LEA R16, P0, R122, UR12, 0x1 ;  /* 0x0000000c7a107c11 */ /* 0x008fc8000f8008ff */
[----:B------:R-:W-:-:S04]  /*a120*/  IADD3 R17, PT, PT, R123, R17, RZ ;  /* 0x000000117b117210 */ /* 0x000fc80007ffe0ff */
[----:B------:R-:W-:-:S05]  /*a130*/  LEA.HI.X R17, R122, UR13, R17, 0x1, P0 ;  /* 0x0000000d7a117c11 */ /* 0x000fca00080f0c11 */
[----:B------:R3:W-:Y:S02]  /*a140*/  STG.E desc[UR8][R16.64], R15 ;  /* 0x0000000f10007986 */ /* 0x0007e4000c101908 */
.L_x_196:
[----:B------:R-:W-:Y:S05]  /*a150*/  BSYNC.RECONVERGENT B0 ;  /* 0x0000000000007941 */ /* 0x000fea0003800200 */
.L_x_195:
[----:B------:R-:W-:Y:S02]  /*a160*/  IADD3 R64, PT, PT, R3, R64, RZ ;  /* 0x0000004003407210 */ /* 0x000fe40007ffe0ff */
[----:B------:R-:W-:Y:S02]  /*a170*/  IADD3 R65, PT, PT, R65, 0x1, RZ ;  /* 0x0000000141417810 */ /* 0x000fe40007ffe0ff */
[----:B------:R-:W-:-:S13]  /*a180*/  ISETP.GE.AND P0, PT, R64, UR4, PT ;  /* 0x0000000440007c0c */ /* 0x000fda000bf06270 */
[----:B------:R-:W-:Y:S05]  /*a190*/  @!P0 BRA `(.L_x_197) ;  /* 0xffffff6000588947 */ /* 0x000fea000383ffff */
.L_x_130:
[----:B------:R-:W4:Y:S01]  /*a1a0*/  LDC R6, c[0x0][0x370] ;  /* 0x0000dc00ff067b82 */ /* 0x000f220000000800 */
[----:B------:R-:W-:Y:S01]  /*a1b0*/  ISETP.NE.AND P2, PT, R2, RZ, PT ;  /* 0x000000ff0200720c */ /* 0x000fe20003f45270 */
[----:B------:R-:W-:Y:S06]  /*a1c0*/  BSSY.RECONVERGENT B0, `(.L_x_198) ;  /* 0x0000011000007945 */ /* 0x000fec0003800200 */
[----:B------:R-:W5:Y:S08]  /*a1d0*/  LDC R7, c[0x0][0x374] ;  /* 0x0000dd00ff077b82 */ /* 0x000f700000000800 */
[----:B------:R-:W0:Y:S01]  /*a1e0*/  LDC.64 R4, c[0x0][0x3c8] ;  /* 0x0000f200ff047b82 */ /* 0x000e220000000a00 */
[----:B----4-:R-:W-:-:S02]  /*a1f0*/  ISETP.NE.AND P1, PT, R6, 0x1, PT ;  /* 0x000000010600780c */ /* 0x010fc40003f25270 */
[----:B------:R-:W-:Y:S02]  /*a200*/  IADD3 R8, PT, PT, R6, -0x1, RZ ;  /* 0xffffffff06087810 */ /* 0x000fe40007ffe0ff */
[----:B-----5:R-:W-:-:S04]  /*a210*/  IADD3 R3, PT, PT, R7, -0x1, RZ ;  /* 0xffffffff07037810 */ /* 0x020fc80007ffe0ff */
[----:B------:R-:W-:Y:S02]  /*a220*/  ISETP.NE.AND P0, PT, R0, R3, PT ;  /* 0x000000030000720c */ /* 0x000fe40003f05270 */
[----:B------:R-:W-:Y:S02]  /*a230*/  SHF.L.U32 R0, R7, 0x1, RZ ;  /* 0x0000000107007819 */ /* 0x000fe400000006ff */
[----:B------:R-:W-:Y:S02]  /*a240*/  ISETP.NE.OR P0, PT, R8, UR10, P0 ;  /* 0x0000000a08007c0c */ /* 0x000fe40008705670 */
[----:B------:R-:W-:-:S05]  /*a250*/  SEL R3, R0, RZ, P1 ;  /* 0x000000ff00037207 */ /* 0x000fca0000800000 */
[----:B0-----:R-:W-:Y:S01]  /*a260*/  IMAD.WIDE.U32 R4, R3, 0x4, R4 ;  /* 0x0000000403047825 */ /* 0x001fe200078e0004 */
[----:B------:R-:W-:Y:S06]  /*a270*/  @P2 BRA `(.L_x_199) ;  /* 0x0000000000142947 */ /* 0x000fec0003800000 */
[----:B------:R-:W-:Y:S01]  /*a280*/  HFMA2 R3, -RZ, RZ, 0, 5.9604644775390625e-08 ;  /* 0x00000001ff037431 */ /* 0x000fe200000001ff */
[----:B------:R-:W-:Y:S06]  /*a290*/  MEMBAR.ALL.GPU ;  /* 0x0000000000007992 */ /* 0x000fec000000a000 */
[----:B------:R-:W-:-:S00]  /*a2a0*/  ERRBAR ;  /* 0x00000000000079ab */ /* 0x000fc00000000000 */
[----:B------:R-:W-:Y:S06]  /*a2b0*/  CGAERRBAR ;  /* 0x00000000000075ab */ /* 0x000fec0000000000 */
[----:B------:R0:W-:Y:S02]  /*a2c0*/  REDG.E.ADD.S32.STRONG.GPU desc[UR8][R4.64], R3 ;  /* 0x000000030400798e */ /* 0x0001e4000c12e308 */
.L_x_199:
[----:B------:R-:W-:Y:S05]  /*a2d0*/  BSYNC.RECONVERGENT B0 ;  /* 0x0000000000007941 */ /* 0x000fea0003800200 */
.L_x_198:
[----:B------:R-:W-:Y:S05]  /*a2e0*/  @P0 EXIT ;  /* 0x000000000000094d */ /* 0x000fea0003800000 */
[----:B------:R-:W-:Y:S05]  /*a2f0*/  @P2 BRA `(.L_x_200) ;  /* 0x0000000000202947 */ /* 0x000fea0003800000 */
[----:B------:R-:W-:-:S05]  /*a300*/  IMAD R0, R6, R7, RZ ;  /* 0x0000000706007224 */ /* 0x000fca00078e02ff */
[----:B------:R-:W-:-:S13]  /*a310*/  ISETP.NE.AND P0, PT, R0, -0x1, PT ;  /* 0xffffffff0000780c */ /* 0x000fda0003f05270 */
[----:B------:R-:W-:Y:S05]  /*a320*/  @!P0 BRA `(.L_x_200) ;  /* 0x0000000000148947 */ /* 0x000fea0003800000 */
.L_x_201:
[----:B0-----:R-:W4:Y:S04]  /*a330*/  LDG.E.STRONG.GPU R3, desc[UR8][R4.64] ;  /* 0x0000000804037981 */ /* 0x001f28000c1ef900 */
[----:B----4-:R-:W-:Y:S01]  /*a340*/  CCTL.IVALL ;  /* 0x00000000ff00798f */ /* 0x010fe20002000000 */
[----:B------:R-:W-:Y:S05]  /*a350*/  YIELD ;  /* 0x0000000000007946 */ /* 0x000fea0003800000 */
[----:B------:R-:W-:-:S13]  /*a360*/  ISETP.NE.AND P0, PT, R3, R0, PT ;  /* 0x000000000300720c */ /* 0x000fda0003f05270 */
[----:B------:R-:W-:Y:S05]  /*a370*/  @P0 BRA `(.L_x_201) ;  /* 0xfffffffc00ec0947 */ /* 0x000fea000383ffff */
.L_x_200:
[----:B------:R-:W-:Y:S05]  /*a380*/  WARPSYNC.ALL ;  /* 0x0000000000007948 */ /* 0x000fea0003800000 */
[----:B------:R-:W0:Y:S08]  /*a390*/  LDC.64 R34, c[0x0][0x3f8] ;  /* 0x0000fe00ff227b82 */ /* 0x000e300000000a00 */
[----:B------:R-:W-:Y:S01]  /*a3a0*/  BAR.SYNC.DEFER_BLOCKING 0x0 ;  /* 0x0000000000007b1d */ /* 0x000fe20000010000 */
[----:B0-----:R-:W-:-:S04]  /*a3b0*/  LEA.HI R3, P0, R35, R34, RZ, 0x1 ;  /* 0x0000002223037211 */ /* 0x001fc800078108ff */
        /* <DEDUP_REMOVED lines=15> */
[----:B------:R-:W-:Y:S02]  /*a4b0*/  LOP3.LUT R6, RZ, R33, RZ, 0x33, !PT ;  /* 0x00000021ff067212 */ /* 0x000fe400078e33ff */
[----:B------:R-:W-:Y:S01]  /*a4c0*/  IADD3 R18, P1, PT, R4, R5, RZ ;  /* 0x0000000504127210 */ /* 0x000fe20007f3e0ff */
[----:B------:R-:W-:Y:S01]  /*a4d0*/  IMAD.WIDE.U32 R4, R34, 0x3, RZ ;  /* 0x0000000322047825 */ /* 0x000fe200078e00ff */
[----:B------:R-:W-:Y:S02]  /*a4e0*/  SEL R7, R0, R7, P0 ;  /* 0x0000000700077207 */ /* 0x000fe40000000000 */
        /* <DEDUP_REMOVED lines=14> */
[----:B------:R-:W-:Y:S01]  /*a5d0*/  SHF.L.U32 R20, R2, 0x3, RZ ;  /* 0x0000000302147819 */ /* 0x000fe200000006ff */
[----:B------:R-:W4:Y:S01]  /*a5e0*/  LDCU.64 UR6, c[0x0][0x390] ;  /* 0x00007200ff0677ac */ /* 0x000f220008000a00 */
[----:B------:R-:W-:Y:S02]  /*a5f0*/  IADD3 R18, PT, PT, R18, 0x1, RZ ;  /* 0x0000000112127810 */ /* 0x000fe40007ffe0ff */
[----:B------:R-:W-:Y:S01]  /*a600*/  SHF.L.U64.HI R21, R2, 0x3, R33 ;  /* 0x0000000302157819 */ /* 0x000fe20000010221 */
[----:B------:R-:W5:Y:S01]  /*a610*/  LDCU.64 UR10, c[0x0][0x388] ;  /* 0x00007100ff0a77ac */ /* 0x000f620008000a00 */
[C---:B------:R-:W-:Y:S02]  /*a620*/  SHF.L.U32 R5, R18.reuse, 0x8, RZ ;  /* 0x0000000812057819 */ /* 0x040fe400000006ff */
[----:B------:R-:W-:-:S02]  /*a630*/  LOP3.LUT R18, R18, 0x3, RZ, 0xc0, !PT ;  /* 0x0000000312127812 */ /* 0x000fc400078ec0ff */
[----:B------:R-:W-:Y:S02]  /*a640*/  LOP3.LUT R5, R5, 0x300, RZ, 0xc0, !PT ;  /* 0x0000030005057812 */ /* 0x000fe400078ec0ff */
[----:B------:R-:W-:Y:S02]  /*a650*/  SHF.L.U32 R7, R35, 0x2, RZ ;  /* 0x0000000223077819 */ /* 0x000fe400000006ff */
[----:B------:R-:W-:Y:S02]  /*a660*/  IADD3 R18, P3, PT, RZ, -R18, RZ ;  /* 0x80000012ff127210 */ /* 0x000fe40007f7e0ff */
[----:B0-----:R-:W-:Y:S02]  /*a670*/  LEA R24, P1, R2, UR4, 0x2 ;  /* 0x0000000402187c11 */ /* 0x001fe4000f8210ff */
[----:B------:R-:W-:Y:S02]  /*a680*/  SHF.L.U64.HI R30, R3, 0x2, R0 ;  /* 0x00000002031e7819 */ /* 0x000fe40000010200 */
[----:B----4-:R-:W-:-:S02]  /*a690*/  IADD3 R22, P2, PT, R20, UR6, RZ ;  /* 0x0000000614167c10 */ /* 0x010fc4000ff5e0ff */
[----:B------:R-:W-:Y:S02]  /*a6a0*/  LEA.HI.X R25, R2, UR5, R33, 0x2, P1 ;  /* 0x0000000502197c11 */ /* 0x000fe400088f1421 */
[----:B------:R-:W-:Y:S02]  /*a6b0*/  IADD3.X R23, PT, PT, R21, UR7, RZ, P2, !PT ;  /* 0x0000000715177c10 */ /* 0x000fe400097fe4ff */
[----:B------:R-:W-:Y:S01]  /*a6c0*/  IADD3 R2, P2, PT, R5, R2, RZ ;  /* 0x0000000205027210 */ /* 0x000fe20007f5e0ff */
[----:B------:R-:W-:Y:S01]  /*a6d0*/  IMAD.WIDE.U32 R4, R34, 0x4, RZ ;  /* 0x0000000422047825 */ /* 0x000fe200078e00ff */
[----:B-----5:R-:W-:Y:S02]  /*a6e0*/  IADD3 R20, P1, PT, R20, UR10, RZ ;  /* 0x0000000a14147c10 */ /* 0x020fe4000ff3e0ff */
[----:B------:R-:W-:Y:S02]  /*a6f0*/  SHF.L.U64.HI R26, R27, 0x2, R32 ;  /* 0x000000021b1a7819 */ /* 0x000fe40000010220 */
[----:B------:R-:W-:-:S02]  /*a700*/  IADD3.X R21, PT, PT, R21, UR11, RZ, P1, !PT ;  /* 0x0000000b15157c10 */ /* 0x000fc40008ffe4ff */
[----:B------:R-:W-:Y:S02]  /*a710*/  IADD3 R28, PT, PT, R5, R7, RZ ;  /* 0x00000007051c7210 */ /* 0x000fe40007ffe0ff */
[----:B-12---:R-:W-:Y:S02]  /*a720*/  IADD3.X R19, PT, PT, RZ, -0x1, RZ, P3, !PT ;  /* 0xffffffffff137810 */ /* 0x006fe40001ffe4ff */
[----:B------:R-:W-:-:S07]  /*a730*/  IADD3.X R33, PT, PT, RZ, R33, RZ, P2, !PT ;  /* 0x00000021ff217210 */ /* 0x000fce00017fe4ff */
.L_x_204:
[----:B0-----:R-:W-:Y:S02]  /*a740*/  LEA R8, P1, R3, R24, 0x2 ;  /* 0x0000001803087211 */ /* 0x001fe400078210ff */
[----:B------:R-:W-:Y:S02]  /*a750*/  IADD3 R10, P2, PT, R24, R4, RZ ;  /* 0x00000004180a7210 */ /* 0x000fe40007f5e0ff */
[----:B------:R-:W-:Y:S02]  /*a760*/  LEA R12, P3, R27, R24, 0x2 ;  /* 0x000000181b0c7211 */ /* 0x000fe400078610ff */
[C---:B------:R-:W-:Y:S02]  /*a770*/  IADD3.X R9, PT, PT, R25.reuse, R30, RZ, P1, !PT ;  /* 0x0000001e19097210 */ /* 0x040fe40000ffe4ff */
[----:B------:R-:W-:Y:S02]  /*a780*/  MOV R6, R24 ;  /* 0x0000001800067202 */ /* 0x000fe40000000f00 */
[----:B------:R-:W-:Y:S01]  /*a790*/  MOV R7, R25 ;  /* 0x0000001900077202 */ /* 0x000fe20000000f00 */
[----:B---3--:R0:W2:Y:S01]  /*a7a0*/  LDG.E R15, desc[UR8][R8.64] ;  /* 0x00000008080f7981 */ /* 0x0080a2000c1e1900 */
        /* <DEDUP_REMOVED lines=22> */
.L_x_203:
[----:B------:R-:W-:Y:S05]  /*a910*/  BSYNC.RECONVERGENT B0 ;  /* 0x0000000000007941 */ /* 0x000fea0003800200 */
.L_x_202:
[----:B------:R-:W-:Y:S05]  /*a920*/  @!P0 EXIT ;  /* 0x000000000000894d */ /* 0x000fea0003800000 */
[C---:B------:R-:W-:Y:S01]  /*a930*/  SHF.L.U64.HI R31, R34.reuse, 0x2, R35 ;  /* 0x00000002221f7819 */ /* 0x040fe20000010223 */
[----:B------:R-:W4:Y:S01]  /*a940*/  LDCU.64 UR4, c[0x0][0x3d8] ;  /* 0x00007b00ff0477ac */ /* 0x000f220008000a00 */
[----:B------:R-:W-:Y:S02]  /*a950*/  SHF.L.U32 R29, R34, 0x2, RZ ;  /* 0x00000002221d7819 */ /* 0x000fe400000006ff */
[C---:B------:R-:W-:Y:S01]  /*a960*/  SHF.L.U64.HI R39, R27.reuse, 0x2, R32 ;  /* 0x000000021b277819 */ /* 0x040fe20000010220 */
[----:B------:R-:W0:Y:S01]  /*a970*/  LDCU.64 UR6, c[0x0][0x388] ;  /* 0x00007100ff0677ac */ /* 0x000e220008000a00 */
[----:B------:R-:W-:Y:S02]  /*a980*/  SHF.L.U32 R41, R27, 0x2, RZ ;  /* 0x000000021b297819 */ /* 0x000fe400000006ff */
[C---:B------:R-:W-:Y:S01]  /*a990*/  SHF.L.U64.HI R35, R3.reuse, 0x2, R0 ;  /* 0x0000000203237819 */ /* 0x040fe20000010200 */
[----:B------:R-:W0:Y:S01]  /*a9a0*/  LDCU.64 UR10, c[0x0][0x390] ;  /* 0x00007200ff0a77ac */ /* 0x000e220008000a00 */
[----:B------:R-:W-:-:S07]  /*a9b0*/  SHF.L.U32 R37, R3, 0x2, RZ ;  /* 0x0000000203257819 */ /* 0x000fce00000006ff */
.L_x_205:
[C---:B0123--:R-:W-:Y:S02]  /*a9c0*/  SHF.L.U32 R16, R2.reuse, 0x2, RZ ;  /* 0x0000000202107819 */ /* 0x04ffe400000006ff */
[----:B------:R-:W-:Y:S02]  /*a9d0*/  SHF.L.U64.HI R13, R2, 0x2, R33 ;  /* 0x00000002020d7819 */ /* 0x000fe40000010221 */
[----:B----4-:R-:W-:-:S04]  /*a9e0*/  IADD3 R4, P0, PT, R16, UR4, RZ ;  /* 0x0000000410047c10 */ /* 0x010fc8000ff1e0ff */
        /* <DEDUP_REMOVED lines=9> */
[----:B------:R-:W3:Y:S04]  /*aa80*/  LDG.E R21, desc[UR8][R10.64] ;  /* 0x000000080a157981 */ /* 0x000ee8000c1e1900 */
[----:B------:R4:W3:Y:S01]  /*aa90*/  LDG.E R20, desc[UR8][R8.64] ;  /* 0x0000000808147981 */ /* 0x0008e2000c1e1900 */
[C---:B------:R-:W-:Y:S02]  /*aaa0*/  SHF.L.U32 R27, R2.reuse, 0x3, RZ ;  /* 0x00000003021b7819 */ /* 0x040fe400000006ff */
[----:B------:R-:W-:Y:S02]  /*aab0*/  SHF.L.U64.HI R28, R2, 0x3, R33 ;  /* 0x00000003021c7819 */ /* 0x000fe40000010221 */
[----:B------:R-:W-:Y:S02]  /*aac0*/  LOP3.LUT R14, R27, 0xfffffff8, RZ, 0xc0, !PT ;  /* 0xfffffff81b0e7812 */ /* 0x000fe400078ec0ff */
[----:B------:R-:W-:-:S02]  /*aad0*/  LOP3.LUT R16, R16, 0xfffffffc, RZ, 0xc0, !PT ;  /* 0xfffffffc10107812 */ /* 0x000fc400078ec0ff */
[----:B0-----:R-:W-:Y:S02]  /*aae0*/  LOP3.LUT R5, R28, 0x3, RZ, 0xc0, !PT ;  /* 0x000000031c057812 */ /* 0x001fe400078ec0ff */
[----:B------:R-:W-:Y:S02]  /*aaf0*/  IADD3 R12, P0, PT, R14, UR6, RZ ;  /* 0x000000060e0c7c10 */ /* 0x000fe4000ff1e0ff */
[----:B------:R-:W-:Y:S02]  /*ab00*/  LOP3.LUT R4, R13, 0x3, RZ, 0xc0, !PT ;  /* 0x000000030d047812 */ /* 0x000fe400078ec0ff */
[----:B------:R-:W-:Y:S02]  /*ab10*/  IADD3 R16, P2, PT, R16, UR4, RZ ;  /* 0x0000000410107c10 */ /* 0x000fe4000ff5e0ff */
[----:B------:R-:W-:Y:S02]  /*ab20*/  IADD3 R14, P1, PT, R14, UR10, RZ ;  /* 0x0000000a0e0e7c10 */ /* 0x000fe4000ff3e0ff */
[----:B------:R-:W-:-:S02]  /*ab30*/  IADD3.X R13, PT, PT, R5, UR7, RZ, P0, !PT ;  /* 0x00000007050d7c10 */ /* 0x000fc400087fe4ff */
[----:B------:R-:W-:Y:S02]  /*ab40*/  IADD3.X R17, PT, PT, R4, UR5, RZ, P2, !PT ;  /* 0x0000000504117c10 */ /* 0x000fe400097fe4ff */
[----:B------:R-:W-:Y:S02]  /*ab50*/  IADD3.X R15, PT, PT, R5, UR11, RZ, P1, !PT ;  /* 0x0000000b050f7c10 */ /* 0x000fe40008ffe4ff */
[C---:B------:R-:W-:Y:S02]  /*ab60*/  IADD3 R4, P0, PT, R16.reuse, R37, RZ ;  /* 0x0000002510047210 */ /* 0x040fe40007f1e0ff */
[C---:B-1----:R-:W-:Y:S02]  /*ab70*/  IADD3 R6, P1, PT, R16.reuse, R29, RZ ;  /* 0x0000001d10067210 */ /* 0x042fe40007f3e0ff */
[----:B----4-:R-:W-:Y:S02]  /*ab80*/  IADD3 R8, P2, PT, R16, R41, RZ ;  /* 0x0000002910087210 */ /* 0x010fe40007f5e0ff */
[----:B------:R-:W-:-:S02]  /*ab90*/  IADD3.X R5, PT, PT, R17, R35, RZ, P0, !PT ;  /* 0x0000002311057210 */ /* 0x000fc400007fe4ff */
[C---:B------:R-:W-:Y:S02]  /*aba0*/  IADD3.X R7, PT, PT, R17.reuse, R31, RZ, P1, !PT ;  /* 0x0000001f11077210 */ /* 0x040fe40000ffe4ff */
[----:B------:R-:W-:Y:S01]  /*abb0*/  IADD3.X R9, PT, PT, R17, R39, RZ, P2, !PT ;  /* 0x0000002711097210 */ /* 0x000fe200017fe4ff */
[----:B--2---:R0:W-:Y:S04]  /*abc0*/  STG.E.64 desc[UR8][R12.64], R18 ;  /* 0x000000120c007986 */ /* 0x0041e8000c101b08 */
[----:B---3--:R1:W-:Y:S04]  /*abd0*/  STG.E.64 desc[UR8][R14.64], R20 ;  /* 0x000000140e007986 */ /* 0x0083e8000c101b08 */
        /* <DEDUP_REMOVED lines=44> */
[----:B---3--:R1:W-:Y:S04]  /*aea0*/  STG.E.64 desc[UR8][R12.64], R22 ;  /* 0x000000160c007986 */ /* 0x0083e8000c101b08 */
[----:B--2---:R1:W-:Y:S07]  /*aeb0*/  STG.E.64 desc[UR8][R14.64], R24 ;  /* 0x000000180e007986 */ /* 0x0043ee000c101b08 */
[----:B------:R-:W-:Y:S05]  /*aec0*/  @P0 BRA `(.L_x_205) ;  /* 0xfffffff800bc0947 */ /* 0x000fea000383ffff */
[----:B------:R-:W-:Y:S05]  /*aed0*/  EXIT ;  /* 0x000000000000794d */ /* 0x000fea0003800000 */
.L_x_206:
        /* <DEDUP_REMOVED lines=10> */
.L_x_3410:


//--------------------- .text._Z35group_norm_nhwc_bwd_one_pass_kernelI11Bf16IOBf16WLi64ELi16ELi256EEv26Group_norm_nhwc_bwd_params --------------------------
	.section	.text._Z35group_norm_nhwc_bwd_one_pass_kernelI11Bf16IOBf16WLi64ELi16ELi256EEv26Group_norm_nhwc_bwd_params,"ax",@progbits
	.align	128
        .global         _Z35group_norm_nhwc_bwd_one_pass_kernelI11Bf16IOBf16WLi64ELi16ELi256EEv26Group_norm_nhwc_bwd_params
        .type           _Z35group_norm_nhwc_bwd_one_pass_kernelI11Bf16IOBf16WLi64ELi16ELi256EEv26Group_norm_nhwc_bwd_params,@function
        .size           _Z35group_norm_nhwc_bwd_one_pass_kernelI11Bf16IOBf16WLi64ELi16ELi256EEv26Group_norm_nhwc_bwd_params,(.L_x_3411 - _Z35group_norm_nhwc_bwd_one_pass_kernelI11Bf16IOBf16WLi64ELi16ELi256EEv26Group_norm_nhwc_bwd_params)
        .other          _Z35group_norm_nhwc_bwd_one_pass_kernelI11Bf16IOBf16WLi64ELi16ELi256EEv26Group_norm_nhwc_bwd_params,@"STO_CUDA_ENTRY STV_DEFAULT"
_Z35group_norm_nhwc_bwd_one_pass_kernelI11Bf16IOBf16WLi64ELi16ELi256EEv26Group_norm_nhwc_bwd_params:
.text._Z35group_norm_nhwc_bwd_one_pass_kernelI11Bf16IOBf16WLi64ELi16ELi256EEv26Group_norm_nhwc_bwd_params:
        /* <DEDUP_REMOVED lines=39> */
.L_x_232:
[----:B0-----:R-:W0:Y:S01]  /*0270*/  LDC R12, c[0x0][0x410] ;  /* 0x00010400ff0c7b82 */ /* 0x001e220000000800 */
[----:B-1----:R-:W1:Y:S01]  /*0280*/  LDCU.64 UR6, c[0x0][0x3b8] ;  /* 0x00007700ff0677ac */ /* 0x002e620008000a00 */
[----:B------:R-:W2:Y:S01]  /*0290*/  LDCU.128 UR16, c[0x0][0x400] ;  /* 0x00008000ff1077ac */ /* 0x000ea20008000c00 */
[----:B-1----:R-:W-:Y:S01]  /*02a0*/  UIMAD.WIDE UR6, UR14, 0x8, UR6 ;  /* 0x000000080e0678a5 */ /* 0x002fe2000f8e0206 */
[----:B--2---:R-:W-:Y:S02]  /*02b0*/  ISETP.GE.U32.AND P0, PT, R38, UR16, PT ;  /* 0x0000001026007c0c */ /* 0x004fe4000bf06070 */
[----:B0-----:R-:W-:Y:S02]  /*02c0*/  IABS R9, R12 ;  /* 0x0000000c00097213 */ /* 0x001fe40000000000 */
[----:B------:R-:W-:Y:S02]  /*02d0*/  ISETP.GE.AND.EX P0, PT, R3, UR17, PT, P0 ;  /* 0x0000001103007c0c */ /* 0x000fe4000bf06300 */
[----:B------:R-:W0:Y:S01]  /*02e0*/  I2F.RP R4, R9 ;  /* 0x0000000900047306 */ /* 0x000e220000209400 */
[----:B------:R-:W-:-:S10]  /*02f0*/  ISETP.LE.AND P3, PT, RZ, UR14, PT ;  /* 0x0000000eff007c0c */ /* 0x000fd4000bf63270 */
[----:B------:R-:W1:Y:S01]  /*0300*/  @!P0 LDC.64 R20, c[0x0][0x3a0] ;  /* 0x0000e800ff148b82 */ /* 0x000e620000000a00 */
[----:B0-----:R-:W0:Y:S07]  /*0310*/  MUFU.RCP R4, R4 ;  /* 0x0000000400047308 */ /* 0x001e2e0000001000 */
[----:B------:R-:W2:Y:S01]  /*0320*/  @!P0 LDC.64 R18, c[0x0][0x398] ;  /* 0x0000e600ff128b82 */ /* 0x000ea20000000a00 */
[----:B0-----:R-:W-:-:S04]  /*0330*/  IADD3 R6, PT, PT, R4, 0xffffffe, RZ ;  /* 0x0ffffffe04067810 */ /* 0x001fc80007ffe0ff */
[----:B---3--:R0:W3:Y:S02]  /*0340*/  F2I.FTZ.U32.TRUNC.NTZ R7, R6 ;  /* 0x0000000600077305 */ /* 0x0080e4000021f000 */
[----:B0-----:R-:W-:Y:S01]  /*0350*/  HFMA2 R6, -RZ, RZ, 0, 0 ;  /* 0x00000000ff067431 */ /* 0x001fe200000001ff */
[----:B---3--:R-:W-:-:S05]  /*0360*/  IADD3 R8, PT, PT, RZ, -R7, RZ ;  /* 0x80000007ff087210 */ /* 0x008fca0007ffe0ff */
[----:B------:R-:W-:Y:S01]  /*0370*/  IMAD R11, R8, R9, RZ ;  /* 0x00000009080b7224 */ /* 0x000fe200078e02ff */
[----:B------:R-:W-:-:S03]  /*0380*/  IABS R8, UR14 ;  /* 0x0000000e00087c13 */ /* 0x000fc60008000000 */
[----:B------:R-:W-:Y:S01]  /*0390*/  IMAD.HI.U32 R7, R7, R11, R6 ;  /* 0x0000000b07077227 */ /* 0x000fe200078e0006 */
[----:B------:R-:W-:-:S05]  /*03a0*/  MOV R6, UR6 ;  /* 0x0000000600067c02 */ /* 0x000fca0008000f00 */
[----:B------:R-:W-:Y:S01]  /*03b0*/  IMAD.HI.U32 R10, R7, R8, RZ ;  /* 0x00000008070a7227 */ /* 0x000fe200078e00ff */
[----:B------:R-:W-:-:S04]  /*03c0*/  MOV R7, UR7 ;  /* 0x0000000700077c02 */ /* 0x000fc80008000f00 */
[----:B------:R-:W-:Y:S02]  /*03d0*/  IADD3 R4, PT, PT, -R10, RZ, RZ ;  /* 0x000000ff0a047210 */ /* 0x000fe40007ffe1ff */
[----:B------:R-:W3:Y:S03]  /*03e0*/  LDG.E.64 R6, desc[UR20][R6.64] ;  /* 0x0000001406067981 */ /* 0x000ee6000c1e1b00 */
[----:B------:R-:W-:-:S05]  /*03f0*/  IMAD R4, R9, R4, R8 ;  /* 0x0000000409047224 */ /* 0x000fca00078e0208 */
[----:B------:R-:W-:Y:S02]  /*0400*/  ISETP.GT.U32.AND P1, PT, R9, R4, PT ;  /* 0x000000040900720c */ /* 0x000fe40003f24070 */
[----:B------:R-:W-:-:S11]  /*0410*/  LOP3.LUT R8, R12, UR14, RZ, 0x3c, !PT ;  /* 0x0000000e0c087c12 */ /* 0x000fd6000f8e3cff */
[----:B------:R-:W-:-:S04]  /*0420*/  @!P1 IADD3 R4, PT, PT, R4, -R9, RZ ;  /* 0x8000000904049210 */ /* 0x000fc80007ffe0ff */
[-C--:B------:R-:W-:Y:S02]  /*0430*/  ISETP.GE.U32.AND P4, PT, R4, R9.reuse, PT ;  /* 0x000000090400720c */ /* 0x080fe40003f86070 */
[----:B------:R-:W-:Y:S02]  /*0440*/  ISETP.GE.AND P2, PT, R8, RZ, PT ;  /* 0x000000ff0800720c */ /* 0x000fe40003f46270 */
[-C--:B------:R-:W-:Y:S02]  /*0450*/  ISETP.GT.U32.AND P5, PT, R9, R4.reuse, PT ;  /* 0x000000040900720c */ /* 0x080fe40003fa4070 */
[----:B------:R-:W-:Y:S02]  /*0460*/  IADD3 R9, PT, PT, R4, -R9, RZ ;  /* 0x8000000904097210 */ /* 0x000fe40007ffe0ff */
[----:B------:R-:W-:Y:S02]  /*0470*/  @!P1 IADD3 R10, PT, PT, R10, 0x1, RZ ;  /* 0x000000010a0a9810 */ /* 0x000fe40007ffe0ff */
[----:B------:R-:W-:-:S02]  /*0480*/  SEL R4, R9, R4, !P5 ;  /* 0x0000000409047207 */ /* 0x000fc40006800000 */
[----:B------:R-:W-:Y:S01]  /*0490*/  ISETP.GE.U32.AND P1, PT, R35, UR16, PT ;  /* 0x0000001023007c0c */ /* 0x000fe2000bf26070 */
[----:B------:R-:W0:Y:S01]  /*04a0*/  @!P0 LDC.64 R8, c[0x0][0x3f8] ;  /* 0x0000fe00ff088b82 */ /* 0x000e220000000a00 */
[----:B------:R-:W-:Y:S02]  /*04b0*/  @P4 IADD3 R10, PT, PT, R10, 0x1, RZ ;  /* 0x000000010a0a4810 */ /* 0x000fe40007ffe0ff */
[----:B------:R-:W-:Y:S02]  /*04c0*/  ISETP.NE.AND P4, PT, R12, RZ, PT ;  /* 0x000000ff0c00720c */ /* 0x000fe40003f85270 */
[----:B------:R-:W-:Y:S02]  /*04d0*/  LOP3.LUT R11, RZ, R12, RZ, 0x33, !PT ;  /* 0x0000000cff0b7212 */ /* 0x000fe400078e33ff */
[----:B------:R-:W-:Y:S02]  /*04e0*/  @!P3 IADD3 R4, PT, PT, -R4, RZ, RZ ;  /* 0x000000ff0404b210 */ /* 0x000fe40007ffe1ff */
[----:B------:R-:W-:-:S02]  /*04f0*/  ISETP.GE.AND.EX P1, PT, R5, UR17, PT, P1 ;  /* 0x0000001105007c0c */ /* 0x000fc4000bf26310 */
[----:B------:R-:W-:Y:S02]  /*0500*/  @!P2 IADD3 R10, PT, PT, -R10, RZ, RZ ;  /* 0x000000ff0a0aa210 */ /* 0x000fe40007ffe1ff */
[C---:B------:R-:W-:Y:S02]  /*0510*/  SEL R13, R11.reuse, R4, !P4 ;  /* 0x000000040b0d7207 */ /* 0x040fe40006000000 */
[----:B------:R-:W-:Y:S02]  /*0520*/  SEL R11, R11, R10, !P4 ;  /* 0x0000000a0b0b7207 */ /* 0x000fe40006000000 */
[----:B------:R-:W-:Y:S02]  /*0530*/  SHF.L.U32 R4, R13, 0x4, RZ ;  /* 0x000000040d047819 */ /* 0x000fe400000006ff */
[----:B------:R-:W-:Y:S02]  /*0540*/  SHF.R.S32.HI R10, RZ, 0x1f, R11 ;  /* 0x0000001fff0a7819 */ /* 0x000fe4000001140b */
[----:B------:R-:W-:Y:S01]  /*0550*/  SHF.R.S32.HI R43, RZ, 0x1f, R4 ;  /* 0x0000001fff2b7819 */ /* 0x000fe20000011404 */
[----:B------:R-:W4:Y:S01]  /*0560*/  @!P1 LDC.64 R22, c[0x0][0x3f8] ;  /* 0x0000fe00ff169b82 */ /* 0x000f220000000a00 */
[----:B------:R-:W-:Y:S01]  /*0570*/  LOP3.LUT R42, R4, R39, RZ, 0xfc, !PT ;  /* 0x00000027042a7212 */ /* 0x000fe200078efcff */
[----:B------:R-:W-:-:S04]  /*0580*/  IMAD R10, R10, UR18, RZ ;  /* 0x000000120a0a7c24 */ /* 0x000fc8000f8e02ff */
[----:B------:R-:W-:-:S04]  /*0590*/  IMAD.WIDE.U32 R42, R11, UR18, R42 ;  /* 0x000000120b2a7c25 */ /* 0x000fc8000f8e002a */
[----:B------:R-:W-:Y:S01]  /*05a0*/  IMAD R11, R11, UR19, R10 ;  /* 0x000000130b0b7c24 */ /* 0x000fe2000f8e020a */
[----:B------:R-:W-:Y:S01]  /*05b0*/  @!P0 MOV R44, R42 ;  /* 0x0000002a002c8202 */ /* 0x000fe20000000f00 */
[----:B0-----:R-:W-:-:S03]  /*05c0*/  @!P0 IMAD R10, R3, R8, RZ ;  /* 0x00000008030a8224 */ /* 0x001fc600078e02ff */
[----:B------:R-:W-:Y:S02]  /*05d0*/  IADD3 R45, PT, PT, R43, R11, RZ ;  /* 0x0000000b2b2d7210 */ /* 0x000fe40007ffe0ff */
[----:B------:R-:W-:Y:S01]  /*05e0*/  ISETP.NE.AND P2, PT, RZ, UR25, PT ;  /* 0x00000019ff007c0c */ /* 0x000fe2000bf45270 */
[C---:B------:R-:W-:Y:S02]  /*05f0*/  @!P0 IMAD R11, R38.reuse, R9, R10 ;  /* 0x00000009260b8224 */ /* 0x040fe400078e020a */
[----:B------:R-:W-:Y:S02]  /*0600*/  @!P0 IMAD.WIDE.U32 R16, R38, R8, R44 ;  /* 0x0000000826108225 */ /* 0x000fe400078e002c */
[----:B------:R-:W0:Y:S03]  /*0610*/  @!P1 LDC.64 R8, c[0x0][0x3a0] ;  /* 0x0000e800ff089b82 */ /* 0x000e260000000a00 */
[----:B------:R-:W-:Y:S01]  /*0620*/  @!P0 IADD3 R17, PT, PT, R17, R11, RZ ;  /* 0x0000000b11118210 */ /* 0x000fe20007ffe0ff */
[----:B----4-:R-:W-:Y:S01]  /*0630*/  @!P1 IMAD R24, R5, R22, RZ ;  /* 0x0000001605189224 */ /* 0x010fe200078e02ff */
[----:B------:R-:W-:-:S03]  /*0640*/  @!P0 SHF.L.U32 R27, R16, 0x1, RZ ;  /* 0x00000001101b8819 */ /* 0x000fc600000006ff */
[----:B------:R-:W4:Y:S01]  /*0650*/  @!P1 LDC.64 R10, c[0x0][0x398] ;  /* 0x0000e600ff0a9b82 */ /* 0x000f220000000a00 */
[----:B------:R-:W-:Y:S01]  /*0660*/  @!P0 SHF.L.U64.HI R12, R16, 0x1, R17 ;  /* 0x00000001100c8819 */ /* 0x000fe20000010211 */
[----:B------:R-:W-:Y:S01]  /*0670*/  @!P1 IMAD R23, R35, R23, R24 ;  /* 0x0000001723179224 */ /* 0x000fe200078e0218 */
[----:B------:R-:W-:-:S05]  /*0680*/  @!P1 MOV R24, R42 ;  /* 0x0000002a00189202 */ /* 0x000fca0000000f00 */
[----:B------:R-:W5:Y:S01]  /*0690*/  @P2 LDC.64 R14, c[0x0][0x3b0] ;  /* 0x0000ec00ff0e2b82 */ /* 0x000f620000000a00 */
[----:B------:R-:W-:-:S07]  /*06a0*/  @!P1 MOV R25, R45 ;  /* 0x0000002d00199202 */ /* 0x000fce0000000f00 */
[----:B------:R-:W5:Y:S01]  /*06b0*/  LDC.64 R16, c[0x0][0x3a8] ;  /* 0x0000ea00ff107b82 */ /* 0x000f620000000a00 */
[----:B-1----:R-:W-:Y:S01]  /*06c0*/  @!P0 IADD3 R20, P3, PT, R27, R20, RZ ;  /* 0x000000141b148210 */ /* 0x002fe20007f7e0ff */
[----:B------:R-:W-:-:S03]  /*06d0*/  @!P1 IMAD.WIDE.U32 R24, R35, R22, R24 ;  /* 0x0000001623189225 */ /* 0x000fc600078e0018 */
[----:B------:R-:W-:Y:S02]  /*06e0*/  @!P0 IADD3.X R21, PT, PT, R12, R21, RZ, P3, !PT ;  /* 0x000000150c158210 */ /* 0x000fe40001ffe4ff */
[----:B--2---:R-:W-:Y:S02]  /*06f0*/  @!P0 IADD3 R18, P3, PT, R27, R18, RZ ;  /* 0x000000121b128210 */ /* 0x004fe40007f7e0ff */
[----:B------:R-:W-:Y:S02]  /*0700*/  @!P1 IADD3 R25, PT, PT, R25, R23, RZ ;  /* 0x0000001719199210 */ /* 0x000fe40007ffe0ff */
[----:B------:R-:W-:Y:S01]  /*0710*/  @!P1 SHF.L.U32 R23, R24, 0x1, RZ ;  /* 0x0000000118179819 */ /* 0x000fe200000006ff */
[----:B------:R-:W-:Y:S01]  /*0720*/  HFMA2 R34, -RZ, RZ, 0, 0 ;  /* 0x00000000ff227431 */ /* 0x000fe200000001ff */
[----:B------:R-:W-:Y:S01]  /*0730*/  @!P0 IADD3.X R19, PT, PT, R12, R19, RZ, P3, !PT ;  /* 0x000000130c138210 */ /* 0x000fe20001ffe4ff */
[----:B------:R-:W-:Y:S01]  /*0740*/  HFMA2 R33, -RZ, RZ, 0, 0 ;  /* 0x00000000ff217431 */ /* 0x000fe200000001ff */
[----:B------:R-:W-:Y:S01]  /*0750*/  IADD3 R27, PT, PT, R39, R4, RZ ;  /* 0x00000004271b7210 */ /* 0x000fe20007ffe0ff */
[----:B------:R-:W-:Y:S01]  /*0760*/  HFMA2 R29, -RZ, RZ, 0, 0 ;  /* 0x00000000ff1d7431 */ /* 0x000fe200000001ff */
[----:B------:R-:W-:-:S02]  /*0770*/  @!P1 SHF.L.U64.HI R24, R24, 0x1, R25 ;  /* 0x0000000118189819 */ /* 0x000fc40000010219 */
[C---:B0-----:R-:W-:Y:S02]  /*0780*/  @!P1 IADD3 R8, P3, PT, R23.reuse, R8, RZ ;  /* 0x0000000817089210 */ /* 0x041fe40007f7e0ff */
[----:B----4-:R-:W-:Y:S01]  /*0790*/  @!P1 IADD3 R10, P4, PT, R23, R10, RZ ;  /* 0x0000000a170a9210 */ /* 0x010fe20007f9e0ff */
[C---:B-----5:R-:W-:Y:S01]  /*07a0*/  @P2 IMAD.WIDE R14, R27.reuse, 0x2, R14 ;  /* 0x000000021b0e2825 */ /* 0x060fe200078e020e */
[----:B------:R-:W-:Y:S01]  /*07b0*/  MOV R30, RZ ;  /* 0x000000ff001e7202 */ /* 0x000fe20000000f00 */
[----:B------:R-:W2:Y:S01]  /*07c0*/  @!P0 LDG.E R34, desc[UR20][R20.64] ;  /* 0x0000001414228981 */ /* 0x000ea2000c1e1900 */
[C---:B------:R-:W-:Y:S01]  /*07d0*/  @!P1 IADD3.X R11, PT, PT, R24.reuse, R11, RZ, P4, !PT ;  /* 0x0000000b180b9210 */ /* 0x040fe200027fe4ff */
[----:B------:R-:W-:Y:S02]  /*07e0*/  @!P1 IMAD.X R9, R24, 0x1, R9, P3 ;  /* 0x0000000118099824 */ /* 0x000fe400018e0609 */
[----:B------:R-:W-:Y:S01]  /*07f0*/  IMAD.WIDE R16, R27, 0x2, R16 ;  /* 0x000000021b107825 */ /* 0x000fe200078e0210 */
[----:B------:R-:W4:Y:S04]  /*0800*/  @!P0 LDG.E R33, desc[UR20][R18.64] ;  /* 0x0000001412218981 */ /* 0x000f28000c1e1900 */
[----:B------:R-:W5:Y:S04]  /*0810*/  @P2 LDG.E.U16 R22, desc[UR20][R14.64+0x2] ;  /* 0x000002140e162981 */ /* 0x000f68000c1e1500 */
[----:B------:R-:W5:Y:S04]  /*0820*/  @P2 LDG.E.U16 R21, desc[UR20][R14.64] ;  /* 0x000000140e152981 */ /* 0x000f68000c1e1500 */
[----:B------:R-:W5:Y:S04]  /*0830*/  LDG.E.U16 R4, desc[UR20][R16.64] ;  /* 0x0000001410047981 */ /* 0x000f68000c1e1500 */
[----:B------:R-:W5:Y:S04]  /*0840*/  LDG.E.U16 R20, desc[UR20][R16.64+0x2] ;  /* 0x0000021410147981 */ /* 0x000f68000c1e1500 */
[----:B------:R-:W5:Y:S04]  /*0850*/  @!P1 LDG.E R30, desc[UR20][R8.64] ;  /* 0x00000014081e9981 */ /* 0x000f68000c1e1900 */
[----:B------:R-:W5:Y:S01]  /*0860*/  @!P1 LDG.E R29, desc[UR20][R10.64] ;  /* 0x000000140a1d9981 */ /* 0x000f62000c1e1900 */
[----:B------:R-:W-:Y:S01]  /*0870*/  UISETP.NE.AND UP1, UPT, UR25, URZ, UPT ;  /* 0x000000ff1900728c */ /* 0x000fe2000bf25270 */
[----:B------:R-:W-:Y:S01]  /*0880*/  MOV R27, RZ ;  /* 0x000000ff001b7202 */ /* 0x000fe20000000f00 */
[----:B------:R-:W-:Y:S01]  /*0890*/  UMOV UR29, 0x3f800000 ;  /* 0x3f800000001d7882 */ /* 0x000fe20000000000 */
[----:B---3--:R-:W-:-:S13]  /*08a0*/  R2UR UR38, R6 ;  /* 0x00000000062672ca */ /* 0x008fda00000e0000 */
[----:B------:R-:W-:-:S05]  /*08b0*/  MOV R6, UR38 ;  /* 0x0000002600067c02 */ /* 0x000fca0008000f00 */
[----:B------:R-:W-:-:S05]  /*08c0*/  FFMA.FTZ R7, -R6, UR38, R7 ;  /* 0x0000002606077c23 */ /* 0x000fca0008010107 */
[----:B------:R-:W-:-:S13]  /*08d0*/  FSETP.GTU.FTZ.AND P1, PT, R7, RZ, PT ;  /* 0x000000ff0700720b */ /* 0x000fda0003f3c000 */
[----:B------:R-:W-:-:S05]  /*08e0*/  VOTEU.ANY UP0, P1 ;  /* 0x0000000000ff7886 */ /* 0x000fca0000800100 */
[----:B------:R-:W0:Y:S01]  /*08f0*/  @UP0 LDCU UR6, c[0x0][0x3c0] ;  /* 0x00007800ff0607ac */ /* 0x000e220008000800 */
[----:B------:R-:W-:-:S13]  /*0900*/  PLOP3.LUT P1, PT, PT, PT, UP0, 0x80, 0x8 ;  /* 0x000000000008781c */ /* 0x000fda0003f2f008 */
[----:B0-----:R-:W-:-:S06]  /*0910*/  @P1 FADD.FTZ R12, R7, UR6 ;  /* 0x00000006070c1e21 */ /* 0x001fcc0008010000 */
[----:B------:R-:W0:Y:S01]  /*0920*/  @P1 MUFU.RSQ R12, R12 ;  /* 0x0000000c000c1308 */ /* 0x000e220000001400 */
[----:B------:R-:W-:Y:S01]  /*0930*/  HFMA2 R7, -RZ, RZ, 0, 0 ;  /* 0x00000000ff077431 */ /* 0x000fe200000001ff */
[----:B0-----:R-:W-:-:S13]  /*0940*/  @P1 R2UR UR6, R12 ;  /* 0x000000000c0612ca */ /* 0x001fda00000e0000 */
[----:B------:R-:W-:Y:S01]  /*0950*/  @UP0 UMOV UR29, UR6 ;  /* 0x00000006001d0c82 */ /* 0x000fe20008000000 */
[----:B--2---:R-:W-:Y:S02]  /*0960*/  PRMT R31, R34, 0x7632, R31 ;  /* 0x00007632221f7816 */ /* 0x004fe4000000001f */
[----:B----4-:R-:W-:Y:S02]  /*0970*/  PRMT R32, R33, 0x7632, R32 ;  /* 0x0000763221207816 */ /* 0x010fe40000000020 */
[----:B-----5:R-:W-:Y:S02]  /*0980*/  @P2 SHF.L.U32 R7, R22, 0x10, RZ ;  /* 0x0000001016072819 */ /* 0x020fe400000006ff */
[----:B------:R-:W-:Y:S02]  /*0990*/  @P2 SHF.L.U32 R27, R21, 0x10, RZ ;  /* 0x00000010151b2819 */ /* 0x000fe400000006ff */
[----:B------:R-:W-:Y:S02]  /*09a0*/  SHF.L.U32 R4, R4, 0x10, RZ ;  /* 0x0000001004047819 */ /* 0x000fe400000006ff */
[----:B------:R-:W-:-:S02]  /*09b0*/  SHF.L.U32 R6, R20, 0x10, RZ ;  /* 0x0000001014067819 */ /* 0x000fc400000006ff */
[----:B------:R-:W-:Y:S02]  /*09c0*/  PRMT R26, R30, 0x7632, R26 ;  /* 0x000076321e1a7816 */ /* 0x000fe4000000001a */
[----:B------:R-:W-:Y:S01]  /*09d0*/  PRMT R28, R29, 0x7632, R28 ;  /* 0x000076321d1c7816 */ /* 0x000fe2000000001c */
[----:B------:R-:W-:Y:S06]  /*09e0*/  BRA.U UP1, `(.L_x_208) ;  /* 0x0000000101947547 */ /* 0x000fec000b800000 */
[----:B------:R-:W-:Y:S02]  /*09f0*/  SHF.L.U32 R8, R34, 0x10, RZ ;  /* 0x0000001022087819 */ /* 0x000fe400000006ff */
[----:B------:R-:W-:Y:S02]  /*0a00*/  SHF.L.U32 R10, R31, 0x10, RZ ;  /* 0x000000101f0a7819 */ /* 0x000fe400000006ff */
[----:B------:R-:W-:Y:S01]  /*0a10*/  SHF.L.U32 R9, R33, 0x10, RZ ;  /* 0x0000001021097819 */ /* 0x000fe200000006ff */
[----:B------:R-:W-:Y:S01]  /*0a20*/  FADD.FTZ R8, R8, -UR38 ;  /* 0x8000002608087e21 */ /* 0x000fe20008010000 */
[----:B------:R-:W-:Y:S01]  /*0a30*/  SHF.L.U32 R11, R32, 0x10, RZ ;  /* 0x00000010200b7819 */ /* 0x000fe200000006ff */
[----:B------:R-:W-:Y:S01]  /*0a40*/  FADD.FTZ R10, R10, -UR38 ;  /* 0x800000260a0a7e21 */ /* 0x000fe20008010000 */
[----:B------:R-:W-:Y:S01]  /*0a50*/  SHF.L.U32 R14, R30, 0x10, RZ ;  /* 0x000000101e0e7819 */ /* 0x000fe200000006ff */
[----:B------:R-:W-:Y:S01]  /*0a60*/  FMUL.FTZ R15, R4, R9 ;  /* 0x00000009040f7220 */ /* 0x000fe20000410000 */
[----:B------:R-:W-:Y:S01]  /*0a70*/  FMUL.FTZ R8, R8, UR29 ;  /* 0x0000001d08087c20 */ /* 0x000fe20008410000 */
[----:B------:R-:W-:Y:S01]  /*0a80*/  FMUL.FTZ R17, R6, R11 ;  /* 0x0000000b06117220 */ /* 0x000fe20000410000 */
[----:B------:R-:W-:Y:S01]  /*0a90*/  FMUL.FTZ R10, R10, UR29 ;  /* 0x0000001d0a0a7c20 */ /* 0x000fe20008410000 */
[----:B------:R-:W-:Y:S01]  /*0aa0*/  FADD.FTZ R12, RZ, R15 ;  /* 0x0000000fff0c7221 */ /* 0x000fe20000010000 */
[----:B------:R-:W-:Y:S01]  /*0ab0*/  FFMA.FTZ R19, R8, R15, RZ ;  /* 0x0000000f08137223 */ /* 0x000fe200000100ff */
[----:B------:R-:W-:Y:S01]  /*0ac0*/  SHF.L.U32 R15, R29, 0x10, RZ ;  /* 0x000000101d0f7819 */ /* 0x000fe200000006ff */
[----:B------:R-:W-:Y:S01]  /*0ad0*/  FADD.FTZ R16, R14, -UR38 ;  /* 0x800000260e107e21 */ /* 0x000fe20008010000 */
[----:B------:R-:W-:Y:S01]  /*0ae0*/  SHF.L.U32 R14, R26, 0x10, RZ ;  /* 0x000000101a0e7819 */ /* 0x000fe200000006ff */
[----:B------:R-:W-:Y:S01]  /*0af0*/  FADD.FTZ R12, R17, R12 ;  /* 0x0000000c110c7221 */ /* 0x000fe20000010000 */
[----:B------:R-:W-:Y:S01]  /*0b00*/  FFMA.FTZ R19, R10, R17, R19 ;  /* 0x000000110a137223 */ /* 0x000fe20000010013 */
[----:B------:R-:W-:Y:S01]  /*0b10*/  SHF.L.U32 R17, R28, 0x10, RZ ;  /* 0x000000101c117819 */ /* 0x000fe200000006ff */
[----:B------:R-:W-:Y:S01]  /*0b20*/  FMUL.FTZ R21, R4, R15 ;  /* 0x0000000f04157220 */ /* 0x000fe20000410000 */
[----:B------:R-:W-:Y:S01]  /*0b30*/  FMUL.FTZ R16, R16, UR29 ;  /* 0x0000001d10107c20 */ /* 0x000fe20008410000 */
[----:B------:R-:W-:Y:S01]  /*0b40*/  FADD.FTZ R14, R14, -UR38 ;  /* 0x800000260e0e7e21 */ /* 0x000fe20008010000 */
[----:B------:R-:W-:Y:S01]  /*0b50*/  FFMA.FTZ R8, R9, R8, RZ ;  /* 0x0000000809087223 */ /* 0x000fe200000100ff */
[----:B------:R-:W-:Y:S01]  /*0b60*/  FADD.FTZ R24, RZ, R9 ;  /* 0x00000009ff187221 */ /* 0x000fe20000010000 */
[----:B------:R-:W-:Y:S01]  /*0b70*/  FADD.FTZ R12, R12, R21 ;  /* 0x000000150c0c7221 */ /* 0x000fe20000010000 */
[----:B------:R-:W-:Y:S01]  /*0b80*/  FMUL.FTZ R9, R6, R17 ;  /* 0x0000001106097220 */ /* 0x000fe20000410000 */
[----:B------:R-:W-:Y:S01]  /*0b90*/  FFMA.FTZ R19, R16, R21, R19 ;  /* 0x0000001510137223 */ /* 0x000fe20000010013 */
[----:B------:R-:W-:Y:S01]  /*0ba0*/  FMUL.FTZ R18, R14, UR29 ;  /* 0x0000001d0e127c20 */ /* 0x000fe20008410000 */
[----:B------:R-:W-:Y:S01]  /*0bb0*/  FFMA.FTZ R20, R11, R10, RZ ;  /* 0x0000000a0b147223 */ /* 0x000fe200000100ff */
[----:B------:R-:W-:Y:S01]  /*0bc0*/  FADD.FTZ R22, RZ, R11 ;  /* 0x0000000bff167221 */ /* 0x000fe20000010000 */
[----:B------:R-:W-:Y:S01]  /*0bd0*/  FADD.FTZ R14, R9, R12 ;  /* 0x0000000c090e7221 */ /* 0x000fe20000010000 */
[----:B------:R-:W-:Y:S01]  /*0be0*/  FFMA.FTZ R12, R18, R9, R19 ;  /* 0x00000009120c7223 */ /* 0x000fe20000010013 */
[C---:B------:R-:W-:Y:S01]  /*0bf0*/  FADD.FTZ R10, R15.reuse, R24 ;  /* 0x000000180f0a7221 */ /* 0x040fe20000010000 */
[----:B------:R-:W-:Y:S01]  /*0c00*/  FFMA.FTZ R8, R15, R16, R8 ;  /* 0x000000100f087223 */ /* 0x000fe20000010008 */
[C---:B------:R-:W-:Y:S01]  /*0c10*/  FADD.FTZ R11, R17.reuse, R22 ;  /* 0x00000016110b7221 */ /* 0x040fe20000010000 */
[----:B------:R-:W-:Y:S01]  /*0c20*/  FFMA.FTZ R9, R17, R18, R20 ;  /* 0x0000001211097223 */ /* 0x000fe20000010014 */
[----:B------:R-:W-:Y:S06]  /*0c30*/  BRA `(.L_x_209) ;  /* 0x0000000400207947 */ /* 0x000fec0003800000 */
.L_x_208:
        /* <DEDUP_REMOVED lines=11> */
[--C-:B------:R-:W-:Y:S01]  /*0cf0*/  FFMA.FTZ R17, R4, R9, R27.reuse ;  /* 0x0000000904117223 */ /* 0x100fe2000001001b */
        /* <DEDUP_REMOVED lines=19> */
[----:B0-----:R-:W-:Y:S01]  /*0e30*/  FADD.FTZ R16, R23, 1 ;  /* 0x3f80000017107421 */ /* 0x001fe20000010000 */
[----:B------:R-:W-:-:S06]  /*0e40*/  IMAD.U32 R23, R32, 0x10000, RZ ;  /* 0x0001000020177824 */ /* 0x000fcc00078e00ff */
[----:B------:R-:W0:Y:S01]  /*0e50*/  MUFU.RCP R19, R19 ;  /* 0x0000001300137308 */ /* 0x000e220000001000 */
[----:B-1----:R-:W-:Y:S01]  /*0e60*/  FADD.FTZ R22, -R20, 1 ;  /* 0x3f80000014167421 */ /* 0x002fe20000010100 */
[----:B------:R-:W-:Y:S01]  /*0e70*/  FMUL.FTZ R21, R25, R20 ;  /* 0x0000001419157220 */ /* 0x000fe20000410000 */
[----:B------:R-:W-:Y:S02]  /*0e80*/  SHF.L.U32 R25, R28, 0x10, RZ ;  /* 0x000000101c197819 */ /* 0x000fe400000006ff */
[----:B------:R-:W-:-:S03]  /*0e90*/  FFMA.FTZ R22, R17, R22, 1 ;  /* 0x3f80000011167423 */ /* 0x000fc60000010016 */
[----:B------:R-:W1:Y:S01]  /*0ea0*/  MUFU.RCP R16, R16 ;  /* 0x0000001000107308 */ /* 0x000e620000001000 */
[----:B--2---:R-:W-:Y:S01]  /*0eb0*/  FADD.FTZ R20, -R18, 1 ;  /* 0x3f80000012147421 */ /* 0x004fe20000010100 */
[----:B------:R-:W-:-:S03]  /*0ec0*/  FMUL.FTZ R24, R23, R18 ;  /* 0x0000001217187220 */ /* 0x000fc60000410000 */
[----:B------:R-:W-:Y:S01]  /*0ed0*/  FFMA.FTZ R17, R15, R20, 1 ;  /* 0x3f8000000f117423 */ /* 0x000fe20000010014 */
[----:B------:R-:W-:Y:S01]  /*0ee0*/  FMUL.FTZ R15, R21, R22 ;  /* 0x00000016150f7220 */ /* 0x000fe20000410000 */
[----:B0-----:R-:W-:Y:S01]  /*0ef0*/  FMUL.FTZ R20, R40, R19 ;  /* 0x0000001328147220 */ /* 0x001fe20000410000 */
[----:B------:R-:W-:Y:S01]  /*0f00*/  FADD.FTZ R19, -R19, 1 ;  /* 0x3f80000013137421 */ /* 0x000fe20000010100 */
[----:B------:R-:W-:-:S03]  /*0f10*/  FMUL.FTZ R17, R24, R17 ;  /* 0x0000001118117220 */ /* 0x000fc60000410000 */
[----:B------:R-:W-:Y:S01]  /*0f20*/  FFMA.FTZ R19, R14, R19, 1 ;  /* 0x3f8000000e137423 */ /* 0x000fe20000010013 */
[----:B------:R-:W-:Y:S01]  /*0f30*/  FMUL.FTZ R14, R4, R15 ;  /* 0x0000000f040e7220 */ /* 0x000fe20000410000 */
[----:B-1----:R-:W-:Y:S01]  /*0f40*/  FADD.FTZ R21, -R16, 1 ;  /* 0x3f80000010157421 */ /* 0x002fe20000010100 */
[----:B------:R-:W-:Y:S01]  /*0f50*/  FMUL.FTZ R18, R25, R16 ;  /* 0x0000001019127220 */ /* 0x000fe20000410000 */
[----:B------:R-:W-:Y:S01]  /*0f60*/  FMUL.FTZ R19, R20, R19 ;  /* 0x0000001314137220 */ /* 0x000fe20000410000 */
[C---:B------:R-:W-:Y:S01]  /*0f70*/  FFMA.FTZ R23, R9.reuse, R14, RZ ;  /* 0x0000000e09177223 */ /* 0x040fe200000100ff */
[----:B------:R-:W-:Y:S01]  /*0f80*/  FFMA.FTZ R25, R12, R21, 1 ;  /* 0x3f8000000c197423 */ /* 0x000fe20000010015 */
[----:B------:R-:W-:Y:S01]  /*0f90*/  FMUL.FTZ R21, R6, R17 ;  /* 0x0000001106157220 */ /* 0x000fe20000410000 */
[----:B------:R-:W-:Y:S01]  /*0fa0*/  FADD.FTZ R14, RZ, R14 ;  /* 0x0000000eff0e7221 */ /* 0x000fe20000010000 */
[----:B------:R-:W-:Y:S01]  /*0fb0*/  FFMA.FTZ R9, R9, R15, RZ ;  /* 0x0000000f09097223 */ /* 0x000fe200000100ff */
[----:B------:R-:W-:Y:S01]  /*0fc0*/  FMUL.FTZ R16, R18, R25 ;  /* 0x0000001912107220 */ /* 0x000fe20000410000 */
[----:B------:R-:W-:Y:S01]  /*0fd0*/  FMUL.FTZ R25, R4, R19 ;  /* 0x0000001304197220 */ /* 0x000fe20000410000 */
[----:B------:R-:W-:Y:S01]  /*0fe0*/  FFMA.FTZ R23, R8, R21, R23 ;  /* 0x0000001508177223 */ /* 0x000fe20000010017 */
[----:B------:R-:W-:Y:S01]  /*0ff0*/  FADD.FTZ R14, R21, R14 ;  /* 0x0000000e150e7221 */ /* 0x000fe20000010000 */
[----:B------:R-:W-:Y:S01]  /*1000*/  FMUL.FTZ R18, R6, R16 ;  /* 0x0000001006127220 */ /* 0x000fe20000410000 */
[----:B------:R-:W-:Y:S01]  /*1010*/  FFMA.FTZ R20, R8, R17, RZ ;  /* 0x0000001108147223 */ /* 0x000fe200000100ff */
[----:B------:R-:W-:Y:S01]  /*1020*/  FFMA.FTZ R12, R10, R25, R23 ;  /* 0x000000190a0c7223 */ /* 0x000fe20000010017 */
[----:B------:R-:W-:Y:S01]  /*1030*/  FADD.FTZ R25, R14, R25 ;  /* 0x000000190e197221 */ /* 0x000fe20000010000 */
[----:B------:R-:W-:Y:S01]  /*1040*/  FADD.FTZ R17, RZ, R17 ;  /* 0x00000011ff117221 */ /* 0x000fe20000010000 */
[----:B------:R-:W-:Y:S01]  /*1050*/  FFMA.FTZ R8, R10, R19, R9 ;  /* 0x000000130a087223 */ /* 0x000fe20000010009 */
[C---:B------:R-:W-:Y:S01]  /*1060*/  FFMA.FTZ R12, R11.reuse, R18, R12 ;  /* 0x000000120b0c7223 */ /* 0x040fe2000001000c */
[----:B------:R-:W-:Y:S01]  /*1070*/  FADD.FTZ R14, R18, R25 ;  /* 0x00000019120e7221 */ /* 0x000fe20000010000 */
[----:B------:R-:W-:Y:S01]  /*1080*/  FADD.FTZ R18, RZ, R15 ;  /* 0x0000000fff127221 */ /* 0x000fe20000010000 */
[----:B------:R-:W-:Y:S01]  /*1090*/  FFMA.FTZ R9, R11, R16, R20 ;  /* 0x000000100b097223 */ /* 0x000fe20000010014 */
[----:B------:R-:W-:-:S02]  /*10a0*/  FADD.FTZ R11, R17, R16 ;  /* 0x00000010110b7221 */ /* 0x000fc40000010000 */
[----:B------:R-:W-:-:S07]  /*10b0*/  FADD.FTZ R10, R18, R19 ;  /* 0x00000013120a7221 */ /* 0x000fce0000010000 */
.L_x_209:
[----:B------:R-:W-:Y:S01]  /*10c0*/  MOV R17, R12 ;  /* 0x0000000c00117202 */ /* 0x000fe20000000f00 */
[----:B------:R-:W-:Y:S01]  /*10d0*/  STS.128 [R37], R8 ;  /* 0x0000000825007388 */ /* 0x000fe20000000c00 */
[----:B------:R-:W-:Y:S01]  /*10e0*/  MOV R15, R14 ;  /* 0x0000000e000f7202 */ /* 0x000fe20000000f00 */
[----:B------:R-:W-:Y:S01]  /*10f0*/  BSSY.RECONVERGENT B0, `(.L_x_210) ;  /* 0x0000021000007945 */ /* 0x000fe20003800200 */
[C---:B------:R-:W-:Y:S01]  /*1100*/  ISETP.GT.AND P1, PT, R2.reuse, 0x1e, PT ;  /* 0x0000001e0200780c */ /* 0x040fe20003f24270 */
[----:B------:R-:W0:Y:S01]  /*1110*/  SHFL.DOWN PT, R12, R17, 0x1, 0x1f ;  /* 0x08201f00110c7f89 */ /* 0x000e2200000e0000 */
[----:B------:R-:W-:Y:S02]  /*1120*/  ISETP.GT.AND P4, PT, R2, 0xf, PT ;  /* 0x0000000f0200780c */ /* 0x000fe40003f84270 */
[C---:B------:R-:W-:Y:S01]  /*1130*/  ISETP.NE.AND P3, PT, R0.reuse, RZ, PT ;  /* 0x000000ff0000720c */ /* 0x040fe20003f65270 */
[----:B------:R-:W1:Y:S01]  /*1140*/  SHFL.DOWN PT, R14, R15, 0x1, 0x1f ;  /* 0x08201f000f0e7f89 */ /* 0x000e6200000e0000 */
[----:B------:R-:W-:-:S07]  /*1150*/  ISETP.GT.U32.AND P5, PT, R0, 0x7, PT ;  /* 0x000000070000780c */ /* 0x000fce0003fa4070 */
        /* <DEDUP_REMOVED lines=26> */
.L_x_211:
[----:B------:R-:W-:Y:S05]  /*1300*/  BSYNC.RECONVERGENT B0 ;  /* 0x0000000000007941 */ /* 0x000fea0003800200 */
.L_x_210:
[----:B------:R-:W-:Y:S01]  /*1310*/  BAR.SYNC.DEFER_BLOCKING 0x0 ;  /* 0x0000000000007b1d */ /* 0x000fe20000010000 */
[----:B------:R-:W-:-:S05]  /*1320*/  LEA R40, R13, R0, 0x3 ;  /* 0x000000000d287211 */ /* 0x000fca00078e18ff */
[----:B------:R-:W-:Y:S04]  /*1330*/  BSSY.RECONVERGENT B0, `(.L_x_212) ;  /* 0x0000017000007945 */ /* 0x000fe80003800200 */
[----:B------:R-:W-:Y:S05]  /*1340*/  @P3 BRA `(.L_x_213) ;  /* 0x0000000000543947 */ /* 0x000fea0003800000 */
[----:B------:R-:W4:Y:S01]  /*1350*/  S2UR UR7, SR_CgaCtaId ;  /* 0x00000000000779c3 */ /* 0x000f220000008800 */
[----:B------:R-:W-:Y:S02]  /*1360*/  UMOV UR6, 0x400 ;  /* 0x0000040000067882 */ /* 0x000fe40000000000 */
[----:B----4-:R-:W-:-:S09]  /*1370*/  ULEA UR6, UR7, UR6, 0x18 ;  /* 0x0000000607067291 */ /* 0x010fd2000f8ec0ff */
[----:B-1----:R-:W1:Y:S04]  /*1380*/  LDS.128 R16, [UR6+0x10] ;  /* 0x00001006ff107984 */ /* 0x002e680008000c00 */
[----:B------:R-:W4:Y:S04]  /*1390*/  LDS.128 R20, [UR6+0x20] ;  /* 0x00002006ff147984 */ /* 0x000f280008000c00 */
[----:B--2---:R-:W2:Y:S01]  /*13a0*/  LDS.128 R12, [UR6+0x30] ;  /* 0x00003006ff0c7984 */ /* 0x004ea20008000c00 */
[----:B-1----:R-:W-:Y:S01]  /*13b0*/  FADD.FTZ R41, R24, R16 ;  /* 0x0000001018297221 */ /* 0x002fe20000010000 */
[----:B------:R-:W-:-:S02]  /*13c0*/  FADD.FTZ R16, R25, R17 ;  /* 0x0000001119107221 */ /* 0x000fc40000010000 */
[----:B0--3--:R-:W0:Y:S01]  /*13d0*/  LDS.64 R24, [UR6+0x40] ;  /* 0x00004006ff187984 */ /* 0x009e220008000a00 */
[----:B------:R-:W-:Y:S01]  /*13e0*/  FADD.FTZ R41, R41, R18 ;  /* 0x0000001229297221 */ /* 0x000fe20000010000 */
[----:B------:R-:W-:-:S03]  /*13f0*/  FADD.FTZ R16, R16, R19 ;  /* 0x0000001310107221 */ /* 0x000fc60000010000 */
[----:B----4-:R-:W-:Y:S01]  /*1400*/  FADD.FTZ R41, R41, R20 ;  /* 0x0000001429297221 */ /* 0x010fe20000010000 */
[----:B------:R-:W-:-:S03]  /*1410*/  FADD.FTZ R16, R16, R21 ;  /* 0x0000001510107221 */ /* 0x000fc60000010000 */
[----:B------:R-:W-:Y:S01]  /*1420*/  FADD.FTZ R41, R41, R22 ;  /* 0x0000001629297221 */ /* 0x000fe20000010000 */
[----:B------:R-:W-:-:S03]  /*1430*/  FADD.FTZ R16, R16, R23 ;  /* 0x0000001710107221 */ /* 0x000fc60000010000 */
[----:B--2---:R-:W-:Y:S01]  /*1440*/  FADD.FTZ R41, R41, R12 ;  /* 0x0000000c29297221 */ /* 0x004fe20000010000 */
[----:B------:R-:W-:-:S03]  /*1450*/  FADD.FTZ R16, R16, R13 ;  /* 0x0000000d10107221 */ /* 0x000fc60000010000 */
[----:B------:R-:W-:Y:S01]  /*1460*/  FADD.FTZ R41, R41, R14 ;  /* 0x0000000e29297221 */ /* 0x000fe20000010000 */
[----:B------:R-:W-:-:S03]  /*1470*/  FADD.FTZ R16, R16, R15 ;  /* 0x0000000f10107221 */ /* 0x000fc60000010000 */
[----:B0-----:R-:W-:Y:S01]  /*1480*/  FADD.FTZ R24, R41, R24 ;  /* 0x0000001829187221 */ /* 0x001fe20000010000 */
[----:B------:R-:W-:-:S07]  /*1490*/  FADD.FTZ R25, R16, R25 ;  /* 0x0000001910197221 */ /* 0x000fce0000010000 */
.L_x_213:
[----:B------:R-:W-:Y:S05]  /*14a0*/  BSYNC.RECONVERGENT B0 ;  /* 0x0000000000007941 */ /* 0x000fea0003800200 */
.L_x_212:
[----:B------:R-:W-:Y:S06]  /*14b0*/  BAR.SYNC.DEFER_BLOCKING 0x0 ;  /* 0x0000000000007b1d */ /* 0x000fec0000010000 */
[----:B------:R-:W-:Y:S04]  /*14c0*/  BSSY.RECONVERGENT B0, `(.L_x_214) ;  /* 0x000009d000007945 */ /* 0x000fe80003800200 */
[----:B------:R-:W-:Y:S05]  /*14d0*/  @P5 BRA `(.L_x_215) ;  /* 0x00000008006c5947 */ /* 0x000fea0003800000 */
[----:B--2---:R-:W2:Y:S04]  /*14e0*/  LDS.128 R12, [R37+0x80] ;  /* 0x00008000250c7984 */ /* 0x004ea80000000c00 */
[----:B-1----:R-:W1:Y:S04]  /*14f0*/  LDS.128 R16, [R37+0x100] ;  /* 0x0001000025107984 */ /* 0x002e680000000c00 */
[----:B------:R-:W4:Y:S01]  /*1500*/  LDS.128 R20, [R37+0x180] ;  /* 0x0001800025147984 */ /* 0x000f220000000c00 */
[----:B--2---:R-:W-:Y:S01]  /*1510*/  FADD.FTZ R41, R8, R12 ;  /* 0x0000000c08297221 */ /* 0x004fe20000010000 */
[----:B------:R-:W-:Y:S01]  /*1520*/  FADD.FTZ R12, R9, R13 ;  /* 0x0000000d090c7221 */ /* 0x000fe20000010000 */
[----:B------:R-:W-:Y:S01]  /*1530*/  FADD.FTZ R13, R10, R14 ;  /* 0x0000000e0a0d7221 */ /* 0x000fe20000010000 */
[----:B------:R-:W-:Y:S01]  /*1540*/  FADD.FTZ R14, R11, R15 ;  /* 0x0000000f0b0e7221 */ /* 0x000fe20000010000 */
[----:B-1----:R-:W-:Y:S01]  /*1550*/  FADD.FTZ R41, R41, R16 ;  /* 0x0000001029297221 */ /* 0x002fe20000010000 */
        /* <DEDUP_REMOVED lines=147> */
.L_x_215:
[----:B------:R-:W-:Y:S05]  /*1e90*/  BSYNC.RECONVERGENT B0 ;  /* 0x0000000000007941 */ /* 0x000fea0003800200 */
.L_x_214:
[----:B------:R-:W-:Y:S04]  /*1ea0*/  BSSY.RECONVERGENT B0, `(.L_x_216) ;  /* 0x000001c000007945 */ /* 0x000fe80003800200 */
[----:B------:R-:W-:Y:S05]  /*1eb0*/  @P5 BRA `(.L_x_217) ;  /* 0x0000000000685947 */ /* 0x000fea0003800000 */
[----:B------:R-:W4:Y:S08]  /*1ec0*/  LDC.64 R12, c[0x0][0x3f8] ;  /* 0x0000fe00ff0c7b82 */ /* 0x000f300000000a00 */
[----:B--2---:R-:W2:Y:S01]  /*1ed0*/  LDC.64 R14, c[0x0][0x3d8] ;  /* 0x0000f600ff0e7b82 */ /* 0x004ea20000000a00 */
[C---:B----4-:R-:W-:Y:S01]  /*1ee0*/  IMAD R21, R13.reuse, 0x3, RZ ;  /* 0x000000030d157824 */ /* 0x050fe200078e02ff */
[----:B------:R-:W-:Y:S01]  /*1ef0*/  LEA.HI R19, P1, R13, R12, RZ, 0x1 ;  /* 0x0000000c0d137211 */ /* 0x000fe200078308ff */
[----:B-1----:R-:W-:-:S03]  /*1f00*/  IMAD.WIDE.U32 R16, R12, 0x3, RZ ;  /* 0x000000030c107825 */ /* 0x002fc600078e00ff */
[----:B------:R-:W-:Y:S02]  /*1f10*/  IADD3.X R18, PT, PT, RZ, R13, RZ, P1, !PT ;  /* 0x0000000dff127210 */ /* 0x000fe40000ffe4ff */
[----:B------:R-:W-:Y:S01]  /*1f20*/  IADD3 R17, PT, PT, R17, R21, RZ ;  /* 0x0000001511117210 */ /* 0x000fe20007ffe0ff */
[----:B--2---:R-:W-:Y:S01]  /*1f30*/  IMAD.WIDE R14, R40, 0x4, R14 ;  /* 0x00000004280e7825 */ /* 0x004fe200078e020e */
        /* <DEDUP_REMOVED lines=18> */
.L_x_217:
[----:B------:R-:W-:Y:S05]  /*2060*/  BSYNC.RECONVERGENT B0 ;  /* 0x0000000000007941 */ /* 0x000fea0003800200 */
.L_x_216:
        /* <DEDUP_REMOVED lines=17> */
[----:B--2---:R-:W-:Y:S02]  /*2180*/  SEL R15, RZ, UR24, P1 ;  /* 0x00000018ff0f7c07 */ /* 0x004fe40008800000 */
        /* <DEDUP_REMOVED lines=11> */
.L_x_220:
[----:B--2---:R-:W2:Y:S04]  /*2240*/  LDG.E.STRONG.GPU R8, desc[UR20][R10.64] ;  /* 0x000000140a087981 */ /* 0x004ea8000c1ef900 */
[----:B--2---:R-:W-:Y:S01]  /*2250*/  CCTL.IVALL ;  /* 0x00000000ff00798f */ /* 0x004fe20002000000 */
[----:B------:R-:W-:Y:S05]  /*2260*/  YIELD ;  /* 0x0000000000007946 */ /* 0x000fea0003800000 */
[----:B------:R-:W-:-:S13]  /*2270*/  ISETP.NE.AND P1, PT, R8, R15, PT ;  /* 0x0000000f0800720c */ /* 0x000fda0003f25270 */
[----:B------:R-:W-:Y:S05]  /*2280*/  @P1 BRA `(.L_x_220) ;  /* 0xfffffffc00ec1947 */ /* 0x000fea000383ffff */
.L_x_219:
        /* <DEDUP_REMOVED lines=14> */
.L_x_222:
[----:B--2---:R-:W-:Y:S02]  /*2370*/  IADD3 R8, PT, PT, R16, 0x1, RZ ;  /* 0x0000000110087810 */ /* 0x004fe40007ffe0ff */
        /* <DEDUP_REMOVED lines=11> */
[----:B------:R-:W-:Y:S01]  /*2430*/  MOV R8, UR34 ;  /* 0x0000002200087c02 */ /* 0x000fe20008000f00 */
[----:B------:R-:W-:Y:S01]  /*2440*/  IMAD.U32 R9, RZ, RZ, UR35 ;  /* 0x00000023ff097e24 */ /* 0x000fe2000f8e00ff */
[----:B------:R-:W-:Y:S01]  /*2450*/  MOV R10, UR36 ;  /* 0x00000024000a7c02 */ /* 0x000fe20008000f00 */
[----:B------:R-:W-:Y:S01]  /*2460*/  @!UP1 UIMAD.WIDE.U32 UR34, UR16, 0x8, UR6 ;  /* 0x00000008102298a5 */ /* 0x000fe2000f8e0006 */
[----:B------:R-:W-:Y:S01]  /*2470*/  MOV R11, UR37 ;  /* 0x00000025000b7c02 */ /* 0x000fe20008000f00 */
[----:B------:R-:W-:Y:S02]  /*2480*/  VOTEU.ALL UP0, P5 ;  /* 0x0000000000ff7886 */ /* 0x000fe40002800000 */
[----:B------:R-:W0:Y:S02]  /*2490*/  @!P1 LDG.E.64 R8, desc[UR20][R8.64] ;  /* 0x0000001408089981 */ /* 0x000e24000c1e1b00 */
[----:B------:R-:W-:Y:S02]  /*24a0*/  MOV R12, UR34 ;  /* 0x00000022000c7c02 */ /* 0x000fe40008000f00 */
[----:B------:R-:W-:Y:S01]  /*24b0*/  MOV R13, UR35 ;  /* 0x00000023000d7c02 */ /* 0x000fe20008000f00 */
[----:B------:R-:W2:Y:S01]  /*24c0*/  @!P4 LDG.E.64 R10, desc[UR20][R10.64] ;  /* 0x000000140a0ac981 */ /* 0x000ea2000c1e1b00 */
[----:B------:R-:W-:-:S04]  /*24d0*/  @!UP0 UIMAD.WIDE.U32 UR34, UR17, 0x8, UR6 ;  /* 0x00000008112288a5 */ /* 0x000fc8000f8e0006 */
[----:B------:R-:W4:Y:S02]  /*24e0*/  @!P6 LDG.E.64 R12, desc[UR20][R12.64] ;  /* 0x000000140c0ce981 */ /* 0x000f24000c1e1b00 */
[----:B------:R-:W-:Y:S02]  /*24f0*/  MOV R14, UR34 ;  /* 0x00000022000e7c02 */ /* 0x000fe40008000f00 */
[----:B------:R-:W-:-:S06]  /*2500*/  MOV R15, UR35 ;  /* 0x00000023000f7c02 */ /* 0x000fcc0008000f00 */
[----:B------:R-:W5:Y:S01]  /*2510*/  @!P5 LDG.E.64 R14, desc[UR20][R14.64] ;  /* 0x000000140e0ed981 */ /* 0x000f62000c1e1b00 */
[----:B-1----:R-:W-:Y:S01]  /*2520*/  IADD3 R17, PT, PT, R16, 0x4, RZ ;  /* 0x0000000410117810 */ /* 0x002fe20007ffe0ff */
[----:B0--3--:R-:W-:Y:S01]  /*2530*/  @!P1 FADD.FTZ R24, R24, R8 ;  /* 0x0000000818189221 */ /* 0x009fe20000010000 */
[----:B------:R-:W-:Y:S01]  /*2540*/  @!P1 FADD.FTZ R25, R25, R9 ;  /* 0x0000000919199221 */ /* 0x000fe20000010000 */
[----:B------:R-:W-:Y:S02]  /*2550*/  IADD3 R8, PT, PT, R16, 0x5, RZ ;  /* 0x0000000510087810 */ /* 0x000fe40007ffe0ff */
[----:B------:R-:W-:Y:S01]  /*2560*/  ISETP.EQ.OR P1, PT, R17, UR22, P3 ;  /* 0x0000001611007c0c */ /* 0x000fe20009f22670 */
[----:B--2---:R-:W-:Y:S01]  /*2570*/  @!P4 FADD.FTZ R24, R24, R10 ;  /* 0x0000000a1818c221 */ /* 0x004fe20000010000 */
[----:B------:R-:W-:Y:S01]  /*2580*/  @!P4 FADD.FTZ R25, R25, R11 ;  /* 0x0000000b1919c221 */ /* 0x000fe20000010000 */
[----:B------:R-:W-:Y:S02]  /*2590*/  ISETP.EQ.OR P4, PT, R8, UR22, P3 ;  /* 0x0000001608007c0c */ /* 0x000fe40009f82670 */
[----:B------:R-:W-:Y:S01]  /*25a0*/  IADD3 R8, PT, PT, R16, 0x6, RZ ;  /* 0x0000000610087810 */ /* 0x000fe20007ffe0ff */
[----:B----4-:R-:W-:Y:S01]  /*25b0*/  @!P6 FADD.FTZ R24, R24, R12 ;  /* 0x0000000c1818e221 */ /* 0x010fe20000010000 */
[----:B------:R-:W-:-:S02]  /*25c0*/  @!P6 FADD.FTZ R25, R25, R13 ;  /* 0x0000000d1919e221 */ /* 0x000fc40000010000 */
[----:B------:R-:W-:Y:S02]  /*25d0*/  ISETP.EQ.OR P6, PT, R8, UR22, P3 ;  /* 0x0000001608007c0c */ /* 0x000fe40009fc2670 */
[----:B------:R-:W-:Y:S02]  /*25e0*/  IADD3 R8, PT, PT, R16, 0x7, RZ ;  /* 0x0000000710087810 */ /* 0x000fe40007ffe0ff */
[----:B------:R-:W-:Y:S01]  /*25f0*/  VOTEU.ALL UP1, P1 ;  /* 0x0000000000ff7886 */ /* 0x000fe20000820000 */
[----:B-----5:R-:W-:Y:S01]  /*2600*/  @!P5 FADD.FTZ R24, R24, R14 ;  /* 0x0000000e1818d221 */ /* 0x020fe20000010000 */
        /* <DEDUP_REMOVED lines=42> */
.L_x_221:
[----:B------:R-:W-:-:S09]  /*28b0*/  UISETP.NE.AND UP0, UPT, UR27, URZ, UPT ;  /* 0x000000ff1b00728c */ /* 0x000fd2000bf05270 */
[----:B------:R-:W-:Y:S05]  /*28c0*/  BRA.U !UP0, `(.L_x_218) ;  /* 0x0000000508287547 */ /* 0x000fea000b800000 */
[----:B------:R-:W-:Y:S02]  /*28d0*/  UIADD3 UR15, UPT, UPT, UR27, -0x1, URZ ;  /* 0xffffffff1b0f7890 */ /* 0x000fe4000fffe0ff */
[----:B------:R-:W-:Y:S02]  /*28e0*/  ULOP3.LUT UP1, UR16, UR24, 0x3, URZ, 0xc0, !UPT ;  /* 0x0000000318107892 */ /* 0x000fe4000f82c0ff */
[----:B------:R-:W-:-:S09]  /*28f0*/  UISETP.GE.U32.AND UP0, UPT, UR15, 0x3, UPT ;  /* 0x000000030f00788c */ /* 0x000fd2000bf06070 */
[----:B------:R-:W-:Y:S05]  /*2900*/  BRA.U !UP0, `(.L_x_223) ;  /* 0x00000001088c7547 */ /* 0x000fea000b800000 */
[C---:B--2---:R-:W-:Y:S01]  /*2910*/  IADD3 R10, PT, PT, R16.reuse, 0x1, RZ ;  /* 0x00000001100a7810 */ /* 0x044fe20007ffe0ff */
[----:B------:R-:W-:Y:S01]  /*2920*/  IMAD.U32 R9, RZ, RZ, UR23 ;  /* 0x00000017ff097e24 */ /* 0x000fe2000f8e00ff */
[----:B------:R-:W-:Y:S02]  /*2930*/  ISETP.EQ.OR P1, PT, R16, UR22, P3 ;  /* 0x0000001610007c0c */ /* 0x000fe40009f22670 */
[----:B------:R-:W-:Y:S02]  /*2940*/  ISETP.EQ.OR P4, PT, R10, UR22, P3 ;  /* 0x000000160a007c0c */ /* 0x000fe40009f82670 */
[C---:B------:R-:W-:Y:S02]  /*2950*/  IADD3 R13, PT, PT, R16.reuse, 0x2, RZ ;  /* 0x00000002100d7810 */ /* 0x040fe40007ffe0ff */
[----:B------:R-:W-:Y:S02]  /*2960*/  MOV R15, UR23 ;  /* 0x00000017000f7c02 */ /* 0x000fe40008000f00 */
[----:B------:R-:W-:-:S02]  /*2970*/  IADD3 R12, PT, PT, R16, 0x3, RZ ;  /* 0x00000003100c7810 */ /* 0x000fc40007ffe0ff */
[----:B------:R-:W-:Y:S02]  /*2980*/  ISETP.EQ.OR P5, PT, R13, UR22, P3 ;  /* 0x000000160d007c0c */ /* 0x000fe40009fa2670 */
[----:B------:R-:W-:Y:S01]  /*2990*/  ISETP.EQ.OR P6, PT, R12, UR22, P3 ;  /* 0x000000160c007c0c */ /* 0x000fe20009fc2670 */
[----:B------:R-:W-:Y:S01]  /*29a0*/  @!P1 IMAD R8, R16, R9, UR5 ;  /* 0x0000000510089e24 */ /* 0x000fe2000f8e0209 */
[----:B------:R-:W-:Y:S01]  /*29b0*/  MOV R11, 0x8 ;  /* 0x00000008000b7802 */ /* 0x000fe20000000f00 */
[----:B------:R-:W-:Y:S02]  /*29c0*/  @!P4 IMAD R10, R10, R15, UR5 ;  /* 0x000000050a0ace24 */ /* 0x000fe4000f8e020f */
[----:B------:R-:W-:Y:S01]  /*29d0*/  HFMA2 R15, -RZ, RZ, 0, 4.76837158203125e-07 ;  /* 0x00000008ff0f7431 */ /* 0x000fe200000001ff */
[----:B------:R-:W-:Y:S01]  /*29e0*/  MOV R14, UR23 ;  /* 0x00000017000e7c02 */ /* 0x000fe20008000f00 */
[----:B------:R-:W-:Y:S01]  /*29f0*/  @!P1 IMAD.WIDE.U32 R8, R8, R11, UR6 ;  /* 0x0000000608089e25 */ /* 0x000fe2000f8e000b */
[----:B-1----:R-:W-:-:S02]  /*2a00*/  MOV R17, UR23 ;  /* 0x0000001700117c02 */ /* 0x002fc40008000f00 */
[----:B------:R-:W-:Y:S01]  /*2a10*/  MOV R18, 0x8 ;  /* 0x0000000800127802 */ /* 0x000fe20000000f00 */
[----:B------:R-:W-:Y:S02]  /*2a20*/  @!P5 IMAD R13, R13, R14, UR5 ;  /* 0x000000050d0dde24 */ /* 0x000fe4000f8e020e */
[----:B------:R-:W0:Y:S01]  /*2a30*/  @!P1 LDG.E.64 R8, desc[UR20][R8.64] ;  /* 0x0000001408089981 */ /* 0x000e22000c1e1b00 */
[----:B------:R-:W-:-:S04]  /*2a40*/  @!P4 IMAD.WIDE.U32 R10, R10, R15, UR6 ;  /* 0x000000060a0ace25 */ /* 0x000fc8000f8e000f */
[----:B------:R-:W-:Y:S02]  /*2a50*/  @!P6 IMAD R14, R12, R17, UR5 ;  /* 0x000000050c0eee24 */ /* 0x000fe4000f8e0211 */
[----:B------:R-:W-:Y:S01]  /*2a60*/  @!P5 IMAD.WIDE.U32 R12, R13, R18, UR6 ;  /* 0x000000060d0cde25 */ /* 0x000fe2000f8e0012 */
[----:B------:R-:W2:Y:S03]  /*2a70*/  @!P4 LDG.E.64 R10, desc[UR20][R10.64] ;  /* 0x000000140a0ac981 */ /* 0x000ea6000c1e1b00 */
[----:B------:R-:W-:Y:S02]  /*2a80*/  @!P6 IMAD.WIDE.U32 R14, R14, R15, UR6 ;  /* 0x000000060e0eee25 */ /* 0x000fe4000f8e000f */
        /* <DEDUP_REMOVED lines=11> */
.L_x_223:
[----:B------:R-:W-:Y:S05]  /*2b40*/  BRA.U !UP1, `(.L_x_218) ;  /* 0x0000000109887547 */ /* 0x000fea000b800000 */
[----:B------:R-:W-:Y:S02]  /*2b50*/  UISETP.NE.AND UP0, UPT, UR16, 0x1, UPT ;  /* 0x000000011000788c */ /* 0x000fe4000bf05270 */
[----:B------:R-:W-:-:S06]  /*2b60*/  ULOP3.LUT UR15, UR24, 0x1, URZ, 0xc0, !UPT ;  /* 0x00000001180f7892 */ /* 0x000fcc000f8ec0ff */
[----:B------:R-:W-:Y:S01]  /*2b70*/  MOV R12, UR15 ;  /* 0x0000000f000c7c02 */ /* 0x000fe20008000f00 */
[----:B------:R-:W-:Y:S06]  /*2b80*/  BRA.U !UP0, `(.L_x_224) ;  /* 0x0000000108487547 */ /* 0x000fec000b800000 */
[C---:B--2---:R-:W-:Y:S01]  /*2b90*/  IADD3 R10, PT, PT, R16.reuse, 0x1, RZ ;  /* 0x00000001100a7810 */ /* 0x044fe20007ffe0ff */
        /* <DEDUP_REMOVED lines=11> */
[----:B------:R-:W2:Y:S01]  /*2c50*/  @!P1 LDG.E.64 R10, desc[UR20][R10.64] ;  /* 0x000000140a0a9981 */ /* 0x000ea2000c1e1b00 */
[----:B------:R-:W-:Y:S01]  /*2c60*/  IADD3 R16, PT, PT, R16, 0x2, RZ ;  /* 0x0000000210107810 */ /* 0x000fe20007ffe0ff */
[----:B0--3--:R-:W-:Y:S01]  /*2c70*/  @!P4 FADD.FTZ R24, R24, R8 ;  /* 0x000000081818c221 */ /* 0x009fe20000010000 */
[----:B------:R-:W-:-:S03]  /*2c80*/  @!P4 FADD.FTZ R25, R25, R9 ;  /* 0x000000091919c221 */ /* 0x000fc60000010000 */
[----:B--2---:R-:W-:Y:S01]  /*2c90*/  @!P1 FADD.FTZ R24, R24, R10 ;  /* 0x0000000a18189221 */ /* 0x004fe20000010000 */
[----:B------:R-:W-:-:S07]  /*2ca0*/  @!P1 FADD.FTZ R25, R25, R11 ;  /* 0x0000000b19199221 */ /* 0x000fce0000010000 */
.L_x_224:
[----:B------:R-:W-:Y:S01]  /*2cb0*/  ISETP.EQ.OR P1, PT, R16, UR22, P3 ;  /* 0x0000001610007c0c */ /* 0x000fe20009f22670 */
[----:B------:R-:W-:Y:S03]  /*2cc0*/  BSSY.RECONVERGENT B0, `(.L_x_218) ;  /* 0x000000a000007945 */ /* 0x000fe60003800200 */
[----:B------:R-:W-:-:S13]  /*2cd0*/  ISETP.NE.U32.OR P1, PT, R12, 0x1, P1 ;  /* 0x000000010c00780c */ /* 0x000fda0000f25470 */
[----:B------:R-:W-:Y:S05]  /*2ce0*/  @P1 BRA `(.L_x_225) ;  /* 0x00000000001c1947 */ /* 0x000fea0003800000 */
[----:B--2---:R-:W-:Y:S01]  /*2cf0*/  HFMA2 R11, -RZ, RZ, 0, 4.76837158203125e-07 ;  /* 0x00000008ff0b7431 */ /* 0x004fe200000001ff */
[----:B------:R-:W-:-:S05]  /*2d00*/  MOV R9, UR23 ;  /* 0x0000001700097c02 */ /* 0x000fca0008000f00 */
[----:B------:R-:W-:-:S04]  /*2d10*/  IMAD R8, R16, R9, UR5 ;  /* 0x0000000510087e24 */ /* 0x000fc8000f8e0209 */
[----:B------:R-:W-:-:S06]  /*2d20*/  IMAD.WIDE.U32 R8, R8, R11, UR6 ;  /* 0x0000000608087e25 */ /* 0x000fcc000f8e000b */
[----:B------:R-:W0:Y:S02]  /*2d30*/  LDG.E.64 R8, desc[UR20][R8.64] ;  /* 0x0000001408087981 */ /* 0x000e24000c1e1b00 */
[----:B0--3--:R-:W-:Y:S01]  /*2d40*/  FADD.FTZ R24, R24, R8 ;  /* 0x0000000818187221 */ /* 0x009fe20000010000 */
[----:B------:R-:W-:-:S07]  /*2d50*/  FADD.FTZ R25, R25, R9 ;  /* 0x0000000919197221 */ /* 0x000fce0000010000 */
.L_x_225:
[----:B------:R-:W-:Y:S05]  /*2d60*/  BSYNC.RECONVERGENT B0 ;  /* 0x0000000000007941 */ /* 0x000fea0003800200 */
.L_x_218:
[----:B------:R-:W5:Y:S01]  /*2d70*/  S2UR UR7, SR_CgaCtaId ;  /* 0x00000000000779c3 */ /* 0x000f620000008800 */
[----:B------:R-:W-:Y:S01]  /*2d80*/  UMOV UR6, 0x400 ;  /* 0x0000040000067882 */ /* 0x000fe20000000000 */
[----:B------:R-:W-:Y:S02]  /*2d90*/  SHF.L.U32 R34, R34, 0x10, RZ ;  /* 0x0000001022227819 */ /* 0x000fe400000006ff */
[----:B------:R-:W-:Y:S02]  /*2da0*/  SHF.L.U32 R31, R31, 0x10, RZ ;  /* 0x000000101f1f7819 */ /* 0x000fe400000006ff */
[----:B----4-:R-:W-:Y:S01]  /*2db0*/  SHF.L.U32 R14, R30, 0x10, RZ ;  /* 0x000000101e0e7819 */ /* 0x010fe200000006ff */
[----:B------:R-:W-:Y:S01]  /*2dc0*/  FADD.FTZ R34, R34, -UR38 ;  /* 0x8000002622227e21 */ /* 0x000fe20008010000 */
[----:B--2---:R-:W-:Y:S01]  /*2dd0*/  SHF.L.U32 R15, R26, 0x10, RZ ;  /* 0x000000101a0f7819 */ /* 0x004fe200000006ff */
[----:B------:R-:W-:Y:S01]  /*2de0*/  FADD.FTZ R31, R31, -UR38 ;  /* 0x800000261f1f7e21 */ /* 0x000fe20008010000 */
[----:B------:R-:W-:Y:S01]  /*2df0*/  SHF.L.U32 R33, R33, 0x10, RZ ;  /* 0x0000001021217819 */ /* 0x000fe200000006ff */
[----:B------:R-:W-:Y:S01]  /*2e00*/  FADD.FTZ R14, R14, -UR38 ;  /* 0x800000260e0e7e21 */ /* 0x000fe20008010000 */
[----:B------:R-:W-:Y:S01]  /*2e10*/  FMUL.FTZ R34, R34, UR29 ;  /* 0x0000001d22227c20 */ /* 0x000fe20008410000 */
[----:B------:R-:W-:Y:S01]  /*2e20*/  FADD.FTZ R15, R15, -UR38 ;  /* 0x800000260f0f7e21 */ /* 0x000fe20008010000 */
[----:B------:R-:W-:Y:S01]  /*2e30*/  FMUL.FTZ R20, R31, UR29 ;  /* 0x0000001d1f147c20 */ /* 0x000fe20008410000 */
[----:B-----5:R-:W-:-:S09]  /*2e40*/  ULEA UR6, UR7, UR6, 0x18 ;  /* 0x0000000607067291 */ /* 0x020fd2000f8ec0ff */
[----:B------:R-:W-:Y:S01]  /*2e50*/  @!P3 STS.64 [UR6+0x50], R24 ;  /* 0x00005018ff00b988 */ /* 0x000fe20008000a06 */
[----:B------:R-:W-:Y:S06]  /*2e60*/  BAR.SYNC.DEFER_BLOCKING 0x0 ;  /* 0x0000000000007b1d */ /* 0x000fec0000010000 */
[----:B------:R-:W2:Y:S01]  /*2e70*/  LDS.64 R8, [UR6+0x50] ;  /* 0x00005006ff087984 */ /* 0x000ea20008000a00 */
[----:B------:R-:W2:Y:S02]  /*2e80*/  LDCU UR6, c[0x0][0x42c] ;  /* 0x00008580ff0677ac */ /* 0x000ea40008000800 */
[----:B--2---:R-:W-:Y:S01]  /*2e90*/  FMUL.FTZ R12, R8, UR6 ;  /* 0x00000006080c7c20 */ /* 0x004fe20008410000 */
[----:B------:R-:W-:Y:S01]  /*2ea0*/  FMUL.FTZ R13, R9, UR6 ;  /* 0x00000006090d7c20 */ /* 0x000fe20008410000 */
[----:B------:R-:W-:Y:S01]  /*2eb0*/  SHF.L.U32 R9, R32, 0x10, RZ ;  /* 0x0000001020097819 */ /* 0x000fe200000006ff */
[----:B------:R-:W-:Y:S06]  /*2ec0*/  @!P2 BRA `(.L_x_226) ;  /* 0x000000000048a947 */ /* 0x000fec0003800000 */
[----:B------:R-:W-:Y:S01]  /*2ed0*/  FFMA.FTZ R8, R4, R34, R27 ;  /* 0x0000002204087223 */ /* 0x000fe2000001001b */
[----:B------:R-:W-:-:S03]  /*2ee0*/  FFMA.FTZ R10, R6, R20, R7 ;  /* 0x00000014060a7223 */ /* 0x000fc60000010007 */
[----:B------:R-:W-:Y:S01]  /*2ef0*/  FMUL.FTZ R11, R8, -1.4426950216293334961 ;  /* 0xbfb8aa3b080b7820 */ /* 0x000fe20000410000 */
[----:B-1----:R-:W-:-:S05]  /*2f00*/  FMUL.FTZ R17, R10, -1.4426950216293334961 ;  /* 0xbfb8aa3b0a117820 */ /* 0x002fca0000410000 */
[----:B------:R-:W1:Y:S08]  /*2f10*/  MUFU.EX2 R11, R11 ;  /* 0x0000000b000b7308 */ /* 0x000e700000000800 */
[----:B------:R-:W2:Y:S01]  /*2f20*/  MUFU.EX2 R17, R17 ;  /* 0x0000001100117308 */ /* 0x000ea20000000800 */
[----:B-1----:R-:W-:-:S07]  /*2f30*/  FADD.FTZ R16, R11, 1 ;  /* 0x3f8000000b107421 */ /* 0x002fce0000010000 */
[----:B------:R-:W1:Y:S01]  /*2f40*/  MUFU.RCP R16, R16 ;  /* 0x0000001000107308 */ /* 0x000e620000001000 */
[----:B--2---:R-:W-:-:S07]  /*2f50*/  FADD.FTZ R18, R17, 1 ;  /* 0x3f80000011127421 */ /* 0x004fce0000010000 */
[----:B------:R-:W2:Y:S01]  /*2f60*/  MUFU.RCP R18, R18 ;  /* 0x0000001200127308 */ /* 0x000ea20000001000 */
[----:B-1----:R-:W-:Y:S01]  /*2f70*/  FADD.FTZ R19, -R16, 1 ;  /* 0x3f80000010137421 */ /* 0x002fe20000010100 */
[----:B------:R-:W-:-:S03]  /*2f80*/  FMUL.FTZ R33, R33, R16 ;  /* 0x0000001021217220 */ /* 0x000fc60000410000 */
[----:B------:R-:W-:Y:S01]  /*2f90*/  FFMA.FTZ R8, R8, R19, 1 ;  /* 0x3f80000008087423 */ /* 0x000fe20000010013 */
[----:B--2---:R-:W-:Y:S01]  /*2fa0*/  FADD.FTZ R21, -R18, 1 ;  /* 0x3f80000012157421 */ /* 0x004fe20000010100 */
[----:B------:R-:W-:Y:S02]  /*2fb0*/  FMUL.FTZ R9, R9, R18 ;  /* 0x0000001209097220 */ /* 0x000fe40000410000 */
[----:B------:R-:W-:Y:S01]  /*2fc0*/  FMUL.FTZ R33, R33, R8 ;  /* 0x0000000821217220 */ /* 0x000fe20000410000 */
[----:B------:R-:W-:-:S04]  /*2fd0*/  FFMA.FTZ R10, R10, R21, 1 ;  /* 0x3f8000000a0a7423 */ /* 0x000fc80000010015 */
[----:B------:R-:W-:-:S07]  /*2fe0*/  FMUL.FTZ R9, R9, R10 ;  /* 0x0000000a09097220 */ /* 0x000fce0000410000 */
.L_x_226:
[----:B------:R-:W-:Y:S04]  /*2ff0*/  BSSY.RECONVERGENT B0, `(.L_x_227) ;  /* 0x0000014000007945 */ /* 0x000fe80003800200 */
[----:B------:R-:W-:Y:S05]  /*3000*/  @P0 BRA `(.L_x_228) ;  /* 0x0000000000480947 */ /* 0x000fea0003800000 */
[----:B------:R-:W2:Y:S01]  /*3010*/  LDCU.64 UR16, c[0x0][0x3f8] ;  /* 0x00007f00ff1077ac */ /* 0x000ea20008000a00 */
[C-C-:B-1----:R-:W-:Y:S01]  /*3020*/  FFMA.FTZ R17, R12.reuse, R20, R13.reuse ;  /* 0x000000140c117223 */ /* 0x142fe2000001000d */
[----:B------:R-:W-:Y:S01]  /*3030*/  MOV R8, R42 ;  /* 0x0000002a00087202 */ /* 0x000fe20000000f00 */
[----:B------:R-:W-:Y:S01]  /*3040*/  FFMA.FTZ R11, R12, R34, R13 ;  /* 0x000000220c0b7223 */ /* 0x000fe2000001000d */
[----:B------:R-:W1:Y:S01]  /*3050*/  LDCU.64 UR6, c[0x0][0x380] ;  /* 0x00007000ff0677ac */ /* 0x000e620008000a00 */
[----:B------:R-:W-:Y:S01]  /*3060*/  FFMA.FTZ R16, R6, R9, -R17 ;  /* 0x0000000906107223 */ /* 0x000fe20000010811 */
[----:B------:R-:W-:Y:S02]  /*3070*/  IMAD.MOV.U32 R9, RZ, RZ, R45 ;  /* 0x000000ffff097224 */ /* 0x000fe400078e002d */
[----:B------:R-:W-:Y:S01]  /*3080*/  FFMA.FTZ R11, R4, R33, -R11 ;  /* 0x00000021040b7223 */ /* 0x000fe2000001080b */
[----:B------:R-:W-:-:S03]  /*3090*/  FMUL.FTZ R16, R16, UR29 ;  /* 0x0000001d10107c20 */ /* 0x000fc60008410000 */
[----:B------:R-:W-:Y:S01]  /*30a0*/  FMUL.FTZ R17, R11, UR29 ;  /* 0x0000001d0b117c20 */ /* 0x000fe20008410000 */
[----:B--2---:R-:W-:Y:S02]  /*30b0*/  IMAD R19, R3, UR16, RZ ;  /* 0x0000001003137c24 */ /* 0x004fe4000f8e02ff */
[----:B------:R-:W-:-:S04]  /*30c0*/  IMAD.WIDE.U32 R8, R38, UR16, R8 ;  /* 0x0000001026087c25 */ /* 0x000fc8000f8e0008 */
[----:B------:R-:W-:Y:S01]  /*30d0*/  IMAD R19, R38, UR17, R19 ;  /* 0x0000001126137c24 */ /* 0x000fe2000f8e0213 */
[----:B-1----:R-:W-:-:S04]  /*30e0*/  LEA R10, P0, R8, UR6, 0x1 ;  /* 0x00000006080a7c11 */ /* 0x002fc8000f8008ff */
[----:B------:R-:W-:Y:S02]  /*30f0*/  IADD3 R19, PT, PT, R9, R19, RZ ;  /* 0x0000001309137210 */ /* 0x000fe40007ffe0ff */
[----:B------:R-:W-:Y:S02]  /*3100*/  F2FP.BF16.F32.PACK_AB R9, R16, R17 ;  /* 0x000000111009723e */ /* 0x000fe400000010ff */
[----:B------:R-:W-:-:S05]  /*3110*/  LEA.HI.X R11, R8, UR7, R19, 0x1, P0 ;  /* 0x00000007080b7c11 */ /* 0x000fca00080f0c13 */
[----:B------:R2:W-:Y:S02]  /*3120*/  STG.E desc[UR20][R10.64], R9 ;  /* 0x000000090a007986 */ /* 0x0005e4000c101914 */
.L_x_228:
[----:B------:R-:W-:Y:S05]  /*3130*/  BSYNC.RECONVERGENT B0 ;  /* 0x0000000000007941 */ /* 0x000fea0003800200 */
.L_x_227:
[----:B------:R-:W-:Y:S01]  /*3140*/  UISETP.NE.AND UP0, UPT, UR25, URZ, UPT ;  /* 0x000000ff1900728c */ /* 0x000fe2000bf05270 */
[----:B------:R-:W-:Y:S01]  /*3150*/  SHF.L.U32 R29, R29, 0x10, RZ ;  /* 0x000000101d1d7819 */ /* 0x000fe200000006ff */
[----:B-1----:R-:W-:Y:S01]  /*3160*/  FMUL.FTZ R17, R14, UR29 ;  /* 0x0000001d0e117c20 */ /* 0x002fe20008410000 */
[----:B--2---:R-:W-:Y:S01]  /*3170*/  SHF.L.U32 R9, R28, 0x10, RZ ;  /* 0x000000101c097819 */ /* 0x004fe200000006ff */
[----:B------:R-:W-:-:S05]  /*3180*/  FMUL.FTZ R20, R15, UR29 ;  /* 0x0000001d0f147c20 */ /* 0x000fca0008410000 */
[----:B------:R-:W-:Y:S05]  /*3190*/  BRA.U !UP0, `(.L_x_229) ;  /* 0x0000000108487547 */ /* 0x000fea000b800000 */
[----:B------:R-:W-:Y:S01]  /*31a0*/  FFMA.FTZ R27, R4, R17, R27 ;  /* 0x00000011041b7223 */ /* 0x000fe2000001001b */
[----:B------:R-:W-:-:S03]  /*31b0*/  FFMA.FTZ R7, R6, R20, R7 ;  /* 0x0000001406077223 */ /* 0x000fc60000010007 */
[----:B------:R-:W-:Y:S01]  /*31c0*/  FMUL.FTZ R8, R27, -1.4426950216293334961 ;  /* 0xbfb8aa3b1b087820 */ /* 0x000fe20000410000 */
[----:B------:R-:W-:-:S05]  /*31d0*/  FMUL.FTZ R11, R7, -1.4426950216293334961 ;  /* 0xbfb8aa3b070b7820 */ /* 0x000fca0000410000 */
        /* <DEDUP_REMOVED lines=14> */
.L_x_229:
        /* <DEDUP_REMOVED lines=22> */
.L_x_231:
[----:B------:R-:W-:Y:S05]  /*3420*/  BSYNC.RECONVERGENT B0 ;  /* 0x0000000000007941 */ /* 0x000fea0003800200 */
.L_x_230:
[----:B------:R-:W-:Y:S02]  /*3430*/  UIADD3 UR14, UPT, UPT, UR23, UR14, URZ ;  /* 0x0000000e170e7290 */ /* 0x000fe4000fffe0ff */
[----:B------:R-:W-:Y:S02]  /*3440*/  UIADD3 UR4, UPT, UPT, UR4, 0x1, URZ ;  /* 0x0000000104047890 */ /* 0x000fe4000fffe0ff */
[----:B------:R-:W-:-:S09]  /*3450*/  UISETP.GE.AND UP0, UPT, UR14, UR8, UPT ;  /* 0x000000080e00728c */ /* 0x000fd2000bf06270 */
[----:B------:R-:W-:Y:S05]  /*3460*/  BRA.U !UP0, `(.L_x_232) ;  /* 0xffffffcd08807547 */ /* 0x000fea000b83ffff */
.L_x_207:
[----:B-1----:R-:W1:Y:S01]  /*3470*/  LDC R6, c[0x0][0x370] ;  /* 0x0000dc00ff067b82 */ /* 0x002e620000000800 */
[----:B------:R-:W-:Y:S01]  /*3480*/  ISETP.NE.AND P2, PT, R0, RZ, PT ;  /* 0x000000ff0000720c */ /* 0x000fe20003f45270 */
[----:B------:R-:W-:Y:S06]  /*3490*/  BSSY.RECONVERGENT B0, `(.L_x_233) ;  /* 0x0000011000007945 */ /* 0x000fec0003800200 */
[----:B------:R-:W2:Y:S08]  /*34a0*/  LDC R7, c[0x0][0x374] ;  /* 0x0000dd00ff077b82 */ /* 0x000eb00000000800 */
[----:B------:R-:W4:Y:S01]  /*34b0*/  LDC.64 R2, c[0x0][0x3c8] ;  /* 0x0000f200ff027b82 */ /* 0x000f220000000a00 */
[----:B-1----:R-:W-:-:S02]  /*34c0*/  IADD3 R5, PT, PT, R6, -0x1, RZ ;  /* 0xffffffff06057810 */ /* 0x002fc40007ffe0ff */
[----:B------:R-:W-:Y:S02]  /*34d0*/  ISETP.NE.AND P1, PT, R6, 0x1, PT ;  /* 0x000000010600780c */ /* 0x000fe40003f25270 */
[----:B--2---:R-:W-:-:S04]  /*34e0*/  IADD3 R4, PT, PT, R7, -0x1, RZ ;  /* 0xffffffff07047810 */ /* 0x004fc80007ffe0ff */
[----:B------:R-:W-:Y:S02]  /*34f0*/  ISETP.NE.AND P0, PT, R4, UR5, PT ;  /* 0x0000000504007c0c */ /* 0x000fe4000bf05270 */
[----:B------:R-:W-:Y:S02]  /*3500*/  SHF.L.U32 R4, R7, 0x1, RZ ;  /* 0x0000000107047819 */ /* 0x000fe400000006ff */
[----:B------:R-:W-:Y:S02]  /*3510*/  ISETP.NE.OR P0, PT, R5, UR22, P0 ;  /* 0x0000001605007c0c */ /* 0x000fe40008705670 */
[----:B------:R-:W-:-:S05]  /*3520*/  SEL R5, R4, RZ, P1 ;  /* 0x000000ff04057207 */ /* 0x000fca0000800000 */
[----:B----4-:R-:W-:Y:S01]  /*3530*/  IMAD.WIDE.U32 R2, R5, 0x4, R2 ;  /* 0x0000000405027825 */ /* 0x010fe200078e0002 */
[----:B------:R-:W-:Y:S06]  /*3540*/  @P2 BRA `(.L_x_234) ;  /* 0x0000000000142947 */ /* 0x000fec0003800000 */
[----:B------:R-:W-:Y:S01]  /*3550*/  HFMA2 R5, -RZ, RZ, 0, 5.9604644775390625e-08 ;  /* 0x00000001ff057431 */ /* 0x000fe200000001ff */
[----:B------:R-:W-:Y:S06]  /*3560*/  MEMBAR.ALL.GPU ;  /* 0x0000000000007992 */ /* 0x000fec000000a000 */
[----:B------:R-:W-:-:S00]  /*3570*/  ERRBAR ;  /* 0x00000000000079ab */ /* 0x000fc00000000000 */
[----:B------:R-:W-:Y:S06]  /*3580*/  CGAERRBAR ;  /* 0x00000000000075ab */ /* 0x000fec0000000000 */
[----:B------:R1:W-:Y:S02]  /*3590*/  REDG.E.ADD.S32.STRONG.GPU desc[UR20][R2.64], R5 ;  /* 0x000000050200798e */ /* 0x0003e4000c12e314 */
.L_x_234:
[----:B------:R-:W-:Y:S05]  /*35a0*/  BSYNC.RECONVERGENT B0 ;  /* 0x0000000000007941 */ /* 0x000fea0003800200 */
.L_x_233:
[----:B------:R-:W-:Y:S05]  /*35b0*/  @P0 EXIT ;  /* 0x000000000000094d */ /* 0x000fea0003800000 */
[----:B------:R-:W-:Y:S05]  /*35c0*/  @P2 BRA `(.L_x_235) ;  /* 0x0000000000202947 */ /* 0x000fea0003800000 */
[----:B------:R-:W-:-:S05]  /*35d0*/  IMAD R4, R6, R7, RZ ;  /* 0x0000000706047224 */ /* 0x000fca00078e02ff */
[----:B------:R-:W-:-:S13]  /*35e0*/  ISETP.NE.AND P0, PT, R4, -0x1, PT ;  /* 0xffffffff0400780c */ /* 0x000fda0003f05270 */
[----:B------:R-:W-:Y:S05]  /*35f0*/  @!P0 BRA `(.L_x_235) ;  /* 0x0000000000148947 */ /* 0x000fea0003800000 */
.L_x_236:
[----:B-1----:R-:W2:Y:S04]  /*3600*/  LDG.E.STRONG.GPU R5, desc[UR20][R2.64] ;  /* 0x0000001402057981 */ /* 0x002ea8000c1ef900 */
[----:B--2---:R-:W-:Y:S01]  /*3610*/  CCTL.IVALL ;  /* 0x00000000ff00798f */ /* 0x004fe20002000000 */
[----:B------:R-:W-:Y:S05]  /*3620*/  YIELD ;  /* 0x0000000000007946 */ /* 0x000fea0003800000 */
[----:B------:R-:W-:-:S13]  /*3630*/  ISETP.NE.AND P0, PT, R5, R4, PT ;  /* 0x000000040500720c */ /* 0x000fda0003f05270 */
[----:B------:R-:W-:Y:S05]  /*3640*/  @P0 BRA `(.L_x_236) ;  /* 0xfffffffc00ec0947 */ /* 0x000fea000383ffff */
.L_x_235:
        /* <DEDUP_REMOVED lines=15> */
[----:B------:R-:W-:Y:S02]  /*3740*/  IADD3.X R9, PT, PT, RZ, R11, RZ, P1, !PT ;  /* 0x0000000bff097210 */ /* 0x000fe40000ffe4ff */
        /* <DEDUP_REMOVED lines=24> */
[----:B0--3--:R-:W-:Y:S01]  /*38d0*/  SHF.L.U64.HI R25, R0, 0x2, R11 ;  /* 0x0000000200197819 */ /* 0x009fe2000001020b */
[----:B------:R-:W0:Y:S01]  /*38e0*/  LDCU.64 UR8, c[0x0][0x388] ;  /* 0x00007100ff0877ac */ /* 0x000e220008000a00 */
[C---:B------:R-:W-:Y:S02]  /*38f0*/  SHF.L.U32 R5, R18.reuse, 0x8, RZ ;  /* 0x0000000812057819 */ /* 0x040fe400000006ff */
[----:B------:R-:W-:-:S02]  /*3900*/  LOP3.LUT R18, R18, 0x3, RZ, 0xc0, !PT ;  /* 0x0000000312127812 */ /* 0x000fc400078ec0ff */
[----:B------:R-:W-:Y:S02]  /*3910*/  LOP3.LUT R5, R5, 0x300, RZ, 0xc0, !PT ;  /* 0x0000030005057812 */ /* 0x000fe400078ec0ff */
[----:B------:R-:W-:Y:S02]  /*3920*/  SHF.L.U32 R9, R7, 0x2, RZ ;  /* 0x0000000207097819 */ /* 0x000fe400000006ff */
[----:B------:R-:W-:Y:S01]  /*3930*/  IADD3 R0, P3, PT, R5, R0, RZ ;  /* 0x0000000005007210 */ /* 0x000fe20007f7e0ff */
[----:B------:R-:W-:Y:S01]  /*3940*/  IMAD.WIDE.U32 R4, R6, 0x4, RZ ;  /* 0x0000000406047825 */ /* 0x000fe200078e00ff */
[C---:B-1----:R-:W-:Y:S02]  /*3950*/  IADD3 R29, P1, PT, R22.reuse, UR4, RZ ;  /* 0x00000004161d7c10 */ /* 0x042fe4000ff3e0ff */
[----:B------:R-:W-:Y:S02]  /*3960*/  SHF.L.U64.HI R30, R3, 0x2, R2 ;  /* 0x00000002031e7819 */ /* 0x000fe40000010202 */
[----:B--2---:R-:W-:-:S02]  /*3970*/  IADD3 R24, P2, PT, R22, UR6, RZ ;  /* 0x0000000616187c10 */ /* 0x004fc4000ff5e0ff */
[C---:B------:R-:W-:Y:S02]  /*3980*/  IADD3.X R17, PT, PT, R25.reuse, UR5, RZ, P1, !PT ;  /* 0x0000000519117c10 */ /* 0x040fe40008ffe4ff */
[C---:B------:R-:W-:Y:S02]  /*3990*/  IADD3.X R27, PT, PT, R25.reuse, UR7, RZ, P2, !PT ;  /* 0x00000007191b7c10 */ /* 0x040fe400097fe4ff */
[----:B0-----:R-:W-:Y:S02]  /*39a0*/  IADD3 R22, P1, PT, R22, UR8, RZ ;  /* 0x0000000816167c10 */ /* 0x001fe4000ff3e0ff */
[----:B------:R-:W-:Y:S02]  /*39b0*/  IADD3 R18, P2, PT, RZ, -R18, RZ ;  /* 0x80000012ff127210 */ /* 0x000fe40007f5e0ff */
[----:B------:R-:W-:Y:S02]  /*39c0*/  IADD3.X R25, PT, PT, R25, UR9, RZ, P1, !PT ;  /* 0x0000000919197c10 */ /* 0x000fe40008ffe4ff */
[----:B------:R-:W-:-:S02]  /*39d0*/  SHF.L.U64.HI R26, R10, 0x2, R19 ;  /* 0x000000020a1a7819 */ /* 0x000fc40000010213 */
[----:B------:R-:W-:Y:S02]  /*39e0*/  IADD3 R28, PT, PT, R5, R9, RZ ;  /* 0x00000009051c7210 */ /* 0x000fe40007ffe0ff */
[----:B------:R-:W-:Y:S02]  /*39f0*/  IADD3.X R20, PT, PT, RZ, -0x1, RZ, P2, !PT ;  /* 0xffffffffff147810 */ /* 0x000fe400017fe4ff */
[----:B------:R-:W-:-:S07]  /*3a00*/  IADD3.X R11, PT, PT, RZ, R11, RZ, P3, !PT ;  /* 0x0000000bff0b7210 */ /* 0x000fce0001ffe4ff */
.L_x_239:
[----:B-1----:R-:W-:Y:S02]  /*3a10*/  IADD3 R12, P2, PT, R29, R4, RZ ;  /* 0x000000041d0c7210 */ /* 0x002fe40007f5e0ff */
[-C--:B------:R-:W-:Y:S02]  /*3a20*/  LEA R8, P3, R10, R29.reuse, 0x2 ;  /* 0x0000001d0a087211 */ /* 0x080fe400078610ff */
[-C--:B------:R-:W-:Y:S01]  /*3a30*/  LEA R14, P1, R3, R29.reuse, 0x2 ;  /* 0x0000001d030e7211 */ /* 0x080fe200078210ff */
[C---:B------:R-:W-:Y:S01]  /*3a40*/  IMAD.X R13, R17.reuse, 0x1, R28, P2 ;  /* 0x00000001110d7824 */ /* 0x040fe200010e061c */
[C---:B------:R-:W-:Y:S02]  /*3a50*/  IADD3.X R9, PT, PT, R17.reuse, R26, RZ, P3, !PT ;  /* 0x0000001a11097210 */ /* 0x040fe40001ffe4ff */
[----:B------:R-:W-:Y:S02]  /*3a60*/  IADD3.X R15, PT, PT, R17, R30, RZ, P1, !PT ;  /* 0x0000001e110f7210 */ /* 0x000fe40000ffe4ff */
[----:B------:R-:W-:Y:S01]  /*3a70*/  MOV R16, R29 ;  /* 0x0000001d00107202 */ /* 0x000fe20000000f00 */
[----:B------:R0:W2:Y:S04]  /*3a80*/  LDG.E R12, desc[UR20][R12.64] ;  /* 0x000000140c0c7981 */ /* 0x0000a8000c1e1900 */
[----:B------:R1:W2:Y:S04]  /*3a90*/  LDG.E R9, desc[UR20][R8.64] ;  /* 0x0000001408097981 */ /* 0x0002a8000c1e1900 */
[----:B------:R3:W4:Y:S04]  /*3aa0*/  LDG.E R16, desc[UR20][R16.64] ;  /* 0x0000001410107981 */ /* 0x000728000c1e1900 */
[----:B------:R-:W4:Y:S01]  /*3ab0*/  LDG.E R15, desc[UR20][R14.64] ;  /* 0x000000140e0f7981 */ /* 0x000f22000c1e1900 */
[----:B0-----:R-:W-:-:S02]  /*3ac0*/  MOV R13, R27 ;  /* 0x0000001b000d7202 */ /* 0x001fc40000000f00 */
[----:B-1----:R-:W-:Y:S02]  /*3ad0*/  MOV R8, R22 ;  /* 0x0000001600087202 */ /* 0x002fe40000000f00 */
[----:B------:R-:W-:-:S04]  /*3ae0*/  IADD3 R18, P1, PT, R18, 0x1, RZ ;  /* 0x0000000112127810 */ /* 0x000fc80007f3e0ff */
[----:B------:R-:W-:Y:S02]  /*3af0*/  IADD3.X R20, PT, PT, RZ, R20, RZ, P1, !PT ;  /* 0x00000014ff147210 */ /* 0x000fe40000ffe4ff */
[----:B------:R-:W-:-:S04]  /*3b00*/  ISETP.NE.U32.AND P1, PT, R18, RZ, PT ;  /* 0x000000ff1200720c */ /* 0x000fc80003f25070 */
[----:B------:R-:W-:Y:S02]  /*3b10*/  ISETP.NE.AND.EX P1, PT, R20, RZ, PT, P1 ;  /* 0x000000ff1400720c */ /* 0x000fe40003f25310 */
[----:B------:R-:W-:Y:S02]  /*3b20*/  IADD3 R29, P2, PT, R29, 0x400, RZ ;  /* 0x000004001d1d7810 */ /* 0x000fe40007f5e0ff */
[----:B------:R-:W-:Y:S02]  /*3b30*/  IADD3 R22, P4, PT, R22, 0x400, RZ ;  /* 0x0000040016167810 */ /* 0x000fe40007f9e0ff */
[----:B---3--:R-:W-:Y:S02]  /*3b40*/  IADD3.X R17, PT, PT, RZ, R17, RZ, P2, !PT ;  /* 0x00000011ff117210 */ /* 0x008fe400017fe4ff */
[----:B--2---:R-:W-:Y:S02]  /*3b50*/  F2FP.BF16.F32.PACK_AB R23, R9, R12 ;  /* 0x0000000c0917723e */ /* 0x004fe400000010ff */
[----:B------:R-:W-:-:S02]  /*3b60*/  MOV R9, R25 ;  /* 0x0000001900097202 */ /* 0x000fc40000000f00 */
[----:B------:R-:W-:Y:S02]  /*3b70*/  MOV R12, R24 ;  /* 0x00000018000c7202 */ /* 0x000fe40000000f00 */
[----:B----4-:R-:W-:-:S05]  /*3b80*/  F2FP.BF16.F32.PACK_AB R21, R15, R16 ;  /* 0x000000100f15723e */ /* 0x010fca00000010ff */
[----:B------:R1:W-:Y:S04]  /*3b90*/  STG.E desc[UR20][R8.64], R21 ;  /* 0x0000001508007986 */ /* 0x0003e8000c101914 */
[----:B------:R1:W-:Y:S01]  /*3ba0*/  STG.E desc[UR20][R12.64], R23 ;  /* 0x000000170c007986 */ /* 0x0003e2000c101914 */
[----:B------:R-:W-:Y:S02]  /*3bb0*/  IADD3 R24, P3, PT, R24, 0x400, RZ ;  /* 0x0000040018187810 */ /* 0x000fe40007f7e0ff */
[----:B------:R-:W-:Y:S02]  /*3bc0*/  IADD3.X R25, PT, PT, RZ, R25, RZ, P4, !PT ;  /* 0x00000019ff197210 */ /* 0x000fe400027fe4ff */
[----:B------:R-:W-:Y:S01]  /*3bd0*/  IADD3.X R27, PT, PT, RZ, R27, RZ, P3, !PT ;  /* 0x0000001bff1b7210 */ /* 0x000fe20001ffe4ff */
[----:B------:R-:W-:Y:S08]  /*3be0*/  @P1 BRA `(.L_x_239) ;  /* 0xfffffffc00881947 */ /* 0x000ff0000383ffff */
.L_x_238:
[----:B------:R-:W-:Y:S05]  /*3bf0*/  BSYNC.RECONVERGENT B0 ;  /* 0x0000000000007941 */ /* 0x000fea0003800200 */
.L_x_237:
[----:B------:R-:W-:Y:S05]  /*3c00*/  @!P0 EXIT ;  /* 0x000000000000894d */ /* 0x000fea0003800000 */
[C---:B------:R-:W-:Y:S01]  /*3c10*/  SHF.L.U64.HI R4, R6.reuse, 0x2, R7 ;  /* 0x0000000206047819 */ /* 0x040fe20000010207 */
[----:B------:R-:W2:Y:S01]  /*3c20*/  LDCU.64 UR4, c[0x0][0x3d8] ;  /* 0x00007b00ff0477ac */ /* 0x000ea20008000a00 */
[----:B------:R-:W-:Y:S02]  /*3c30*/  SHF.L.U32 R5, R6, 0x2, RZ ;  /* 0x0000000206057819 */ /* 0x000fe400000006ff */
[C---:B------:R-:W-:Y:S01]  /*3c40*/  SHF.L.U64.HI R6, R10.reuse, 0x2, R19 ;  /* 0x000000020a067819 */ /* 0x040fe20000010213 */
[----:B------:R-:W4:Y:S01]  /*3c50*/  LDCU.64 UR6, c[0x0][0x388] ;  /* 0x00007100ff0677ac */ /* 0x000f220008000a00 */
[----:B-1----:R-:W-:Y:S02]  /*3c60*/  SHF.L.U32 R9, R10, 0x2, RZ ;  /* 0x000000020a097819 */ /* 0x002fe400000006ff */
[C---:B------:R-:W-:Y:S01]  /*3c70*/  SHF.L.U64.HI R7, R3.reuse, 0x2, R2 ;  /* 0x0000000203077819 */ /* 0x040fe20000010202 */
[----:B------:R-:W1:Y:S01]  /*3c80*/  LDCU.64 UR8, c[0x0][0x390] ;  /* 0x00007200ff0877ac */ /* 0x000e620008000a00 */
[----:B------:R-:W-:-:S07]  /*3c90*/  SHF.L.U32 R8, R3, 0x2, RZ ;  /* 0x0000000203087819 */ /* 0x000fce00000006ff */
.L_x_240:
[C---:B------:R-:W-:Y:S02]  /*3ca0*/  SHF.L.U32 R10, R0.reuse, 0x2, RZ ;  /* 0x00000002000a7819 */ /* 0x040fe400000006ff */
[----:B------:R-:W-:Y:S02]  /*3cb0*/  SHF.L.U64.HI R11, R0, 0x2, R11 ;  /* 0x00000002000b7819 */ /* 0x000fe4000001020b */
[----:B--2---:R-:W-:-:S04]  /*3cc0*/  IADD3 R12, P0, PT, R10, UR4, RZ ;  /* 0x000000040a0c7c10 */ /* 0x004fc8000ff1e0ff */
[----:B-1----:R-:W-:Y:S02]  /*3cd0*/  IADD3.X R13, PT, PT, R11, UR5, RZ, P0, !PT ;  /* 0x000000050b0d7c10 */ /* 0x002fe400087fe4ff */
[C---:B------:R-:W-:Y:S02]  /*3ce0*/  IADD3 R14, P0, PT, R12.reuse, R8, RZ ;  /* 0x000000080c0e7210 */ /* 0x040fe40007f1e0ff */
[C---:B------:R-:W-:Y:S02]  /*3cf0*/  IADD3 R18, P2, PT, R12.reuse, R9, RZ ;  /* 0x000000090c127210 */ /* 0x040fe40007f5e0ff */
[C---:B------:R-:W-:Y:S02]  /*3d00*/  IADD3.X R15, PT, PT, R13.reuse, R7, RZ, P0, !PT ;  /* 0x000000070d0f7210 */ /* 0x040fe400007fe4ff */
[----:B------:R-:W-:Y:S02]  /*3d10*/  IADD3 R16, P1, PT, R12, R5, RZ ;  /* 0x000000050c107210 */ /* 0x000fe40007f3e0ff */
[C---:B------:R-:W-:Y:S01]  /*3d20*/  IADD3.X R19, PT, PT, R13.reuse, R6, RZ, P2, !PT ;  /* 0x000000060d137210 */ /* 0x040fe200017fe4ff */
[----:B------:R2:W5:Y:S01]  /*3d30*/  LDG.E R12, desc[UR20][R12.64] ;  /* 0x000000140c0c7981 */ /* 0x000562000c1e1900 */
[----:B------:R-:W-:-:S03]  /*3d40*/  IADD3.X R17, PT, PT, R13, R4, RZ, P1, !PT ;  /* 0x000000040d117210 */ /* 0x000fc60000ffe4ff */
[----:B------:R-:W5:Y:S04]  /*3d50*/  LDG.E R15, desc[UR20][R14.64] ;  /* 0x000000140e0f7981 */ /* 0x000f68000c1e1900 */
[----:B------:R-:W5:Y:S04]  /*3d60*/  LDG.E R16, desc[UR20][R16.64] ;  /* 0x0000001410107981 */ /* 0x000f68000c1e1900 */
[----:B------:R-:W5:Y:S01]  /*3d70*/  LDG.E R19, desc[UR20][R18.64] ;  /* 0x0000001412137981 */ /* 0x000f62000c1e1900 */
[----:B------:R-:W-:Y:S02]  /*3d80*/  LOP3.LUT R22, R10, 0xfffffffc, RZ, 0xc0, !PT ;  /* 0xfffffffc0a167812 */ /* 0x000fe400078ec0ff */
[----:B0--3--:R-:W-:-:S02]  /*3d90*/  LOP3.LUT R25, R11, 0x1, RZ, 0xc0, !PT ;  /* 0x000000010b197812 */ /* 0x009fc400078ec0ff */
[C---:B----4-:R-:W-:Y:S02]  /*3da0*/  IADD3 R20, P0, PT, R22.reuse, UR6, RZ ;  /* 0x0000000616147c10 */ /* 0x050fe4000ff1e0ff */
[----:B--2---:R-:W-:Y:S02]  /*3db0*/  LOP3.LUT R13, R11, 0x3, RZ, 0xc0, !PT ;  /* 0x000000030b0d7812 */ /* 0x004fe400078ec0ff */
[----:B------:R-:W-:Y:S02]  /*3dc0*/  IADD3.X R21, PT, PT, R25, UR7, RZ, P0, !PT ;  /* 0x0000000719157c10 */ /* 0x000fe400087fe4ff */
[----:B-1----:R-:W-:-:S04]  /*3dd0*/  IADD3 R24, P0, PT, R22, UR8, RZ ;  /* 0x0000000816187c10 */ /* 0x002fc8000ff1e0ff */
[----:B------:R-:W-:Y:S02]  /*3de0*/  IADD3.X R25, PT, PT, R25, UR9, RZ, P0, !PT ;  /* 0x0000000919197c10 */ /* 0x000fe400087fe4ff */
[----:B-----5:R-:W-:Y:S02]  /*3df0*/  F2FP.BF16.F32.PACK_AB R23, R15, R12 ;  /* 0x0000000c0f17723e */ /* 0x020fe400000010ff */
[----:B------:R-:W-:-:S04]  /*3e00*/  IADD3 R12, P1, PT, R22, UR4, RZ ;  /* 0x00000004160c7c10 */ /* 0x000fc8000ff3e0ff */
[----:B------:R-:W-:Y:S02]  /*3e10*/  IADD3.X R13, PT, PT, R13, UR5, RZ, P1, !PT ;  /* 0x000000050d0d7c10 */ /* 0x000fe40008ffe4ff */
[----:B------:R-:W-:Y:S02]  /*3e20*/  F2FP.BF16.F32.PACK_AB R27, R19, R16 ;  /* 0x00000010131b723e */ /* 0x000fe400000010ff */
[C---:B------:R-:W-:Y:S02]  /*3e30*/  IADD3 R18, P0, PT, R12.reuse, R8, RZ ;  /* 0x000000080c127210 */ /* 0x040fe40007f1e0ff */
[C---:B------:R-:W-:Y:S02]  /*3e40*/  IADD3 R14, P1, PT, R12.reuse, R5, RZ ;  /* 0x000000050c0e7210 */ /* 0x040fe40007f3e0ff */
[----:B------:R-:W-:Y:S02]  /*3e50*/  IADD3 R16, P2, PT, R12, R9, RZ ;  /* 0x000000090c107210 */ /* 0x000fe40007f5e0ff */
[----:B------:R-:W-:-:S02]  /*3e60*/  IADD3.X R19, PT, PT, R13, R7, RZ, P0, !PT ;  /* 0x000000070d137210 */ /* 0x000fc400007fe4ff */
[C---:B------:R-:W-:Y:S02]  /*3e70*/  IADD3.X R15, PT, PT, R13.reuse, R4, RZ, P1, !PT ;  /* 0x000000040d0f7210 */ /* 0x040fe40000ffe4ff */
[----:B------:R-:W-:Y:S01]  /*3e80*/  IADD3.X R17, PT, PT, R13, R6, RZ, P2, !PT ;  /* 0x000000060d117210 */ /* 0x000fe200017fe4ff */
[----:B------:R0:W-:Y:S04]  /*3e90*/  STG.E desc[UR20][R20.64], R23 ;  /* 0x0000001714007986 */ /* 0x0001e8000c101914 */
[----:B------:R1:W-:Y:S04]  /*3ea0*/  STG.E desc[UR20][R24.64], R27 ;  /* 0x0000001b18007986 */ /* 0x0003e8000c101914 */
        /* <DEDUP_REMOVED lines=11> */
[----:B------:R-:W-:Y:S02]  /*3f60*/  IADD3.X R21, PT, PT, R21, UR9, RZ, P1, !PT ;  /* 0x0000000915157c10 */ /* 0x000fe40008ffe4ff */
[----:B--2---:R-:W-:Y:S02]  /*3f70*/  F2FP.BF16.F32.PACK_AB R29, R29, R26 ;  /* 0x0000001a1d1d723e */ /* 0x004fe400000010ff */
[----:B---3--:R-:W-:-:S03]  /*3f80*/  F2FP.BF16.F32.PACK_AB R31, R31, R28 ;  /* 0x0000001c1f1f723e */ /* 0x008fc600000010ff */
[----:B------:R0:W-:Y:S04]  /*3f90*/  STG.E desc[UR20][R22.64], R29 ;  /* 0x0000001d16007986 */ /* 0x0001e8000c101914 */
[----:B------:R2:W-:Y:S04]  /*3fa0*/  STG.E desc[UR20][R20.64], R31 ;  /* 0x0000001f14007986 */ /* 0x0005e8000c101914 */
[----:B------:R-:W3:Y:S04]  /*3fb0*/  LDG.E R26, desc[UR20][R12.64+0x800] ;  /* 0x000800140c1a7981 */ /* 0x000ee8000c1e1900 */
[----:B-1----:R-:W3:Y:S04]  /*3fc0*/  LDG.E R27, desc[UR20][R18.64+0x800] ;  /* 0x00080014121b7981 */ /* 0x002ee8000c1e1900 */
        /* <DEDUP_REMOVED lines=10> */
[----:B---3--:R-:W-:Y:S02]  /*4070*/  F2FP.BF16.F32.PACK_AB R27, R27, R26 ;  /* 0x0000001a1b1b723e */ /* 0x008fe400000010ff */
[----:B----4-:R-:W-:-:S03]  /*4080*/  F2FP.BF16.F32.PACK_AB R33, R33, R28 ;  /* 0x0000001c2121723e */ /* 0x010fc600000010ff */
[----:B------:R0:W-:Y:S04]  /*4090*/  STG.E desc[UR20][R24.64], R27 ;  /* 0x0000001b18007986 */ /* 0x0001e8000c101914 */
[----:B------:R1:W-:Y:S04]  /*40a0*/  STG.E desc[UR20][R22.64], R33 ;  /* 0x0000002116007986 */ /* 0x0003e8000c101914 */
[----:B------:R-:W3:Y:S04]  /*40b0*/  LDG.E R12, desc[UR20][R12.64+0xc00] ;  /* 0x000c00140c0c7981 */ /* 0x000ee8000c1e1900 */
[----:B------:R-:W3:Y:S04]  /*40c0*/  LDG.E R19, desc[UR20][R18.64+0xc00] ;  /* 0x000c001412137981 */ /* 0x000ee8000c1e1900 */
[----:B------:R-:W4:Y:S04]  /*40d0*/  LDG.E R14, desc[UR20][R14.64+0xc00] ;  /* 0x000c00140e0e7981 */ /* 0x000f28000c1e1900 */
[----:B------:R-:W4:Y:S01]  /*40e0*/  LDG.E R17, desc[UR20][R16.64+0xc00] ;  /* 0x000c001410117981 */ /* 0x000f22000c1e1900 */
[----:B------:R-:W-:-:S04]  /*40f0*/  IADD3 R10, P0, PT, R10, 0xc00, RZ ;  /* 0x00000c000a0a7810 */ /* 0x000fc80007f1e0ff */
[----:B------:R-:W-:Y:S02]  /*4100*/  IADD3.X R11, PT, PT, RZ, R11, RZ, P0, !PT ;  /* 0x0000000bff0b7210 */ /* 0x000fe400007fe4ff */
[----:B------:R-:W-:Y:S02]  /*4110*/  LOP3.LUT R10, R10, 0xfffffffc, RZ, 0xc0, !PT ;  /* 0xfffffffc0a0a7812 */ /* 0x000fe400078ec0ff */
[----:B------:R-:W-:Y:S02]  /*4120*/  LOP3.LUT R11, R11, 0x1, RZ, 0xc0, !PT ;  /* 0x000000010b0b7812 */ /* 0x000fe400078ec0ff */
[C---:B--2---:R-:W-:Y:S02]  /*4130*/  IADD3 R20, P0, PT, R10.reuse, UR6, RZ ;  /* 0x000000060a147c10 */ /* 0x044fe4000ff1e0ff */
[----:B0-----:R-:W-:Y:S02]  /*4140*/  IADD3 R24, P1, PT, R10, UR8, RZ ;  /* 0x000000080a187c10 */ /* 0x001fe4000ff3e0ff */
[----:B------:R-:W-:-:S02]  /*4150*/  IADD3.X R21, PT, PT, R11, UR7, RZ, P0, !PT ;  /* 0x000000070b157c10 */ /* 0x000fc400087fe4ff */
[----:B------:R-:W-:Y:S02]  /*4160*/  IADD3.X R25, PT, PT, R11, UR9, RZ, P1, !PT ;  /* 0x000000090b197c10 */ /* 0x000fe40008ffe4ff */
[----:B------:R-:W-:-:S04]  /*4170*/  IADD3 R0, PT, PT, R0, 0x400, RZ ;  /* 0x0000040000007810 */ /* 0x000fc80007ffe0ff */
[----:B------:R-:W-:-:S04]  /*4180*/  ISETP.GT.U32.AND P0, PT, R3, R0, PT ;  /* 0x000000000300720c */ /* 0x000fc80003f04070 */
[----:B------:R-:W-:Y:S01]  /*4190*/  ISETP.GT.AND.EX P0, PT, R2, RZ, PT, P0 ;  /* 0x000000ff0200720c */ /* 0x000fe20003f04300 */
[----:B------:R-:W-:Y:S01]  /*41a0*/  HFMA2 R11, -RZ, RZ, 0, 0 ;  /* 0x00000000ff0b7431 */ /* 0x000fe200000001ff */
[----:B---3--:R-:W-:Y:S02]  /*41b0*/  F2FP.BF16.F32.PACK_AB R19, R19, R12 ;  /* 0x0000000c1313723e */ /* 0x008fe400000010ff */
[----:B----4-:R-:W-:-:S03]  /*41c0*/  F2FP.BF16.F32.PACK_AB R13, R17, R14 ;  /* 0x0000000e110d723e */ /* 0x010fc600000010ff */
[----:B------:R1:W-:Y:S04]  /*41d0*/  STG.E desc[UR20][R20.64], R19 ;  /* 0x0000001314007986 */ /* 0x0003e8000c101914 */
[----:B------:R1:W-:Y:S02]  /*41e0*/  STG.E desc[UR20][R24.64], R13 ;  /* 0x0000000d18007986 */ /* 0x0003e4000c101914 */
[----:B------:R-:W-:Y:S05]  /*41f0*/  @P0 BRA `(.L_x_240) ;  /* 0xfffffff800a80947 */ /* 0x000fea000383ffff */
[----:B------:R-:W-:Y:S05]  /*4200*/  EXIT ;  /* 0x000000000000794d */ /* 0x000fea0003800000 */
.L_x_241:
        /* <DEDUP_REMOVED lines=15> */
.L_x_3411:


//--------------------- .text._Z35group_norm_nhwc_bwd_one_pass_kernelI11Bf16IOBf16WLi128ELi16ELi256EEv26Group_norm_nhwc_bwd_params --------------------------
	.section	.text._Z35group_norm_nhwc_bwd_one_pass_kernelI11Bf16IOBf16WLi128ELi16ELi256EEv26Group_norm_nhwc_bwd_params,"ax",@progbits
	.align	128
        .global         _Z35group_norm_nhwc_bwd_one_pass_kernelI11Bf16IOBf16WLi128ELi16ELi256EEv26Group_norm_nhwc_bwd_params
        .type           _Z35group_norm_nhwc_bwd_one_pass_kernelI11Bf16IOBf16WLi128ELi16ELi256EEv26Group_norm_nhwc_bwd_params,@function
        .size           _Z35group_norm_nhwc_bwd_one_pass_kernelI11Bf16IOBf16WLi128ELi16ELi256EEv26Group_norm_nhwc_bwd_params,(.L_x_3412 - _Z35group_norm_nhwc_bwd_one_pass_kernelI11Bf16IOBf16WLi128ELi16ELi256EEv26Group_norm_nhwc_bwd_params)
        .other          _Z35group_norm_nhwc_bwd_one_pass_kernelI11Bf16IOBf16WLi128ELi16ELi256EEv26Group_norm_nhwc_bwd_params,@"STO_CUDA_ENTRY STV_DEFAULT"
_Z35group_norm_nhwc_bwd_one_pass_kernelI11Bf16IOBf16WLi128ELi16ELi256EEv26Group_norm_nhwc_bwd_params:
.text._Z35group_norm_nhwc_bwd_one_pass_kernelI11Bf16IOBf16WLi128ELi16ELi256EEv26Group_norm_nhwc_bwd_params:
        /* <DEDUP_REMOVED lines=25> */
.L_x_273:
[----:B0-----:R-:W0:Y:S01]  /*0190*/  LDC R14, c[0x0][0x410] ;  /* 0x00010400ff0e7b82 */ /* 0x001e220000000800 */
[----:B------:R-:W-:Y:S01]  /*01a0*/  IABS R15, R37 ;  /* 0x00000025000f7213 */ /* 0x000fe20000000000 */
        /* <DEDUP_REMOVED lines=12> */
[----:B------:R-:W-:-:S04]  /*0270*/  IMAD R13, R13, R12, RZ ;  /* 0x0000000c0d0d7224 */ /* 0x000fc800078e02ff */
[----:B------:R-:W-:Y:S01]  /*0280*/  IMAD.HI.U32 R11, R11, R13, R10 ;  /* 0x0000000d0b0b7227 */ /* 0x000fe200078e000a */
[----:B------:R-:W-:Y:S02]  /*0290*/  MOV R13, R15 ;  /* 0x0000000f000d7202 */ /* 0x000fe40000000f00 */
[----:B------:R-:W0:Y:S01]  /*02a0*/  LDC R15, c[0x0][0x41c] ;  /* 0x00010700ff0f7b82 */ /* 0x000e220000000800 */
[----:B------:R-:W-:Y:S02]  /*02b0*/  SHF.R.U32.HI R10, RZ, 0x3, R2 ;  /* 0x00000003ff0a7819 */ /* 0x000fe40000011602 */
[----:B------:R-:W-:-:S05]  /*02c0*/  IMAD.HI.U32 R11, R11, R13, RZ ;  /* 0x0000000d0b0b7227 */ /* 0x000fca00078e00ff */
[----:B------:R-:W-:-:S05]  /*02d0*/  IADD3 R9, PT, PT, -R11, RZ, RZ ;  /* 0x000000ff0b097210 */ /* 0x000fca0007ffe1ff */
[----:B------:R-:W-:-:S05]  /*02e0*/  IMAD R9, R12, R9, R13 ;  /* 0x000000090c097224 */ /* 0x000fca00078e020d */
[----:B------:R-:W-:Y:S01]  /*02f0*/  ISETP.GT.U32.AND P2, PT, R12, R9, PT ;  /* 0x000000090c00720c */ /* 0x000fe20003f44070 */
[----:B0-----:R-:W-:Y:S01]  /*0300*/  IMAD R21, R15, UR10, R10 ;  /* 0x0000000a0f157c24 */ /* 0x001fe2000f8e020a */
[----:B------:R-:W-:-:S04]  /*0310*/  LOP3.LUT R10, R37, R14, RZ, 0x3c, !PT ;  /* 0x0000000e250a7212 */ /* 0x000fc800078e3cff */
[----:B-1----:R-:W-:Y:S02]  /*0320*/  ISETP.GE.U32.AND P1, PT, R21, UR12, PT ;  /* 0x0000000c15007c0c */ /* 0x002fe4000bf26070 */
[----:B------:R-:W-:-:S05]  /*0330*/  SHF.R.S32.HI R19, RZ, 0x1f, R21 ;  /* 0x0000001fff137819 */ /* 0x000fca0000011415 */
[-C--:B------:R-:W-:Y:S02]  /*0340*/  @!P2 IADD3 R9, PT, PT, R9, -R12.reuse, RZ ;  /* 0x8000000c0909a210 */ /* 0x080fe40007ffe0ff */
[----:B------:R-:W-:Y:S02]  /*0350*/  ISETP.GE.AND.EX P1, PT, R19, UR13, PT, P1 ;  /* 0x0000000d13007c0c */ /* 0x000fe4000bf26310 */
[----:B------:R-:W-:Y:S02]  /*0360*/  ISETP.GE.U32.AND P0, PT, R9, R12, PT ;  /* 0x0000000c0900720c */ /* 0x000fe40003f06070 */
[----:B------:R-:W-:Y:S02]  /*0370*/  ISETP.GE.AND P4, PT, R10, RZ, PT ;  /* 0x000000ff0a00720c */ /* 0x000fe40003f86270 */
[----:B------:R-:W-:Y:S02]  /*0380*/  @!P2 IADD3 R11, PT, PT, R11, 0x1, RZ ;  /* 0x000000010b0ba810 */ /* 0x000fe40007ffe0ff */
[----:B------:R-:W-:-:S02]  /*0390*/  ISETP.GT.U32.AND P2, PT, R12, R9, PT ;  /* 0x000000090c00720c */ /* 0x000fc40003f44070 */
[----:B------:R-:W-:-:S03]  /*03a0*/  IADD3 R10, PT, PT, R9, -R12, RZ ;  /* 0x8000000c090a7210 */ /* 0x000fc60007ffe0ff */
[----:B------:R-:W0:Y:S01]  /*03b0*/  @!P1 LDC.64 R16, c[0x0][0x3f8] ;  /* 0x0000fe00ff109b82 */ /* 0x000e220000000a00 */
[----:B------:R-:W-:Y:S02]  /*03c0*/  SEL R9, R10, R9, !P2 ;  /* 0x000000090a097207 */ /* 0x000fe40005000000 */
[----:B------:R-:W-:Y:S02]  /*03d0*/  @P0 IADD3 R11, PT, PT, R11, 0x1, RZ ;  /* 0x000000010b0b0810 */ /* 0x000fe40007ffe0ff */
[----:B------:R-:W-:Y:S02]  /*03e0*/  ISETP.NE.AND P0, PT, R14, RZ, PT ;  /* 0x000000ff0e00720c */ /* 0x000fe40003f05270 */
[----:B------:R-:W-:Y:S01]  /*03f0*/  LOP3.LUT R10, RZ, R14, RZ, 0x33, !PT ;  /* 0x0000000eff0a7212 */ /* 0x000fe200078e33ff */
[----:B------:R-:W1:Y:S01]  /*0400*/  @!P1 LDC.64 R12, c[0x0][0x398] ;  /* 0x0000e600ff0c9b82 */ /* 0x000e620000000a00 */
[----:B------:R-:W-:Y:S02]  /*0410*/  @!P3 IADD3 R9, PT, PT, -R9, RZ, RZ ;  /* 0x000000ff0909b210 */ /* 0x000fe40007ffe1ff */
[----:B------:R-:W-:-:S02]  /*0420*/  @!P4 IADD3 R11, PT, PT, -R11, RZ, RZ ;  /* 0x000000ff0b0bc210 */ /* 0x000fc40007ffe1ff */
[C---:B------:R-:W-:Y:S02]  /*0430*/  SEL R55, R10.reuse, R9, !P0 ;  /* 0x000000090a377207 */ /* 0x040fe40004000000 */
[----:B------:R-:W-:Y:S01]  /*0440*/  SEL R11, R10, R11, !P0 ;  /* 0x0000000b0a0b7207 */ /* 0x000fe20004000000 */
[----:B------:R-:W2:Y:S01]  /*0450*/  @!P1 LDC.64 R14, c[0x0][0x3a0] ;  /* 0x0000e800ff0e9b82 */ /* 0x000ea20000000a00 */
[----:B------:R-:W-:Y:S02]  /*0460*/  ISETP.GE.U32.AND P2, PT, R40, UR12, PT ;  /* 0x0000000c28007c0c */ /* 0x000fe4000bf46070 */
[----:B------:R-:W-:Y:S02]  /*0470*/  SHF.L.U32 R9, R55, 0x4, RZ ;  /* 0x0000000437097819 */ /* 0x000fe400000006ff */
[----:B------:R-:W-:Y:S02]  /*0480*/  SHF.R.S32.HI R10, RZ, 0x1f, R11 ;  /* 0x0000001fff0a7819 */ /* 0x000fe4000001140b */
[----:B------:R-:W-:Y:S01]  /*0490*/  ISETP.GE.AND.EX P2, PT, R7, UR13, PT, P2 ;  /* 0x0000000d07007c0c */ /* 0x000fe2000bf46320 */
[----:B0-----:R-:W-:Y:S01]  /*04a0*/  @!P1 IMAD R18, R19, R16, RZ ;  /* 0x0000001013129224 */ /* 0x001fe200078e02ff */
[----:B------:R-:W-:Y:S01]  /*04b0*/  SHF.R.S32.HI R57, RZ, 0x1f, R9 ;  /* 0x0000001fff397819 */ /* 0x000fe20000011409 */
[----:B------:R-:W-:Y:S01]  /*04c0*/  IMAD R10, R10, UR14, RZ ;  /* 0x0000000e0a0a7c24 */ /* 0x000fe2000f8e02ff */
[----:B------:R-:W-:Y:S01]  /*04d0*/  LOP3.LUT R56, R9, R42, RZ, 0xfc, !PT ;  /* 0x0000002a09387212 */ /* 0x000fe200078efcff */
[----:B------:R-:W-:Y:S01]  /*04e0*/  @!P1 IMAD R9, R21, R17, R18 ;  /* 0x0000001115099224 */ /* 0x000fe200078e0212 */
[----:B------:R-:W-:Y:S01]  /*04f0*/  ISETP.GE.U32.AND P0, PT, R41, UR12, PT ;  /* 0x0000000c29007c0c */ /* 0x000fe2000bf06070 */
[----:B------:R-:W0:Y:S01]  /*0500*/  LDC.64 R18, c[0x0][0x3b8] ;  /* 0x0000ee00ff127b82 */ /* 0x000e220000000a00 */
[----:B------:R-:W-:Y:S01]  /*0510*/  ISETP.GE.U32.AND P3, PT, R39, UR12, PT ;  /* 0x0000000c27007c0c */ /* 0x000fe2000bf66070 */
[----:B------:R-:W-:Y:S01]  /*0520*/  IMAD.WIDE.U32 R56, R11, UR14, R56 ;  /* 0x0000000e0b387c25 */ /* 0x000fe2000f8e0038 */
[----:B------:R-:W-:-:S02]  /*0530*/  ISETP.GE.AND.EX P0, PT, R6, UR13, PT, P0 ;  /* 0x0000000d06007c0c */ /* 0x000fc4000bf06300 */
[----:B------:R-:W-:Y:S01]  /*0540*/  ISETP.GE.AND.EX P3, PT, R8, UR13, PT, P3 ;  /* 0x0000000d08007c0c */ /* 0x000fe2000bf66330 */
[----:B------:R-:W-:Y:S01]  /*0550*/  IMAD R11, R11, UR15, R10 ;  /* 0x0000000f0b0b7c24 */ /* 0x000fe2000f8e020a */
[----:B------:R-:W-:Y:S01]  /*0560*/  @!P1 MOV R58, R56 ;  /* 0x00000038003a9202 */ /* 0x000fe20000000f00 */
[----:B------:R-:W3:Y:S03]  /*0570*/  @!P2 LDC.64 R30, c[0x0][0x3a0] ;  /* 0x0000e800ff1eab82 */ /* 0x000ee60000000a00 */
[----:B------:R-:W-:-:S05]  /*0580*/  IADD3 R59, PT, PT, R57, R11, RZ ;  /* 0x0000000b393b7210 */ /* 0x000fca0007ffe0ff */
[----:B------:R-:W5:Y:S01]  /*0590*/  @!P2 LDC.64 R10, c[0x0][0x3f8] ;  /* 0x0000fe00ff0aab82 */ /* 0x000f620000000a00 */
[----:B------:R-:W-:-:S05]  /*05a0*/  @!P1 IMAD.WIDE.U32 R20, R21, R16, R58 ;  /* 0x0000001015149225 */ /* 0x000fca00078e003a */
[----:B------:R-:W-:Y:S02]  /*05b0*/  @!P1 IADD3 R21, PT, PT, R21, R9, RZ ;  /* 0x0000000915159210 */ /* 0x000fe40007ffe0ff */
[----:B------:R-:W4:Y:S01]  /*05c0*/  @!P0 LDC.64 R16, c[0x0][0x3f8] ;  /* 0x0000fe00ff108b82 */ /* 0x000f220000000a00 */
[C---:B------:R-:W-:Y:S02]  /*05d0*/  @!P1 SHF.L.U32 R9, R20.reuse, 0x1, RZ ;  /* 0x0000000114099819 */ /* 0x040fe400000006ff */
[----:B------:R-:W-:Y:S02]  /*05e0*/  @!P1 SHF.L.U64.HI R20, R20, 0x1, R21 ;  /* 0x0000000114149819 */ /* 0x000fe40000010215 */
[C---:B--2---:R-:W-:Y:S02]  /*05f0*/  @!P1 IADD3 R22, P4, PT, R9.reuse, R14, RZ ;  /* 0x0000000e09169210 */ /* 0x044fe40007f9e0ff */
[----:B-1----:R-:W-:Y:S01]  /*0600*/  @!P1 IADD3 R12, P5, PT, R9, R12, RZ ;  /* 0x0000000c090c9210 */ /* 0x002fe20007fbe0ff */
[----:B------:R-:W1:Y:S01]  /*0610*/  @!P2 LDC.64 R24, c[0x0][0x398] ;  /* 0x0000e600ff18ab82 */ /* 0x000e620000000a00 */
[----:B------:R-:W-:-:S02]  /*0620*/  @!P1 IADD3.X R23, PT, PT, R20, R15, RZ, P4, !PT ;  /* 0x0000000f14179210 */ /* 0x000fc400027fe4ff */
[----:B------:R-:W-:Y:S01]  /*0630*/  @!P1 IADD3.X R13, PT, PT, R20, R13, RZ, P5, !PT ;  /* 0x0000000d140d9210 */ /* 0x000fe20002ffe4ff */
[----:B0-----:R-:W-:Y:S01]  /*0640*/  IMAD.WIDE R20, R37, 0x8, R18 ;  /* 0x0000000825147825 */ /* 0x001fe200078e0212 */
[----:B------:R-:W-:Y:S01]  /*0650*/  @!P2 MOV R18, R56 ;  /* 0x000000380012a202 */ /* 0x000fe20000000f00 */
[----:B------:R0:W2:Y:S01]  /*0660*/  @!P1 LDG.E R36, desc[UR8][R22.64] ;  /* 0x0000000816249981 */ /* 0x0000a2000c1e1900 */
[----:B------:R-:W-:Y:S01]  /*0670*/  @!P2 MOV R19, R59 ;  /* 0x0000003b0013a202 */ /* 0x000fe20000000f00 */
[-C--:B-----5:R-:W-:Y:S01]  /*0680*/  @!P2 IMAD R9, R7, R10.reuse, RZ ;  /* 0x0000000a0709a224 */ /* 0x0a0fe200078e02ff */
[----:B------:R-:W-:Y:S01]  /*0690*/  MOV R35, RZ ;  /* 0x000000ff00237202 */ /* 0x000fe20000000f00 */
[----:B------:R-:W5:Y:S02]  /*06a0*/  @!P0 LDC.64 R28, c[0x0][0x3a0] ;  /* 0x0000e800ff1c8b82 */ /* 0x000f640000000a00 */
[C---:B------:R-:W-:Y:S02]  /*06b0*/  @!P2 IMAD R9, R40.reuse, R11, R9 ;  /* 0x0000000b2809a224 */ /* 0x040fe400078e0209 */
[----:B------:R-:W-:-:S04]  /*06c0*/  @!P2 IMAD.WIDE.U32 R18, R40, R10, R18 ;  /* 0x0000000a2812a225 */ /* 0x000fc800078e0012 */
[----:B----4-:R-:W-:Y:S01]  /*06d0*/  @!P0 IMAD R14, R6, R16, RZ ;  /* 0x00000010060e8224 */ /* 0x010fe200078e02ff */
[----:B------:R4:W2:Y:S01]  /*06e0*/  LDG.E.64 R10, desc[UR8][R20.64] ;  /* 0x00000008140a7981 */ /* 0x0008a2000c1e1b00 */
[----:B------:R-:W-:Y:S01]  /*06f0*/  ISETP.NE.AND P4, PT, RZ, UR11, PT ;  /* 0x0000000bff007c0c */ /* 0x000fe2000bf85270 */
[----:B0-----:R-:W0:Y:S01]  /*0700*/  LDC.64 R22, c[0x0][0x3a8] ;  /* 0x0000ea00ff167b82 */ /* 0x001e220000000a00 */
[----:B------:R-:W-:Y:S01]  /*0710*/  @!P0 IMAD R27, R41, R17, R14 ;  /* 0x00000011291b8224 */ /* 0x000fe200078e020e */
[----:B------:R3:W2:Y:S01]  /*0720*/  @!P1 LDG.E R35, desc[UR8][R12.64] ;  /* 0x000000080c239981 */ /* 0x0006a2000c1e1900 */
[----:B----4-:R-:W-:-:S05]  /*0730*/  @!P0 MOV R20, R56 ;  /* 0x0000003800148202 */ /* 0x010fca0000000f00 */
[----:B------:R-:W4:Y:S01]  /*0740*/  @!P3 LDC.64 R14, c[0x0][0x3f8] ;  /* 0x0000fe00ff0ebb82 */ /* 0x000f220000000a00 */
[----:B------:R-:W-:-:S03]  /*0750*/  @!P0 MOV R21, R59 ;  /* 0x0000003b00158202 */ /* 0x000fc60000000f00 */
[----:B------:R-:W-:Y:S01]  /*0760*/  @!P0 IMAD.WIDE.U32 R16, R41, R16, R20 ;  /* 0x0000001029108225 */ /* 0x000fe200078e0014 */
[----:B------:R-:W-:-:S03]  /*0770*/  @!P2 IADD3 R19, PT, PT, R19, R9, RZ ;  /* 0x000000091313a210 */ /* 0x000fc60007ffe0ff */
[----:B---3--:R-:W3:Y:S01]  /*0780*/  @!P3 LDC.64 R12, c[0x0][0x398] ;  /* 0x0000e600ff0cbb82 */ /* 0x008ee20000000a00 */
[C---:B------:R-:W-:Y:S02]  /*0790*/  @!P2 SHF.L.U32 R9, R18.reuse, 0x1, RZ ;  /* 0x000000011209a819 */ /* 0x040fe400000006ff */
[----:B------:R-:W-:Y:S02]  /*07a0*/  @!P0 IADD3 R17, PT, PT, R17, R27, RZ ;  /* 0x0000001b11118210 */ /* 0x000fe40007ffe0ff */
[C---:B------:R-:W-:Y:S02]  /*07b0*/  @!P2 IADD3 R30, P1, PT, R9.reuse, R30, RZ ;  /* 0x0000001e091ea210 */ /* 0x040fe40007f3e0ff */
[----:B-1----:R-:W-:Y:S01]  /*07c0*/  @!P2 IADD3 R24, P5, PT, R9, R24, RZ ;  /* 0x000000180918a210 */ /* 0x002fe20007fbe0ff */
[----:B------:R-:W1:Y:S01]  /*07d0*/  @P4 LDC.64 R20, c[0x0][0x3b0] ;  /* 0x0000ec00ff144b82 */ /* 0x000e620000000a00 */
[----:B------:R-:W-:Y:S02]  /*07e0*/  @!P2 SHF.L.U64.HI R26, R18, 0x1, R19 ;  /* 0x00000001121aa819 */ /* 0x000fe40000010213 */
[----:B------:R-:W-:-:S02]  /*07f0*/  @!P0 SHF.L.U32 R9, R16, 0x1, RZ ;  /* 0x0000000110098819 */ /* 0x000fc400000006ff */
[----:B------:R-:W-:-:S03]  /*0800*/  @!P0 SHF.L.U64.HI R44, R16, 0x1, R17 ;  /* 0x00000001102c8819 */ /* 0x000fc60000010211 */
[----:B------:R-:W0:Y:S08]  /*0810*/  @!P0 LDC.64 R16, c[0x0][0x398] ;  /* 0x0000e600ff108b82 */ /* 0x000e300000000a00 */
[----:B------:R-:W3:Y:S01]  /*0820*/  @!P3 LDC.64 R18, c[0x0][0x3a0] ;  /* 0x0000e800ff12bb82 */ /* 0x000ee20000000a00 */
[C---:B------:R-:W-:Y:S02]  /*0830*/  @!P2 IADD3.X R31, PT, PT, R26.reuse, R31, RZ, P1, !PT ;  /* 0x0000001f1a1fa210 */ /* 0x040fe40000ffe4ff */
[----:B------:R-:W-:Y:S01]  /*0840*/  @!P2 IADD3.X R25, PT, PT, R26, R25, RZ, P5, !PT ;  /* 0x000000191a19a210 */ /* 0x000fe20002ffe4ff */
[----:B----4-:R-:W-:Y:S01]  /*0850*/  @!P3 IMAD R34, R8, R14, RZ ;  /* 0x0000000e0822b224 */ /* 0x010fe200078e02ff */
[----:B------:R-:W-:-:S02]  /*0860*/  @!P3 MOV R26, R56 ;  /* 0x00000038001ab202 */ /* 0x000fc40000000f00 */
[----:B------:R-:W-:Y:S01]  /*0870*/  @!P3 MOV R27, R59 ;  /* 0x0000003b001bb202 */ /* 0x000fe20000000f00 */
[C---:B------:R-:W-:Y:S01]  /*0880*/  @!P3 IMAD R33, R39.reuse, R15, R34 ;  /* 0x0000000f2721b224 */ /* 0x040fe200078e0222 */
[----:B------:R-:W-:Y:S01]  /*0890*/  MOV R32, RZ ;  /* 0x000000ff00207202 */ /* 0x000fe20000000f00 */
[----:B------:R-:W-:Y:S01]  /*08a0*/  @!P3 IMAD.WIDE.U32 R26, R39, R14, R26 ;  /* 0x0000000e271ab225 */ /* 0x000fe200078e001a */
[----:B------:R-:W-:Y:S02]  /*08b0*/  MOV R15, RZ ;  /* 0x000000ff000f7202 */ /* 0x000fe40000000f00 */
[----:B-----5:R-:W-:Y:S02]  /*08c0*/  @!P0 IADD3 R28, P1, PT, R9, R28, RZ ;  /* 0x0000001c091c8210 */ /* 0x020fe40007f3e0ff */
[----:B------:R4:W5:Y:S01]  /*08d0*/  @!P2 LDG.E R32, desc[UR8][R30.64] ;  /* 0x000000081e20a981 */ /* 0x000962000c1e1900 */
[----:B------:R-:W-:Y:S02]  /*08e0*/  @!P3 IADD3 R33, PT, PT, R27, R33, RZ ;  /* 0x000000211b21b210 */ /* 0x000fe40007ffe0ff */
[----:B------:R-:W-:Y:S01]  /*08f0*/  @!P3 SHF.L.U32 R27, R26, 0x1, RZ ;  /* 0x000000011a1bb819 */ /* 0x000fe200000006ff */
[----:B------:R-:W5:Y:S01]  /*0900*/  @!P2 LDG.E R15, desc[UR8][R24.64] ;  /* 0x00000008180fa981 */ /* 0x000f62000c1e1900 */
[----:B------:R-:W-:-:S02]  /*0910*/  @!P0 IADD3.X R29, PT, PT, R44, R29, RZ, P1, !PT ;  /* 0x0000001d2c1d8210 */ /* 0x000fc40000ffe4ff */
[----:B0-----:R-:W-:Y:S02]  /*0920*/  @!P0 IADD3 R16, P1, PT, R9, R16, RZ ;  /* 0x0000001009108210 */ /* 0x001fe40007f3e0ff */
[----:B------:R-:W-:Y:S02]  /*0930*/  @!P3 SHF.L.U64.HI R26, R26, 0x1, R33 ;  /* 0x000000011a1ab819 */ /* 0x000fe40000010221 */
[----:B----4-:R-:W-:Y:S02]  /*0940*/  LEA R31, R55, R42, 0x4 ;  /* 0x0000002a371f7211 */ /* 0x010fe400078e20ff */
[C---:B---3--:R-:W-:Y:S02]  /*0950*/  @!P3 IADD3 R18, P2, PT, R27.reuse, R18, RZ ;  /* 0x000000121b12b210 */ /* 0x048fe40007f5e0ff */
[----:B------:R-:W-:Y:S01]  /*0960*/  @!P3 IADD3 R12, P5, PT, R27, R12, RZ ;  /* 0x0000000c1b0cb210 */ /* 0x000fe20007fbe0ff */
[----:B-1----:R-:W-:Y:S01]  /*0970*/  @P4 IMAD.WIDE R20, R31, 0x2, R20 ;  /* 0x000000021f144825 */ /* 0x002fe200078e0214 */
[----:B------:R-:W-:-:S02]  /*0980*/  MOV R34, RZ ;  /* 0x000000ff00227202 */ /* 0x000fc40000000f00 */
[----:B------:R-:W-:Y:S01]  /*0990*/  MOV R33, RZ ;  /* 0x000000ff00217202 */ /* 0x000fe20000000f00 */
[----:B------:R-:W-:Y:S01]  /*09a0*/  IMAD.WIDE R22, R31, 0x2, R22 ;  /* 0x000000021f167825 */ /* 0x000fe200078e0216 */
[----:B------:R-:W-:Y:S01]  /*09b0*/  MOV R14, RZ ;  /* 0x000000ff000e7202 */ /* 0x000fe20000000f00 */
[----:B------:R-:W3:Y:S01]  /*09c0*/  @P4 LDG.E.U16 R25, desc[UR8][R20.64+0x2] ;  /* 0x0000020814194981 */ /* 0x000ee2000c1e1500 */
[----:B------:R-:W-:Y:S02]  /*09d0*/  MOV R9, RZ ;  /* 0x000000ff00097202 */ /* 0x000fe40000000f00 */
[----:B------:R-:W-:Y:S01]  /*09e0*/  @!P0 IADD3.X R17, PT, PT, R44, R17, RZ, P1, !PT ;  /* 0x000000112c118210 */ /* 0x000fe20000ffe4ff */
[----:B------:R-:W4:Y:S01]  /*09f0*/  @!P0 LDG.E R34, desc[UR8][R28.64] ;  /* 0x000000081c228981 */ /* 0x000f22000c1e1900 */
[C---:B------:R-:W-:Y:S02]  /*0a00*/  @!P3 IADD3.X R19, PT, PT, R26.reuse, R19, RZ, P2, !PT ;  /* 0x000000131a13b210 */ /* 0x040fe400017fe4ff */
[----:B------:R-:W-:Y:S01]  /*0a10*/  @!P3 IADD3.X R13, PT, PT, R26, R13, RZ, P5, !PT ;  /* 0x0000000d1a0db210 */ /* 0x000fe20002ffe4ff */
[----:B------:R-:W4:Y:S04]  /*0a20*/  LDG.E.U16 R42, desc[UR8][R22.64] ;  /* 0x00000008162a7981 */ /* 0x000f28000c1e1500 */
[----:B------:R0:W4:Y:S04]  /*0a30*/  @P4 LDG.E.U16 R26, desc[UR8][R20.64] ;  /* 0x00000008141a4981 */ /* 0x000128000c1e1500 */
[----:B------:R-:W4:Y:S04]  /*0a40*/  LDG.E.U16 R24, desc[UR8][R22.64+0x2] ;  /* 0x0000020816187981 */ /* 0x000f28000c1e1500 */
[----:B------:R-:W4:Y:S04]  /*0a50*/  @!P0 LDG.E R33, desc[UR8][R16.64] ;  /* 0x0000000810218981 */ /* 0x000f28000c1e1900 */
[----:B------:R-:W4:Y:S04]  /*0a60*/  @!P3 LDG.E R14, desc[UR8][R18.64] ;  /* 0x00000008120eb981 */ /* 0x000f28000c1e1900 */
[----:B------:R-:W4:Y:S01]  /*0a70*/  @!P3 LDG.E R9, desc[UR8][R12.64] ;  /* 0x000000080c09b981 */ /* 0x000f22000c1e1900 */
[----:B------:R-:W-:Y:S01]  /*0a80*/  MOV R53, 0x3f800000 ;  /* 0x3f80000000357802 */ /* 0x000fe20000000f00 */
[----:B------:R-:W-:Y:S01]  /*0a90*/  UISETP.NE.AND UP0, UPT, UR11, URZ, UPT ;  /* 0x000000ff0b00728c */ /* 0x000fe2000bf05270 */
[----:B------:R-:W-:-:S02]  /*0aa0*/  MOV R44, RZ ;  /* 0x000000ff002c7202 */ /* 0x000fc40000000f00 */
[----:B------:R-:W-:Y:S01]  /*0ab0*/  MOV R43, RZ ;  /* 0x000000ff002b7202 */ /* 0x000fe20000000f00 */
[----:B--2---:R-:W-:-:S05]  /*0ac0*/  FFMA.FTZ R11, -R10, R10, R11 ;  /* 0x0000000a0a0b7223 */ /* 0x004fca000001010b */
[----:B------:R-:W-:-:S13]  /*0ad0*/  FSETP.GTU.FTZ.AND P1, PT, R11, RZ, PT ;  /* 0x000000ff0b00720b */ /* 0x000fda0003f3c000 */
[----:B0-----:R-:W0:Y:S01]  /*0ae0*/  @P1 LDC R20, c[0x0][0x3c0] ;  /* 0x0000f000ff141b82 */ /* 0x001e220000000800 */
[----:B------:R-:W-:Y:S02]  /*0af0*/  PRMT R51, R36, 0x7632, R51 ;  /* 0x0000763224337816 */ /* 0x000fe40000000033 */
[----:B------:R-:W-:Y:S01]  /*0b00*/  PRMT R52, R35, 0x7632, R52 ;  /* 0x0000763223347816 */ /* 0x000fe20000000034 */
[----:B0-----:R-:W-:-:S04]  /*0b10*/  @P1 FADD.FTZ R20, R11, R20 ;  /* 0x000000140b141221 */ /* 0x001fc80000010000 */
[----:B------:R0:W1:Y:S01]  /*0b20*/  @P1 MUFU.RSQ R53, R20 ;  /* 0x0000001400351308 */ /* 0x0000620000001400 */
[----:B-----5:R-:W-:Y:S02]  /*0b30*/  PRMT R47, R32, 0x7632, R47 ;  /* 0x00007632202f7816 */ /* 0x020fe4000000002f */
[----:B------:R-:W-:Y:S02]  /*0b40*/  PRMT R48, R15, 0x7632, R48 ;  /* 0x000076320f307816 */ /* 0x000fe40000000030 */
[----:B---3--:R-:W-:Y:S02]  /*0b50*/  @P4 SHF.L.U32 R43, R25, 0x10, RZ ;  /* 0x00000010192b4819 */ /* 0x008fe400000006ff */
[----:B----4-:R-:W-:Y:S02]  /*0b60*/  PRMT R49, R34, 0x7632, R49 ;  /* 0x0000763222317816 */ /* 0x010fe40000000031 */
[----:B------:R-:W-:Y:S02]  /*0b70*/  SHF.L.U32 R42, R42, 0x10, RZ ;  /* 0x000000102a2a7819 */ /* 0x000fe400000006ff */
[----:B------:R-:W-:-:S02]  /*0b80*/  @P4 SHF.L.U32 R44, R26, 0x10, RZ ;  /* 0x000000101a2c4819 */ /* 0x000fc400000006ff */
[----:B------:R-:W-:Y:S02]  /*0b90*/  SHF.L.U32 R11, R24, 0x10, RZ ;  /* 0x00000010180b7819 */ /* 0x000fe400000006ff */
[----:B------:R-:W-:Y:S02]  /*0ba0*/  PRMT R50, R33, 0x7632, R50 ;  /* 0x0000763221327816 */ /* 0x000fe40000000032 */
[----:B------:R-:W-:Y:S02]  /*0bb0*/  PRMT R45, R14, 0x7632, R45 ;  /* 0x000076320e2d7816 */ /* 0x000fe4000000002d */
        /* <DEDUP_REMOVED lines=9> */
[----:B------:R-:W-:Y:S01]  /*0c50*/  FMUL.FTZ R17, R42, R13 ;  /* 0x0000000d2a117220 */ /* 0x000fe20000410000 */
        /* <DEDUP_REMOVED lines=65> */
.L_x_243:
        /* <DEDUP_REMOVED lines=10> */
[--C-:B------:R-:W-:Y:S01]  /*1110*/  FFMA.FTZ R19, R42, R13, R44.reuse ;  /* 0x0000000d2a137223 */ /* 0x100fe2000001002c */
        /* <DEDUP_REMOVED lines=133> */
.L_x_244:
        /* <DEDUP_REMOVED lines=44> */
.L_x_246:
[----:B------:R-:W-:Y:S05]  /*1c30*/  BSYNC.RECONVERGENT B0 ;  /* 0x0000000000007941 */ /* 0x000fea0003800200 */
.L_x_245:
        /* <DEDUP_REMOVED lines=22> */
.L_x_248:
[----:B------:R-:W-:Y:S05]  /*1da0*/  BSYNC.RECONVERGENT B0 ;  /* 0x0000000000007941 */ /* 0x000fea0003800200 */
.L_x_247:
        /* <DEDUP_REMOVED lines=159> */
.L_x_250:
[----:B------:R-:W-:Y:S05]  /*27a0*/  BSYNC.RECONVERGENT B0 ;  /* 0x0000000000007941 */ /* 0x000fea0003800200 */
.L_x_249:
        /* <DEDUP_REMOVED lines=28> */
.L_x_252:
[----:B------:R-:W-:Y:S05]  /*2970*/  BSYNC.RECONVERGENT B0 ;  /* 0x0000000000007941 */ /* 0x000fea0003800200 */
.L_x_251:
        /* <DEDUP_REMOVED lines=24> */
.L_x_255:
[----:B----4-:R-:W2:Y:S04]  /*2b00*/  LDG.E.STRONG.GPU R18, desc[UR8][R16.64] ;  /* 0x0000000810127981 */ /* 0x010ea8000c1ef900 */
[----:B--2---:R-:W-:Y:S01]  /*2b10*/  CCTL.IVALL ;  /* 0x00000000ff00798f */ /* 0x004fe20002000000 */
[----:B------:R-:W-:Y:S05]  /*2b20*/  YIELD ;  /* 0x0000000000007946 */ /* 0x000fea0003800000 */
[----:B------:R-:W-:-:S13]  /*2b30*/  ISETP.NE.AND P1, PT, R18, R23, PT ;  /* 0x000000171200720c */ /* 0x000fda0003f25270 */
[----:B------:R-:W-:Y:S05]  /*2b40*/  @P1 BRA `(.L_x_255) ;  /* 0xfffffffc00ec1947 */ /* 0x000fea000383ffff */
.L_x_254:
[----:B------:R-:W-:Y:S05]  /*2b50*/  WARPSYNC.ALL ;  /* 0x0000000000007948 */ /* 0x000fea0003800000 */
[----:B------:R-:W-:Y:S01]  /*2b60*/  BAR.SYNC.DEFER_BLOCKING 0x0 ;  /* 0x0000000000007b1d */ /* 0x000fe20000010000 */
[----:B------:R-:W-:-:S05]  /*2b70*/  HFMA2 R25, -RZ, RZ, 0, 0 ;  /* 0x00000000ff197431 */ /* 0x000fca00000001ff */
[----:B------:R-:W-:Y:S05]  /*2b80*/  @!P3 BRA `(.L_x_256) ;  /* 0x000000040018b947 */ /* 0x000fea0003800000 */
[C-C-:B------:R-:W-:Y:S01]  /*2b90*/  IMAD R31, R4.reuse, 0x5, R0.reuse ;  /* 0x00000005041f7824 */ /* 0x140fe200078e0200 */
[CC--:B------:R-:W-:Y:S01]  /*2ba0*/  LEA R30, R4.reuse, R0.reuse, 0x2 ;  /* 0x00000000041e7211 */ /* 0x0c0fe200078e10ff */
[C-C-:B------:R-:W-:Y:S01]  /*2bb0*/  IMAD R29, R4.reuse, 0x6, R0.reuse ;  /* 0x00000006041d7824 */ /* 0x140fe200078e0200 */
[C---:B------:R-:W-:Y:S01]  /*2bc0*/  LEA R27, R4.reuse, R0, 0x1 ;  /* 0x00000000041b7211 */ /* 0x040fe200078e08ff */
[--C-:B------:R-:W-:Y:S01]  /*2bd0*/  IMAD R28, R4, 0x7, R0.reuse ;  /* 0x00000007041c7824 */ /* 0x100fe200078e0200 */
[----:B-1----:R-:W-:Y:S01]  /*2be0*/  IADD3 R22, PT, PT, R0, R4, RZ ;  /* 0x0000000400167210 */ /* 0x002fe20007ffe0ff */
[----:B------:R-:W-:Y:S01]  /*2bf0*/  IMAD R26, R4, 0x3, R0 ;  /* 0x00000003041a7824 */ /* 0x000fe200078e0200 */
[----:B------:R-:W-:Y:S01]  /*2c00*/  MOV R23, RZ ;  /* 0x000000ff00177202 */ /* 0x000fe20000000f00 */
[----:B------:R-:W-:Y:S01]  /*2c10*/  UIADD3 UR5, UPT, UPT, -UR10, URZ, URZ ;  /* 0x000000ff0a057290 */ /* 0x000fe2000fffe1ff */
[----:B------:R-:W-:Y:S02]  /*2c20*/  MOV R24, R0 ;  /* 0x0000000000187202 */ /* 0x000fe40000000f00 */
[----:B------:R-:W-:-:S09]  /*2c30*/  LOP3.LUT R25, R5, 0x7ffffff8, RZ, 0xc0, !PT ;  /* 0x7ffffff805197812 */ /* 0x000fd200078ec0ff */
.L_x_257:
        /* <DEDUP_REMOVED lines=59> */
.L_x_256:
        /* <DEDUP_REMOVED lines=34> */
.L_x_258:
        /* <DEDUP_REMOVED lines=18> */
.L_x_259:
        /* <DEDUP_REMOVED lines=9> */
.L_x_260:
[----:B------:R-:W-:Y:S05]  /*33c0*/  BSYNC.RECONVERGENT B0 ;  /* 0x0000000000007941 */ /* 0x000fea0003800200 */
.L_x_253:
        /* <DEDUP_REMOVED lines=17> */
[----:B-1----:R-:W-:Y:S01]  /*34e0*/  FADD.FTZ R22, -R10, R25 ;  /* 0x000000190a167221 */ /* 0x002fe20000010100 */
[----:B------:R-:W-:-:S02]  /*34f0*/  SHF.L.U32 R35, R35, 0x10, RZ ;  /* 0x0000001023237819 */ /* 0x000fc400000006ff */
[----:B------:R-:W-:Y:S01]  /*3500*/  SHF.L.U32 R52, R52, 0x10, RZ ;  /* 0x0000001034347819 */ /* 0x000fe200000006ff */
[----:B-----5:R-:W-:Y:S01]  /*3510*/  ULEA UR5, UR6, UR5, 0x18 ;  /* 0x0000000506057291 */ /* 0x020fe2000f8ec0ff */
[----:B--2---:R-:W-:-:S08]  /*3520*/  IMAD R17, R16, UR10, R17 ;  /* 0x0000000a10117c24 */ /* 0x004fd0000f8e0211 */
[----:B------:R-:W-:Y:S01]  /*3530*/  @!P2 STS.64 [UR5+0x50], R12 ;  /* 0x0000500cff00a988 */ /* 0x000fe20008000a05 */
[----:B------:R-:W-:Y:S01]  /*3540*/  FADD.FTZ R16, -R10, R21 ;  /* 0x000000150a107221 */ /* 0x000fe20000010100 */
[----:B------:R-:W-:Y:S01]  /*3550*/  BAR.SYNC.DEFER_BLOCKING 0x0 ;  /* 0x0000000000007b1d */ /* 0x000fe20000010000 */
[----:B0-----:R-:W-:-:S05]  /*3560*/  ISETP.GE.U32.AND P1, PT, R17, UR12, PT ;  /* 0x0000000c11007c0c */ /* 0x001fca000bf26070 */
[----:B------:R-:W0:Y:S01]  /*3570*/  LDS.64 R12, [UR5+0x50] ;  /* 0x00005005ff0c7984 */ /* 0x000e220008000a00 */
[----:B------:R-:W0:Y:S02]  /*3580*/  LDCU UR5, c[0x0][0x42c] ;  /* 0x00008580ff0577ac */ /* 0x000e240008000800 */
[----:B0-----:R-:W-:Y:S01]  /*3590*/  FMUL.FTZ R19, R13, UR5 ;  /* 0x000000050d137c20 */ /* 0x001fe20008410000 */
[----:B------:R-:W-:Y:S01]  /*35a0*/  SHF.L.U32 R13, R34, 0x10, RZ ;  /* 0x00000010220d7819 */ /* 0x000fe200000006ff */
[----:B------:R-:W-:Y:S01]  /*35b0*/  FMUL.FTZ R18, R12, UR5 ;  /* 0x000000050c127c20 */ /* 0x000fe20008410000 */
[----:B------:R-:W-:-:S03]  /*35c0*/  SHF.R.S32.HI R12, RZ, 0x1f, R17 ;  /* 0x0000001fff0c7819 */ /* 0x000fc60000011411 */
[----:B------:R-:W-:Y:S01]  /*35d0*/  FADD.FTZ R24, -R10, R13 ;  /* 0x0000000d0a187221 */ /* 0x000fe20000010100 */
[----:B------:R-:W-:Y:S01]  /*35e0*/  FMUL.FTZ R13, R16, R53 ;  /* 0x00000035100d7220 */ /* 0x000fe20000410000 */
[----:B------:R-:W-:Y:S01]  /*35f0*/  ISETP.GE.AND.EX P1, PT, R12, UR13, PT, P1 ;  /* 0x0000000d0c007c0c */ /* 0x000fe2000bf26310 */
[----:B------:R-:W-:Y:S01]  /*3600*/  FADD.FTZ R10, -R10, R45 ;  /* 0x0000002d0a0a7221 */ /* 0x000fe20000010100 */
[C-C-:B------:R-:W-:Y:S01]  /*3610*/  FFMA.FTZ R16, R18.reuse, R28, R19.reuse ;  /* 0x0000001c12107223 */ /* 0x140fe20000010013 */
[----:B------:R-:W-:Y:S01]  /*3620*/  FFMA.FTZ R31, R18, R13, R19 ;  /* 0x0000000d121f7223 */ /* 0x000fe20000010013 */
[----:B------:R-:W-:Y:S09]  /*3630*/  @!P4 BRA `(.L_x_261) ;  /* 0x000000000048c947 */ /* 0x000ff20003800000 */
        /* <DEDUP_REMOVED lines=18> */
.L_x_261:
[----:B------:R-:W-:Y:S01]  /*3760*/  BSSY.RECONVERGENT B0, `(.L_x_262) ;  /* 0x0000012000007945 */ /* 0x000fe20003800200 */
[----:B------:R-:W-:Y:S01]  /*3770*/  FFMA.FTZ R28, R42, R35, -R31 ;  /* 0x000000232a1c7223 */ /* 0x000fe2000001081f */
[----:B------:R-:W-:Y:S02]  /*3780*/  FFMA.FTZ R16, R11, R52, -R16 ;  /* 0x000000340b107223 */ /* 0x000fe40000010810 */
[----:B------:R-:W-:Y:S05]  /*3790*/  @P1 BRA `(.L_x_263) ;  /* 0x0000000000381947 */ /* 0x000fea0003800000 */
[----:B------:R-:W0:Y:S01]  /*37a0*/  LDCU.64 UR14, c[0x0][0x3f8] ;  /* 0x00007f00ff0e77ac */ /* 0x000e220008000a00 */
[----:B------:R-:W-:Y:S01]  /*37b0*/  MOV R13, R59 ;  /* 0x0000003b000d7202 */ /* 0x000fe20000000f00 */
[-C--:B------:R-:W-:Y:S01]  /*37c0*/  FMUL.FTZ R28, R28, R53.reuse ;  /* 0x000000351c1c7220 */ /* 0x080fe20000410000 */
[----:B------:R-:W-:Y:S01]  /*37d0*/  FMUL.FTZ R21, R16, R53 ;  /* 0x0000003510157220 */ /* 0x000fe20000410000 */
[----:B------:R-:W1:Y:S04]  /*37e0*/  LDCU.64 UR6, c[0x0][0x380] ;  /* 0x00007000ff0677ac */ /* 0x000e680008000a00 */
[----:B------:R-:W-:Y:S01]  /*37f0*/  F2FP.BF16.F32.PACK_AB R21, R21, R28 ;  /* 0x0000001c1515723e */ /* 0x000fe200000010ff */
[----:B0-----:R-:W-:Y:S01]  /*3800*/  IMAD R30, R12, UR14, RZ ;  /* 0x0000000e0c1e7c24 */ /* 0x001fe2000f8e02ff */
[----:B------:R-:W-:-:S05]  /*3810*/  MOV R12, R56 ;  /* 0x00000038000c7202 */ /* 0x000fca0000000f00 */
[----:B------:R-:W-:-:S04]  /*3820*/  IMAD.WIDE.U32 R12, R17, UR14, R12 ;  /* 0x0000000e110c7c25 */ /* 0x000fc8000f8e000c */
[----:B------:R-:W-:Y:S01]  /*3830*/  IMAD R17, R17, UR15, R30 ;  /* 0x0000000f11117c24 */ /* 0x000fe2000f8e021e */
[----:B-1----:R-:W-:-:S04]  /*3840*/  LEA R16, P1, R12, UR6, 0x1 ;  /* 0x000000060c107c11 */ /* 0x002fc8000f8208ff */
[----:B------:R-:W-:-:S04]  /*3850*/  IADD3 R17, PT, PT, R13, R17, RZ ;  /* 0x000000110d117210 */ /* 0x000fc80007ffe0ff */
[----:B------:R-:W-:-:S05]  /*3860*/  LEA.HI.X R17, R12, UR7, R17, 0x1, P1 ;  /* 0x000000070c117c11 */ /* 0x000fca00088f0c11 */
[----:B------:R0:W-:Y:S02]  /*3870*/  STG.E desc[UR8][R16.64], R21 ;  /* 0x0000001510007986 */ /* 0x0001e4000c101908 */
.L_x_263:
[----:B------:R-:W-:Y:S05]  /*3880*/  BSYNC.RECONVERGENT B0 ;  /* 0x0000000000007941 */ /* 0x000fea0003800200 */
.L_x_262:
        /* <DEDUP_REMOVED lines=23> */
.L_x_264:
        /* <DEDUP_REMOVED lines=20> */
.L_x_266:
[----:B------:R-:W-:Y:S05]  /*3b40*/  BSYNC.RECONVERGENT B0 ;  /* 0x0000000000007941 */ /* 0x000fea0003800200 */
.L_x_265:
        /* <DEDUP_REMOVED lines=33> */
.L_x_267:
        /* <DEDUP_REMOVED lines=18> */
.L_x_269:
[----:B------:R-:W-:Y:S05]  /*3e80*/  BSYNC.RECONVERGENT B0 ;  /* 0x0000000000007941 */ /* 0x000fea0003800200 */
.L_x_268:
        /* <DEDUP_REMOVED lines=21> */
.L_x_270:
        /* <DEDUP_REMOVED lines=18> */
.L_x_272:
[----:B------:R-:W-:Y:S05]  /*4100*/  BSYNC.RECONVERGENT B0 ;  /* 0x0000000000007941 */ /* 0x000fea0003800200 */
.L_x_271:
[----:B------:R-:W-:Y:S02]  /*4110*/  IADD3 R37, PT, PT, R4, R37, RZ ;  /* 0x0000002504257210 */ /* 0x000fe40007ffe0ff */
[----:B------:R-:W-:Y:S02]  /*4120*/  IADD3 R38, PT, PT, R38, 0x1, RZ ;  /* 0x0000000126267810 */ /* 0x000fe40007ffe0ff */
[----:B------:R-:W-:-:S13]  /*4130*/  ISETP.GE.AND P0, PT, R37, UR4, PT ;  /* 0x0000000425007c0c */ /* 0x000fda000bf06270 */
[----:B------:R-:W-:Y:S05]  /*4140*/  @!P0 BRA `(.L_x_273) ;  /* 0xffffffc000108947 */ /* 0x000fea000383ffff */
.L_x_242:
[----:B------:R-:W2:Y:S01]  /*4150*/  LDC R6, c[0x0][0x370] ;  /* 0x0000dc00ff067b82 */ /* 0x000ea20000000800 */
[----:B------:R-:W-:Y:S01]  /*4160*/  ISETP.NE.AND P2, PT, R2, RZ, PT ;  /* 0x000000ff0200720c */ /* 0x000fe20003f45270 */
[----:B------:R-:W-:Y:S06]  /*4170*/  BSSY.RECONVERGENT B0, `(.L_x_274) ;  /* 0x0000011000007945 */ /* 0x000fec0003800200 */
[----:B------:R-:W3:Y:S08]  /*4180*/  LDC R7, c[0x0][0x374] ;  /* 0x0000dd00ff077b82 */ /* 0x000ef00000000800 */
[----:B------:R-:W4:Y:S01]  /*4190*/  LDC.64 R4, c[0x0][0x3c8] ;  /* 0x0000f200ff047b82 */ /* 0x000f220000000a00 */
[----:B--2---:R-:W-:-:S02]  /*41a0*/  ISETP.NE.AND P1, PT, R6, 0x1, PT ;  /* 0x000000010600780c */ /* 0x004fc40003f25270 */
[----:B------:R-:W-:Y:S02]  /*41b0*/  IADD3 R8, PT, PT, R6, -0x1, RZ ;  /* 0xffffffff06087810 */ /* 0x000fe40007ffe0ff */
[----:B---3--:R-:W-:-:S04]  /*41c0*/  IADD3 R3, PT, PT, R7, -0x1, RZ ;  /* 0xffffffff07037810 */ /* 0x008fc80007ffe0ff */
[----:B------:R-:W-:Y:S02]  /*41d0*/  ISETP.NE.AND P0, PT, R0, R3, PT ;  /* 0x000000030000720c */ /* 0x000fe40003f05270 */
        /* <DEDUP_REMOVED lines=10> */
.L_x_275:
[----:B------:R-:W-:Y:S05]  /*4280*/  BSYNC.RECONVERGENT B0 ;  /* 0x0000000000007941 */ /* 0x000fea0003800200 */
.L_x_274:
[----:B------:R-:W-:Y:S05]  /*4290*/  @P0 EXIT ;  /* 0x000000000000094d */ /* 0x000fea0003800000 */
[----:B------:R-:W-:Y:S05]  /*42a0*/  @P2 BRA `(.L_x_276) ;  /* 0x0000000000202947 */ /* 0x000fea0003800000 */
[----:B------:R-:W-:-:S05]  /*42b0*/  IMAD R0, R6, R7, RZ ;  /* 0x0000000706007224 */ /* 0x000fca00078e02ff */
[----:B------:R-:W-:-:S13]  /*42c0*/  ISETP.NE.AND P0, PT, R0, -0x1, PT ;  /* 0xffffffff0000780c */ /* 0x000fda0003f05270 */
[----:B------:R-:W-:Y:S05]  /*42d0*/  @!P0 BRA `(.L_x_276) ;  /* 0x0000000000148947 */ /* 0x000fea0003800000 */
.L_x_277:
[----:B--2---:R-:W2:Y:S04]  /*42e0*/  LDG.E.STRONG.GPU R3, desc[UR8][R4.64] ;  /* 0x0000000804037981 */ /* 0x004ea8000c1ef900 */
[----:B--2---:R-:W-:Y:S01]  /*42f0*/  CCTL.IVALL ;  /* 0x00000000ff00798f */ /* 0x004fe20002000000 */
[----:B------:R-:W-:Y:S05]  /*4300*/  YIELD ;  /* 0x0000000000007946 */ /* 0x000fea0003800000 */
[----:B------:R-:W-:-:S13]  /*4310*/  ISETP.NE.AND P0, PT, R3, R0, PT ;  /* 0x000000000300720c */ /* 0x000fda0003f05270 */
[----:B------:R-:W-:Y:S05]  /*4320*/  @P0 BRA `(.L_x_277) ;  /* 0xfffffffc00ec0947 */ /* 0x000fea000383ffff */
.L_x_276:
[----:B------:R-:W-:Y:S05]  /*4330*/  WARPSYNC.ALL ;  /* 0x0000000000007948 */ /* 0x000fea0003800000 */
[----:B------:R-:W2:Y:S08]  /*4340*/  LDC.64 R12, c[0x0][0x3f8] ;  /* 0x0000fe00ff0c7b82 */ /* 0x000eb00000000a00 */
[----:B------:R-:W-:Y:S01]  /*4350*/  BAR.SYNC.DEFER_BLOCKING 0x0 ;  /* 0x0000000000007b1d */ /* 0x000fe20000010000 */
[----:B--2---:R-:W-:-:S04]  /*4360*/  LEA.HI R3, P0, R13, R12, RZ, 0x1 ;  /* 0x0000000c0d037211 */ /* 0x004fc800078108ff */
        /* <DEDUP_REMOVED lines=10> */
[----:B-1----:R-:W-:Y:S02]  /*4410*/  IADD3.X R9, PT, PT, RZ, R7, RZ, P1, !PT ;  /* 0x00000007ff097210 */ /* 0x002fe40000ffe4ff */
        /* <DEDUP_REMOVED lines=38> */
[----:B---3--:R-:W-:Y:S02]  /*4680*/  IADD3 R22, P1, PT, R22, UR10, RZ ;  /* 0x0000000a16167c10 */ /* 0x008fe4000ff3e0ff */
[----:B------:R-:W-:Y:S02]  /*4690*/  IADD3 R18, P2, PT, RZ, -R18, RZ ;  /* 0x80000012ff127210 */ /* 0x000fe40007f5e0ff */
[----:B------:R-:W-:Y:S02]  /*46a0*/  IADD3.X R23, PT, PT, R23, UR11, RZ, P1, !PT ;  /* 0x0000000b17177c10 */ /* 0x000fe40008ffe4ff */
[----:B------:R-:W-:-:S02]  /*46b0*/  SHF.L.U64.HI R28, R29, 0x2, R34 ;  /* 0x000000021d1c7819 */ /* 0x000fc40000010222 */
[----:B------:R-:W-:Y:S02]  /*46c0*/  IADD3 R30, PT, PT, R5, R9, RZ ;  /* 0x00000009051e7210 */ /* 0x000fe40007ffe0ff */
[----:B------:R-:W-:Y:S02]  /*46d0*/  IADD3.X R20, PT, PT, RZ, -0x1, RZ, P2, !PT ;  /* 0xffffffffff147810 */ /* 0x000fe400017fe4ff */
[----:B------:R-:W-:-:S07]  /*46e0*/  IADD3.X R7, PT, PT, RZ, R7, RZ, P3, !PT ;  /* 0x00000007ff077210 */ /* 0x000fce0001ffe4ff */
.L_x_280:
[-C--:B-1----:R-:W-:Y:S02]  /*46f0*/  LEA R10, P1, R3, R26.reuse, 0x2 ;  /* 0x0000001a030a7211 */ /* 0x082fe400078210ff */
[----:B0-----:R-:W-:Y:S02]  /*4700*/  LEA R16, P3, R29, R26, 0x2 ;  /* 0x0000001a1d107211 */ /* 0x001fe400078610ff */
[----:B------:R-:W-:Y:S02]  /*4710*/  IADD3 R14, P2, PT, R26, R4, RZ ;  /* 0x000000041a0e7210 */ /* 0x000fe40007f5e0ff */
[----:B------:R-:W-:Y:S02]  /*4720*/  IADD3.X R11, PT, PT, R27, R32, RZ, P1, !PT ;  /* 0x000000201b0b7210 */ /* 0x000fe40000ffe4ff */
[----:B------:R-:W-:Y:S02]  /*4730*/  MOV R8, R26 ;  /* 0x0000001a00087202 */ /* 0x000fe40000000f00 */
[----:B------:R-:W-:-:S02]  /*4740*/  MOV R9, R27 ;  /* 0x0000001b00097202 */ /* 0x000fc40000000f00 */
[C---:B------:R-:W-:Y:S01]  /*4750*/  IADD3.X R17, PT, PT, R27.reuse, R28, RZ, P3, !PT ;  /* 0x0000001c1b117210 */ /* 0x040fe20001ffe4ff */
[----:B------:R0:W2:Y:S01]  /*4760*/  LDG.E R11, desc[UR8][R10.64] ;  /* 0x000000080a0b7981 */ /* 0x0000a2000c1e1900 */
[----:B------:R-:W-:-:S03]  /*4770*/  IADD3.X R15, PT, PT, R27, R30, RZ, P2, !PT ;  /* 0x0000001e1b0f7210 */ /* 0x000fc600017fe4ff */
[----:B------:R1:W2:Y:S04]  /*4780*/  LDG.E R6, desc[UR8][R8.64] ;  /* 0x0000000808067981 */ /* 0x0002a8000c1e1900 */
[----:B------:R-:W3:Y:S04]  /*4790*/  LDG.E R14, desc[UR8][R14.64] ;  /* 0x000000080e0e7981 */ /* 0x000ee8000c1e1900 */
[----:B------:R-:W3:Y:S01]  /*47a0*/  LDG.E R17, desc[UR8][R16.64] ;  /* 0x0000000810117981 */ /* 0x000ee2000c1e1900 */
[----:B0-----:R-:W-:Y:S02]  /*47b0*/  MOV R10, R24 ;  /* 0x00000018000a7202 */ /* 0x001fe40000000f00 */
[----:B-1----:R-:W-:-:S02]  /*47c0*/  MOV R8, R22 ;  /* 0x0000001600087202 */ /* 0x002fc40000000f00 */
        /* <DEDUP_REMOVED lines=10> */
[----:B--2---:R-:W-:Y:S02]  /*4870*/  F2FP.BF16.F32.PACK_AB R19, R11, R6 ;  /* 0x000000060b13723e */ /* 0x004fe400000010ff */
[-C--:B------:R-:W-:Y:S02]  /*4880*/  MOV R11, R25.reuse ;  /* 0x00000019000b7202 */ /* 0x080fe40000000f00 */
[----:B---3--:R-:W-:Y:S01]  /*4890*/  F2FP.BF16.F32.PACK_AB R21, R17, R14 ;  /* 0x0000000e1115723e */ /* 0x008fe200000010ff */
[----:B------:R1:W-:Y:S04]  /*48a0*/  STG.E desc[UR8][R8.64], R19 ;  /* 0x0000001308007986 */ /* 0x0003e8000c101908 */
[----:B------:R1:W-:Y:S01]  /*48b0*/  STG.E desc[UR8][R10.64], R21 ;  /* 0x000000150a007986 */ /* 0x0003e2000c101908 */
[----:B------:R-:W-:Y:S01]  /*48c0*/  IADD3.X R25, PT, PT, RZ, R25, RZ, P3, !PT ;  /* 0x00000019ff197210 */ /* 0x000fe20001ffe4ff */
[----:B------:R-:W-:Y:S06]  /*48d0*/  @P1 BRA `(.L_x_280) ;  /* 0xfffffffc00841947 */ /* 0x000fec000383ffff */
.L_x_279:
[----:B------:R-:W-:Y:S05]  /*48e0*/  BSYNC.RECONVERGENT B0 ;  /* 0x0000000000007941 */ /* 0x000fea0003800200 */
.L_x_278:
[----:B------:R-:W-:Y:S05]  /*48f0*/  @!P0 EXIT ;  /* 0x000000000000894d */ /* 0x000fea0003800000 */
[C---:B------:R-:W-:Y:S01]  /*4900*/  SHF.L.U64.HI R13, R12.reuse, 0x2, R13 ;  /* 0x000000020c0d7819 */ /* 0x040fe2000001020d */
[----:B------:R-:W2:Y:S01]  /*4910*/  LDCU.64 UR4, c[0x0][0x3d8] ;  /* 0x00007b00ff0477ac */ /* 0x000ea20008000a00 */
[----:B-1----:R-:W-:Y:S02]  /*4920*/  SHF.L.U32 R19, R12, 0x2, RZ ;  /* 0x000000020c137819 */ /* 0x002fe400000006ff */
[C---:B------:R-:W-:Y:S01]  /*4930*/  SHF.L.U64.HI R21, R29.reuse, 0x2, R34 ;  /* 0x000000021d157819 */ /* 0x040fe20000010222 */
[----:B------:R-:W1:Y:S01]  /*4940*/  LDCU.64 UR6, c[0x0][0x388] ;  /* 0x00007100ff0677ac */ /* 0x000e620008000a00 */
[----:B------:R-:W-:Y:S02]  /*4950*/  SHF.L.U32 R23, R29, 0x2, RZ ;  /* 0x000000021d177819 */ /* 0x000fe400000006ff */
[C---:B0-----:R-:W-:Y:S01]  /*4960*/  SHF.L.U64.HI R15, R3.reuse, 0x2, R0 ;  /* 0x00000002030f7819 */ /* 0x041fe20000010200 */
[----:B------:R-:W0:Y:S01]  /*4970*/  LDCU.64 UR10, c[0x0][0x390] ;  /* 0x00007200ff0a77ac */ /* 0x000e220008000a00 */
[----:B------:R-:W-:-:S07]  /*4980*/  SHF.L.U32 R17, R3, 0x2, RZ ;  /* 0x0000000203117819 */ /* 0x000fce00000006ff */
.L_x_281:
[C---:B------:R-:W-:Y:S02]  /*4990*/  SHF.L.U32 R12, R2.reuse, 0x2, RZ ;  /* 0x00000002020c7819 */ /* 0x040fe400000006ff */
[----:B------:R-:W-:Y:S02]  /*49a0*/  SHF.L.U64.HI R14, R2, 0x2, R7 ;  /* 0x00000002020e7819 */ /* 0x000fe40000010207 */
[----:B--2---:R-:W-:-:S04]  /*49b0*/  IADD3 R4, P0, PT, R12, UR4, RZ ;  /* 0x000000040c047c10 */ /* 0x004fc8000ff1e0ff */
[----:B---3--:R-:W-:Y:S02]  /*49c0*/  IADD3.X R5, PT, PT, R14, UR5, RZ, P0, !PT ;  /* 0x000000050e057c10 */ /* 0x008fe400087fe4ff */
[C---:B------:R-:W-:Y:S02]  /*49d0*/  IADD3 R6, P0, PT, R4.reuse, R17, RZ ;  /* 0x0000001104067210 */ /* 0x040fe40007f1e0ff */
[C---:B------:R-:W-:Y:S02]  /*49e0*/  IADD3 R10, P2, PT, R4.reuse, R23, RZ ;  /* 0x00000017040a7210 */ /* 0x040fe40007f5e0ff */
[C---:B------:R-:W-:Y:S02]  /*49f0*/  IADD3.X R7, PT, PT, R5.reuse, R15, RZ, P0, !PT ;  /* 0x0000000f05077210 */ /* 0x040fe400007fe4ff */
[----:B------:R-:W-:Y:S02]  /*4a00*/  IADD3 R8, P1, PT, R4, R19, RZ ;  /* 0x0000001304087210 */ /* 0x000fe40007f3e0ff */
[C---:B------:R-:W-:Y:S01]  /*4a10*/  IADD3.X R11, PT, PT, R5.reuse, R21, RZ, P2, !PT ;  /* 0x00000015050b7210 */ /* 0x040fe200017fe4ff */
[----:B------:R2:W3:Y:S01]  /*4a20*/  LDG.E R4, desc[UR8][R4.64] ;  /* 0x0000000804047981 */ /* 0x0004e2000c1e1900 */
[----:B------:R-:W-:-:S03]  /*4a30*/  IADD3.X R9, PT, PT, R5, R13, RZ, P1, !PT ;  /* 0x0000000d05097210 */ /* 0x000fc60000ffe4ff */
[----:B------:R-:W3:Y:S04]  /*4a40*/  LDG.E R7, desc[UR8][R6.64] ;  /* 0x0000000806077981 */ /* 0x000ee8000c1e1900 */
[----:B------:R-:W4:Y:S04]  /*4a50*/  LDG.E R8, desc[UR8][R8.64] ;  /* 0x0000000808087981 */ /* 0x000f28000c1e1900 */
[----:B------:R-:W4:Y:S01]  /*4a60*/  LDG.E R11, desc[UR8][R10.64] ;  /* 0x000000080a0b7981 */ /* 0x000f22000c1e1900 */
[----:B------:R-:W-:Y:S02]  /*4a70*/  LOP3.LUT R16, R12, 0xfffffffc, RZ, 0xc0, !PT ;  /* 0xfffffffc0c107812 */ /* 0x000fe400078ec0ff */
[----:B------:R-:W-:-:S02]  /*4a80*/  LOP3.LUT R18, R14, 0x1, RZ, 0xc0, !PT ;  /* 0x000000010e127812 */ /* 0x000fc400078ec0ff */
[----:B-1----:R-:W-:Y:S02]  /*4a90*/  IADD3 R24, P0, PT, R16, UR6, RZ ;  /* 0x0000000610187c10 */ /* 0x002fe4000ff1e0ff */
[----:B--2---:R-:W-:Y:S02]  /*4aa0*/  LOP3.LUT R5, R14, 0x3, RZ, 0xc0, !PT ;  /* 0x000000030e057812 */ /* 0x004fe400078ec0ff */
[----:B------:R-:W-:Y:S02]  /*4ab0*/  IADD3.X R25, PT, PT, R18, UR7, RZ, P0, !PT ;  /* 0x0000000712197c10 */ /* 0x000fe400087fe4ff */
[----:B0-----:R-:W-:-:S04]  /*4ac0*/  IADD3 R26, P0, PT, R16, UR10, RZ ;  /* 0x0000000a101a7c10 */ /* 0x001fc8000ff1e0ff */
[----:B------:R-:W-:Y:S02]  /*4ad0*/  IADD3.X R27, PT, PT, R18, UR11, RZ, P0, !PT ;  /* 0x0000000b121b7c10 */ /* 0x000fe400087fe4ff */
[----:B---3--:R-:W-:Y:S02]  /*4ae0*/  F2FP.BF16.F32.PACK_AB R29, R7, R4 ;  /* 0x00000004071d723e */ /* 0x008fe400000010ff */
[----:B------:R-:W-:-:S04]  /*4af0*/  IADD3 R4, P1, PT, R16, UR4, RZ ;  /* 0x0000000410047c10 */ /* 0x000fc8000ff3e0ff */
[----:B------:R-:W-:Y:S02]  /*4b00*/  IADD3.X R5, PT, PT, R5, UR5, RZ, P1, !PT ;  /* 0x0000000505057c10 */ /* 0x000fe40008ffe4ff */
[----:B----4-:R-:W-:Y:S02]  /*4b10*/  F2FP.BF16.F32.PACK_AB R31, R11, R8 ;  /* 0x000000080b1f723e */ /* 0x010fe400000010ff */
        /* <DEDUP_REMOVED lines=40> */
[----:B------:R-:W4:Y:S04]  /*4da0*/  LDG.E R4, desc[UR8][R4.64+0xc00] ;  /* 0x000c000804047981 */ /* 0x000f28000c1e1900 */
[----:B------:R-:W4:Y:S04]  /*4db0*/  LDG.E R11, desc[UR8][R10.64+0xc00] ;  /* 0x000c00080a0b7981 */ /* 0x000f28000c1e1900 */
[----:B------:R1:W5:Y:S04]  /*4dc0*/  LDG.E R6, desc[UR8][R6.64+0xc00] ;  /* 0x000c000806067981 */ /* 0x000368000c1e1900 */
[----:B------:R-:W5:Y:S01]  /*4dd0*/  LDG.E R9, desc[UR8][R8.64+0xc00] ;  /* 0x000c000808097981 */ /* 0x000f62000c1e1900 */
        /* <DEDUP_REMOVED lines=11> */
[----:B-1----:R-:W-:Y:S01]  /*4e90*/  HFMA2 R7, -RZ, RZ, 0, 0 ;  /* 0x00000000ff077431 */ /* 0x002fe200000001ff */
[----:B----4-:R-:W-:Y:S02]  /*4ea0*/  F2FP.BF16.F32.PACK_AB R11, R11, R4 ;  /* 0x000000040b0b723e */ /* 0x010fe400000010ff */
[----:B-----5:R-:W-:-:S03]  /*4eb0*/  F2FP.BF16.F32.PACK_AB R5, R9, R6 ;  /* 0x000000060905723e */ /* 0x020fc600000010ff */
[----:B------:R3:W-:Y:S04]  /*4ec0*/  STG.E desc[UR8][R28.64], R11 ;  /* 0x0000000b1c007986 */ /* 0x0007e8000c101908 */
[----:B------:R3:W-:Y:S02]  /*4ed0*/  STG.E desc[UR8][R26.64], R5 ;  /* 0x000000051a007986 */ /* 0x0007e4000c101908 */
[----:B------:R-:W-:Y:S05]  /*4ee0*/  @P0 BRA `(.L_x_281) ;  /* 0xfffffff800a80947 */ /* 0x000fea000383ffff */
[----:B------:R-:W-:Y:S05]  /*4ef0*/  EXIT ;  /* 0x000000000000794d */ /* 0x000fea0003800000 */
.L_x_282:
        /* <DEDUP_REMOVED lines=16> */
.L_x_3412:


//--------------------- .text._Z35group_norm_nhwc_bwd_one_pass_kernelI11Bf16IOBf16WLi256ELi16ELi256EEv26Group_norm_nhwc_bwd_params --------------------------
	.section	.text._Z35group_norm_nhwc_bwd_one_pass_kernelI11Bf16IOBf16WLi256ELi16ELi256EEv26Group_norm_nhwc_bwd_params,"ax",@progbits
	.align	128
        .global         _Z35group_norm_nhwc_bwd_one_pass_kernelI11Bf16IOBf16WLi256ELi16ELi256EEv26Group_norm_nhwc_bwd_params
        .type           _Z35group_norm_nhwc_bwd_one_pass_kernelI11Bf16IOBf16WLi256ELi16ELi256EEv26Group_norm_nhwc_bwd_params,@function
        .size           _Z35group_norm_nhwc_bwd_one_pass_kernelI11Bf16IOBf16WLi256ELi16ELi256EEv26Group_norm_nhwc_bwd_params,(.L_x_3413 - _Z35group_norm_nhwc_bwd_one_pass_kernelI11Bf16IOBf16WLi256ELi16ELi256EEv26Group_norm_nhwc_bwd_params)
        .other          _Z35group_norm_nhwc_bwd_one_pass_kernelI11Bf16IOBf16WLi256ELi16ELi256EEv26Group_norm_nhwc_bwd_params,@"STO_CUDA_ENTRY STV_DEFAULT"
_Z35group_norm_nhwc_bwd_one_pass_kernelI11Bf16IOBf16WLi256ELi16ELi256EEv26Group_norm_nhwc_bwd_params:
.text._Z35group_norm_nhwc_bwd_one_pass_kernelI11Bf16IOBf16WLi256ELi16ELi256EEv26Group_norm_nhwc_bwd_params:
        /* <DEDUP_REMOVED lines=21> */
.L_x_326:
[----:B0-----:R-:W0:Y:S01]  /*0150*/  LDC R8, c[0x0][0x410] ;  /* 0x00010400ff087b82 */ /* 0x001e220000000800 */
[----:B------:R-:W-:Y:S01]  /*0160*/  IABS R9, R49 ;  /* 0x0000003100097213 */ /* 0x000fe20000000000 */
[----:B-1----:R-:W1:Y:S01]  /*0170*/  LDCU.128 UR16, c[0x0][0x400] ;  /* 0x00008000ff1077ac */ /* 0x002e620008000c00 */
[----:B--2---:R-:W-:Y:S02]  /*0180*/  SHF.R.S32.HI R13, RZ, 0x1f, R34 ;  /* 0x0000001fff0d7819 */ /* 0x004fe40000011422 */
[----:B------:R-:W-:Y:S02]  /*0190*/  ISETP.GE.AND P4, PT, R49, RZ, PT ;  /* 0x000000ff3100720c */ /* 0x000fe40003f86270 */
[----:B------:R-:W-:Y:S01]  /*01a0*/  SHF.R.S32.HI R27, RZ, 0x1f, R2 ;  /* 0x0000001fff1b7819 */ /* 0x000fe20000011402 */
[----:B------:R-:W2:Y:S01]  /*01b0*/  LDC R12, c[0x0][0x41c] ;  /* 0x00010700ff0c7b82 */ /* 0x000ea20000000800 */
[----:B------:R-:W-:Y:S02]  /*01c0*/  SHF.R.U32.HI R31, RZ, 0x3, R61 ;  /* 0x00000003ff1f7819 */ /* 0x000fe4000001163d */
[----:B------:R-:W-:-:S02]  /*01d0*/  CS2R R52, SRZ ;  /* 0x0000000000347805 */ /* 0x000fc4000001ff00 */
[----:B------:R-:W-:Y:S02]  /*01e0*/  MOV R36, RZ ;  /* 0x000000ff00247202 */ /* 0x000fe40000000f00 */
[----:B------:R-:W-:Y:S02]  /*01f0*/  CS2R R42, SRZ ;  /* 0x00000000002a7805 */ /* 0x000fe4000001ff00 */
[----:B------:R-:W-:Y:S02]  /*0200*/  CS2R R50, SRZ ;  /* 0x0000000000327805 */ /* 0x000fe4000001ff00 */
[----:B------:R-:W-:Y:S02]  /*0210*/  CS2R R46, SRZ ;  /* 0x00000000002e7805 */ /* 0x000fe4000001ff00 */
[----:B------:R-:W-:Y:S02]  /*0220*/  SHF.R.S32.HI R37, RZ, 0x1f, R48 ;  /* 0x0000001fff257819 */ /* 0x000fe40000011430 */
[----:B------:R-:W-:-:S02]  /*0230*/  MOV R41, RZ ;  /* 0x000000ff00297202 */ /* 0x000fc40000000f00 */
[----:B------:R-:W-:Y:S01]  /*0240*/  CS2R R44, SRZ ;  /* 0x00000000002c7805 */ /* 0x000fe2000001ff00 */
[----:B------:R-:W4:Y:S01]  /*0250*/  LDC.64 R54, c[0x0][0x3a8] ;  /* 0x0000ea00ff367b82 */ /* 0x000f220000000a00 */
[----:B-1----:R-:W-:Y:S02]  /*0260*/  ISETP.GE.U32.AND P0, PT, R34, UR16, PT ;  /* 0x0000001022007c0c */ /* 0x002fe4000bf06070 */
[----:B0-----:R-:W-:Y:S02]  /*0270*/  IABS R6, R8 ;  /* 0x0000000800067213 */ /* 0x001fe40000000000 */
[----:B------:R-:W-:Y:S02]  /*0280*/  ISETP.GE.AND.EX P0, PT, R13, UR17, PT, P0 ;  /* 0x000000110d007c0c */ /* 0x000fe4000bf06300 */
[----:B---3--:R-:W0:Y:S01]  /*0290*/  I2F.RP R3, R6 ;  /* 0x0000000600037306 */ /* 0x008e220000209400 */
[----:B--2---:R-:W-:-:S05]  /*02a0*/  IMAD R31, R12, UR11, R31 ;  /* 0x0000000b0c1f7c24 */ /* 0x004fca000f8e021f */
[----:B------:R-:W-:-:S05]  /*02b0*/  SHF.R.S32.HI R23, RZ, 0x1f, R31 ;  /* 0x0000001fff177819 */ /* 0x000fca000001141f */
[----:B------:R-:W1:Y:S01]  /*02c0*/  @!P0 LDC.64 R14, c[0x0][0x398] ;  /* 0x0000e600ff0e8b82 */ /* 0x000e620000000a00 */
[----:B0-----:R-:W0:Y:S02]  /*02d0*/  MUFU.RCP R3, R3 ;  /* 0x0000000300037308 */ /* 0x001e240000001000 */
[----:B0-----:R-:W-:-:S06]  /*02e0*/  IADD3 R4, PT, PT, R3, 0xffffffe, RZ ;  /* 0x0ffffffe03047810 */ /* 0x001fcc0007ffe0ff */
[----:B------:R0:W2:Y:S02]  /*02f0*/  F2I.FTZ.U32.TRUNC.NTZ R5, R4 ;  /* 0x0000000400057305 */ /* 0x0000a4000021f000 */
[----:B0-----:R-:W-:Y:S02]  /*0300*/  MOV R4, RZ ;  /* 0x000000ff00047202 */ /* 0x001fe40000000f00 */
[----:B--2---:R-:W-:-:S05]  /*0310*/  IADD3 R7, PT, PT, RZ, -R5, RZ ;  /* 0x80000005ff077210 */ /* 0x004fca0007ffe0ff */
[----:B------:R-:W-:-:S04]  /*0320*/  IMAD R7, R7, R6, RZ ;  /* 0x0000000607077224 */ /* 0x000fc800078e02ff */
[----:B------:R-:W-:Y:S01]  /*0330*/  IMAD.HI.U32 R5, R5, R7, R4 ;  /* 0x0000000705057227 */ /* 0x000fe200078e0004 */
[----:B------:R-:W-:-:S05]  /*0340*/  MOV R7, R9 ;  /* 0x0000000900077202 */ /* 0x000fca0000000f00 */
[----:B------:R-:W-:-:S05]  /*0350*/  IMAD.HI.U32 R5, R5, R7, RZ ;  /* 0x0000000705057227 */ /* 0x000fca00078e00ff */
[----:B------:R-:W-:-:S05]  /*0360*/  IADD3 R3, PT, PT, -R5, RZ, RZ ;  /* 0x000000ff05037210 */ /* 0x000fca0007ffe1ff */
[----:B------:R-:W-:Y:S01]  /*0370*/  IMAD R3, R6, R3, R7 ;  /* 0x0000000306037224 */ /* 0x000fe200078e0207 */
[----:B------:R-:W-:-:S04]  /*0380*/  LOP3.LUT R7, R49, R8, RZ, 0x3c, !PT ;  /* 0x0000000831077212 */ /* 0x000fc800078e3cff */
[----:B------:R-:W-:Y:S02]  /*0390*/  ISETP.GT.U32.AND P2, PT, R6, R3, PT ;  /* 0x000000030600720c */ /* 0x000fe40003f44070 */
[----:B------:R-:W-:-:S11]  /*03a0*/  ISETP.GE.AND P1, PT, R7, RZ, PT ;  /* 0x000000ff0700720c */ /* 0x000fd60003f26270 */
[-C--:B------:R-:W-:Y:S02]  /*03b0*/  @!P2 IADD3 R3, PT, PT, R3, -R6.reuse, RZ ;  /* 0x800000060303a210 */ /* 0x080fe40007ffe0ff */
[----:B------:R-:W-:Y:S02]  /*03c0*/  @!P2 IADD3 R5, PT, PT, R5, 0x1, RZ ;  /* 0x000000010505a810 */ /* 0x000fe40007ffe0ff */
[CC--:B------:R-:W-:Y:S02]  /*03d0*/  ISETP.GE.U32.AND P3, PT, R3.reuse, R6.reuse, PT ;  /* 0x000000060300720c */ /* 0x0c0fe40003f66070 */
[----:B------:R-:W-:Y:S02]  /*03e0*/  ISETP.GT.U32.AND P5, PT, R6, R3, PT ;  /* 0x000000030600720c */ /* 0x000fe40003fa4070 */
[----:B------:R-:W-:Y:S02]  /*03f0*/  IADD3 R4, PT, PT, R3, -R6, RZ ;  /* 0x8000000603047210 */ /* 0x000fe40007ffe0ff */
[----:B------:R-:W0:Y:S01]  /*0400*/  @!P0 LDC.64 R6, c[0x0][0x3f8] ;  /* 0x0000fe00ff068b82 */ /* 0x000e220000000a00 */
[----:B------:R-:W-:-:S02]  /*0410*/  ISETP.GE.U32.AND P2, PT, R2, UR16, PT ;  /* 0x0000001002007c0c */ /* 0x000fc4000bf46070 */
[----:B------:R-:W-:Y:S02]  /*0420*/  SEL R3, R4, R3, !P5 ;  /* 0x0000000304037207 */ /* 0x000fe40006800000 */
[----:B------:R-:W-:Y:S02]  /*0430*/  LOP3.LUT R4, RZ, R8, RZ, 0x33, !PT ;  /* 0x00000008ff047212 */ /* 0x000fe400078e33ff */
[----:B------:R-:W-:Y:S02]  /*0440*/  @P3 IADD3 R5, PT, PT, R5, 0x1, RZ ;  /* 0x0000000105053810 */ /* 0x000fe40007ffe0ff */
[----:B------:R-:W-:Y:S02]  /*0450*/  ISETP.NE.AND P3, PT, R8, RZ, PT ;  /* 0x000000ff0800720c */ /* 0x000fe40003f65270 */
[----:B------:R-:W-:Y:S02]  /*0460*/  @!P4 IADD3 R3, PT, PT, -R3, RZ, RZ ;  /* 0x000000ff0303c210 */ /* 0x000fe40007ffe1ff */
[----:B------:R-:W-:-:S02]  /*0470*/  ISETP.GE.AND.EX P2, PT, R27, UR17, PT, P2 ;  /* 0x000000111b007c0c */ /* 0x000fc4000bf46320 */
[----:B------:R-:W-:Y:S02]  /*0480*/  @!P1 IADD3 R5, PT, PT, -R5, RZ, RZ ;  /* 0x000000ff05059210 */ /* 0x000fe40007ffe1ff */
[C---:B------:R-:W-:Y:S02]  /*0490*/  SEL R30, R4.reuse, R3, !P3 ;  /* 0x00000003041e7207 */ /* 0x040fe40005800000 */
[----:B------:R-:W-:Y:S02]  /*04a0*/  SHF.L.U32 R3, R61, 0x1, RZ ;  /* 0x000000013d037819 */ /* 0x000fe400000006ff */
[----:B------:R-:W-:Y:S02]  /*04b0*/  SEL R11, R4, R5, !P3 ;  /* 0x00000005040b7207 */ /* 0x000fe40005800000 */
[----:B------:R-:W-:Y:S02]  /*04c0*/  SHF.L.U32 R4, R30, 0x4, RZ ;  /* 0x000000041e047819 */ /* 0x000fe400000006ff */
[----:B------:R-:W-:Y:S01]  /*04d0*/  LOP3.LUT R3, R3, 0xe, RZ, 0xc0, !PT ;  /* 0x0000000e03037812 */ /* 0x000fe200078ec0ff */
[----:B------:R-:W2:Y:S01]  /*04e0*/  @!P2 LDC.64 R16, c[0x0][0x3f8] ;  /* 0x0000fe00ff10ab82 */ /* 0x000ea20000000a00 */
[----:B------:R-:W-:-:S02]  /*04f0*/  SHF.R.S32.HI R5, RZ, 0x1f, R11 ;  /* 0x0000001fff057819 */ /* 0x000fc4000001140b */
[----:B------:R-:W-:Y:S02]  /*0500*/  SHF.R.S32.HI R9, RZ, 0x1f, R4 ;  /* 0x0000001fff097819 */ /* 0x000fe40000011404 */
[----:B------:R-:W-:Y:S01]  /*0510*/  LOP3.LUT R8, R4, R3, RZ, 0xfc, !PT ;  /* 0x0000000304087212 */ /* 0x000fe200078efcff */
[----:B------:R-:W-:Y:S01]  /*0520*/  IMAD R10, R5, UR18, RZ ;  /* 0x00000012050a7c24 */ /* 0x000fe2000f8e02ff */
[----:B------:R-:W-:Y:S01]  /*0530*/  ISETP.GE.U32.AND P1, PT, R31, UR16, PT ;  /* 0x000000101f007c0c */ /* 0x000fe2000bf26070 */
[----:B------:R-:W3:Y:S02]  /*0540*/  @!P0 LDC.64 R4, c[0x0][0x3a0] ;  /* 0x0000e800ff048b82 */ /* 0x000ee40000000a00 */
[----:B------:R-:W-:Y:S01]  /*0550*/  IMAD.WIDE.U32 R8, R11, UR18, R8 ;  /* 0x000000120b087c25 */ /* 0x000fe2000f8e0008 */
[----:B------:R-:W-:-:S03]  /*0560*/  ISETP.GE.AND.EX P1, PT, R23, UR17, PT, P1 ;  /* 0x0000001117007c0c */ /* 0x000fc6000bf26310 */
[----:B------:R-:W-:Y:S02]  /*0570*/  IMAD R11, R11, UR19, R10 ;  /* 0x000000130b0b7c24 */ /* 0x000fe4000f8e020a */
[----:B0-----:R-:W-:Y:S02]  /*0580*/  @!P0 IMAD R10, R13, R6, RZ ;  /* 0x000000060d0a8224 */ /* 0x001fe400078e02ff */
[----:B------:R-:W0:Y:S01]  /*0590*/  @!P2 LDC.64 R12, c[0x0][0x398] ;  /* 0x0000e600ff0cab82 */ /* 0x000e220000000a00 */
[----:B------:R-:W-:Y:S01]  /*05a0*/  IADD3 R11, PT, PT, R9, R11, RZ ;  /* 0x0000000b090b7210 */ /* 0x000fe20007ffe0ff */
[----:B------:R-:W-:Y:S01]  /*05b0*/  @!P0 IMAD R21, R34, R7, R10 ;  /* 0x0000000722158224 */ /* 0x000fe200078e020a */
[----:B------:R-:W-:-:S05]  /*05c0*/  @!P0 MOV R10, R8 ;  /* 0x00000008000a8202 */ /* 0x000fca0000000f00 */
[----:B------:R-:W-:Y:S02]  /*05d0*/  @!P0 IMAD.WIDE.U32 R18, R34, R6, R10 ;  /* 0x0000000622128225 */ /* 0x000fe400078e000a */
[----:B------:R-:W4:Y:S03]  /*05e0*/  @!P2 LDC.64 R6, c[0x0][0x3a0] ;  /* 0x0000e800ff06ab82 */ /* 0x000f260000000a00 */
[----:B------:R-:W-:Y:S01]  /*05f0*/  @!P0 IADD3 R19, PT, PT, R19, R21, RZ ;  /* 0x0000001513138210 */ /* 0x000fe20007ffe0ff */
[----:B--2---:R-:W-:Y:S01]  /*0600*/  @!P2 IMAD R21, R27, R16, RZ ;  /* 0x000000101b15a224 */ /* 0x004fe200078e02ff */
[C---:B------:R-:W-:Y:S02]  /*0610*/  @!P0 SHF.L.U32 R25, R18.reuse, 0x1, RZ ;  /* 0x0000000112198819 */ /* 0x040fe400000006ff */
[----:B------:R-:W-:Y:S01]  /*0620*/  @!P0 SHF.L.U64.HI R22, R18, 0x1, R19 ;  /* 0x0000000112168819 */ /* 0x000fe20000010213 */
[----:B------:R-:W-:Y:S01]  /*0630*/  @!P2 IMAD R27, R2, R17, R21 ;  /* 0x00000011021ba224 */ /* 0x000fe200078e0215 */
[----:B---3--:R-:W-:-:S02]  /*0640*/  @!P0 IADD3 R20, P3, PT, R25, R4, RZ ;  /* 0x0000000419148210 */ /* 0x008fc40007f7e0ff */
[----:B------:R-:W-:Y:S02]  /*0650*/  @!P2 MOV R18, R8 ;  /* 0x000000080012a202 */ /* 0x000fe40000000f00 */
[----:B------:R-:W-:Y:S02]  /*0660*/  @!P2 MOV R19, R11 ;  /* 0x0000000b0013a202 */ /* 0x000fe40000000f00 */
[----:B------:R-:W-:Y:S02]  /*0670*/  @!P0 IADD3.X R21, PT, PT, R22, R5, RZ, P3, !PT ;  /* 0x0000000516158210 */ /* 0x000fe40001ffe4ff */
[----:B------:R-:W2:Y:S01]  /*0680*/  @!P1 LDC.64 R4, c[0x0][0x3f8] ;  /* 0x0000fe00ff049b82 */ /* 0x000ea20000000a00 */
[----:B------:R-:W-:Y:S01]  /*0690*/  @!P2 IMAD.WIDE.U32 R16, R2, R16, R18 ;  /* 0x000000100210a225 */ /* 0x000fe200078e0012 */
[----:B-1----:R-:W-:Y:S01]  /*06a0*/  @!P0 IADD3 R14, P3, PT, R25, R14, RZ ;  /* 0x0000000e190e8210 */ /* 0x002fe20007f7e0ff */
[----:B------:R-:W3:Y:S03]  /*06b0*/  @!P0 LDG.E R42, desc[UR8][R20.64] ;  /* 0x00000008142a8981 */ /* 0x000ee6000c1e1900 */
[----:B------:R-:W-:-:S02]  /*06c0*/  @!P2 IADD3 R17, PT, PT, R17, R27, RZ ;  /* 0x0000001b1111a210 */ /* 0x000fc40007ffe0ff */
[C---:B------:R-:W-:Y:S02]  /*06d0*/  @!P2 SHF.L.U32 R39, R16.reuse, 0x1, RZ ;  /* 0x000000011027a819 */ /* 0x040fe400000006ff */
[----:B------:R-:W-:Y:S02]  /*06e0*/  @!P2 SHF.L.U64.HI R16, R16, 0x1, R17 ;  /* 0x000000011010a819 */ /* 0x000fe40000010211 */
[C---:B0-----:R-:W-:Y:S02]  /*06f0*/  @!P2 IADD3 R38, P4, PT, R39.reuse, R12, RZ ;  /* 0x0000000c2726a210 */ /* 0x041fe40007f9e0ff */
[----:B------:R-:W-:Y:S02]  /*0700*/  @!P0 IADD3.X R15, PT, PT, R22, R15, RZ, P3, !PT ;  /* 0x0000000f160f8210 */ /* 0x000fe40001ffe4ff */
[----:B----4-:R-:W-:Y:S02]  /*0710*/  @!P2 IADD3 R6, P3, PT, R39, R6, RZ ;  /* 0x000000062706a210 */ /* 0x010fe40007f7e0ff */
[----:B------:R-:W-:Y:S01]  /*0720*/  @!P2 IADD3.X R39, PT, PT, R16, R13, RZ, P4, !PT ;  /* 0x0000000d1027a210 */ /* 0x000fe200027fe4ff */
[----:B------:R0:W4:Y:S01]  /*0730*/  @!P0 LDG.E R36, desc[UR8][R14.64] ;  /* 0x000000080e248981 */ /* 0x000122000c1e1900 */
[----:B------:R-:W1:Y:S01]  /*0740*/  @!P1 LDC.64 R12, c[0x0][0x3a0] ;  /* 0x0000e800ff0c9b82 */ /* 0x000e620000000a00 */
[----:B------:R-:W-:-:S02]  /*0750*/  IADD3 R19, PT, PT, R31, 0x20, RZ ;  /* 0x000000201f137810 */ /* 0x000fc40007ffe0ff */
[----:B------:R-:W-:Y:S01]  /*0760*/  @!P2 IADD3.X R7, PT, PT, R16, R7, RZ, P3, !PT ;  /* 0x000000071007a210 */ /* 0x000fe20001ffe4ff */
[----:B------:R-:W4:Y:S01]  /*0770*/  @!P2 LDG.E R51, desc[UR8][R38.64] ;  /* 0x000000082633a981 */ /* 0x000f22000c1e1900 */
[----:B------:R-:W-:Y:S02]  /*0780*/  ISETP.GE.U32.AND P4, PT, R19, UR16, PT ;  /* 0x0000001013007c0c */ /* 0x000fe4000bf86070 */
[----:B------:R-:W-:Y:S01]  /*0790*/  SHF.R.S32.HI R33, RZ, 0x1f, R19 ;  /* 0x0000001fff217819 */ /* 0x000fe20000011413 */
[----:B------:R0:W4:Y:S01]  /*07a0*/  @!P2 LDG.E R53, desc[UR8][R6.64] ;  /* 0x000000080635a981 */ /* 0x000122000c1e1900 */
[----:B--2---:R-:W-:Y:S01]  /*07b0*/  @!P1 IMAD R16, R23, R4, RZ ;  /* 0x0000000417109224 */ /* 0x004fe200078e02ff */
[----:B0-----:R-:W0:Y:S01]  /*07c0*/  LDC.64 R14, c[0x0][0x3b8] ;  /* 0x0000ee00ff0e7b82 */ /* 0x001e220000000a00 */
[----:B------:R-:W-:Y:S02]  /*07d0*/  ISETP.GE.AND.EX P4, PT, R33, UR17, PT, P4 ;  /* 0x0000001121007c0c */ /* 0x000fe4000bf86340 */
[C---:B------:R-:W-:Y:S01]  /*07e0*/  IADD3 R28, PT, PT, R31.reuse, 0x40, RZ ;  /* 0x000000401f1c7810 */ /* 0x040fe20007ffe0ff */
[----:B------:R-:W-:Y:S01]  /*07f0*/  @!P1 IMAD R21, R31, R5, R16 ;  /* 0x000000051f159224 */ /* 0x000fe200078e0210 */
[----:B------:R-:W-:-:S03]  /*0800*/  @!P1 MOV R6, R8 ;  /* 0x0000000800069202 */ /* 0x000fc60000000f00 */
[----:B------:R-:W2:Y:S01]  /*0810*/  @!P1 LDC.64 R16, c[0x0][0x398] ;  /* 0x0000e600ff109b82 */ /* 0x000ea20000000a00 */
[----:B------:R-:W-:Y:S02]  /*0820*/  @!P1 MOV R7, R11 ;  /* 0x0000000b00079202 */ /* 0x000fe40000000f00 */
[----:B------:R-:W-:Y:S01]  /*0830*/  ISETP.GE.U32.AND P3, PT, R28, UR16, PT ;  /* 0x000000101c007c0c */ /* 0x000fe2000bf66070 */
[----:B------:R-:W-:Y:S01]  /*0840*/  @!P1 IMAD.WIDE.U32 R4, R31, R4, R6 ;  /* 0x000000041f049225 */ /* 0x000fe200078e0006 */
[----:B------:R-:W-:-:S03]  /*0850*/  SHF.R.S32.HI R29, RZ, 0x1f, R28 ;  /* 0x0000001fff1d7819 */ /* 0x000fc6000001141c */
[----:B------:R-:W0:Y:S01]  /*0860*/  @!P4 LDC.64 R24, c[0x0][0x3f8] ;  /* 0x0000fe00ff18cb82 */ /* 0x000e220000000a00 */
[----:B------:R-:W-:Y:S02]  /*0870*/  IADD3 R26, PT, PT, R31, 0x80, RZ ;  /* 0x000000801f1a7810 */ /* 0x000fe40007ffe0ff */
[----:B------:R-:W-:Y:S02]  /*0880*/  @!P1 IADD3 R5, PT, PT, R5, R21, RZ ;  /* 0x0000001505059210 */ /* 0x000fe40007ffe0ff */
[----:B------:R-:W-:Y:S02]  /*0890*/  @!P1 SHF.L.U32 R21, R4, 0x1, RZ ;  /* 0x0000000104159819 */ /* 0x000fe400000006ff */
[----:B------:R-:W-:Y:S01]  /*08a0*/  ISETP.GE.AND.EX P3, PT, R29, UR17, PT, P3 ;  /* 0x000000111d007c0c */ /* 0x000fe2000bf66330 */
[----:B------:R-:W0:Y:S01]  /*08b0*/  @!P4 LDC.64 R6, c[0x0][0x3a0] ;  /* 0x0000e800ff06cb82 */ /* 0x000e220000000a00 */
[----:B------:R-:W-:Y:S02]  /*08c0*/  ISETP.GE.U32.AND P2, PT, R26, UR16, PT ;  /* 0x000000101a007c0c */ /* 0x000fe4000bf46070 */
[----:B------:R-:W-:-:S02]  /*08d0*/  SHF.R.S32.HI R27, RZ, 0x1f, R26 ;  /* 0x0000001fff1b7819 */ /* 0x000fc4000001141a */
[----:B------:R-:W-:Y:S02]  /*08e0*/  @!P1 SHF.L.U64.HI R18, R4, 0x1, R5 ;  /* 0x0000000104129819 */ /* 0x000fe40000010205 */
[----:B-1----:R-:W-:Y:S01]  /*08f0*/  @!P1 IADD3 R12, P6, PT, R21, R12, RZ ;  /* 0x0000000c150c9210 */ /* 0x002fe20007fde0ff */
[----:B------:R-:W1:Y:S01]  /*0900*/  @!P4 LDC.64 R4, c[0x0][0x398] ;  /* 0x0000e600ff04cb82 */ /* 0x000e620000000a00 */
[----:B------:R-:W-:Y:S02]  /*0910*/  ISETP.GE.AND.EX P2, PT, R27, UR17, PT, P2 ;  /* 0x000000111b007c0c */ /* 0x000fe4000bf46320 */
[----:B------:R-:W-:-:S05]  /*0920*/  @!P1 IADD3.X R13, PT, PT, R18, R13, RZ, P6, !PT ;  /* 0x0000000d120d9210 */ /* 0x000fca00037fe4ff */
[----:B------:R0:W4:Y:S01]  /*0930*/  @!P1 LDG.E R47, desc[UR8][R12.64] ;  /* 0x000000080c2f9981 */ /* 0x000122000c1e1900 */
[----:B------:R-:W1:Y:S01]  /*0940*/  @!P3 LDC.64 R22, c[0x0][0x3f8] ;  /* 0x0000fe00ff16bb82 */ /* 0x000e620000000a00 */
[----:B--2---:R-:W-:-:S07]  /*0950*/  @!P1 IADD3 R16, P6, PT, R21, R16, RZ ;  /* 0x0000001015109210 */ /* 0x004fce0007fde0ff */
[----:B------:R-:W2:Y:S01]  /*0960*/  @!P2 LDC.64 R20, c[0x0][0x3f8] ;  /* 0x0000fe00ff14ab82 */ /* 0x000ea20000000a00 */
[----:B0-----:R-:W-:-:S06]  /*0970*/  IMAD.WIDE R12, R49, 0x8, R14 ;  /* 0x00000008310c7825 */ /* 0x001fcc00078e020e */
[----:B------:R-:W3:Y:S01]  /*0980*/  LDG.E.64 R12, desc[UR8][R12.64] ;  /* 0x000000080c0c7981 */ /* 0x000ee2000c1e1b00 */
[----:B------:R-:W-:Y:S01]  /*0990*/  @!P4 IMAD R32, R33, R24, RZ ;  /* 0x000000182120c224 */ /* 0x000fe200078e02ff */
[----:B------:R-:W-:Y:S02]  /*09a0*/  @!P4 MOV R14, R8 ;  /* 0x00000008000ec202 */ /* 0x000fe40000000f00 */
[----:B------:R-:W-:Y:S01]  /*09b0*/  @!P4 MOV R15, R11 ;  /* 0x0000000b000fc202 */ /* 0x000fe20000000f00 */
[C---:B------:R-:W-:Y:S01]  /*09c0*/  @!P4 IMAD R33, R19.reuse, R25, R32 ;  /* 0x000000191321c224 */ /* 0x040fe200078e0220 */
[----:B------:R-:W-:Y:S02]  /*09d0*/  ISETP.GE.U32.AND P0, PT, R48, UR16, PT ;  /* 0x0000001030007c0c */ /* 0x000fe4000bf06070 */
[----:B------:R-:W-:Y:S01]  /*09e0*/  @!P1 IADD3.X R17, PT, PT, R18, R17, RZ, P6, !PT ;  /* 0x0000001112119210 */ /* 0x000fe200037fe4ff */
[----:B------:R-:W-:Y:S01]  /*09f0*/  @!P4 IMAD.WIDE.U32 R24, R19, R24, R14 ;  /* 0x000000181318c225 */ /* 0x000fe200078e000e */
[----:B------:R-:W-:Y:S01]  /*0a00*/  ISETP.GE.AND.EX P0, PT, R37, UR17, PT, P0 ;  /* 0x0000001125007c0c */ /* 0x000fe2000bf06300 */
[----:B------:R-:W0:Y:S02]  /*0a10*/  @!P3 LDC.64 R18, c[0x0][0x3a0] ;  /* 0x0000e800ff12bb82 */ /* 0x000e240000000a00 */
[----:B------:R1:W5:Y:S01]  /*0a20*/  @!P1 LDG.E R41, desc[UR8][R16.64] ;  /* 0x0000000810299981 */ /* 0x000362000c1e1900 */
[----:B------:R-:W-:Y:S01]  /*0a30*/  @!P4 IADD3 R33, PT, PT, R25, R33, RZ ;  /* 0x000000211921c210 */ /* 0x000fe20007ffe0ff */
[----:B-1----:R-:W-:Y:S01]  /*0a40*/  @!P3 IMAD R29, R29, R22, RZ ;  /* 0x000000161d1db224 */ /* 0x002fe200078e02ff */
[----:B------:R-:W-:-:S03]  /*0a50*/  @!P4 SHF.L.U32 R25, R24, 0x1, RZ ;  /* 0x000000011819c819 */ /* 0x000fc600000006ff */
[----:B------:R-:W1:Y:S01]  /*0a60*/  @!P3 LDC.64 R14, c[0x0][0x398] ;  /* 0x0000e600ff0ebb82 */ /* 0x000e620000000a00 */
[C---:B------:R-:W-:Y:S02]  /*0a70*/  @!P4 IADD3 R6, P1, PT, R25.reuse, R6, RZ ;  /* 0x000000061906c210 */ /* 0x040fe40007f3e0ff */
[----:B------:R-:W-:Y:S02]  /*0a80*/  @!P3 MOV R16, R8 ;  /* 0x000000080010b202 */ /* 0x000fe40000000f00 */
[----:B------:R-:W-:Y:S02]  /*0a90*/  @!P3 MOV R17, R11 ;  /* 0x0000000b0011b202 */ /* 0x000fe40000000f00 */
[----:B------:R-:W-:Y:S01]  /*0aa0*/  @!P4 IADD3 R4, P6, PT, R25, R4, RZ ;  /* 0x000000041904c210 */ /* 0x000fe20007fde0ff */
[C---:B------:R-:W-:Y:S01]  /*0ab0*/  @!P3 IMAD R25, R28.reuse, R23, R29 ;  /* 0x000000171c19b224 */ /* 0x040fe200078e021d */
[----:B------:R-:W-:Y:S01]  /*0ac0*/  IADD3 R31, PT, PT, R31, 0xe0, RZ ;  /* 0x000000e01f1f7810 */ /* 0x000fe20007ffe0ff */
[----:B------:R-:W-:Y:S01]  /*0ad0*/  @!P3 IMAD.WIDE.U32 R22, R28, R22, R16 ;  /* 0x000000161c16b225 */ /* 0x000fe200078e0010 */
[----:B------:R-:W-:Y:S01]  /*0ae0*/  @!P4 SHF.L.U64.HI R24, R24, 0x1, R33 ;  /* 0x000000011818c819 */ /* 0x000fe20000010221 */
[----:B------:R-:W1:Y:S02]  /*0af0*/  @!P2 LDC.64 R16, c[0x0][0x3a0] ;  /* 0x0000e800ff10ab82 */ /* 0x000e640000000a00 */
[----:B--2---:R-:W-:Y:S01]  /*0b00*/  @!P2 IMAD R27, R27, R20, RZ ;  /* 0x000000141b1ba224 */ /* 0x004fe200078e02ff */
[----:B------:R-:W-:-:S02]  /*0b10*/  ISETP.GE.U32.AND P5, PT, R31, UR16, PT ;  /* 0x000000101f007c0c */ /* 0x000fc4000bfa6070 */
[----:B------:R-:W-:Y:S01]  /*0b20*/  SHF.R.S32.HI R38, RZ, 0x1f, R31 ;  /* 0x0000001fff267819 */ /* 0x000fe2000001141f */
[----:B------:R-:W-:Y:S01]  /*0b30*/  @!P2 IMAD R39, R26, R21, R27 ;  /* 0x000000151a27a224 */ /* 0x000fe200078e021b */
[C---:B------:R-:W-:Y:S01]  /*0b40*/  @!P4 IADD3.X R7, PT, PT, R24.reuse, R7, RZ, P1, !PT ;  /* 0x000000071807c210 */ /* 0x040fe20000ffe4ff */
[----:B------:R-:W2:Y:S01]  /*0b50*/  @!P0 LDC.64 R32, c[0x0][0x3f8] ;  /* 0x0000fe00ff208b82 */ /* 0x000ea20000000a00 */
[----:B------:R-:W-:Y:S02]  /*0b60*/  @!P4 IADD3.X R5, PT, PT, R24, R5, RZ, P6, !PT ;  /* 0x000000051805c210 */ /* 0x000fe400037fe4ff */
[----:B------:R-:W-:Y:S01]  /*0b70*/  @!P3 IADD3 R27, PT, PT, R23, R25, RZ ;  /* 0x00000019171bb210 */ /* 0x000fe20007ffe0ff */
[----:B------:R-:W-:Y:S01]  /*0b80*/  UISETP.NE.AND UP1, UPT, UR12, URZ, UPT ;  /* 0x000000ff0c00728c */ /* 0x000fe2000bf25270 */
[----:B------:R-:W-:Y:S01]  /*0b90*/  @!P2 MOV R24, R8 ;  /* 0x000000080018a202 */ /* 0x000fe20000000f00 */
[----:B------:R-:W5:Y:S01]  /*0ba0*/  @!P4 LDG.E R46, desc[UR8][R6.64] ;  /* 0x00000008062ec981 */ /* 0x000f62000c1e1900 */
[----:B------:R-:W-:Y:S01]  /*0bb0*/  @!P2 MOV R25, R11 ;  /* 0x0000000b0019a202 */ /* 0x000fe20000000f00 */
[----:B------:R-:W2:Y:S01]  /*0bc0*/  @!P2 LDC.64 R28, c[0x0][0x398] ;  /* 0x0000e600ff1cab82 */ /* 0x000ea20000000a00 */
[----:B------:R-:W-:-:S02]  /*0bd0*/  ISETP.GE.AND.EX P5, PT, R38, UR17, PT, P5 ;  /* 0x0000001126007c0c */ /* 0x000fc4000bfa6350 */
[----:B------:R-:W-:Y:S01]  /*0be0*/  @!P3 SHF.L.U32 R23, R22, 0x1, RZ ;  /* 0x000000011617b819 */ /* 0x000fe200000006ff */
[----:B------:R-:W-:Y:S01]  /*0bf0*/  @!P2 IMAD.WIDE.U32 R20, R26, R20, R24 ;  /* 0x000000141a14a225 */ /* 0x000fe200078e0018 */
[----:B------:R-:W-:Y:S02]  /*0c00*/  @!P3 SHF.L.U64.HI R22, R22, 0x1, R27 ;  /* 0x000000011616b819 */ /* 0x000fe4000001021b */
[C---:B0-----:R-:W-:Y:S01]  /*0c10*/  @!P3 IADD3 R18, P1, PT, R23.reuse, R18, RZ ;  /* 0x000000121712b210 */ /* 0x041fe20007f3e0ff */
[----:B------:R-:W0:Y:S01]  /*0c20*/  @!P0 LDC.64 R26, c[0x0][0x3a0] ;  /* 0x0000e800ff1a8b82 */ /* 0x000e220000000a00 */
[----:B-1----:R-:W-:Y:S02]  /*0c30*/  @!P3 IADD3 R14, P6, PT, R23, R14, RZ ;  /* 0x0000000e170eb210 */ /* 0x002fe40007fde0ff */
[----:B------:R-:W-:Y:S02]  /*0c40*/  @!P2 IADD3 R23, PT, PT, R21, R39, RZ ;  /* 0x000000271517a210 */ /* 0x000fe40007ffe0ff */
[----:B------:R-:W-:-:S02]  /*0c50*/  @!P3 IADD3.X R19, PT, PT, R22, R19, RZ, P1, !PT ;  /* 0x000000131613b210 */ /* 0x000fc40000ffe4ff */
[----:B------:R-:W-:Y:S02]  /*0c60*/  @!P3 IADD3.X R15, PT, PT, R22, R15, RZ, P6, !PT ;  /* 0x0000000f160fb210 */ /* 0x000fe400037fe4ff */
[C---:B------:R-:W-:Y:S01]  /*0c70*/  @!P2 SHF.L.U32 R21, R20.reuse, 0x1, RZ ;  /* 0x000000011415a819 */ /* 0x040fe200000006ff */
[----:B------:R1:W4:Y:S01]  /*0c80*/  @!P3 LDG.E R45, desc[UR8][R18.64] ;  /* 0x00000008122db981 */ /* 0x000322000c1e1900 */
[----:B------:R-:W-:Y:S02]  /*0c90*/  @!P2 SHF.L.U64.HI R40, R20, 0x1, R23 ;  /* 0x000000011428a819 */ /* 0x000fe40000010217 */
[----:B------:R-:W0:Y:S01]  /*0ca0*/  @!P5 LDC.64 R22, c[0x0][0x3f8] ;  /* 0x0000fe00ff16db82 */ /* 0x000e220000000a00 */
[----:B------:R-:W-:Y:S01]  /*0cb0*/  @!P2 IADD3 R16, P1, PT, R21, R16, RZ ;  /* 0x000000101510a210 */ /* 0x000fe20007f3e0ff */
[----:B--2---:R-:W-:Y:S01]  /*0cc0*/  @!P0 IMAD R37, R37, R32, RZ ;  /* 0x0000002025258224 */ /* 0x004fe200078e02ff */
[----:B------:R-:W-:Y:S02]  /*0cd0*/  ISETP.NE.AND P6, PT, RZ, UR12, PT ;  /* 0x0000000cff007c0c */ /* 0x000fe4000bfc5270 */
[----:B------:R-:W-:-:S02]  /*0ce0*/  @!P2 IADD3.X R17, PT, PT, R40, R17, RZ, P1, !PT ;  /* 0x000000112811a210 */ /* 0x000fc40000ffe4ff */
[----:B-1----:R-:W-:Y:S02]  /*0cf0*/  @!P0 MOV R18, R8 ;  /* 0x0000000800128202 */ /* 0x002fe40000000f00 */
[----:B------:R-:W-:Y:S01]  /*0d00*/  @!P0 MOV R19, R11 ;  /* 0x0000000b00138202 */ /* 0x000fe20000000f00 */
[C---:B------:R-:W-:Y:S01]  /*0d10*/  @!P0 IMAD R37, R48.reuse, R33, R37 ;  /* 0x0000002130258224 */ /* 0x040fe200078e0225 */
[----:B------:R-:W-:Y:S01]  /*0d20*/  @!P2 IADD3 R28, P1, PT, R21, R28, RZ ;  /* 0x0000001c151ca210 */ /* 0x000fe20007f3e0ff */
[----:B------:R1:W2:Y:S01]  /*0d30*/  @!P2 LDG.E R43, desc[UR8][R16.64] ;  /* 0x00000008102ba981 */ /* 0x0002a2000c1e1900 */
[----:B------:R-:W0:Y:S01]  /*0d40*/  @!P0 LDC.64 R20, c[0x0][0x398] ;  /* 0x0000e600ff148b82 */ /* 0x000e220000000a00 */
[----:B------:R-:W-:Y:S01]  /*0d50*/  @!P0 IMAD.WIDE.U32 R32, R48, R32, R18 ;  /* 0x0000002030208225 */ /* 0x000fe200078e0012 */
[----:B------:R-:W-:-:S04]  /*0d60*/  @!P2 IADD3.X R29, PT, PT, R40, R29, RZ, P1, !PT ;  /* 0x0000001d281da210 */ /* 0x000fc80000ffe4ff */
[----:B------:R-:W-:Y:S02]  /*0d70*/  @!P0 IADD3 R39, PT, PT, R33, R37, RZ ;  /* 0x0000002521278210 */ /* 0x000fe40007ffe0ff */
[----:B------:R-:W0:Y:S01]  /*0d80*/  @!P5 LDC.64 R18, c[0x0][0x3a0] ;  /* 0x0000e800ff12db82 */ /* 0x000e220000000a00 */
[----:B------:R-:W-:-:S07]  /*0d90*/  MOV R37, RZ ;  /* 0x000000ff00257202 */ /* 0x000fce0000000f00 */
[----:B-1----:R-:W1:Y:S01]  /*0da0*/  @!P5 LDC.64 R16, c[0x0][0x398] ;  /* 0x0000e600ff10db82 */ /* 0x002e620000000a00 */
[----:B------:R0:W2:Y:S01]  /*0db0*/  @!P2 LDG.E R37, desc[UR8][R28.64] ;  /* 0x000000081c25a981 */ /* 0x0000a2000c1e1900 */
[----:B------:R-:W-:-:S06]  /*0dc0*/  @!P0 SHF.L.U32 R33, R32, 0x1, RZ ;  /* 0x0000000120218819 */ /* 0x000fcc00000006ff */
[----:B------:R-:W1:Y:S01]  /*0dd0*/  @P6 LDC.64 R24, c[0x0][0x3b0] ;  /* 0x0000ec00ff186b82 */ /* 0x000e620000000a00 */
[----:B0-----:R-:W-:Y:S01]  /*0de0*/  @!P5 IMAD R38, R38, R22, RZ ;  /* 0x000000162626d224 */ /* 0x001fe200078e02ff */
[----:B------:R-:W-:Y:S02]  /*0df0*/  @!P5 MOV R28, R8 ;  /* 0x00000008001cd202 */ /* 0x000fe40000000f00 */
[----:B------:R-:W-:Y:S02]  /*0e00*/  @!P5 MOV R29, R11 ;  /* 0x0000000b001dd202 */ /* 0x000fe40000000f00 */
[----:B------:R-:W-:Y:S01]  /*0e10*/  @!P0 SHF.L.U64.HI R32, R32, 0x1, R39 ;  /* 0x0000000120208819 */ /* 0x000fe20000010227 */
[----:B------:R-:W-:Y:S01]  /*0e20*/  @!P5 IMAD R39, R31, R23, R38 ;  /* 0x000000171f27d224 */ /* 0x000fe200078e0226 */
[----:B------:R-:W-:Y:S01]  /*0e30*/  @!P0 IADD3 R26, P1, PT, R33, R26, RZ ;  /* 0x0000001a211a8210 */ /* 0x000fe20007f3e0ff */
[----:B------:R-:W-:Y:S01]  /*0e40*/  @!P5 IMAD.WIDE.U32 R22, R31, R22, R28 ;  /* 0x000000161f16d225 */ /* 0x000fe200078e001c */
[----:B------:R-:W-:-:S02]  /*0e50*/  LEA R31, R30, R3, 0x4 ;  /* 0x000000031e1f7211 */ /* 0x000fc400078e20ff */
[----:B------:R-:W-:Y:S02]  /*0e60*/  @!P0 IADD3.X R27, PT, PT, R32, R27, RZ, P1, !PT ;  /* 0x0000001b201b8210 */ /* 0x000fe40000ffe4ff */
[----:B------:R-:W-:Y:S02]  /*0e70*/  @!P0 IADD3 R20, P1, PT, R33, R20, RZ ;  /* 0x0000001421148210 */ /* 0x000fe40007f3e0ff */
[----:B------:R-:W-:Y:S01]  /*0e80*/  @!P5 IADD3 R23, PT, PT, R23, R39, RZ ;  /* 0x000000271717d210 */ /* 0x000fe20007ffe0ff */
[----:B------:R-:W2:Y:S01]  /*0e90*/  @!P0 LDG.E R44, desc[UR8][R26.64] ;  /* 0x000000081a2c8981 */ /* 0x000ea2000c1e1900 */
[----:B------:R-:W-:Y:S02]  /*0ea0*/  @!P5 SHF.L.U32 R3, R22, 0x1, RZ ;  /* 0x000000011603d819 */ /* 0x000fe400000006ff */
[----:B------:R-:W-:Y:S02]  /*0eb0*/  @!P0 IADD3.X R21, PT, PT, R32, R21, RZ, P1, !PT ;  /* 0x0000001520158210 */ /* 0x000fe40000ffe4ff */
[----:B------:R-:W-:-:S02]  /*0ec0*/  @!P5 SHF.L.U64.HI R32, R22, 0x1, R23 ;  /* 0x000000011620d819 */ /* 0x000fc40000010217 */
[C---:B------:R-:W-:Y:S02]  /*0ed0*/  @!P5 IADD3 R18, P1, PT, R3.reuse, R18, RZ ;  /* 0x000000120312d210 */ /* 0x040fe40007f3e0ff */
[----:B-1----:R-:W-:Y:S02]  /*0ee0*/  @!P5 IADD3 R16, P2, PT, R3, R16, RZ ;  /* 0x000000100310d210 */ /* 0x002fe40007f5e0ff */
[----:B------:R-:W-:Y:S01]  /*0ef0*/  CS2R R38, SRZ ;  /* 0x0000000000267805 */ /* 0x000fe2000001ff00 */
[C---:B------:R-:W-:Y:S01]  /*0f00*/  @P6 IMAD.WIDE R24, R31.reuse, 0x2, R24 ;  /* 0x000000021f186825 */ /* 0x040fe200078e0218 */
[C---:B------:R-:W-:Y:S02]  /*0f10*/  @!P5 IADD3.X R19, PT, PT, R32.reuse, R19, RZ, P1, !PT ;  /* 0x000000132013d210 */ /* 0x040fe40000ffe4ff */
[----:B------:R-:W-:Y:S01]  /*0f20*/  @!P5 IADD3.X R17, PT, PT, R32, R17, RZ, P2, !PT ;  /* 0x000000112011d210 */ /* 0x000fe200017fe4ff */
[----:B------:R-:W-:Y:S01]  /*0f30*/  IMAD.WIDE R22, R31, 0x2, R54 ;  /* 0x000000021f167825 */ /* 0x000fe200078e0236 */
[----:B------:R-:W2:Y:S04]  /*0f40*/  @P6 LDG.E.U16 R28, desc[UR8][R24.64] ;  /* 0x00000008181c6981 */ /* 0x000ea8000c1e1500 */
[----:B------:R-:W2:Y:S04]  /*0f50*/  @P6 LDG.E.U16 R29, desc[UR8][R24.64+0x2] ;  /* 0x00000208181d6981 */ /* 0x000ea8000c1e1500 */
[----:B------:R-:W2:Y:S04]  /*0f60*/  LDG.E.U16 R26, desc[UR8][R22.64] ;  /* 0x00000008161a7981 */ /* 0x000ea8000c1e1500 */
[----:B------:R-:W2:Y:S04]  /*0f70*/  LDG.E.U16 R27, desc[UR8][R22.64+0x2] ;  /* 0x00000208161b7981 */ /* 0x000ea8000c1e1500 */
[----:B------:R-:W2:Y:S04]  /*0f80*/  @!P0 LDG.E R38, desc[UR8][R20.64] ;  /* 0x0000000814268981 */ /* 0x000ea8000c1e1900 */
[----:B------:R-:W2:Y:S04]  /*0f90*/  @!P5 LDG.E R52, desc[UR8][R18.64] ;  /* 0x000000081234d981 */ /* 0x000ea8000c1e1900 */
[----:B------:R-:W2:Y:S01]  /*0fa0*/  @!P5 LDG.E R50, desc[UR8][R16.64] ;  /* 0x000000081032d981 */ /* 0x000ea2000c1e1900 */
[----:B------:R-:W-:-:S02]  /*0fb0*/  MOV R40, RZ ;  /* 0x000000ff00287202 */ /* 0x000fc40000000f00 */
[----:B------:R-:W-:Y:S01]  /*0fc0*/  MOV R3, RZ ;  /* 0x000000ff00037202 */ /* 0x000fe20000000f00 */
[----:B------:R-:W5:Y:S04]  /*0fd0*/  @!P3 LDG.E R39, desc[UR8][R14.64] ;  /* 0x000000080e27b981 */ /* 0x000f68000c1e1900 */
[----:B------:R0:W5:Y:S01]  /*0fe0*/  @!P4 LDG.E R40, desc[UR8][R4.64] ;  /* 0x000000080428c981 */ /* 0x000162000c1e1900 */
[----:B------:R-:W-:Y:S01]  /*0ff0*/  UMOV UR7, 0x3f800000 ;  /* 0x3f80000000077882 */ /* 0x000fe20000000000 */
[----:B0-----:R-:W-:Y:S02]  /*1000*/  MOV R4, RZ ;  /* 0x000000ff00047202 */ /* 0x001fe40000000f00 */
        /* <DEDUP_REMOVED lines=9> */
[----:B------:R-:W-:Y:S02]  /*10a0*/  PRMT R16, R42, 0x7632, R16 ;  /* 0x000076322a107816 */ /* 0x000fe40000000010 */
[----:B----4-:R-:W-:Y:S02]  /*10b0*/  PRMT R15, R36, 0x7632, R15 ;  /* 0x00007632240f7816 */ /* 0x010fe4000000000f */
[----:B------:R-:W-:Y:S02]  /*10c0*/  PRMT R57, R53, 0x7632, R57 ;  /* 0x0000763235397816 */ /* 0x000fe40000000039 */
[----:B------:R-:W-:Y:S02]  /*10d0*/  PRMT R55, R51, 0x7632, R55 ;  /* 0x0000763233377816 */ /* 0x000fe40000000037 */
[----:B0-----:R-:W-:Y:S02]  /*10e0*/  @P1 R2UR UR5, R12 ;  /* 0x000000000c0512ca */ /* 0x001fe400000e0000 */
[----:B------:R-:W-:-:S02]  /*10f0*/  PRMT R7, R47, 0x7632, R7 ;  /* 0x000076322f077816 */ /* 0x000fc40000000007 */
[----:B------:R-:W-:Y:S02]  /*1100*/  PRMT R20, R45, 0x7632, R20 ;  /* 0x000076322d147816 */ /* 0x000fe40000000014 */
[----:B--2---:R-:W-:-:S07]  /*1110*/  PRMT R17, R43, 0x7632, R17 ;  /* 0x000076322b117816 */ /* 0x004fce0000000011 */
[----:B------:R-:W-:Y:S01]  /*1120*/  @UP0 UMOV UR7, UR5 ;  /* 0x0000000500070c82 */ /* 0x000fe20008000000 */
[----:B------:R-:W-:Y:S02]  /*1130*/  PRMT R14, R37, 0x7632, R14 ;  /* 0x00007632250e7816 */ /* 0x000fe4000000000e */
[----:B------:R-:W-:Y:S02]  /*1140*/  PRMT R19, R44, 0x7632, R19 ;  /* 0x000076322c137816 */ /* 0x000fe40000000013 */
[----:B------:R-:W-:Y:S02]  /*1150*/  @P6 SHF.L.U32 R3, R28, 0x10, RZ ;  /* 0x000000101c036819 */ /* 0x000fe400000006ff */
[----:B------:R-:W-:Y:S02]  /*1160*/  @P6 SHF.L.U32 R4, R29, 0x10, RZ ;  /* 0x000000101d046819 */ /* 0x000fe400000006ff */
[----:B------:R-:W-:Y:S02]  /*1170*/  SHF.L.U32 R5, R26, 0x10, RZ ;  /* 0x000000101a057819 */ /* 0x000fe400000006ff */
[----:B------:R-:W-:-:S02]  /*1180*/  SHF.L.U32 R6, R27, 0x10, RZ ;  /* 0x000000101b067819 */ /* 0x000fc400000006ff */
[----:B------:R-:W-:Y:S02]  /*1190*/  PRMT R18, R38, 0x7632, R18 ;  /* 0x0000763226127816 */ /* 0x000fe40000000012 */
[----:B------:R-:W-:Y:S02]  /*11a0*/  PRMT R56, R52, 0x7632, R56 ;  /* 0x0000763234387816 */ /* 0x000fe40000000038 */
[----:B------:R-:W-:Y:S01]  /*11b0*/  PRMT R54, R50, 0x7632, R54 ;  /* 0x0000763232367816 */ /* 0x000fe20000000036 */
[----:B------:R-:W-:Y:S06]  /*11c0*/  BRA.U UP1, `(.L_x_284) ;  /* 0x0000000901547547 */ /* 0x000fec000b800000 */
[----:B------:R-:W-:Y:S02]  /*11d0*/  SHF.L.U32 R13, R7, 0x10, RZ ;  /* 0x00000010070d7819 */ /* 0x000fe400000006ff */
[----:B------:R-:W-:Y:S02]  /*11e0*/  SHF.L.U32 R7, R47, 0x10, RZ ;  /* 0x000000102f077819 */ /* 0x000fe400000006ff */
[----:B-----5:R-:W-:Y:S01]  /*11f0*/  SHF.L.U32 R12, R41, 0x10, RZ ;  /* 0x00000010290c7819 */ /* 0x020fe200000006ff */
[----:B------:R-:W-:Y:S01]  /*1200*/  FADD.FTZ R24, R13, -UR13 ;  /* 0x8000000d0d187e21 */ /* 0x000fe20008010000 */
[----:B------:R-:W-:Y:S01]  /*1210*/  PRMT R23, R41, 0x7632, R23 ;  /* 0x0000763229177816 */ /* 0x000fe20000000017 */
[----:B------:R-:W-:Y:S01]  /*1220*/  FADD.FTZ R13, R7, -UR13 ;  /* 0x8000000d070d7e21 */ /* 0x000fe20008010000 */
[----:B------:R-:W-:Y:S01]  /*1230*/  SHF.L.U32 R21, R46, 0x10, RZ ;  /* 0x000000102e157819 */ /* 0x000fe200000006ff */
[----:B------:R-:W-:Y:S01]  /*1240*/  FMUL.FTZ R26, R5, R12 ;  /* 0x0000000c051a7220 */ /* 0x000fe20000410000 */
[----:B------:R-:W-:Y:S01]  /*1250*/  SHF.L.U32 R7, R23, 0x10, RZ ;  /* 0x0000001017077819 */ /* 0x000fe200000006ff */
[----:B------:R-:W-:Y:S01]  /*1260*/  FMUL.FTZ R13, R13, UR7 ;  /* 0x000000070d0d7c20 */ /* 0x000fe20008410000 */
[----:B------:R-:W-:Y:S01]  /*1270*/  FMUL.FTZ R24, R24, UR7 ;  /* 0x0000000718187c20 */ /* 0x000fe20008410000 */
[----:B------:R-:W-:Y:S01]  /*1280*/  FADD.FTZ R21, R21, -UR13 ;  /* 0x8000000d15157e21 */ /* 0x000fe20008010000 */
[----:B------:R-:W-:Y:S01]  /*1290*/  FADD.FTZ R28, RZ, R26 ;  /* 0x0000001aff1c7221 */ /* 0x000fe20000010000 */
[----:B------:R-:W-:Y:S01]  /*12a0*/  FMUL.FTZ R23, R6, R7 ;  /* 0x0000000706177220 */ /* 0x000fe20000410000 */
[----:B------:R-:W-:Y:S01]  /*12b0*/  FFMA.FTZ R27, R13, R26, RZ ;  /* 0x0000001a0d1b7223 */ /* 0x000fe200000100ff */
[----:B------:R-:W-:Y:S01]  /*12c0*/  FMUL.FTZ R25, R21, UR7 ;  /* 0x0000000715197c20 */ /* 0x000fe20008410000 */
[----:B------:R-:W-:Y:S01]  /*12d0*/  SHF.L.U32 R22, R40, 0x10, RZ ;  /* 0x0000001028167819 */ /* 0x000fe200000006ff */
[----:B------:R-:W-:Y:S01]  /*12e0*/  FADD.FTZ R21, R23, R28 ;  /* 0x0000001c17157221 */ /* 0x000fe20000010000 */
[----:B------:R-:W-:Y:S01]  /*12f0*/  FFMA.FTZ R26, R24, R23, R27 ;  /* 0x00000017181a7223 */ /* 0x000fe2000001001b */
[----:B------:R-:W-:Y:S01]  /*1300*/  PRMT R23, R46, 0x7632, R23 ;  /* 0x000076322e177816 */ /* 0x000fe20000000017 */
[----:B------:R-:W-:Y:S01]  /*1310*/  FFMA.FTZ R29, R12, R13, RZ ;  /* 0x0000000d0c1d7223 */ /* 0x000fe200000100ff */
[----:B------:R-:W-:Y:S01]  /*1320*/  FADD.FTZ R13, RZ, R12 ;  /* 0x0000000cff0d7221 */ /* 0x000fe20000010000 */
[----:B------:R-:W-:Y:S01]  /*1330*/  PRMT R27, R40, 0x7632, R27 ;  /* 0x00007632281b7816 */ /* 0x000fe2000000001b */
[----:B------:R-:W-:Y:S01]  /*1340*/  FADD.FTZ R28, RZ, R7 ;  /* 0x00000007ff1c7221 */ /* 0x000fe20000010000 */
[----:B------:R-:W-:Y:S01]  /*1350*/  SHF.L.U32 R23, R23, 0x10, RZ ;  /* 0x0000001017177819 */ /* 0x000fe200000006ff */
[C---:B------:R-:W-:Y:S01]  /*1360*/  FADD.FTZ R13, R22.reuse, R13 ;  /* 0x0000000d160d7221 */ /* 0x040fe20000010000 */
[----:B------:R-:W-:Y:S01]  /*1370*/  FFMA.FTZ R12, R22, R25, R29 ;  /* 0x00000019160c7223 */ /* 0x000fe2000001001d */
[----:B------:R-:W-:Y:S01]  /*1380*/  FMUL.FTZ R22, R5, R22 ;  /* 0x0000001605167220 */ /* 0x000fe20000410000 */
[----:B------:R-:W-:Y:S01]  /*1390*/  SHF.L.U32 R27, R27, 0x10, RZ ;  /* 0x000000101b1b7819 */ /* 0x000fe200000006ff */
[----:B------:R-:W-:Y:S01]  /*13a0*/  FADD.FTZ R23, R23, -UR13 ;  /* 0x8000000d17177e21 */ /* 0x000fe20008010000 */
[----:B------:R-:W-:Y:S01]  /*13b0*/  SHF.L.U32 R29, R39, 0x10, RZ ;  /* 0x00000010271d7819 */ /* 0x000fe200000006ff */
[----:B------:R-:W-:Y:S01]  /*13c0*/  FFMA.FTZ R25, R25, R22, R26 ;  /* 0x0000001619197223 */ /* 0x000fe2000001001a */
[----:B------:R-:W-:Y:S01]  /*13d0*/  FFMA.FTZ R26, R7, R24, RZ ;  /* 0x00000018071a7223 */ /* 0x000fe200000100ff */
[----:B------:R-:W-:Y:S01]  /*13e0*/  FMUL.FTZ R24, R23, UR7 ;  /* 0x0000000717187c20 */ /* 0x000fe20008410000 */
[----:B------:R-:W-:Y:S01]  /*13f0*/  FADD.FTZ R23, R27, R28 ;  /* 0x0000001c1b177221 */ /* 0x000fe20000010000 */
[----:B------:R-:W-:Y:S01]  /*1400*/  SHF.L.U32 R28, R45, 0x10, RZ ;  /* 0x000000102d1c7819 */ /* 0x000fe200000006ff */
[----:B------:R-:W-:Y:S01]  /*1410*/  FADD.FTZ R22, R21, R22 ;  /* 0x0000001615167221 */ /* 0x000fe20000010000 */
[----:B------:R-:W-:Y:S01]  /*1420*/  FFMA.FTZ R7, R27, R24, R26 ;  /* 0x000000181b077223 */ /* 0x000fe2000001001a */
[----:B------:R-:W-:Y:S01]  /*1430*/  FMUL.FTZ R27, R6, R27 ;  /* 0x0000001b061b7220 */ /* 0x000fe20000410000 */
[----:B------:R-:W-:Y:S01]  /*1440*/  SHF.L.U32 R20, R20, 0x10, RZ ;  /* 0x0000001014147819 */ /* 0x000fe200000006ff */
[----:B------:R-:W-:Y:S01]  /*1450*/  FADD.FTZ R28, R28, -UR13 ;  /* 0x8000000d1c1c7e21 */ /* 0x000fe20008010000 */
[----:B------:R-:W-:Y:S01]  /*1460*/  SHF.L.U32 R26, R44, 0x10, RZ ;  /* 0x000000102c1a7819 */ /* 0x000fe200000006ff */
[--C-:B------:R-:W-:Y:S01]  /*1470*/  FADD.FTZ R21, R27, R22.reuse ;  /* 0x000000161b157221 */ /* 0x100fe20000010000 */
[----:B------:R-:W-:Y:S01]  /*1480*/  PRMT R22, R39, 0x7632, R22 ;  /* 0x0000763227167816 */ /* 0x000fe20000000016 */
[----:B------:R-:W-:Y:S01]  /*1490*/  FFMA.FTZ R25, R24, R27, R25 ;  /* 0x0000001b18197223 */ /* 0x000fe20000010019 */
[----:B------:R-:W-:Y:S01]  /*14a0*/  FMUL.FTZ R28, R28, UR7 ;  /* 0x000000071c1c7c20 */ /* 0x000fe20008410000 */
[----:B------:R-:W-:Y:S01]  /*14b0*/  FMUL.FTZ R24, R5, R29 ;  /* 0x0000001d05187220 */ /* 0x000fe20000410000 */
[----:B------:R-:W-:Y:S01]  /*14c0*/  FADD.FTZ R20, R20, -UR13 ;  /* 0x8000000d14147e21 */ /* 0x000fe20008010000 */
[----:B------:R-:W-:Y:S01]  /*14d0*/  SHF.L.U32 R22, R22, 0x10, RZ ;  /* 0x0000001016167819 */ /* 0x000fe200000006ff */
[----:B------:R-:W-:Y:S01]  /*14e0*/  FADD.FTZ R26, R26, -UR13 ;  /* 0x8000000d1a1a7e21 */ /* 0x000fe20008010000 */
[----:B------:R-:W-:Y:S01]  /*14f0*/  FFMA.FTZ R25, R28, R24, R25 ;  /* 0x000000181c197223 */ /* 0x000fe20000010019 */
[----:B------:R-:W-:Y:S01]  /*1500*/  FMUL.FTZ R20, R20, UR7 ;  /* 0x0000000714147c20 */ /* 0x000fe20008410000 */
[----:B------:R-:W-:Y:S01]  /*1510*/  FADD.FTZ R21, R21, R24 ;  /* 0x0000001815157221 */ /* 0x000fe20000010000 */
[----:B------:R-:W-:Y:S01]  /*1520*/  FMUL.FTZ R24, R6, R22 ;  /* 0x0000001606187220 */ /* 0x000fe20000410000 */
[----:B------:R-:W-:Y:S01]  /*1530*/  SHF.L.U32 R27, R38, 0x10, RZ ;  /* 0x00000010261b7819 */ /* 0x000fe200000006ff */
[----:B------:R-:W-:Y:S01]  /*1540*/  FFMA.FTZ R7, R22, R20, R7 ;  /* 0x0000001416077223 */ /* 0x000fe20000010007 */
[----:B------:R-:W-:Y:S01]  /*1550*/  FADD.FTZ R23, R23, R22 ;  /* 0x0000001617177221 */ /* 0x000fe20000010000 */
[----:B------:R-:W-:Y:S01]  /*1560*/  FADD.FTZ R21, R24, R21 ;  /* 0x0000001518157221 */ /* 0x000fe20000010000 */
[----:B------:R-:W-:Y:S01]  /*1570*/  FFMA.FTZ R20, R20, R24, R25 ;  /* 0x0000001814147223 */ /* 0x000fe20000010019 */
[----:B------:R-:W-:Y:S01]  /*1580*/  SHF.L.U32 R22, R19, 0x10, RZ ;  /* 0x0000001013167819 */ /* 0x000fe200000006ff */
[----:B------:R-:W-:Y:S01]  /*1590*/  FMUL.FTZ R24, R5, R27 ;  /* 0x0000001b05187220 */ /* 0x000fe20000410000 */
[----:B------:R-:W-:Y:S01]  /*15a0*/  FMUL.FTZ R25, R26, UR7 ;  /* 0x000000071a197c20 */ /* 0x000fe20008410000 */
[----:B------:R-:W-:Y:S01]  /*15b0*/  SHF.L.U32 R26, R43, 0x10, RZ ;  /* 0x000000102b1a7819 */ /* 0x000fe200000006ff */
[----:B------:R-:W-:Y:S01]  /*15c0*/  FADD.FTZ R13, R13, R29 ;  /* 0x0000001d0d0d7221 */ /* 0x000fe20000010000 */
[----:B------:R-:W-:Y:S01]  /*15d0*/  FADD.FTZ R19, R21, R24 ;  /* 0x0000001815137221 */ /* 0x000fe20000010000 */
[----:B------:R-:W-:Y:S01]  /*15e0*/  FADD.FTZ R21, R22, -UR13 ;  /* 0x8000000d16157e21 */ /* 0x000fe20008010000 */
[----:B------:R-:W-:Y:S01]  /*15f0*/  SHF.L.U32 R18, R18, 0x10, RZ ;  /* 0x0000001012127819 */ /* 0x000fe200000006ff */
[----:B------:R-:W-:Y:S01]  /*1600*/  FFMA.FTZ R12, R29, R28, R12 ;  /* 0x0000001c1d0c7223 */ /* 0x000fe2000001000c */
[----:B------:R-:W-:Y:S01]  /*1610*/  FADD.FTZ R26, R26, -UR13 ;  /* 0x8000000d1a1a7e21 */ /* 0x000fe20008010000 */
[----:B------:R-:W-:Y:S01]  /*1620*/  FMUL.FTZ R21, R21, UR7 ;  /* 0x0000000715157c20 */ /* 0x000fe20008410000 */
[----:B------:R-:W-:Y:S01]  /*1630*/  FFMA.FTZ R20, R25, R24, R20 ;  /* 0x0000001819147223 */ /* 0x000fe20000010014 */
[----:B------:R-:W-:Y:S01]  /*1640*/  SHF.L.U32 R22, R17, 0x10, RZ ;  /* 0x0000001011167819 */ /* 0x000fe200000006ff */
[----:B------:R-:W-:Y:S01]  /*1650*/  FADD.FTZ R13, R13, R27 ;  /* 0x0000001b0d0d7221 */ /* 0x000fe20000010000 */
[----:B------:R-:W-:Y:S01]  /*1660*/  SHF.L.U32 R24, R37, 0x10, RZ ;  /* 0x0000001025187819 */ /* 0x000fe200000006ff */
[----:B------:R-:W-:Y:S01]  /*1670*/  FFMA.FTZ R12, R27, R25, R12 ;  /* 0x000000191b0c7223 */ /* 0x000fe2000001000c */
[----:B------:R-:W-:Y:S01]  /*1680*/  FMUL.FTZ R17, R26, UR7 ;  /* 0x000000071a117c20 */ /* 0x000fe20008410000 */
[----:B------:R-:W-:Y:S01]  /*1690*/  FADD.FTZ R23, R23, R18 ;  /* 0x0000001217177221 */ /* 0x000fe20000010000 */
[----:B------:R-:W-:Y:S01]  /*16a0*/  FFMA.FTZ R7, R18, R21, R7 ;  /* 0x0000001512077223 */ /* 0x000fe20000010007 */
[----:B------:R-:W-:Y:S01]  /*16b0*/  FMUL.FTZ R18, R6, R18 ;  /* 0x0000001206127220 */ /* 0x000fe20000410000 */
[----:B------:R-:W-:Y:S01]  /*16c0*/  FADD.FTZ R13, R13, R24 ;  /* 0x000000180d0d7221 */ /* 0x000fe20000010000 */
[----:B------:R-:W-:Y:S01]  /*16d0*/  FFMA.FTZ R12, R24, R17, R12 ;  /* 0x00000011180c7223 */ /* 0x000fe2000001000c */
[----:B------:R-:W-:Y:S01]  /*16e0*/  FMUL.FTZ R24, R5, R24 ;  /* 0x0000001805187220 */ /* 0x000fe20000410000 */
[----:B------:R-:W-:Y:S01]  /*16f0*/  FADD.FTZ R19, R18, R19 ;  /* 0x0000001312137221 */ /* 0x000fe20000010000 */
[----:B------:R-:W-:Y:S01]  /*1700*/  FADD.FTZ R22, R22, -UR13 ;  /* 0x8000000d16167e21 */ /* 0x000fe20008010000 */
[----:B------:R-:W-:Y:S01]  /*1710*/  FFMA.FTZ R20, R21, R18, R20 ;  /* 0x0000001215147223 */ /* 0x000fe20000010014 */
[----:B------:R-:W-:Y:S01]  /*1720*/  SHF.L.U32 R18, R14, 0x10, RZ ;  /* 0x000000100e127819 */ /* 0x000fe200000006ff */
[----:B------:R-:W-:Y:S01]  /*1730*/  FADD.FTZ R26, R19, R24 ;  /* 0x00000018131a7221 */ /* 0x000fe20000010000 */
[----:B------:R-:W-:Y:S01]  /*1740*/  FMUL.FTZ R22, R22, UR7 ;  /* 0x0000000716167c20 */ /* 0x000fe20008410000 */
[----:B------:R-:W-:Y:S01]  /*1750*/  FFMA.FTZ R19, R17, R24, R20 ;  /* 0x0000001811137223 */ /* 0x000fe20000010014 */
[----:B------:R-:W-:Y:S01]  /*1760*/  SHF.L.U32 R20, R42, 0x10, RZ ;  /* 0x000000102a147819 */ /* 0x000fe200000006ff */
[----:B------:R-:W-:Y:S01]  /*1770*/  FMUL.FTZ R17, R6, R18 ;  /* 0x0000001206117220 */ /* 0x000fe20000410000 */
[----:B------:R-:W-:Y:S01]  /*1780*/  FFMA.FTZ R14, R18, R22, R7 ;  /* 0x00000016120e7223 */ /* 0x000fe20000010007 */
[----:B------:R-:W-:Y:S01]  /*1790*/  SHF.L.U32 R16, R16, 0x10, RZ ;  /* 0x0000001010107819 */ /* 0x000fe200000006ff */
[----:B------:R-:W-:Y:S01]  /*17a0*/  FADD.FTZ R23, R23, R18 ;  /* 0x0000001217177221 */ /* 0x000fe20000010000 */
[----:B------:R-:W-:Y:S01]  /*17b0*/  SHF.L.U32 R7, R36, 0x10, RZ ;  /* 0x0000001024077819 */ /* 0x000fe200000006ff */
[----:B------:R-:W-:Y:S01]  /*17c0*/  FADD.FTZ R20, R20, -UR13 ;  /* 0x8000000d14147e21 */ /* 0x000fe20008010000 */
[----:B------:R-:W-:Y:S01]  /*17d0*/  FADD.FTZ R26, R17, R26 ;  /* 0x0000001a111a7221 */ /* 0x000fe20000010000 */
[----:B------:R-:W-:Y:S01]  /*17e0*/  FFMA.FTZ R19, R22, R17, R19 ;  /* 0x0000001116137223 */ /* 0x000fe20000010013 */
[----:B------:R-:W-:Y:S01]  /*17f0*/  FADD.FTZ R17, R16, -UR13 ;  /* 0x8000000d10117e21 */ /* 0x000fe20008010000 */
[----:B------:R-:W-:Y:S01]  /*1800*/  FMUL.FTZ R21, R5, R7 ;  /* 0x0000000705157220 */ /* 0x000fe20000410000 */
[----:B------:R-:W-:Y:S01]  /*1810*/  FMUL.FTZ R16, R20, UR7 ;  /* 0x0000000714107c20 */ /* 0x000fe20008410000 */
[----:B------:R-:W-:Y:S01]  /*1820*/  SHF.L.U32 R15, R15, 0x10, RZ ;  /* 0x000000100f0f7819 */ /* 0x000fe200000006ff */
[----:B------:R-:W-:Y:S01]  /*1830*/  FMUL.FTZ R17, R17, UR7 ;  /* 0x0000000711117c20 */ /* 0x000fe20008410000 */
[----:B------:R-:W-:Y:S01]  /*1840*/  FADD.FTZ R25, R26, R21 ;  /* 0x000000151a197221 */ /* 0x000fe20000010000 */
[----:B------:R-:W-:Y:S01]  /*1850*/  FFMA.FTZ R22, R16, R21, R19 ;  /* 0x0000001510167223 */ /* 0x000fe20000010013 */
[----:B------:R-:W-:Y:S01]  /*1860*/  SHF.L.U32 R19, R53, 0x10, RZ ;  /* 0x0000001035137819 */ /* 0x000fe200000006ff */
[----:B------:R-:W-:Y:S01]  /*1870*/  FMUL.FTZ R20, R6, R15 ;  /* 0x0000000f06147220 */ /* 0x000fe20000410000 */
[----:B------:R-:W-:Y:S01]  /*1880*/  SHF.L.U32 R18, R51, 0x10, RZ ;  /* 0x0000001033127819 */ /* 0x000fe200000006ff */
[----:B------:R-:W-:Y:S01]  /*1890*/  FADD.FTZ R23, R23, R15 ;  /* 0x0000000f17177221 */ /* 0x000fe20000010000 */
[----:B------:R-:W-:Y:S01]  /*18a0*/  SHF.L.U32 R21, R57, 0x10, RZ ;  /* 0x0000001039157819 */ /* 0x000fe200000006ff */
[----:B------:R-:W-:Y:S01]  /*18b0*/  FADD.FTZ R19, R19, -UR13 ;  /* 0x8000000d13137e21 */ /* 0x000fe20008010000 */
[----:B------:R-:W-:Y:S01]  /*18c0*/  FADD.FTZ R25, R20, R25 ;  /* 0x0000001914197221 */ /* 0x000fe20000010000 */
[----:B------:R-:W-:Y:S01]  /*18d0*/  FFMA.FTZ R22, R17, R20, R22 ;  /* 0x0000001411167223 */ /* 0x000fe20000010016 */
[----:B------:R-:W-:Y:S01]  /*18e0*/  FFMA.FTZ R14, R15, R17, R14 ;  /* 0x000000110f0e7223 */ /* 0x000fe2000001000e */
[----:B------:R-:W-:Y:S01]  /*18f0*/  FMUL.FTZ R20, R5, R18 ;  /* 0x0000001205147220 */ /* 0x000fe20000410000 */
[----:B------:R-:W-:Y:S01]  /*1900*/  FMUL.FTZ R17, R19, UR7 ;  /* 0x0000000713117c20 */ /* 0x000fe20008410000 */
        /* <DEDUP_REMOVED lines=8> */
[----:B------:R-:W-:Y:S01]  /*1990*/  SHF.L.U32 R12, R50, 0x10, RZ ;  /* 0x00000010320c7819 */ /* 0x000fe200000006ff */
[----:B------:R-:W-:Y:S01]  /*19a0*/  FADD.FTZ R21, R13, R7 ;  /* 0x000000070d157221 */ /* 0x000fe20000010000 */
[----:B------:R-:W-:Y:S01]  /*19b0*/  FADD.FTZ R7, R24, -UR13 ;  /* 0x8000000d18077e21 */ /* 0x000fe20008010000 */
[----:B------:R-:W-:Y:S01]  /*19c0*/  SHF.L.U32 R16, R56, 0x10, RZ ;  /* 0x0000001038107819 */ /* 0x000fe200000006ff */
[----:B------:R-:W-:Y:S01]  /*19d0*/  FADD.FTZ R27, R20, R27 ;  /* 0x0000001b141b7221 */ /* 0x000fe20000010000 */
[----:B------:R-:W-:Y:S01]  /*19e0*/  FFMA.FTZ R22, R19, R20, R22 ;  /* 0x0000001413167223 */ /* 0x000fe20000010016 */
[----:B------:R-:W-:Y:S01]  /*19f0*/  FMUL.FTZ R20, R5, R12 ;  /* 0x0000000c05147220 */ /* 0x000fe20000410000 */
[----:B------:R-:W-:Y:S01]  /*1a00*/  SHF.L.U32 R13, R54, 0x10, RZ ;  /* 0x00000010360d7819 */ /* 0x000fe200000006ff */
[----:B------:R-:W-:Y:S01]  /*1a10*/  FMUL.FTZ R7, R7, UR7 ;  /* 0x0000000707077c20 */ /* 0x000fe20008410000 */
[----:B------:R-:W-:Y:S01]  /*1a20*/  FADD.FTZ R21, R21, R18 ;  /* 0x0000001215157221 */ /* 0x000fe20000010000 */
[----:B------:R-:W-:Y:S01]  /*1a30*/  FFMA.FTZ R17, R18, R17, R25 ;  /* 0x0000001112117223 */ /* 0x000fe20000010019 */
[----:B------:R-:W-:Y:S01]  /*1a40*/  FADD.FTZ R16, R16, -UR13 ;  /* 0x8000000d10107e21 */ /* 0x000fe20008010000 */
[----:B------:R-:W-:Y:S01]  /*1a50*/  FADD.FTZ R18, R27, R20 ;  /* 0x000000141b127221 */ /* 0x000fe20000010000 */
[----:B------:R-:W-:Y:S01]  /*1a60*/  FFMA.FTZ R27, R7, R20, R22 ;  /* 0x00000014071b7223 */ /* 0x000fe20000010016 */
[----:B------:R-:W-:Y:S01]  /*1a70*/  FMUL.FTZ R25, R6, R13 ;  /* 0x0000000d06197220 */ /* 0x000fe20000410000 */
[----:B------:R-:W-:Y:S01]  /*1a80*/  FADD.FTZ R20, R23, R15 ;  /* 0x0000000f17147221 */ /* 0x000fe20000010000 */
[----:B------:R-:W-:Y:S01]  /*1a90*/  FMUL.FTZ R24, R16, UR7 ;  /* 0x0000000710187c20 */ /* 0x000fe20008410000 */
[----:B------:R-:W-:Y:S01]  /*1aa0*/  FFMA.FTZ R22, R15, R19, R14 ;  /* 0x000000130f167223 */ /* 0x000fe2000001000e */
[----:B------:R-:W-:Y:S01]  /*1ab0*/  FADD.FTZ R16, R25, R18 ;  /* 0x0000001219107221 */ /* 0x000fe20000010000 */
[----:B------:R-:W-:Y:S01]  /*1ac0*/  FADD.FTZ R14, R21, R12 ;  /* 0x0000000c150e7221 */ /* 0x000fe20000010000 */
[----:B------:R-:W-:Y:S01]  /*1ad0*/  FADD.FTZ R15, R20, R13 ;  /* 0x0000000d140f7221 */ /* 0x000fe20000010000 */
[----:B------:R-:W-:Y:S01]  /*1ae0*/  FFMA.FTZ R18, R24, R25, R27 ;  /* 0x0000001918127223 */ /* 0x000fe2000001001b */
[----:B------:R-:W-:Y:S01]  /*1af0*/  FFMA.FTZ R12, R12, R7, R17 ;  /* 0x000000070c0c7223 */ /* 0x000fe20000010011 */
[----:B------:R-:W-:Y:S01]  /*1b00*/  FFMA.FTZ R13, R13, R24, R22 ;  /* 0x000000180d0d7223 */ /* 0x000fe20000010016 */
[----:B------:R-:W-:Y:S06]  /*1b10*/  BRA `(.L_x_285) ;  /* 0x0000001000b07947 */ /* 0x000fec0003800000 */
.L_x_284:
[----:B------:R-:W-:Y:S02]  /*1b20*/  SHF.L.U32 R7, R47, 0x10, RZ ;  /* 0x000000102f077819 */ /* 0x000fe400000006ff */
[C---:B-----5:R-:W-:Y:S02]  /*1b30*/  SHF.L.U32 R13, R46.reuse, 0x10, RZ ;  /* 0x000000102e0d7819 */ /* 0x060fe400000006ff */
[----:B------:R-:W-:Y:S01]  /*1b40*/  PRMT R21, R46, 0x7632, R21 ;  /* 0x000076322e157816 */ /* 0x000fe20000000015 */
[----:B------:R-:W-:Y:S01]  /*1b50*/  FADD.FTZ R7, R7, -UR13 ;  /* 0x8000000d07077e21 */ /* 0x000fe20008010000 */
[----:B------:R-:W-:Y:S01]  /*1b60*/  SHF.L.U32 R25, R41, 0x10, RZ ;  /* 0x0000001029197819 */ /* 0x000fe200000006ff */
[----:B------:R-:W-:Y:S01]  /*1b70*/  FADD.FTZ R26, R13, -UR13 ;  /* 0x8000000d0d1a7e21 */ /* 0x000fe20008010000 */
[----:B------:R-:W-:Y:S01]  /*1b80*/  SHF.L.U32 R21, R21, 0x10, RZ ;  /* 0x0000001015157819 */ /* 0x000fe200000006ff */
[----:B------:R-:W-:Y:S01]  /*1b90*/  FMUL.FTZ R12, R7, UR7 ;  /* 0x00000007070c7c20 */ /* 0x000fe20008410000 */
[----:B------:R-:W-:Y:S01]  /*1ba0*/  PRMT R7, R47, 0x7632, R7 ;  /* 0x000076322f077816 */ /* 0x000fe20000000007 */
[----:B------:R-:W-:Y:S01]  /*1bb0*/  FMUL.FTZ R26, R26, UR7 ;  /* 0x000000071a1a7c20 */ /* 0x000fe20008410000 */
[----:B------:R-:W-:Y:S01]  /*1bc0*/  PRMT R24, R41, 0x7632, R24 ;  /* 0x0000763229187816 */ /* 0x000fe20000000018 */
[--C-:B------:R-:W-:Y:S01]  /*1bd0*/  FFMA.FTZ R15, R5, R12, R3.reuse ;  /* 0x0000000c050f7223 */ /* 0x100fe20000010003 */
[----:B------:R-:W-:Y:S01]  /*1be0*/  SHF.L.U32 R7, R7, 0x10, RZ ;  /* 0x0000001007077819 */ /* 0x000fe200000006ff */
[----:B------:R-:W-:Y:S01]  /*1bf0*/  FFMA.FTZ R14, R5, R26, R3 ;  /* 0x0000001a050e7223 */ /* 0x000fe20000010003 */
[----:B------:R-:W-:Y:S01]  /*1c00*/  FADD.FTZ R21, R21, -UR13 ;  /* 0x8000000d15157e21 */ /* 0x000fe20008010000 */
[----:B------:R-:W-:Y:S01]  /*1c10*/  FMUL.FTZ R13, R15, -1.4426950216293334961 ;  /* 0xbfb8aa3b0f0d7820 */ /* 0x000fe20000410000 */
[----:B------:R-:W-:Y:S01]  /*1c20*/  SHF.L.U32 R24, R24, 0x10, RZ ;  /* 0x0000001018187819 */ /* 0x000fe200000006ff */
[----:B------:R-:W-:Y:S01]  /*1c30*/  FADD.FTZ R7, R7, -UR13 ;  /* 0x8000000d07077e21 */ /* 0x000fe20008010000 */
[----:B------:R-:W-:Y:S01]  /*1c40*/  FMUL.FTZ R18, R14, -1.4426950216293334961 ;  /* 0xbfb8aa3b0e127820 */ /* 0x000fe20000410000 */
[----:B------:R-:W-:Y:S01]  /*1c50*/  FMUL.FTZ R23, R21, UR7 ;  /* 0x0000000715177c20 */ /* 0x000fe20008410000 */
[----:B------:R-:W-:Y:S01]  /*1c60*/  SHF.L.U32 R59, R39, 0x10, RZ ;  /* 0x00000010273b7819 */ /* 0x000fe200000006ff */
[----:B------:R-:W0:Y:S01]  /*1c70*/  MUFU.EX2 R13, R13 ;  /* 0x0000000d000d7308 */ /* 0x000e220000000800 */
[----:B------:R-:W-:Y:S01]  /*1c80*/  FMUL.FTZ R7, R7, UR7 ;  /* 0x0000000707077c20 */ /* 0x000fe20008410000 */
[----:B------:R-:W-:-:S03]  /*1c90*/  FFMA.FTZ R31, R6, R23, R4 ;  /* 0x00000017061f7223 */ /* 0x000fc60000010004 */
[----:B------:R-:W-:-:S03]  /*1ca0*/  FFMA.FTZ R33, R6, R7, R4 ;  /* 0x0000000706217223 */ /* 0x000fc60000010004 */
[----:B------:R-:W1:Y:S01]  /*1cb0*/  MUFU.EX2 R18, R18 ;  /* 0x0000001200127308 */ /* 0x000e620000000800 */
[----:B------:R-:W-:-:S07]  /*1cc0*/  FMUL.FTZ R17, R33, -1.4426950216293334961 ;  /* 0xbfb8aa3b21117820 */ /* 0x000fce0000410000 */
[----:B------:R-:W2:Y:S01]  /*1cd0*/  MUFU.EX2 R17, R17 ;  /* 0x0000001100117308 */ /* 0x000ea20000000800 */
[----:B0-----:R-:W-:-:S07]  /*1ce0*/  FADD.FTZ R16, R13, 1 ;  /* 0x3f8000000d107421 */ /* 0x001fce0000010000 */
[----:B------:R-:W0:Y:S01]  /*1cf0*/  MUFU.RCP R16, R16 ;  /* 0x0000001000107308 */ /* 0x000e220000001000 */
[----:B-1----:R-:W-:-:S07]  /*1d00*/  FADD.FTZ R20, R18, 1 ;  /* 0x3f80000012147421 */ /* 0x002fce0000010000 */
[----:B------:R-:W1:Y:S01]  /*1d10*/  MUFU.RCP R13, R20 ;  /* 0x00000014000d7308 */ /* 0x000e620000001000 */
[----:B--2---:R-:W-:-:S07]  /*1d20*/  FADD.FTZ R19, R17, 1 ;  /* 0x3f80000011137421 */ /* 0x004fce0000010000 */
[----:B------:R2:W3:Y:S01]  /*1d30*/  MUFU.RCP R17, R19 ;  /* 0x0000001300117308 */ /* 0x0004e20000001000 */
[----:B0-----:R-:W-:Y:S01]  /*1d40*/  FADD.FTZ R18, -R16, 1 ;  /* 0x3f80000010127421 */ /* 0x001fe20000010100 */
[----:B------:R-:W-:Y:S01]  /*1d50*/  FMUL.FTZ R25, R25, R16 ;  /* 0x0000001019197220 */ /* 0x000fe20000410000 */
[----:B------:R-:W-:Y:S02]  /*1d60*/  SHF.L.U32 R16, R45, 0x10, RZ ;  /* 0x000000102d107819 */ /* 0x000fe400000006ff */
[----:B------:R-:W-:Y:S01]  /*1d70*/  FFMA.FTZ R18, R15, R18, 1 ;  /* 0x3f8000000f127423 */ /* 0x000fe20000010012 */
[----:B------:R-:W-:Y:S02]  /*1d80*/  PRMT R15, R45, 0x7632, R15 ;  /* 0x000076322d0f7816 */ /* 0x000fe4000000000f */
[----:B------:R-:W-:Y:S01]  /*1d90*/  FADD.FTZ R16, R16, -UR13 ;  /* 0x8000000d10107e21 */ /* 0x000fe20008010000 */
[----:B------:R-:W-:Y:S01]  /*1da0*/  FMUL.FTZ R25, R25, R18 ;  /* 0x0000001219197220 */ /* 0x000fe20000410000 */
[----:B------:R-:W-:Y:S01]  /*1db0*/  SHF.L.U32 R21, R15, 0x10, RZ ;  /* 0x000000100f157819 */ /* 0x000fe200000006ff */
[----:B-1----:R-:W-:Y:S01]  /*1dc0*/  FADD.FTZ R15, -R13, 1 ;  /* 0x3f8000000d0f7421 */ /* 0x002fe20000010100 */
[----:B------:R-:W-:Y:S01]  /*1dd0*/  FMUL.FTZ R20, R16, UR7 ;  /* 0x0000000710147c20 */ /* 0x000fe20008410000 */
[----:B------:R-:W-:-:S02]  /*1de0*/  FMUL.FTZ R16, R31, -1.4426950216293334961 ;  /* 0xbfb8aa3b1f107820 */ /* 0x000fc40000410000 */
[----:B--2---:R-:W-:Y:S01]  /*1df0*/  FFMA.FTZ R19, R14, R15, 1 ;  /* 0x3f8000000e137423 */ /* 0x004fe2000001000f */
[----:B------:R-:W-:Y:S01]  /*1e00*/  FFMA.FTZ R14, R5, R20, R3 ;  /* 0x00000014050e7223 */ /* 0x000fe20000010003 */
[----:B---3--:R-:W-:Y:S01]  /*1e10*/  FADD.FTZ R22, -R17, 1 ;  /* 0x3f80000011167421 */ /* 0x008fe20000010100 */
[----:B------:R-:W-:Y:S01]  /*1e20*/  FADD.FTZ R21, R21, -UR13 ;  /* 0x8000000d15157e21 */ /* 0x000fe20008010000 */
[----:B------:R-:W0:Y:S01]  /*1e30*/  MUFU.EX2 R16, R16 ;  /* 0x0000001000107308 */ /* 0x000e220000000800 */
[----:B------:R-:W-:Y:S01]  /*1e40*/  FMUL.FTZ R18, R14, -1.4426950216293334961 ;  /* 0xbfb8aa3b0e127820 */ /* 0x000fe20000410000 */
[----:B------:R-:W-:Y:S01]  /*1e50*/  FFMA.FTZ R33, R33, R22, 1 ;  /* 0x3f80000021217423 */ /* 0x000fe20000010016 */
[----:B------:R-:W-:Y:S01]  /*1e60*/  SHF.L.U32 R22, R40, 0x10, RZ ;  /* 0x0000001028167819 */ /* 0x000fe200000006ff */
[----:B------:R-:W-:Y:S01]  /*1e70*/  FMUL.FTZ R24, R24, R17 ;  /* 0x0000001118187220 */ /* 0x000fe20000410000 */
[----:B------:R-:W-:-:S03]  /*1e80*/  FMUL.FTZ R17, R21, UR7 ;  /* 0x0000000715117c20 */ /* 0x000fc60008410000 */
[----:B------:R-:W1:Y:S01]  /*1e90*/  MUFU.EX2 R18, R18 ;  /* 0x0000001200127308 */ /* 0x000e620000000800 */
[----:B------:R-:W-:Y:S01]  /*1ea0*/  FMUL.FTZ R22, R22, R13 ;  /* 0x0000000d16167220 */ /* 0x000fe20000410000 */
[----:B------:R-:W-:Y:S01]  /*1eb0*/  SHF.L.U32 R13, R44, 0x10, RZ ;  /* 0x000000102c0d7819 */ /* 0x000fe200000006ff */
[----:B------:R-:W-:Y:S01]  /*1ec0*/  FFMA.FTZ R29, R6, R17, R4 ;  /* 0x00000011061d7223 */ /* 0x000fe20000010004 */
[----:B------:R-:W-:Y:S01]  /*1ed0*/  FMUL.FTZ R24, R24, R33 ;  /* 0x0000002118187220 */ /* 0x000fe20000410000 */
[----:B------:R-:W-:Y:S01]  /*1ee0*/  FMUL.FTZ R19, R22, R19 ;  /* 0x0000001316137220 */ /* 0x000fe20000410000 */
[----:B------:R-:W-:Y:S01]  /*1ef0*/  PRMT R22, R40, 0x7632, R22 ;  /* 0x0000763228167816 */ /* 0x000fe20000000016 */
[----:B------:R-:W-:Y:S01]  /*1f00*/  FADD.FTZ R13, R13, -UR13 ;  /* 0x8000000d0d0d7e21 */ /* 0x000fe20008010000 */
[----:B------:R-:W-:Y:S01]  /*1f10*/  FMUL.FTZ R15, R29, -1.4426950216293334961 ;  /* 0xbfb8aa3b1d0f7820 */ /* 0x000fe20000410000 */
[----:B0-----:R-:W-:Y:S01]  /*1f20*/  FADD.FTZ R27, R16, 1 ;  /* 0x3f800000101b7421 */ /* 0x001fe20000010000 */
[----:B------:R-:W-:Y:S01]  /*1f30*/  SHF.L.U32 R22, R22, 0x10, RZ ;  /* 0x0000001016167819 */ /* 0x000fe200000006ff */
[----:B------:R-:W-:-:S03]  /*1f40*/  FMUL.FTZ R16, R13, UR7 ;  /* 0x000000070d107c20 */ /* 0x000fc60008410000 */
[----:B------:R-:W-:Y:S01]  /*1f50*/  MUFU.EX2 R15, R15 ;  /* 0x0000000f000f7308 */ /* 0x000fe20000000800 */
[----:B------:R-:W-:Y:S01]  /*1f60*/  FFMA.FTZ R13, R5, R16, R3 ;  /* 0x00000010050d7223 */ /* 0x000fe20000010003 */
[----:B-1----:R-:W-:-:S03]  /*1f70*/  FADD.FTZ R32, R18, 1 ;  /* 0x3f80000012207421 */ /* 0x002fc60000010000 */
[----:B------:R-:W-:-:S03]  /*1f80*/  FMUL.FTZ R21, R13, -1.4426950216293334961 ;  /* 0xbfb8aa3b0d157820 */ /* 0x000fc60000410000 */
[----:B------:R-:W0:Y:S08]  /*1f90*/  MUFU.RCP R27, R27 ;  /* 0x0000001b001b7308 */ /* 0x000e300000001000 */
[----:B------:R-:W1:Y:S08]  /*1fa0*/  MUFU.RCP R18, R32 ;  /* 0x0000002000127308 */ /* 0x000e700000001000 */
[----:B------:R-:W2:Y:S01]  /*1fb0*/  MUFU.EX2 R21, R21 ;  /* 0x0000001500157308 */ /* 0x000ea20000000800 */
[----:B0-----:R-:W-:Y:S01]  /*1fc0*/  FMUL.FTZ R22, R22, R27 ;  /* 0x0000001b16167220 */ /* 0x001fe20000410000 */
[----:B------:R-:W-:Y:S01]  /*1fd0*/  FADD.FTZ R28, -R27, 1 ;  /* 0x3f8000001b1c7421 */ /* 0x000fe20000010100 */
[----:B------:R-:W-:-:S03]  /*1fe0*/  FADD.FTZ R27, R15, 1 ;  /* 0x3f8000000f1b7421 */ /* 0x000fc60000010000 */
[----:B------:R-:W-:Y:S01]  /*1ff0*/  FFMA.FTZ R31, R31, R28, 1 ;  /* 0x3f8000001f1f7423 */ /* 0x000fe2000001001c */
[----:B-1----:R-:W-:Y:S02]  /*2000*/  FADD.FTZ R15, -R18, 1 ;  /* 0x3f800000120f7421 */ /* 0x002fe40000010100 */
[----:B------:R-:W0:Y:S01]  /*2010*/  MUFU.RCP R27, R27 ;  /* 0x0000001b001b7308 */ /* 0x000e220000001000 */
[----:B------:R-:W-:Y:S01]  /*2020*/  FMUL.FTZ R28, R59, R18 ;  /* 0x000000123b1c7220 */ /* 0x000fe20000410000 */
[----:B------:R-:W-:Y:S01]  /*2030*/  PRMT R18, R39, 0x7632, R18 ;  /* 0x0000763227127816 */ /* 0x000fe20000000012 */
[----:B------:R-:W-:Y:S01]  /*2040*/  FFMA.FTZ R15, R14, R15, 1 ;  /* 0x3f8000000e0f7423 */ /* 0x000fe2000001000f */
[----:B------:R-:W-:Y:S01]  /*2050*/  FMUL.FTZ R22, R22, R31 ;  /* 0x0000001f16167220 */ /* 0x000fe20000410000 */
[----:B------:R-:W-:Y:S01]  /*2060*/  PRMT R31, R38, 0x7632, R31 ;  /* 0x00007632261f7816 */ /* 0x000fe2000000001f */
[----:B--2---:R-:W-:Y:S01]  /*2070*/  FADD.FTZ R14, R21, 1 ;  /* 0x3f800000150e7421 */ /* 0x004fe20000010000 */
[----:B------:R-:W-:Y:S01]  /*2080*/  SHF.L.U32 R18, R18, 0x10, RZ ;  /* 0x0000001012127819 */ /* 0x000fe200000006ff */
[----:B------:R-:W-:Y:S01]  /*2090*/  FMUL.FTZ R21, R28, R15 ;  /* 0x0000000f1c157220 */ /* 0x000fe20000410000 */
[----:B------:R-:W-:-:S03]  /*20a0*/  SHF.L.U32 R31, R31, 0x10, RZ ;  /* 0x000000101f1f7819 */ /* 0x000fc600000006ff */
[----:B------:R-:W1:Y:S01]  /*20b0*/  MUFU.RCP R14, R14 ;  /* 0x0000000e000e7308 */ /* 0x000e620000001000 */
[----:B0-----:R-:W-:Y:S01]  /*20c0*/  FMUL.FTZ R18, R18, R27 ;  /* 0x0000001b12127220 */ /* 0x001fe20000410000 */
[----:B------:R-:W-:Y:S01]  /*20d0*/  FADD.FTZ R32, -R27, 1 ;  /* 0x3f8000001b207421 */ /* 0x000fe20000010100 */
[----:B------:R-:W-:-:S03]  /*20e0*/  PRMT R27, R44, 0x7632, R27 ;  /* 0x000076322c1b7816 */ /* 0x000fc6000000001b */
[----:B------:R-:W-:Y:S01]  /*20f0*/  FFMA.FTZ R29, R29, R32, 1 ;  /* 0x3f8000001d1d7423 */ /* 0x000fe20000010020 */
[----:B------:R-:W-:Y:S01]  /*2100*/  SHF.L.U32 R27, R27, 0x10, RZ ;  /* 0x000000101b1b7819 */ /* 0x000fe200000006ff */
[----:B------:R-:W-:Y:S02]  /*2110*/  FMUL.FTZ R32, R6, R24 ;  /* 0x0000001806207220 */ /* 0x000fe40000410000 */
[----:B------:R-:W-:Y:S02]  /*2120*/  FMUL.FTZ R18, R18, R29 ;  /* 0x0000001d12127220 */ /* 0x000fe40000410000 */
[----:B------:R-:W-:Y:S01]  /*2130*/  FADD.FTZ R27, R27, -UR13 ;  /* 0x8000000d1b1b7e21 */ /* 0x000fe20008010000 */
[----:B-1----:R-:W-:-:S04]  /*2140*/  FADD.FTZ R28, -R14, 1 ;  /* 0x3f8000000e1c7421 */ /* 0x002fc80000010100 */
[----:B------:R-:W-:Y:S01]  /*2150*/  FFMA.FTZ R15, R13, R28, 1 ;  /* 0x3f8000000d0f7423 */ /* 0x000fe2000001001c */
[----:B------:R-:W-:-:S05]  /*2160*/  SHF.L.U32 R13, R38, 0x10, RZ ;  /* 0x00000010260d7819 */ /* 0x000fca00000006ff */
[----:B------:R-:W-:Y:S01]  /*2170*/  FMUL.FTZ R14, R13, R14 ;  /* 0x0000000e0d0e7220 */ /* 0x000fe20000410000 */
[----:B------:R-:W-:-:S03]  /*2180*/  FMUL.FTZ R13, R27, UR7 ;  /* 0x000000071b0d7c20 */ /* 0x000fc60008410000 */
[----:B------:R-:W-:Y:S01]  /*2190*/  FMUL.FTZ R14, R14, R15 ;  /* 0x0000000f0e0e7220 */ /* 0x000fe20000410000 */
[----:B------:R-:W-:-:S04]  /*21a0*/  FFMA.FTZ R15, R6, R13, R4 ;  /* 0x0000000d060f7223 */ /* 0x000fc80000010004 */
[----:B------:R-:W-:-:S04]  /*21b0*/  FMUL.FTZ R59, R15, -1.4426950216293334961 ;  /* 0xbfb8aa3b0f3b7820 */ /* 0x000fc80000410000 */
[----:B------:R0:W1:Y:S02]  /*21c0*/  MUFU.EX2 R27, R59 ;  /* 0x0000003b001b7308 */ /* 0x0000640000000800 */
[----:B0-----:R-:W-:-:S04]  /*21d0*/  PRMT R59, R43, 0x7632, R59 ;  /* 0x000076322b3b7816 */ /* 0x001fc8000000003b */
[----:B------:R-:W-:Y:S01]  /*21e0*/  SHF.L.U32 R59, R59, 0x10, RZ ;  /* 0x000000103b3b7819 */ /* 0x000fe200000006ff */
[----:B-1----:R-:W-:Y:S01]  /*21f0*/  FADD.FTZ R28, R27, 1 ;  /* 0x3f8000001b1c7421 */ /* 0x002fe20000010000 */
[----:B------:R-:W-:-:S04]  /*2200*/  FMUL.FTZ R27, R5, R25 ;  /* 0x00000019051b7220 */ /* 0x000fc80000410000 */
[----:B------:R-:W-:Y:S01]  /*2210*/  FFMA.FTZ R29, R12, R27, RZ ;  /* 0x0000001b0c1d7223 */ /* 0x000fe200000100ff */
[----:B------:R-:W0:Y:S01]  /*2220*/  MUFU.RCP R28, R28 ;  /* 0x0000001c001c7308 */ /* 0x000e220000001000 */
[----:B------:R-:W-:Y:S02]  /*2230*/  FADD.FTZ R27, RZ, R27 ;  /* 0x0000001bff1b7221 */ /* 0x000fe40000010000 */
[----:B------:R-:W-:Y:S02]  /*2240*/  FFMA.FTZ R29, R7, R32, R29 ;  /* 0x00000020071d7223 */ /* 0x000fe4000001001d */
[----:B------:R-:W-:Y:S01]  /*2250*/  FADD.FTZ R27, R32, R27 ;  /* 0x0000001b201b7221 */ /* 0x000fe20000010000 */
[----:B0-----:R-:W-:Y:S01]  /*2260*/  FADD.FTZ R32, -R28, 1 ;  /* 0x3f8000001c207421 */ /* 0x001fe20000010100 */
[----:B------:R-:W-:Y:S01]  /*2270*/  FMUL.FTZ R31, R31, R28 ;  /* 0x0000001c1f1f7220 */ /* 0x000fe20000410000 */
[----:B------:R-:W-:Y:S02]  /*2280*/  FADD.FTZ R28, RZ, R25 ;  /* 0x00000019ff1c7221 */ /* 0x000fe40000010000 */
[----:B------:R-:W-:-:S02]  /*2290*/  FFMA.FTZ R32, R15, R32, 1 ;  /* 0x3f8000000f207423 */ /* 0x000fc40000010020 */
[----:B------:R-:W-:Y:S02]  /*22a0*/  FADD.FTZ R28, R28, R19 ;  /* 0x000000131c1c7221 */ /* 0x000fe40000010000 */
[----:B------:R-:W-:Y:S01]  /*22b0*/  FMUL.FTZ R15, R31, R32 ;  /* 0x000000201f0f7220 */ /* 0x000fe20000410000 */
[----:B------:R-:W-:Y:S01]  /*22c0*/  FFMA.FTZ R31, R12, R25, RZ ;  /* 0x000000190c1f7223 */ /* 0x000fe200000100ff */
[----:B------:R-:W-:-:S03]  /*22d0*/  SHF.L.U32 R12, R43, 0x10, RZ ;  /* 0x000000102b0c7819 */ /* 0x000fc600000006ff */
[-C--:B------:R-:W-:Y:S01]  /*22e0*/  FFMA.FTZ R25, R26, R19.reuse, R31 ;  /* 0x000000131a197223 */ /* 0x080fe2000001001f */
[----:B------:R-:W-:Y:S01]  /*22f0*/  FMUL.FTZ R19, R5, R19 ;  /* 0x0000001305137220 */ /* 0x000fe20000410000 */
[----:B------:R-:W-:Y:S02]  /*2300*/  FADD.FTZ R12, R12, -UR13 ;  /* 0x8000000d0c0c7e21 */ /* 0x000fe40008010000 */
[----:B------:R-:W-:Y:S01]  /*2310*/  FFMA.FTZ R25, R20, R21, R25 ;  /* 0x0000001514197223 */ /* 0x000fe20000010019 */
[----:B------:R-:W-:Y:S01]  /*2320*/  FFMA.FTZ R32, R26, R19, R29 ;  /* 0x000000131a207223 */ /* 0x000fe2000001001d */
[----:B------:R-:W-:Y:S01]  /*2330*/  FMUL.FTZ R12, R12, UR7 ;  /* 0x000000070c0c7c20 */ /* 0x000fe20008410000 */
[----:B------:R-:W-:Y:S01]  /*2340*/  FADD.FTZ R27, R27, R19 ;  /* 0x000000131b1b7221 */ /* 0x000fe20000010000 */
[----:B------:R-:W-:Y:S01]  /*2350*/  SHF.L.U32 R19, R37, 0x10, RZ ;  /* 0x0000001025137819 */ /* 0x000fe200000006ff */
[----:B------:R-:W-:Y:S01]  /*2360*/  FFMA.FTZ R25, R16, R14, R25 ;  /* 0x0000000e10197223 */ /* 0x000fe20000010019 */
[----:B------:R-:W-:-:S04]  /*2370*/  FFMA.FTZ R26, R5, R12, R3 ;  /* 0x0000000c051a7223 */ /* 0x000fc80000010003 */
[----:B------:R-:W-:-:S06]  /*2380*/  FMUL.FTZ R31, R26, -1.4426950216293334961 ;  /* 0xbfb8aa3b1a1f7820 */ /* 0x000fcc0000410000 */
[----:B------:R-:W0:Y:S02]  /*2390*/  MUFU.EX2 R31, R31 ;  /* 0x0000001f001f7308 */ /* 0x000e240000000800 */
[----:B0-----:R-:W-:Y:S01]  /*23a0*/  FADD.FTZ R33, R31, 1 ;  /* 0x3f8000001f217421 */ /* 0x001fe20000010000 */
[----:B------:R-:W-:-:S05]  /*23b0*/  FMUL.FTZ R31, R6, R22 ;  /* 0x00000016061f7220 */ /* 0x000fca0000410000 */
[----:B------:R-:W0:Y:S02]  /*23c0*/  MUFU.RCP R29, R33 ;  /* 0x00000021001d7308 */ /* 0x000e240000001000 */
[----:B0-----:R-:W-:Y:S01]  /*23d0*/  FMUL.FTZ R19, R19, R29 ;  /* 0x0000001d13137220 */ /* 0x001fe20000410000 */
[----:B------:R-:W-:-:S04]  /*23e0*/  FADD.FTZ R29, -R29, 1 ;  /* 0x3f8000001d1d7421 */ /* 0x000fc80000010100 */
[----:B------:R-:W-:Y:S01]  /*23f0*/  FFMA.FTZ R26, R26, R29, 1 ;  /* 0x3f8000001a1a7423 */ /* 0x000fe2000001001d */
[----:B------:R-:W-:-:S03]  /*2400*/  FADD.FTZ R29, RZ, R24 ;  /* 0x00000018ff1d7221 */ /* 0x000fc60000010000 */
[----:B------:R-:W-:Y:S01]  /*2410*/  FMUL.FTZ R19, R19, R26 ;  /* 0x0000001a13137220 */ /* 0x000fe20000410000 */
[----:B------:R-:W-:Y:S01]  /*2420*/  FFMA.FTZ R26, R7, R24, RZ ;  /* 0x00000018071a7223 */ /* 0x000fe200000100ff */
[----:B------:R-:W-:Y:S01]  /*2430*/  FADD.FTZ R7, R59, -UR13 ;  /* 0x8000000d3b077e21 */ /* 0x000fe20008010000 */
[----:B------:R-:W-:Y:S01]  /*2440*/  FADD.FTZ R29, R29, R22 ;  /* 0x000000161d1d7221 */ /* 0x000fe20000010000 */
[----:B------:R-:W-:Y:S01]  /*2450*/  FFMA.FTZ R25, R12, R19, R25 ;  /* 0x000000130c197223 */ /* 0x000fe20000010019 */
[----:B------:R-:W-:Y:S01]  /*2460*/  FFMA.FTZ R26, R23, R22, R26 ;  /* 0x00000016171a7223 */ /* 0x000fe2000001001a */
[----:B------:R-:W-:Y:S01]  /*2470*/  FMUL.FTZ R7, R7, UR7 ;  /* 0x0000000707077c20 */ /* 0x000fe20008410000 */
[----:B------:R-:W-:Y:S01]  /*2480*/  FFMA.FTZ R23, R23, R31, R32 ;  /* 0x0000001f17177223 */ /* 0x000fe20000010020 */
[--C-:B------:R-:W-:Y:S01]  /*2490*/  FADD.FTZ R31, R31, R27.reuse ;  /* 0x0000001b1f1f7221 */ /* 0x100fe20000010000 */
[----:B------:R-:W-:Y:S01]  /*24a0*/  PRMT R27, R37, 0x7632, R27 ;  /* 0x00007632251b7816 */ /* 0x000fe2000000001b */
[----:B------:R-:W-:Y:S01]  /*24b0*/  FFMA.FTZ R22, R6, R7, R4 ;  /* 0x0000000706167223 */ /* 0x000fe20000010004 */
[----:B------:R-:W-:-:S02]  /*24c0*/  FFMA.FTZ R26, R17, R18, R26 ;  /* 0x00000012111a7223 */ /* 0x000fc4000001001a */
[----:B------:R-:W-:Y:S01]  /*24d0*/  SHF.L.U32 R27, R27, 0x10, RZ ;  /* 0x000000101b1b7819 */ /* 0x000fe200000006ff */
[----:B------:R-:W-:Y:S01]  /*24e0*/  FMUL.FTZ R32, R22, -1.4426950216293334961 ;  /* 0xbfb8aa3b16207820 */ /* 0x000fe20000410000 */
[----:B------:R-:W-:-:S05]  /*24f0*/  FFMA.FTZ R26, R13, R15, R26 ;  /* 0x0000000f0d1a7223 */ /* 0x000fca000001001a */
[----:B------:R-:W0:Y:S02]  /*2500*/  MUFU.EX2 R32, R32 ;  /* 0x0000002000207308 */ /* 0x000e240000000800 */
[----:B0-----:R-:W-:Y:S01]  /*2510*/  FADD.FTZ R24, R32, 1 ;  /* 0x3f80000020187421 */ /* 0x001fe20000010000 */
[----:B------:R-:W-:-:S04]  /*2520*/  FMUL.FTZ R32, R5, R21 ;  /* 0x0000001505207220 */ /* 0x000fc80000410000 */
[----:B------:R-:W-:Y:S01]  /*2530*/  FADD.FTZ R31, R31, R32 ;  /* 0x000000201f1f7221 */ /* 0x000fe20000010000 */
[----:B------:R-:W0:Y:S02]  /*2540*/  MUFU.RCP R24, R24 ;  /* 0x0000001800187308 */ /* 0x000e240000001000 */
[----:B0-----:R-:W-:Y:S01]  /*2550*/  FADD.FTZ R33, -R24, 1 ;  /* 0x3f80000018217421 */ /* 0x001fe20000010100 */
[----:B------:R-:W-:-:S03]  /*2560*/  FMUL.FTZ R27, R27, R24 ;  /* 0x000000181b1b7220 */ /* 0x000fc60000410000 */
[----:B------:R-:W-:-:S04]  /*2570*/  FFMA.FTZ R22, R22, R33, 1 ;  /* 0x3f80000016167423 */ /* 0x000fc80000010021 */
[----:B------:R-:W-:Y:S01]  /*2580*/  FMUL.FTZ R22, R27, R22 ;  /* 0x000000161b167220 */ /* 0x000fe20000410000 */
[----:B------:R-:W-:-:S03]  /*2590*/  SHF.L.U32 R27, R42, 0x10, RZ ;  /* 0x000000102a1b7819 */ /* 0x000fc600000006ff */
[----:B------:R-:W-:Y:S02]  /*25a0*/  FFMA.FTZ R26, R7, R22, R26 ;  /* 0x00000016071a7223 */ /* 0x000fe4000001001a */
[----:B------:R-:W-:Y:S01]  /*25b0*/  FADD.FTZ R33, R27, -UR13 ;  /* 0x8000000d1b217e21 */ /* 0x000fe20008010000 */
[----:B------:R-:W-:Y:S01]  /*25c0*/  FADD.FTZ R27, R28, R21 ;  /* 0x000000151c1b7221 */ /* 0x000fe20000010000 */
[----:B------:R-:W-:Y:S01]  /*25d0*/  FFMA.FTZ R28, R20, R32, R23 ;  /* 0x00000020141c7223 */ /* 0x000fe20000010017 */
[----:B------:R-:W-:Y:S01]  /*25e0*/  SHF.L.U32 R32, R36, 0x10, RZ ;  /* 0x0000001024207819 */ /* 0x000fe200000006ff */
        /* <DEDUP_REMOVED lines=8> */
[----:B0-----:R-:W-:Y:S01]  /*2670*/  FMUL.FTZ R21, R32, R23 ;  /* 0x0000001720157220 */ /* 0x001fe20000410000 */
[----:B------:R-:W-:Y:S01]  /*2680*/  PRMT R32, R42, 0x7632, R32 ;  /* 0x000076322a207816 */ /* 0x000fe20000000020 */
[----:B------:R-:W-:-:S03]  /*2690*/  FADD.FTZ R59, -R23, 1 ;  /* 0x3f800000173b7421 */ /* 0x000fc60000010100 */
[----:B------:R-:W-:Y:S01]  /*26a0*/  SHF.L.U32 R32, R32, 0x10, RZ ;  /* 0x0000001020207819 */ /* 0x000fe200000006ff */
[----:B------:R-:W-:-:S04]  /*26b0*/  FFMA.FTZ R20, R20, R59, 1 ;  /* 0x3f80000014147423 */ /* 0x000fc8000001003b */
[----:B------:R-:W-:Y:S01]  /*26c0*/  FADD.FTZ R32, R32, -UR13 ;  /* 0x8000000d20207e21 */ /* 0x000fe20008010000 */
[----:B------:R-:W-:Y:S01]  /*26d0*/  FMUL.FTZ R21, R21, R20 ;  /* 0x0000001415157220 */ /* 0x000fe20000410000 */
[----:B------:R-:W-:Y:S01]  /*26e0*/  FADD.FTZ R20, R29, R18 ;  /* 0x000000121d147221 */ /* 0x000fe20000010000 */
[----:B------:R-:W-:Y:S01]  /*26f0*/  FFMA.FTZ R29, R17, R33, R28 ;  /* 0x00000021111d7223 */ /* 0x000fe2000001001c */
[----:B------:R-:W-:Y:S01]  /*2700*/  FMUL.FTZ R23, R32, UR7 ;  /* 0x0000000720177c20 */ /* 0x000fe20008410000 */
[----:B------:R-:W-:Y:S01]  /*2710*/  PRMT R33, R36, 0x7632, R33 ;  /* 0x0000763224217816 */ /* 0x000fe20000000021 */
[----:B------:R-:W-:Y:S02]  /*2720*/  FFMA.FTZ R25, R24, R21, R25 ;  /* 0x0000001518197223 */ /* 0x000fe40000010019 */
[----:B------:R-:W-:Y:S01]  /*2730*/  FFMA.FTZ R17, R6, R23, R4 ;  /* 0x0000001706117223 */ /* 0x000fe20000010004 */
[----:B------:R-:W-:-:S03]  /*2740*/  SHF.L.U32 R33, R33, 0x10, RZ ;  /* 0x0000001021217819 */ /* 0x000fc600000006ff */
[----:B------:R-:W-:-:S06]  /*2750*/  FMUL.FTZ R28, R17, -1.4426950216293334961 ;  /* 0xbfb8aa3b111c7820 */ /* 0x000fcc0000410000 */
[----:B------:R-:W0:Y:S02]  /*2760*/  MUFU.EX2 R28, R28 ;  /* 0x0000001c001c7308 */ /* 0x000e240000000800 */
[----:B0-----:R-:W-:-:S06]  /*2770*/  FADD.FTZ R32, R28, 1 ;  /* 0x3f8000001c207421 */ /* 0x001fcc0000010000 */
[----:B------:R0:W1:Y:S02]  /*2780*/  MUFU.RCP R18, R32 ;  /* 0x0000002000127308 */ /* 0x0000640000001000 */
[----:B0-----:R-:W-:-:S04]  /*2790*/  FMUL.FTZ R32, R5, R14 ;  /* 0x0000000e05207220 */ /* 0x001fc80000410000 */
[----:B------:R-:W-:Y:S01]  /*27a0*/  FADD.FTZ R31, R31, R32 ;  /* 0x000000201f1f7221 */ /* 0x000fe20000010000 */
        /* <DEDUP_REMOVED lines=8> */
[----:B------:R-:W-:Y:S01]  /*2830*/  FMUL.FTZ R14, R28, UR7 ;  /* 0x000000071c0e7c20 */ /* 0x000fe20008410000 */
[----:B------:R-:W-:Y:S01]  /*2840*/  FFMA.FTZ R28, R16, R32, R29 ;  /* 0x00000020101c7223 */ /* 0x000fe2000001001d */
[----:B------:R-:W-:Y:S01]  /*2850*/  SHF.L.U32 R32, R51, 0x10, RZ ;  /* 0x0000001033207819 */ /* 0x000fe200000006ff */
[----:B------:R-:W-:Y:S01]  /*2860*/  FADD.FTZ R18, R18, R19 ;  /* 0x0000001312127221 */ /* 0x000fe20000010000 */
        /* <DEDUP_REMOVED lines=27> */
[----:B------:R-:W-:-:S03]  /*2a20*/  SHF.L.U32 R32, R52, 0x10, RZ ;  /* 0x0000001034207819 */ /* 0x000fc600000006ff */
[----:B------:R-:W-:Y:S02]  /*2a30*/  FFMA.FTZ R26, R15, R13, R26 ;  /* 0x0000000d0f1a7223 */ /* 0x000fe4000001001a */
        /* <DEDUP_REMOVED lines=10> */
[----:B------:R0:W1:Y:S02]  /*2ae0*/  MUFU.RCP R19, R33 ;  /* 0x0000002100137308 */ /* 0x0000640000001000 */
[----:B0-----:R-:W-:-:S04]  /*2af0*/  FMUL.FTZ R33, R6, R22 ;  /* 0x0000001606217220 */ /* 0x001fc80000410000 */
[----:B------:R-:W-:Y:S01]  /*2b00*/  FFMA.FTZ R29, R7, R33, R28 ;  /* 0x00000021071d7223 */ /* 0x000fe2000001001c */
[----:B------:R-:W-:Y:S01]  /*2b10*/  SHF.L.U32 R7, R54, 0x10, RZ ;  /* 0x0000001036077819 */ /* 0x000fe200000006ff */
[----:B-1----:R-:W-:Y:S01]  /*2b20*/  FMUL.FTZ R32, R32, R19 ;  /* 0x0000001320207220 */ /* 0x002fe20000410000 */
[----:B------:R-:W-:-:S04]  /*2b30*/  FADD.FTZ R19, -R19, 1 ;  /* 0x3f80000013137421 */ /* 0x000fc80000010100 */
[----:B------:R-:W-:Y:S01]  /*2b40*/  FFMA.FTZ R19, R12, R19, 1 ;  /* 0x3f8000000c137423 */ /* 0x000fe20000010013 */
[----:B------:R-:W-:-:S03]  /*2b50*/  SHF.L.U32 R12, R56, 0x10, RZ ;  /* 0x00000010380c7819 */ /* 0x000fc600000006ff */
[----:B------:R-:W-:Y:S02]  /*2b60*/  FMUL.FTZ R19, R32, R19 ;  /* 0x0000001320137220 */ /* 0x000fe40000410000 */
[----:B------:R-:W-:Y:S01]  /*2b70*/  FADD.FTZ R32, R12, -UR13 ;  /* 0x8000000d0c207e21 */ /* 0x000fe20008010000 */
[----:B------:R-:W-:Y:S01]  /*2b80*/  FADD.FTZ R12, R27, R22 ;  /* 0x000000161b0c7221 */ /* 0x000fe20000010000 */
[----:B------:R-:W-:Y:S02]  /*2b90*/  FADD.FTZ R22, R33, R31 ;  /* 0x0000001f21167221 */ /* 0x000fe40000010000 */
[----:B------:R-:W-:Y:S01]  /*2ba0*/  FMUL.FTZ R27, R32, UR7 ;  /* 0x00000007201b7c20 */ /* 0x000fe20008410000 */
[----:B------:R-:W-:-:S03]  /*2bb0*/  FADD.FTZ R12, R12, R17 ;  /* 0x000000110c0c7221 */ /* 0x000fc60000010000 */
        /* <DEDUP_REMOVED lines=8> */
[----:B------:R-:W-:Y:S01]  /*2c40*/  FADD.FTZ R31, R18, R21 ;  /* 0x00000015121f7221 */ /* 0x000fe20000010000 */
[----:B------:R-:W-:Y:S02]  /*2c50*/  FMUL.FTZ R18, R5, R21 ;  /* 0x0000001505127220 */ /* 0x000fe40000410000 */
[----:B------:R-:W-:Y:S02]  /*2c60*/  FMUL.FTZ R7, R7, R28 ;  /* 0x0000001c07077220 */ /* 0x000fe40000410000 */
[----:B------:R-:W-:Y:S01]  /*2c70*/  FFMA.FTZ R29, R24, R18, R29 ;  /* 0x00000012181d7223 */ /* 0x000fe2000001001d */
[----:B------:R-:W-:Y:S01]  /*2c80*/  FADD.FTZ R21, R22, R18 ;  /* 0x0000001216157221 */ /* 0x000fe20000010000 */
[C---:B------:R-:W-:Y:S01]  /*2c90*/  FMUL.FTZ R18, R6.reuse, R17 ;  /* 0x0000001106127220 */ /* 0x040fe20000410000 */
[----:B------:R-:W-:-:S03]  /*2ca0*/  FMUL.FTZ R22, R6, R13 ;  /* 0x0000000d06167220 */ /* 0x000fc60000410000 */
[----:B------:R-:W-:Y:S01]  /*2cb0*/  FFMA.FTZ R29, R23, R18, R29 ;  /* 0x00000012171d7223 */ /* 0x000fe2000001001d */
[----:B------:R-:W-:Y:S01]  /*2cc0*/  FADD.FTZ R21, R18, R21 ;  /* 0x0000001512157221 */ /* 0x000fe20000010000 */
[----:B------:R-:W-:-:S04]  /*2cd0*/  FMUL.FTZ R18, R5, R16 ;  /* 0x0000001005127220 */ /* 0x000fc80000410000 */
[----:B------:R-:W-:Y:S01]  /*2ce0*/  FFMA.FTZ R24, R14, R18, R29 ;  /* 0x000000120e187223 */ /* 0x000fe2000001001d */
[----:B------:R-:W-:Y:S01]  /*2cf0*/  FADD.FTZ R21, R21, R18 ;  /* 0x0000001215157221 */ /* 0x000fe20000010000 */
[----:B------:R-:W-:Y:S01]  /*2d00*/  FMUL.FTZ R18, R5, R19 ;  /* 0x0000001305127220 */ /* 0x000fe20000410000 */
[----:B------:R-:W-:Y:S01]  /*2d10*/  FADD.FTZ R14, R31, R16 ;  /* 0x000000101f0e7221 */ /* 0x000fe20000010000 */
[----:B------:R-:W-:Y:S01]  /*2d20*/  FFMA.FTZ R17, R15, R22, R24 ;  /* 0x000000160f117223 */ /* 0x000fe20000010018 */
[----:B------:R-:W-:Y:S01]  /*2d30*/  FADD.FTZ R21, R22, R21 ;  /* 0x0000001516157221 */ /* 0x000fe20000010000 */
[----:B------:R-:W-:Y:S01]  /*2d40*/  FMUL.FTZ R16, R6, R7 ;  /* 0x0000000706107220 */ /* 0x000fe20000410000 */
[----:B------:R-:W-:Y:S01]  /*2d50*/  FADD.FTZ R22, R12, R13 ;  /* 0x0000000d0c167221 */ /* 0x000fe20000010000 */
[C---:B------:R-:W-:Y:S01]  /*2d60*/  FFMA.FTZ R24, R20.reuse, R18, R17 ;  /* 0x0000001214187223 */ /* 0x040fe20000010011 */
[----:B------:R-:W-:Y:S01]  /*2d70*/  FADD.FTZ R21, R21, R18 ;  /* 0x0000001215157221 */ /* 0x000fe20000010000 */
[----:B------:R-:W-:Y:S01]  /*2d80*/  FFMA.FTZ R12, R20, R19, R25 ;  /* 0x00000013140c7223 */ /* 0x000fe20000010019 */
[----:B------:R-:W-:Y:S01]  /*2d90*/  FADD.FTZ R14, R14, R19 ;  /* 0x000000130e0e7221 */ /* 0x000fe20000010000 */
[C---:B------:R-:W-:Y:S01]  /*2da0*/  FFMA.FTZ R18, R27.reuse, R16, R24 ;  /* 0x000000101b127223 */ /* 0x040fe20000010018 */
[----:B------:R-:W-:Y:S01]  /*2db0*/  FADD.FTZ R16, R16, R21 ;  /* 0x0000001510107221 */ /* 0x000fe20000010000 */
[----:B------:R-:W-:Y:S01]  /*2dc0*/  FFMA.FTZ R13, R27, R7, R26 ;  /* 0x000000071b0d7223 */ /* 0x000fe2000001001a */
[----:B------:R-:W-:-:S07]  /*2dd0*/  FADD.FTZ R15, R22, R7 ;  /* 0x00000007160f7221 */ /* 0x000fce0000010000 */
.L_x_285:
[----:B------:R-:W0:Y:S01]  /*2de0*/  S2R R21, SR_LANEID ;  /* 0x0000000000157919 */ /* 0x000e220000000000 */
[----:B------:R-:W-:Y:S01]  /*2df0*/  MOV R33, R16 ;  /* 0x0000001000217202 */ /* 0x000fe20000000f00 */
[----:B------:R-:W1:Y:S01]  /*2e00*/  S2UR UR10, SR_CgaCtaId ;  /* 0x00000000000a79c3 */ /* 0x000e620000008800 */
[----:B------:R-:W-:Y:S01]  /*2e10*/  UMOV UR6, 0x400 ;  /* 0x0000040000067882 */ /* 0x000fe20000000000 */
[----:B------:R-:W2:Y:S01]  /*2e20*/  SHFL.DOWN PT, R7, R18, 0x1, 0x1f ;  /* 0x08201f0012077f89 */ /* 0x000ea200000e0000 */
[----:B------:R-:W-:Y:S01]  /*2e30*/  UIADD3 UR5, UPT, UPT, UR6, 0x60, URZ ;  /* 0x0000006006057890 */ /* 0x000fe2000fffe0ff */
[----:B------:R-:W-:Y:S01]  /*2e40*/  BSSY.RECONVERGENT B0, `(.L_x_286) ;  /* 0x0000028000007945 */ /* 0x000fe20003800200 */
[----:B------:R-:W-:Y:S01]  /*2e50*/  ISETP.NE.AND P2, PT, R61, RZ, PT ;  /* 0x000000ff3d00720c */ /* 0x000fe20003f45270 */
        /* <DEDUP_REMOVED lines=38> */
.L_x_287:
[----:B------:R-:W-:Y:S05]  /*30c0*/  BSYNC.RECONVERGENT B0 ;  /* 0x0000000000007941 */ /* 0x000fea0003800200 */
.L_x_286:
[----:B------:R-:W-:Y:S06]  /*30d0*/  BAR.SYNC.DEFER_BLOCKING 0x0 ;  /* 0x0000000000007b1d */ /* 0x000fec0000010000 */
[----:B------:R-:W-:Y:S04]  /*30e0*/  BSSY.RECONVERGENT B0, `(.L_x_288) ;  /* 0x0000015000007945 */ /* 0x000fe80003800200 */
[----:B------:R-:W-:Y:S05]  /*30f0*/  @P2 BRA `(.L_x_289) ;  /* 0x00000000004c2947 */ /* 0x000fea0003800000 */
[----:B------:R-:W-:-:S09]  /*3100*/  ULEA UR5, UR10, UR6, 0x18 ;  /* 0x000000060a057291 */ /* 0x000fd2000f8ec0ff */
[----:B-123--:R-:W1:Y:S04]  /*3110*/  LDS.128 R16, [UR5+0x10] ;  /* 0x00001005ff107984 */ /* 0x00ee680008000c00 */
[----:B------:R-:W2:Y:S04]  /*3120*/  LDS.128 R20, [UR5+0x20] ;  /* 0x00002005ff147984 */ /* 0x000ea80008000c00 */
[----:B------:R-:W3:Y:S04]  /*3130*/  LDS.128 R24, [UR5+0x30] ;  /* 0x00003005ff187984 */ /* 0x000ee80008000c00 */
[----:B------:R-:W0:Y:S01]  /*3140*/  LDS.64 R28, [UR5+0x40] ;  /* 0x00004005ff1c7984 */ /* 0x000e220008000a00 */
[----:B-1----:R-:W-:Y:S01]  /*3150*/  FADD.FTZ R31, R32, R16 ;  /* 0x00000010201f7221 */ /* 0x002fe20000010000 */
[----:B------:R-:W-:-:S03]  /*3160*/  FADD.FTZ R16, R33, R17 ;  /* 0x0000001121107221 */ /* 0x000fc60000010000 */
        /* <DEDUP_REMOVED lines=12> */
.L_x_289:
[----:B------:R-:W-:Y:S05]  /*3230*/  BSYNC.RECONVERGENT B0 ;  /* 0x0000000000007941 */ /* 0x000fea0003800200 */
.L_x_288:
        /* <DEDUP_REMOVED lines=159> */
.L_x_291:
[----:B------:R-:W-:Y:S05]  /*3c30*/  BSYNC.RECONVERGENT B0 ;  /* 0x0000000000007941 */ /* 0x000fea0003800200 */
.L_x_290:
[----:B------:R-:W-:Y:S04]  /*3c40*/  BSSY.RECONVERGENT B0, `(.L_x_292) ;  /* 0x000001c000007945 */ /* 0x000fe80003800200 */
[----:B------:R-:W-:Y:S05]  /*3c50*/  @P1 BRA `(.L_x_293) ;  /* 0x0000000000681947 */ /* 0x000fea0003800000 */
[----:B------:R-:W3:Y:S08]  /*3c60*/  LDC.64 R22, c[0x0][0x3f8] ;  /* 0x0000fe00ff167b82 */ /* 0x000ef00000000a00 */
[----:B------:R-:W4:Y:S01]  /*3c70*/  LDC.64 R20, c[0x0][0x3d8] ;  /* 0x0000f600ff147b82 */ /* 0x000f220000000a00 */
[----:B---3--:R-:W-:Y:S01]  /*3c80*/  IMAD.WIDE.U32 R16, R22, 0x3, RZ ;  /* 0x0000000316107825 */ /* 0x008fe200078e00ff */
[----:B--2---:R-:W-:-:S02]  /*3c90*/  LEA R19, R23, R23, 0x1 ;  /* 0x0000001717137211 */ /* 0x004fc400078e08ff */
[----:B0-----:R-:W-:Y:S02]  /*3ca0*/  LEA.HI R7, P1, R23, R22, RZ, 0x1 ;  /* 0x0000001617077211 */ /* 0x001fe400078308ff */
[----:B------:R-:W-:Y:S02]  /*3cb0*/  IADD3 R17, PT, PT, R17, R19, RZ ;  /* 0x0000001311117210 */ /* 0x000fe40007ffe0ff */
[----:B-1----:R-:W-:Y:S01]  /*3cc0*/  IADD3.X R18, PT, PT, RZ, R23, RZ, P1, !PT ;  /* 0x00000017ff127210 */ /* 0x002fe20000ffe4ff */
        /* <DEDUP_REMOVED lines=19> */
.L_x_293:
[----:B------:R-:W-:Y:S05]  /*3e00*/  BSYNC.RECONVERGENT B0 ;  /* 0x0000000000007941 */ /* 0x000fea0003800200 */
.L_x_292:
[----:B------:R-:W-:Y:S05]  /*3e10*/  @!P3 BRA `(.L_x_294) ;  /* 0x000000080094b947 */ /* 0x000fea0003800000 */
[----:B-12-4-:R-:W1:Y:S01]  /*3e20*/  LDC.64 R18, c[0x0][0x3d0] ;  /* 0x0000f400ff127b82 */ /* 0x016e620000000a00 */
[----:B0-----:R-:W-:Y:S02]  /*3e30*/  LOP3.LUT R7, R58, 0x1, RZ, 0xc0, !PT ;  /* 0x000000013a077812 */ /* 0x001fe400078ec0ff */
[----:B------:R-:W-:-:S03]  /*3e40*/  ISETP.GE.U32.AND P3, PT, R35, 0x8, PT ;  /* 0x000000082300780c */ /* 0x000fc60003f66070 */
[----:B------:R-:W-:-:S04]  /*3e50*/  IMAD R14, R7, R0, RZ ;  /* 0x00000000070e7224 */ /* 0x000fc800078e02ff */
[----:B------:R-:W-:-:S05]  /*3e60*/  IMAD R7, R14, R35, RZ ;  /* 0x000000230e077224 */ /* 0x000fca00078e02ff */
[----:B------:R-:W-:-:S05]  /*3e70*/  SHF.L.U32 R7, R7, 0x1, RZ ;  /* 0x0000000107077819 */ /* 0x000fca00000006ff */
[----:B-1----:R-:W-:Y:S01]  /*3e80*/  IMAD.WIDE R18, R7, 0x4, R18 ;  /* 0x0000000407127825 */ /* 0x002fe200078e0212 */
        /* <DEDUP_REMOVED lines=15> */
[----:B-1----:R-:W-:Y:S05]  /*3f80*/  @!P1 BRA `(.L_x_295) ;  /* 0x0000000000149947 */ /* 0x002fea0003800000 */
.L_x_296:
[----:B------:R-:W2:Y:S04]  /*3f90*/  LDG.E.STRONG.GPU R7, desc[UR8][R12.64] ;  /* 0x000000080c077981 */ /* 0x000ea8000c1ef900 */
[----:B--2---:R-:W-:Y:S01]  /*3fa0*/  CCTL.IVALL ;  /* 0x00000000ff00798f */ /* 0x004fe20002000000 */
[----:B------:R-:W-:Y:S05]  /*3fb0*/  YIELD ;  /* 0x0000000000007946 */ /* 0x000fea0003800000 */
[----:B------:R-:W-:-:S13]  /*3fc0*/  ISETP.NE.AND P1, PT, R7, R16, PT ;  /* 0x000000100700720c */ /* 0x000fda0003f25270 */
[----:B------:R-:W-:Y:S05]  /*3fd0*/  @P1 BRA `(.L_x_296) ;  /* 0xfffffffc00ec1947 */ /* 0x000fea000383ffff */
.L_x_295:
[----:B------:R-:W-:Y:S05]  /*3fe0*/  WARPSYNC.ALL ;  /* 0x0000000000007948 */ /* 0x000fea0003800000 */
[----:B------:R-:W-:Y:S01]  /*3ff0*/  BAR.SYNC.DEFER_BLOCKING 0x0 ;  /* 0x0000000000007b1d */ /* 0x000fe20000010000 */
[----:B------:R-:W-:-:S05]  /*4000*/  HFMA2 R7, -RZ, RZ, 0, 0 ;  /* 0x00000000ff077431 */ /* 0x000fca00000001ff */
[----:B------:R-:W-:Y:S05]  /*4010*/  @!P3 BRA `(.L_x_297) ;  /* 0x00000004001cb947 */ /* 0x000fea0003800000 */
[CC--:B---3--:R-:W-:Y:S01]  /*4020*/  LEA R16, R0.reuse, R60.reuse, 0x1 ;  /* 0x0000003c00107211 */ /* 0x0c8fe200078e08ff */
[C-C-:B------:R-:W-:Y:S01]  /*4030*/  IMAD R14, R0.reuse, 0x6, R60.reuse ;  /* 0x00000006000e7824 */ /* 0x140fe200078e023c */
[C---:B------:R-:W-:Y:S01]  /*4040*/  LEA R13, R0.reuse, R60, 0x2 ;  /* 0x0000003c000d7211 */ /* 0x040fe200078e10ff */
[--C-:B------:R-:W-:Y:S01]  /*4050*/  IMAD R7, R0, 0x3, R60.reuse ;  /* 0x0000000300077824 */ /* 0x100fe200078e023c */
[----:B------:R-:W-:Y:S01]  /*4060*/  IADD3 R17, PT, PT, R60, R0, RZ ;  /* 0x000000003c117210 */ /* 0x000fe20007ffe0ff */
[C-C-:B------:R-:W-:Y:S01]  /*4070*/  IMAD R15, R0.reuse, 0x5, R60.reuse ;  /* 0x00000005000f7824 */ /* 0x140fe200078e023c */
[----:B------:R-:W-:Y:S01]  /*4080*/  MOV R29, RZ ;  /* 0x000000ff001d7202 */ /* 0x000fe20000000f00 */
[----:B------:R-:W-:Y:S01]  /*4090*/  IMAD R12, R0, 0x7, R60 ;  /* 0x00000007000c7824 */ /* 0x000fe200078e023c */
[----:B------:R-:W-:Y:S01]  /*40a0*/  MOV R28, R60 ;  /* 0x0000003c001c7202 */ /* 0x000fe20000000f00 */
[----:B------:R-:W-:Y:S01]  /*40b0*/  UIADD3 UR5, UPT, UPT, -UR11, URZ, URZ ;  /* 0x000000ff0b057290 */ /* 0x000fe2000fffe1ff */
[----:B------:R-:W-:-:S11]  /*40c0*/  LOP3.LUT R30, R35, 0x7ffffff8, RZ, 0xc0, !PT ;  /* 0x7ffffff8231e7812 */ /* 0x000fd600078ec0ff */
.L_x_298:
[----:B------:R-:W-:-:S13]  /*40d0*/  ISETP.EQ.OR P1, PT, RZ, UR5, P2 ;  /* 0x00000005ff007c0c */ /* 0x000fda0009722670 */
[----:B------:R-:W-:-:S06]  /*40e0*/  @!P1 IMAD.WIDE.U32 R22, R28, 0x8, R18 ;  /* 0x000000081c169825 */ /* 0x000fcc00078e0012 */
[----:B------:R-:W2:Y:S01]  /*40f0*/  @!P1 LDG.E.64 R22, desc[UR8][R22.64] ;  /* 0x0000000816169981 */ /* 0x000ea2000c1e1b00 */
[C---:B------:R-:W-:Y:S02]  /*4100*/  IADD3 R20, PT, PT, R29.reuse, 0x1, RZ ;  /* 0x000000011d147810 */ /* 0x040fe40007ffe0ff */
[C---:B------:R-:W-:Y:S02]  /*4110*/  IADD3 R24, PT, PT, R29.reuse, 0x2, RZ ;  /* 0x000000021d187810 */ /* 0x040fe40007ffe0ff */
        /* <DEDUP_REMOVED lines=55> */
.L_x_297:
        /* <DEDUP_REMOVED lines=9> */
[----:B------:R-:W2:Y:S01]  /*4520*/  @!P5 LDG.E.64 R12, desc[UR8][R12.64] ;  /* 0x000000080c0cd981 */ /* 0x000ea2000c1e1b00 */
[C---:B------:R-:W-:Y:S02]  /*4530*/  IADD3 R15, PT, PT, R7.reuse, 0x1, RZ ;  /* 0x00000001070f7810 */ /* 0x040fe40007ffe0ff */
[----:B------:R-:W-:Y:S02]  /*4540*/  IADD3 R17, PT, PT, R7, 0x2, RZ ;  /* 0x0000000207117810 */ /* 0x000fe40007ffe0ff */
[----:B------:R-:W-:Y:S02]  /*4550*/  ISETP.EQ.OR P4, PT, R15, UR11, P2 ;  /* 0x0000000b0f007c0c */ /* 0x000fe40009782670 */
[----:B------:R-:W-:Y:S02]  /*4560*/  IADD3 R21, PT, PT, R7, 0x3, RZ ;  /* 0x0000000307157810 */ /* 0x000fe40007ffe0ff */
[----:B------:R-:W-:-:S09]  /*4570*/  ISETP.EQ.OR P3, PT, R17, UR11, P2 ;  /* 0x0000000b11007c0c */ /* 0x000fd20009762670 */
[----:B------:R-:W-:-:S04]  /*4580*/  @!P4 IMAD R15, R15, R0, R60 ;  /* 0x000000000f0fc224 */ /* 0x000fc800078e023c */
[----:B------:R-:W-:-:S04]  /*4590*/  @!P3 IMAD R17, R17, R0, R60 ;  /* 0x000000001111b224 */ /* 0x000fc800078e023c */
[----:B---3--:R-:W-:-:S06]  /*45a0*/  @!P3 IMAD.WIDE.U32 R16, R17, 0x8, R18 ;  /* 0x000000081110b825 */ /* 0x008fcc00078e0012 */
[----:B------:R-:W3:Y:S01]  /*45b0*/  @!P3 LDG.E.64 R16, desc[UR8][R16.64] ;  /* 0x000000081010b981 */ /* 0x000ee2000c1e1b00 */
[----:B--2---:R-:W-:Y:S01]  /*45c0*/  @!P5 FADD.FTZ R32, R32, R12 ;  /* 0x0000000c2020d221 */ /* 0x004fe20000010000 */
[----:B------:R-:W-:Y:S01]  /*45d0*/  @!P5 FADD.FTZ R33, R33, R13 ;  /* 0x0000000d2121d221 */ /* 0x000fe20000010000 */
[----:B------:R-:W-:Y:S01]  /*45e0*/  ISETP.EQ.OR P5, PT, R21, UR11, P2 ;  /* 0x0000000b15007c0c */ /* 0x000fe200097a2670 */
[----:B------:R-:W-:-:S06]  /*45f0*/  @!P4 IMAD.WIDE.U32 R12, R15, 0x8, R18 ;  /* 0x000000080f0cc825 */ /* 0x000fcc00078e0012 */
[----:B------:R-:W2:Y:S06]  /*4600*/  @!P4 LDG.E.64 R12, desc[UR8][R12.64] ;  /* 0x000000080c0cc981 */ /* 0x000eac000c1e1b00 */
        /* <DEDUP_REMOVED lines=10> */
.L_x_299:
        /* <DEDUP_REMOVED lines=11> */
[----:B------:R-:W2:Y:S04]  /*4760*/  @!P3 LDG.E.64 R14, desc[UR8][R14.64] ;  /* 0x000000080e0eb981 */ /* 0x000ea8000c1e1b00 */
[----:B------:R-:W3:Y:S01]  /*4770*/  @!P1 LDG.E.64 R12, desc[UR8][R12.64] ;  /* 0x000000080c0c9981 */ /* 0x000ee2000c1e1b00 */
[----:B------:R-:W-:Y:S01]  /*4780*/  IADD3 R7, PT, PT, R7, 0x2, RZ ;  /* 0x0000000207077810 */ /* 0x000fe20007ffe0ff */
[----:B--2---:R-:W-:Y:S01]  /*4790*/  @!P3 FADD.FTZ R32, R32, R14 ;  /* 0x0000000e2020b221 */ /* 0x004fe20000010000 */
[----:B------:R-:W-:-:S03]  /*47a0*/  @!P3 FADD.FTZ R33, R33, R15 ;  /* 0x0000000f2121b221 */ /* 0x000fc60000010000 */
[----:B---3--:R-:W-:Y:S01]  /*47b0*/  @!P1 FADD.FTZ R32, R32, R12 ;  /* 0x0000000c20209221 */ /* 0x008fe20000010000 */
[----:B------:R-:W-:-:S07]  /*47c0*/  @!P1 FADD.FTZ R33, R33, R13 ;  /* 0x0000000d21219221 */ /* 0x000fce0000010000 */
.L_x_300:
[----:B------:R-:W-:Y:S01]  /*47d0*/  ISETP.EQ.OR P1, PT, R7, UR11, P2 ;  /* 0x0000000b07007c0c */ /* 0x000fe20009722670 */
[----:B------:R-:W-:Y:S03]  /*47e0*/  BSSY.RECONVERGENT B0, `(.L_x_294) ;  /* 0x0000008000007945 */ /* 0x000fe60003800200 */
[----:B------:R-:W-:-:S13]  /*47f0*/  ISETP.NE.U32.OR P1, PT, R16, 0x1, P1 ;  /* 0x000000011000780c */ /* 0x000fda0000f25470 */
[----:B------:R-:W-:Y:S05]  /*4800*/  @P1 BRA `(.L_x_301) ;  /* 0x0000000000141947 */ /* 0x000fea0003800000 */
[----:B------:R-:W-:-:S04]  /*4810*/  IMAD R7, R0, R7, R60 ;  /* 0x0000000700077224 */ /* 0x000fc800078e023c */
[----:B------:R-:W-:-:S06]  /*4820*/  IMAD.WIDE.U32 R18, R7, 0x8, R18 ;  /* 0x0000000807127825 */ /* 0x000fcc00078e0012 */
[----:B------:R-:W2:Y:S02]  /*4830*/  LDG.E.64 R18, desc[UR8][R18.64] ;  /* 0x0000000812127981 */ /* 0x000ea4000c1e1b00 */
[----:B--2---:R-:W-:Y:S01]  /*4840*/  FADD.FTZ R32, R32, R18 ;  /* 0x0000001220207221 */ /* 0x004fe20000010000 */
[----:B------:R-:W-:-:S07]  /*4850*/  FADD.FTZ R33, R33, R19 ;  /* 0x0000001321217221 */ /* 0x000fce0000010000 */
.L_x_301:
[----:B------:R-:W-:Y:S05]  /*4860*/  BSYNC.RECONVERGENT B0 ;  /* 0x0000000000007941 */ /* 0x000fea0003800200 */
.L_x_294:
[----:B------:R-:W5:Y:S01]  /*4870*/  S2UR UR6, SR_CgaCtaId ;  /* 0x00000000000679c3 */ /* 0x000f620000008800 */
[----:B------:R-:W-:Y:S01]  /*4880*/  UMOV UR5, 0x400 ;  /* 0x0000040000057882 */ /* 0x000fe20000000000 */
[----:B------:R-:W2:Y:S01]  /*4890*/  LDCU.64 UR16, c[0x0][0x400] ;  /* 0x00008000ff1077ac */ /* 0x000ea20008000a00 */
[----:B0-----:R-:W-:Y:S02]  /*48a0*/  SHF.R.U32.HI R7, RZ, 0x3, R61 ;  /* 0x00000003ff077819 */ /* 0x001fe4000001163d */
[C---:B----4-:R-:W-:Y:S02]  /*48b0*/  PRMT R15, R47.reuse, 0x7632, R15 ;  /* 0x000076322f0f7816 */ /* 0x050fe4000000000f */
[----:B------:R-:W-:Y:S01]  /*48c0*/  SHF.L.U32 R47, R47, 0x10, RZ ;  /* 0x000000102f2f7819 */ /* 0x000fe200000006ff */
[----:B------:R-:W0:Y:S01]  /*48d0*/  LDC R14, c[0x0][0x41c] ;  /* 0x00010700ff0e7b82 */ /* 0x000e220000000800 */
[----:B------:R-:W-:-:S03]  /*48e0*/  SHF.L.U32 R15, R15, 0x10, RZ ;  /* 0x000000100f0f7819 */ /* 0x000fc600000006ff */
[----:B------:R-:W-:Y:S02]  /*48f0*/  FADD.FTZ R47, R47, -UR13 ;  /* 0x8000000d2f2f7e21 */ /* 0x000fe40008010000 */
[----:B------:R-:W-:Y:S02]  /*4900*/  FADD.FTZ R15, R15, -UR13 ;  /* 0x8000000d0f0f7e21 */ /* 0x000fe40008010000 */
[----:B-1----:R-:W-:Y:S02]  /*4910*/  FMUL.FTZ R18, R47, UR7 ;  /* 0x000000072f127c20 */ /* 0x002fe40008410000 */
[----:B------:R-:W-:Y:S01]  /*4920*/  FMUL.FTZ R25, R15, UR7 ;  /* 0x000000070f197c20 */ /* 0x000fe20008410000 */
[----:B-----5:R-:W-:Y:S01]  /*4930*/  ULEA UR5, UR6, UR5, 0x18 ;  /* 0x0000000506057291 */ /* 0x020fe2000f8ec0ff */
[----:B0-----:R-:W-:-:S08]  /*4940*/  IMAD R7, R14, UR11, R7 ;  /* 0x0000000b0e077c24 */ /* 0x001fd0000f8e0207 */
[----:B------:R-:W-:Y:S01]  /*4950*/  @!P2 STS.64 [UR5+0x50], R32 ;  /* 0x00005020ff00a988 */ /* 0x000fe20008000a05 */
[----:B------:R-:W-:Y:S01]  /*4960*/  BAR.SYNC.DEFER_BLOCKING 0x0 ;  /* 0x0000000000007b1d */ /* 0x000fe20000010000 */
[----:B--2---:R-:W-:Y:S02]  /*4970*/  ISETP.GE.U32.AND P1, PT, R7, UR16, PT ;  /* 0x0000001007007c0c */ /* 0x004fe4000bf26070 */
[----:B------:R-:W-:-:S04]  /*4980*/  SHF.R.S32.HI R14, RZ, 0x1f, R7 ;  /* 0x0000001fff0e7819 */ /* 0x000fc80000011407 */
[----:B------:R-:W-:Y:S01]  /*4990*/  ISETP.GE.AND.EX P1, PT, R14, UR17, PT, P1 ;  /* 0x000000110e007c0c */ /* 0x000fe2000bf26310 */
[----:B------:R-:W0:Y:S01]  /*49a0*/  LDS.64 R12, [UR5+0x50] ;  /* 0x00005005ff0c7984 */ /* 0x000e220008000a00 */
[----:B------:R-:W0:Y:S02]  /*49b0*/  LDCU UR5, c[0x0][0x42c] ;  /* 0x00008580ff0577ac */ /* 0x000e240008000800 */
[----:B0-----:R-:W-:Y:S01]  /*49c0*/  FMUL.FTZ R17, R13, UR5 ;  /* 0x000000050d117c20 */ /* 0x001fe20008410000 */
[----:B---3--:R-:W-:Y:S01]  /*49d0*/  FMUL.FTZ R16, R12, UR5 ;  /* 0x000000050c107c20 */ /* 0x008fe20008410000 */
        /* <DEDUP_REMOVED lines=23> */
.L_x_302:
[----:B------:R-:W-:Y:S01]  /*4b50*/  FFMA.FTZ R15, R16, R25, R17 ;  /* 0x00000019100f7223 */ /* 0x000fe20000010011 */
[----:B------:R-:W-:Y:S01]  /*4b60*/  BSSY.RECONVERGENT B0, `(.L_x_303) ;  /* 0x0000014000007945 */ /* 0x000fe20003800200 */
[C---:B------:R-:W-:Y:S01]  /*4b70*/  PRMT R18, R40.reuse, 0x7632, R18 ;  /* 0x0000763228127816 */ /* 0x040fe20000000012 */
[----:B------:R-:W-:Y:S01]  /*4b80*/  FFMA.FTZ R41, R5, R41, -R12 ;  /* 0x0000002905297223 */ /* 0x000fe2000001080c */
[----:B------:R-:W-:Y:S01]  /*4b90*/  SHF.L.U32 R40, R40, 0x10, RZ ;  /* 0x0000001028287819 */ /* 0x000fe200000006ff */
[----:B------:R-:W-:Y:S01]  /*4ba0*/  FFMA.FTZ R15, R6, R13, -R15 ;  /* 0x0000000d060f7223 */ /* 0x000fe2000001080f */
[----:B------:R-:W-:Y:S06]  /*4bb0*/  @P1 BRA `(.L_x_304) ;  /* 0x0000000000381947 */ /* 0x000fec0003800000 */
[----:B------:R-:W0:Y:S01]  /*4bc0*/  LDCU.64 UR18, c[0x0][0x3f8] ;  /* 0x00007f00ff1277ac */ /* 0x000e220008000a00 */
[----:B------:R-:W-:Y:S01]  /*4bd0*/  MOV R12, R8 ;  /* 0x00000008000c7202 */ /* 0x000fe20000000f00 */
[----:B------:R-:W-:Y:S01]  /*4be0*/  FMUL.FTZ R20, R41, UR7 ;  /* 0x0000000729147c20 */ /* 0x000fe20008410000 */
[----:B------:R-:W-:Y:S01]  /*4bf0*/  MOV R13, R11 ;  /* 0x0000000b000d7202 */ /* 0x000fe20000000f00 */
[----:B------:R-:W1:Y:S01]  /*4c00*/  LDCU.64 UR14, c[0x0][0x380] ;  /* 0x00007000ff0e77ac */ /* 0x000e620008000a00 */
        /* <DEDUP_REMOVED lines=9> */
.L_x_304:
[----:B------:R-:W-:Y:S05]  /*4ca0*/  BSYNC.RECONVERGENT B0 ;  /* 0x0000000000007941 */ /* 0x000fea0003800200 */
.L_x_303:
[C---:B0-----:R-:W-:Y:S02]  /*4cb0*/  PRMT R14, R46.reuse, 0x7632, R14 ;  /* 0x000076322e0e7816 */ /* 0x041fe4000000000e */
[----:B------:R-:W-:Y:S02]  /*4cc0*/  SHF.L.U32 R46, R46, 0x10, RZ ;  /* 0x000000102e2e7819 */ /* 0x000fe400000006ff */
[----:B------:R-:W-:Y:S02]  /*4cd0*/  SHF.L.U32 R14, R14, 0x10, RZ ;  /* 0x000000100e0e7819 */ /* 0x000fe400000006ff */
[C---:B------:R-:W-:Y:S01]  /*4ce0*/  IADD3 R15, PT, PT, R7.reuse, 0x20, RZ ;  /* 0x00000020070f7810 */ /* 0x040fe20007ffe0ff */
[----:B------:R-:W-:Y:S01]  /*4cf0*/  FADD.FTZ R46, R46, -UR13 ;  /* 0x8000000d2e2e7e21 */ /* 0x000fe20008010000 */
[----:B------:R-:W-:Y:S01]  /*4d00*/  IADD3 R19, PT, PT, R7, 0x40, RZ ;  /* 0x0000004007137810 */ /* 0x000fe20007ffe0ff */
        /* <DEDUP_REMOVED lines=30> */
.L_x_305:
        /* <DEDUP_REMOVED lines=11> */
[----:B------:R-:W-:Y:S01]  /*4fa0*/  FMUL.FTZ R20, R20, UR7 ;  /* 0x0000000714147c20 */ /* 0x000fe20008410000 */
[----:B------:R-:W1:Y:S01]  /*4fb0*/  LDCU.64 UR18, c[0x0][0x380] ;  /* 0x00007000ff1277ac */ /* 0x000e620008000a00 */
[----:B0-----:R-:W-:Y:S01]  /*4fc0*/  IMAD R22, R12, UR14, RZ ;  /* 0x0000000e0c167c24 */ /* 0x001fe2000f8e02ff */
[----:B------:R-:W-:-:S05]  /*4fd0*/  MOV R12, R8 ;  /* 0x00000008000c7202 */ /* 0x000fca0000000f00 */
[----:B------:R-:W-:-:S04]  /*4fe0*/  IMAD.WIDE.U32 R12, R15, UR14, R12 ;  /* 0x0000000e0f0c7c25 */ /* 0x000fc8000f8e000c */
[----:B------:R-:W-:Y:S01]  /*4ff0*/  IMAD R15, R15, UR15, R22 ;  /* 0x0000000f0f0f7c24 */ /* 0x000fe2000f8e0216 */
[----:B-1----:R-:W-:-:S04]  /*5000*/  LEA R14, P1, R12, UR18, 0x1 ;  /* 0x000000120c0e7c11 */ /* 0x002fc8000f8208ff */
[----:B------:R-:W-:Y:S02]  /*5010*/  IADD3 R15, PT, PT, R13, R15, RZ ;  /* 0x0000000f0d0f7210 */ /* 0x000fe40007ffe0ff */
[----:B------:R-:W-:Y:S02]  /*5020*/  F2FP.BF16.F32.PACK_AB R13, R20, R21 ;  /* 0x00000015140d723e */ /* 0x000fe400000010ff */
[----:B------:R-:W-:-:S05]  /*5030*/  LEA.HI.X R15, R12, UR19, R15, 0x1, P1 ;  /* 0x000000130c0f7c11 */ /* 0x000fca00088f0c0f */
[----:B------:R0:W-:Y:S02]  /*5040*/  STG.E desc[UR8][R14.64], R13 ;  /* 0x0000000d0e007986 */ /* 0x0001e4000c101908 */
.L_x_307:
[----:B------:R-:W-:Y:S05]  /*5050*/  BSYNC.RECONVERGENT B0 ;  /* 0x0000000000007941 */ /* 0x000fea0003800200 */
.L_x_306:
[----:B0-----:R-:W-:Y:S01]  /*5060*/  PRMT R13, R39, 0x7632, R13 ;  /* 0x00007632270d7816 */ /* 0x001fe2000000000d */
        /* <DEDUP_REMOVED lines=26> */
.L_x_308:
[----:B------:R-:W-:Y:S01]  /*5210*/  PRMT R20, R44, 0x7632, R20 ;  /* 0x000076322c147816 */ /* 0x000fe20000000014 */
        /* <DEDUP_REMOVED lines=14> */
[----:B------:R-:W-:Y:S01]  /*5300*/  FMUL.FTZ R19, R28, UR7 ;  /* 0x000000071c137c20 */ /* 0x000fe20008410000 */
[----:B------:R-:W-:Y:S01]  /*5310*/  FMUL.FTZ R18, R15, UR7 ;  /* 0x000000070f127c20 */ /* 0x000fe20008410000 */
[----:B-1----:R-:W-:Y:S02]  /*5320*/  LEA R14, P1, R12, UR18, 0x1 ;  /* 0x000000120c0e7c11 */ /* 0x002fe4000f8208ff */
[----:B------:R-:W-:Y:S02]  /*5330*/  IADD3 R21, PT, PT, R13, R21, RZ ;  /* 0x000000150d157210 */ /* 0x000fe40007ffe0ff */
[----:B------:R-:W-:Y:S02]  /*5340*/  F2FP.BF16.F32.PACK_AB R13, R18, R19 ;  /* 0x00000013120d723e */ /* 0x000fe400000010ff */
[----:B------:R-:W-:-:S05]  /*5350*/  LEA.HI.X R15, R12, UR19, R21, 0x1, P1 ;  /* 0x000000130c0f7c11 */ /* 0x000fca00088f0c15 */
[----:B------:R0:W-:Y:S02]  /*5360*/  STG.E desc[UR8][R14.64], R13 ;  /* 0x0000000d0e007986 */ /* 0x0001e4000c101908 */
.L_x_310:
[----:B------:R-:W-:Y:S05]  /*5370*/  BSYNC.RECONVERGENT B0 ;  /* 0x0000000000007941 */ /* 0x000fea0003800200 */
.L_x_309:
[----:B0-----:R-:W-:Y:S01]  /*5380*/  PRMT R13, R38, 0x7632, R13 ;  /* 0x00007632260d7816 */ /* 0x001fe2000000000d */
[----:B------:R-:W-:Y:S01]  /*5390*/  FADD.FTZ R44, R44, -UR13 ;  /* 0x8000000d2c2c7e21 */ /* 0x000fe20008010000 */
[----:B------:R-:W-:Y:S01]  /*53a0*/  FADD.FTZ R20, R20, -UR13 ;  /* 0x8000000d14147e21 */ /* 0x000fe20008010000 */
[C---:B------:R-:W-:Y:S02]  /*53b0*/  PRMT R18, R43.reuse, 0x7632, R18 ;  /* 0x000076322b127816 */ /* 0x040fe40000000012 */
[----:B------:R-:W-:Y:S01]  /*53c0*/  SHF.L.U32 R38, R38, 0x10, RZ ;  /* 0x0000001026267819 */ /* 0x000fe200000006ff */
        /* <DEDUP_REMOVED lines=23> */
.L_x_311:
        /* <DEDUP_REMOVED lines=21> */
.L_x_313:
[----:B------:R-:W-:Y:S05]  /*5690*/  BSYNC.RECONVERGENT B0 ;  /* 0x0000000000007941 */ /* 0x000fea0003800200 */
.L_x_312:
[C---:B------:R-:W-:Y:S01]  /*56a0*/  PRMT R12, R42.reuse, 0x7632, R12 ;  /* 0x000076322a0c7816 */ /* 0x040fe2000000000c */
        /* <DEDUP_REMOVED lines=14> */
[----:B------:R-:W-:Y:S01]  /*5790*/  SHF.R.S32.HI R21, RZ, 0x1f, R2 ;  /* 0x0000001fff157819 */ /* 0x000fe20000011402 */
[----:B------:R-:W-:Y:S01]  /*57a0*/  FADD.FTZ R27, R12, -UR13 ;  /* 0x8000000d0c1b7e21 */ /* 0x000fe20008010000 */
[----:B------:R-:W-:Y:S01]  /*57b0*/  ISETP.GE.U32.AND P1, PT, R2, UR16, PT ;  /* 0x0000001002007c0c */ /* 0x000fe2000bf26070 */
[----:B0-----:R-:W-:Y:S01]  /*57c0*/  FADD.FTZ R19, R56, -UR13 ;  /* 0x8000000d38137e21 */ /* 0x001fe20008010000 */
[----:B------:R-:W-:Y:S01]  /*57d0*/  IADD3 R15, PT, PT, R7, 0x80, RZ ;  /* 0x00000080070f7810 */ /* 0x000fe20007ffe0ff */
[----:B------:R-:W-:Y:S01]  /*57e0*/  FMUL.FTZ R32, R43, UR7 ;  /* 0x000000072b207c20 */ /* 0x000fe20008410000 */
[----:B------:R-:W-:Y:S01]  /*57f0*/  SHF.R.S32.HI R26, RZ, 0x1f, R34 ;  /* 0x0000001fff1a7819 */ /* 0x000fe20000011422 */
[----:B------:R-:W-:Y:S01]  /*5800*/  FMUL.FTZ R28, R28, UR7 ;  /* 0x000000071c1c7c20 */ /* 0x000fe20008410000 */
[----:B------:R-:W-:Y:S01]  /*5810*/  ISETP.GE.U32.AND P0, PT, R34, UR16, PT ;  /* 0x0000001022007c0c */ /* 0x000fe2000bf06070 */
[----:B------:R-:W-:Y:S01]  /*5820*/  FMUL.FTZ R22, R22, UR7 ;  /* 0x0000000716167c20 */ /* 0x000fe20008410000 */
[----:B------:R-:W-:Y:S01]  /*5830*/  FMUL.FTZ R23, R23, UR7 ;  /* 0x0000000717177c20 */ /* 0x000fe20008410000 */
[----:B------:R-:W-:Y:S01]  /*5840*/  ISETP.GE.AND.EX P3, PT, R21, UR17, PT, P1 ;  /* 0x0000001115007c0c */ /* 0x000fe2000bf66310 */
[----:B------:R-:W-:Y:S01]  /*5850*/  FMUL.FTZ R18, R52, UR7 ;  /* 0x0000000734127c20 */ /* 0x000fe20008410000 */
[----:B------:R-:W-:Y:S01]  /*5860*/  FMUL.FTZ R38, R13, UR7 ;  /* 0x000000070d267c20 */ /* 0x000fe20008410000 */
[----:B------:R-:W-:Y:S01]  /*5870*/  FMUL.FTZ R27, R27, UR7 ;  /* 0x000000071b1b7c20 */ /* 0x000fe20008410000 */
[----:B------:R-:W-:Y:S01]  /*5880*/  PRMT R31, R37, 0x7632, R31 ;  /* 0x00007632251f7816 */ /* 0x000fe2000000001f */
[----:B------:R-:W-:Y:S01]  /*5890*/  FMUL.FTZ R19, R19, UR7 ;  /* 0x0000000713137c20 */ /* 0x000fe20008410000 */
[----:B------:R-:W-:Y:S01]  /*58a0*/  IADD3 R7, PT, PT, R7, 0xe0, RZ ;  /* 0x000000e007077810 */ /* 0x000fe20007ffe0ff */
[C-C-:B------:R-:W-:Y:S01]  /*58b0*/  FFMA.FTZ R14, R16.reuse, R32, R17.reuse ;  /* 0x00000020100e7223 */ /* 0x140fe20000010011 */
[----:B------:R-:W-:Y:S01]  /*58c0*/  ISETP.GE.U32.AND P1, PT, R15, UR16, PT ;  /* 0x000000100f007c0c */ /* 0x000fe2000bf26070 */
[C---:B------:R-:W-:Y:S01]  /*58d0*/  FFMA.FTZ R13, R16.reuse, R38, R17 ;  /* 0x00000026100d7223 */ /* 0x040fe20000010011 */
[----:B------:R-:W-:Y:S01]  /*58e0*/  SHF.R.S32.HI R12, RZ, 0x1f, R15 ;  /* 0x0000001fff0c7819 */ /* 0x000fe2000001140f */
[--C-:B------:R-:W-:Y:S01]  /*58f0*/  FFMA.FTZ R30, R16, R28, R17.reuse ;  /* 0x0000001c101e7223 */ /* 0x100fe20000010011 */
[----:B------:R-:W-:Y:S01]  /*5900*/  ISETP.GE.AND.EX P2, PT, R26, UR17, PT, P0 ;  /* 0x000000111a007c0c */ /* 0x000fe2000bf46300 */
[C-C-:B------:R-:W-:Y:S01]  /*5910*/  FFMA.FTZ R29, R16.reuse, R27, R17.reuse ;  /* 0x0000001b101d7223 */ /* 0x140fe20000010011 */
        /* <DEDUP_REMOVED lines=27> */
.L_x_314:
        /* <DEDUP_REMOVED lines=19> */
.L_x_316:
[----:B------:R-:W-:Y:S05]  /*5c00*/  BSYNC.RECONVERGENT B0 ;  /* 0x0000000000007941 */ /* 0x000fea0003800200 */
.L_x_315:
        /* <DEDUP_REMOVED lines=21> */
.L_x_317:
[----:B------:R-:W-:Y:S01]  /*5d60*/  BSSY.RECONVERGENT B0, `(.L_x_318) ;  /* 0x0000012000007945 */ /* 0x000fe20003800200 */
[----:B------:R-:W-:Y:S01]  /*5d70*/  FFMA.FTZ R30, R5, R36, -R30 ;  /* 0x00000024051e7223 */ /* 0x000fe2000001081e */
[----:B------:R-:W-:Y:S02]  /*5d80*/  FFMA.FTZ R16, R6, R12, -R29 ;  /* 0x0000000c06107223 */ /* 0x000fe4000001081d */
[----:B------:R-:W-:Y:S05]  /*5d90*/  @P2 BRA `(.L_x_319) ;  /* 0x0000000000382947 */ /* 0x000fea0003800000 */
[----:B------:R-:W1:Y:S01]  /*5da0*/  LDCU.64 UR14, c[0x0][0x3f8] ;  /* 0x00007f00ff0e77ac */ /* 0x000e620008000a00 */
[----:B------:R-:W-:Y:S01]  /*5db0*/  MOV R12, R8 ;  /* 0x00000008000c7202 */ /* 0x000fe20000000f00 */
[----:B------:R-:W-:Y:S01]  /*5dc0*/  FMUL.FTZ R27, R30, UR7 ;  /* 0x000000071e1b7c20 */ /* 0x000fe20008410000 */
[----:B0-----:R-:W-:Y:S01]  /*5dd0*/  MOV R13, R11 ;  /* 0x0000000b000d7202 */ /* 0x001fe20000000f00 */
[----:B------:R-:W0:Y:S01]  /*5de0*/  LDCU.64 UR18, c[0x0][0x380] ;  /* 0x00007000ff1277ac */ /* 0x000e220008000a00 */
[----:B------:R-:W-:Y:S01]  /*5df0*/  FMUL.FTZ R16, R16, UR7 ;  /* 0x0000000710107c20 */ /* 0x000fe20008410000 */
        /* <DEDUP_REMOVED lines=8> */
.L_x_319:
[----:B------:R-:W-:Y:S05]  /*5e80*/  BSYNC.RECONVERGENT B0 ;  /* 0x0000000000007941 */ /* 0x000fea0003800200 */
.L_x_318:
[----:B------:R-:W-:Y:S02]  /*5e90*/  SHF.L.U32 R51, R51, 0x10, RZ ;  /* 0x0000001033337819 */ /* 0x000fe400000006ff */
[----:B------:R-:W-:Y:S01]  /*5ea0*/  SHF.L.U32 R55, R55, 0x10, RZ ;  /* 0x0000001037377819 */ /* 0x000fe200000006ff */
[----:B------:R-:W-:Y:S06]  /*5eb0*/  BRA.U !UP0, `(.L_x_320) ;  /* 0x0000000108487547 */ /* 0x000fec000b800000 */
[----:B------:R-:W-:Y:S01]  /*5ec0*/  FFMA.FTZ R23, R6, R23, R4 ;  /* 0x0000001706177223 */ /* 0x000fe20000010004 */
[----:B------:R-:W-:-:S03]  /*5ed0*/  FFMA.FTZ R22, R5, R22, R3 ;  /* 0x0000001605167223 */ /* 0x000fc60000010003 */
[----:B01----:R-:W-:Y:S01]  /*5ee0*/  FMUL.FTZ R15, R23, -1.4426950216293334961 ;  /* 0xbfb8aa3b170f7820 */ /* 0x003fe20000410000 */
        /* <DEDUP_REMOVED lines=15> */
.L_x_320:
[----:B------:R-:W-:Y:S01]  /*5fe0*/  BSSY.RECONVERGENT B0, `(.L_x_321) ;  /* 0x0000012000007945 */ /* 0x000fe20003800200 */
[----:B------:R-:W-:Y:S01]  /*5ff0*/  FFMA.FTZ R24, R5, R51, -R24 ;  /* 0x0000003305187223 */ /* 0x000fe20000010818 */
[----:B------:R-:W-:Y:S02]  /*6000*/  FFMA.FTZ R16, R6, R55, -R25 ;  /* 0x0000003706107223 */ /* 0x000fe40000010819 */
[----:B------:R-:W-:Y:S05]  /*6010*/  @P3 BRA `(.L_x_322) ;  /* 0x0000000000383947 */ /* 0x000fea0003800000 */
[----:B------:R-:W2:Y:S01]  /*6020*/  LDCU.64 UR14, c[0x0][0x3f8] ;  /* 0x00007f00ff0e77ac */ /* 0x000ea20008000a00 */
[----:B------:R-:W-:Y:S01]  /*6030*/  MOV R12, R8 ;  /* 0x00000008000c7202 */ /* 0x000fe20000000f00 */
[----:B------:R-:W-:Y:S01]  /*6040*/  FMUL.FTZ R16, R16, UR7 ;  /* 0x0000000710107c20 */ /* 0x000fe20008410000 */
[----:B01----:R-:W-:Y:S01]  /*6050*/  MOV R13, R11 ;  /* 0x0000000b000d7202 */ /* 0x003fe20000000f00 */
[----:B------:R-:W0:Y:S01]  /*6060*/  LDCU.64 UR18, c[0x0][0x380] ;  /* 0x00007000ff1277ac */ /* 0x000e220008000a00 */
[----:B--2---:R-:W-:Y:S02]  /*6070*/  IMAD R21, R21, UR14, RZ ;  /* 0x0000000e15157c24 */ /* 0x004fe4000f8e02ff */
[----:B------:R-:W-:-:S04]  /*6080*/  IMAD.WIDE.U32 R12, R2, UR14, R12 ;  /* 0x0000000e020c7c25 */ /* 0x000fc8000f8e000c */
[----:B------:R-:W-:Y:S02]  /*6090*/  IMAD R15, R2, UR15, R21 ;  /* 0x0000000f020f7c24 */ /* 0x000fe4000f8e0215 */
[----:B------:R-:W-:Y:S01]  /*60a0*/  FMUL.FTZ R21, R24, UR7 ;  /* 0x0000000718157c20 */ /* 0x000fe20008410000 */
[----:B0-----:R-:W-:Y:S02]  /*60b0*/  LEA R14, P1, R12, UR18, 0x1 ;  /* 0x000000120c0e7c11 */ /* 0x001fe4000f8208ff */
[----:B------:R-:W-:Y:S02]  /*60c0*/  IADD3 R15, PT, PT, R13, R15, RZ ;  /* 0x0000000f0d0f7210 */ /* 0x000fe40007ffe0ff */
[----:B------:R-:W-:Y:S02]  /*60d0*/  F2FP.BF16.F32.PACK_AB R13, R16, R21 ;  /* 0x00000015100d723e */ /* 0x000fe400000010ff */
[----:B------:R-:W-:-:S05]  /*60e0*/  LEA.HI.X R15, R12, UR19, R15, 0x1, P1 ;  /* 0x000000130c0f7c11 */ /* 0x000fca00088f0c0f */
[----:B------:R2:W-:Y:S02]  /*60f0*/  STG.E desc[UR8][R14.64], R13 ;  /* 0x0000000d0e007986 */ /* 0x0005e4000c101908 */
.L_x_322:
[----:B------:R-:W-:Y:S05]  /*6100*/  BSYNC.RECONVERGENT B0 ;  /* 0x0000000000007941 */ /* 0x000fea0003800200 */
.L_x_321:
[----:B------:R-:W-:Y:S02]  /*6110*/  SHF.L.U32 R50, R50, 0x10, RZ ;  /* 0x0000001032327819 */ /* 0x000fe400000006ff */
[----:B------:R-:W-:Y:S02]  /*6120*/  SHF.R.S32.HI R21, RZ, 0x1f, R7 ;  /* 0x0000001fff157819 */ /* 0x000fe40000011407 */
        /* <DEDUP_REMOVED lines=20> */
.L_x_323:
[----:B------:R-:W-:Y:S01]  /*6270*/  ISETP.GE.AND.EX P0, PT, R21, UR17, PT, P0 ;  /* 0x0000001115007c0c */ /* 0x000fe2000bf06300 */
[----:B------:R-:W-:Y:S01]  /*6280*/  FFMA.FTZ R20, R5, R50, -R20 ;  /* 0x0000003205147223 */ /* 0x000fe20000010814 */
[----:B------:R-:W-:Y:S01]  /*6290*/  FFMA.FTZ R17, R6, R54, -R17 ;  /* 0x0000003606117223 */ /* 0x000fe20000010811 */
[----:B------:R-:W-:Y:S02]  /*62a0*/  BSSY.RECONVERGENT B0, `(.L_x_324) ;  /* 0x000000f000007945 */ /* 0x000fe40003800200 */
[----:B------:R-:W-:Y:S01]  /*62b0*/  FMUL.FTZ R3, R20, UR7 ;  /* 0x0000000714037c20 */ /* 0x000fe20008410000 */
[----:B------:R-:W-:-:S07]  /*62c0*/  FMUL.FTZ R6, R17, UR7 ;  /* 0x0000000711067c20 */ /* 0x000fce0008410000 */
[----:B------:R-:W-:Y:S05]  /*62d0*/  @P0 BRA `(.L_x_325) ;  /* 0x00000000002c0947 */ /* 0x000fea0003800000 */
[----:B------:R-:W3:Y:S01]  /*62e0*/  LDCU.64 UR6, c[0x0][0x3f8] ;  /* 0x00007f00ff0677ac */ /* 0x000ee20008000a00 */
[----:B------:R-:W-:Y:S02]  /*62f0*/  MOV R9, R11 ;  /* 0x0000000b00097202 */ /* 0x000fe40000000f00 */
[----:B------:R-:W-:Y:S01]  /*6300*/  F2FP.BF16.F32.PACK_AB R3, R6, R3 ;  /* 0x000000030603723e */ /* 0x000fe200000010ff */
[----:B------:R-:W4:Y:S01]  /*6310*/  LDCU.64 UR14, c[0x0][0x380] ;  /* 0x00007000ff0e77ac */ /* 0x000f220008000a00 */
[----:B---3--:R-:W-:Y:S02]  /*6320*/  IMAD R4, R21, UR6, RZ ;  /* 0x0000000615047c24 */ /* 0x008fe4000f8e02ff */
[----:B------:R-:W-:-:S04]  /*6330*/  IMAD.WIDE.U32 R8, R7, UR6, R8 ;  /* 0x0000000607087c25 */ /* 0x000fc8000f8e0008 */
[----:B------:R-:W-:Y:S01]  /*6340*/  IMAD R7, R7, UR7, R4 ;  /* 0x0000000707077c24 */ /* 0x000fe2000f8e0204 */
[----:B----4-:R-:W-:-:S04]  /*6350*/  LEA R4, P0, R8, UR14, 0x1 ;  /* 0x0000000e08047c11 */ /* 0x010fc8000f8008ff */
[----:B------:R-:W-:-:S04]  /*6360*/  IADD3 R7, PT, PT, R9, R7, RZ ;  /* 0x0000000709077210 */ /* 0x000fc80007ffe0ff */
[----:B------:R-:W-:-:S05]  /*6370*/  LEA.HI.X R5, R8, UR15, R7, 0x1, P0 ;  /* 0x0000000f08057c11 */ /* 0x000fca00080f0c07 */
[----:B------:R3:W-:Y:S02]  /*6380*/  STG.E desc[UR8][R4.64], R3 ;  /* 0x0000000304007986 */ /* 0x0007e4000c101908 */
.L_x_325:
[----:B------:R-:W-:Y:S05]  /*6390*/  BSYNC.RECONVERGENT B0 ;  /* 0x0000000000007941 */ /* 0x000fea0003800200 */
.L_x_324:
[----:B------:R-:W-:Y:S02]  /*63a0*/  IADD3 R49, PT, PT, R0, R49, RZ ;  /* 0x0000003100317210 */ /* 0x000fe40007ffe0ff */
[----:B------:R-:W-:Y:S02]  /*63b0*/  IADD3 R58, PT, PT, R58, 0x1, RZ ;  /* 0x000000013a3a7810 */ /* 0x000fe40007ffe0ff */
[----:B------:R-:W-:-:S13]  /*63c0*/  ISETP.GE.AND P0, PT, R49, UR4, PT ;  /* 0x0000000431007c0c */ /* 0x000fda000bf06270 */
[----:B------:R-:W-:Y:S05]  /*63d0*/  @!P0 BRA `(.L_x_326) ;  /* 0xffffff9c005c8947 */ /* 0x000fea000383ffff */
.L_x_283:
[----:B---3--:R-:W3:Y:S01]  /*63e0*/  LDC R4, c[0x0][0x370] ;  /* 0x0000dc00ff047b82 */ /* 0x008ee20000000800 */
[----:B------:R-:W-:Y:S01]  /*63f0*/  ISETP.NE.AND P2, PT, R61, RZ, PT ;  /* 0x000000ff3d00720c */ /* 0x000fe20003f45270 */
[----:B------:R-:W-:Y:S06]  /*6400*/  BSSY.RECONVERGENT B0, `(.L_x_327) ;  /* 0x0000011000007945 */ /* 0x000fec0003800200 */
[----:B------:R-:W4:Y:S08]  /*6410*/  LDC R7, c[0x0][0x374] ;  /* 0x0000dd00ff077b82 */ /* 0x000f300000000800 */
[----:B------:R-:W5:Y:S01]  /*6420*/  LDC.64 R2, c[0x0][0x3c8] ;  /* 0x0000f200ff027b82 */ /* 0x000f620000000a00 */
[----:B---3--:R-:W-:-:S02]  /*6430*/  ISETP.NE.AND P1, PT, R4, 0x1, PT ;  /* 0x000000010400780c */ /* 0x008fc40003f25270 */
[----:B------:R-:W-:Y:S02]  /*6440*/  IADD3 R6, PT, PT, R4, -0x1, RZ ;  /* 0xffffffff04067810 */ /* 0x000fe40007ffe0ff */
[C---:B----4-:R-:W-:Y:S02]  /*6450*/  IADD3 R5, PT, PT, R7.reuse, -0x1, RZ ;  /* 0xffffffff07057810 */ /* 0x050fe40007ffe0ff */
[----:B------:R-:W-:Y:S02]  /*6460*/  SHF.L.U32 R0, R7, 0x1, RZ ;  /* 0x0000000107007819 */ /* 0x000fe400000006ff */
[----:B------:R-:W-:Y:S02]  /*6470*/  ISETP.NE.AND P0, PT, R60, R5, PT ;  /* 0x000000053c00720c */ /* 0x000fe40003f05270 */
[----:B------:R-:W-:Y:S02]  /*6480*/  SEL R5, R0, RZ, P1 ;  /* 0x000000ff00057207 */ /* 0x000fe40000800000 */
[----:B------:R-:W-:-:S03]  /*6490*/  ISETP.NE.OR P0, PT, R6, UR11, P0 ;  /* 0x0000000b06007c0c */ /* 0x000fc60008705670 */
[----:B-----5:R-:W-:Y:S01]  /*64a0*/  IMAD.WIDE.U32 R2, R5, 0x4, R2 ;  /* 0x0000000405027825 */ /* 0x020fe200078e0002 */
[----:B------:R-:W-:Y:S09]  /*64b0*/  @P2 BRA `(.L_x_328) ;  /* 0x0000000000142947 */ /* 0x000ff20003800000 */
[----:B------:R-:W-:Y:S01]  /*64c0*/  HFMA2 R5, -RZ, RZ, 0, 5.9604644775390625e-08 ;  /* 0x00000001ff057431 */ /* 0x000fe200000001ff */
[----:B------:R-:W-:Y:S06]  /*64d0*/  MEMBAR.ALL.GPU ;  /* 0x0000000000007992 */ /* 0x000fec000000a000 */
[----:B------:R-:W-:-:S00]  /*64e0*/  ERRBAR ;  /* 0x00000000000079ab */ /* 0x000fc00000000000 */
[----:B------:R-:W-:Y:S06]  /*64f0*/  CGAERRBAR ;  /* 0x00000000000075ab */ /* 0x000fec0000000000 */
[----:B------:R3:W-:Y:S02]  /*6500*/  REDG.E.ADD.S32.STRONG.GPU desc[UR8][R2.64], R5 ;  /* 0x000000050200798e */ /* 0x0007e4000c12e308 */
.L_x_328:
[----:B------:R-:W-:Y:S05]  /*6510*/  BSYNC.RECONVERGENT B0 ;  /* 0x0000000000007941 */ /* 0x000fea0003800200 */
.L_x_327:
[----:B------:R-:W-:Y:S05]  /*6520*/  @P0 EXIT ;  /* 0x000000000000094d */ /* 0x000fea0003800000 */
[----:B------:R-:W-:Y:S05]  /*6530*/  @P2 BRA `(.L_x_329) ;  /* 0x0000000000202947 */ /* 0x000fea0003800000 */
[----:B------:R-:W-:-:S05]  /*6540*/  IMAD R0, R4, R7, RZ ;  /* 0x0000000704007224 */ /* 0x000fca00078e02ff */
[----:B------:R-:W-:-:S13]  /*6550*/  ISETP.NE.AND P0, PT, R0, -0x1, PT ;  /* 0xffffffff0000780c */ /* 0x000fda0003f05270 */
[----:B------:R-:W-:Y:S05]  /*6560*/  @!P0 BRA `(.L_x_329) ;  /* 0x0000000000148947 */ /* 0x000fea0003800000 */
.L_x_330:
[----:B---3--:R-:W3:Y:S04]  /*6570*/  LDG.E.STRONG.GPU R5, desc[UR8][R2.64] ;  /* 0x0000000802057981 */ /* 0x008ee8000c1ef900 */
[----:B---3--:R-:W-:Y:S01]  /*6580*/  CCTL.IVALL ;  /* 0x00000000ff00798f */ /* 0x008fe20002000000 */
[----:B------:R-:W-:Y:S05]  /*6590*/  YIELD ;  /* 0x0000000000007946 */ /* 0x000fea0003800000 */
[----:B------:R-:W-:-:S13]  /*65a0*/  ISETP.NE.AND P0, PT, R5, R0, PT ;  /* 0x000000000500720c */ /* 0x000fda0003f05270 */
[----:B------:R-:W-:Y:S05]  /*65b0*/  @P0 BRA `(.L_x_330) ;  /* 0xfffffffc00ec0947 */ /* 0x000fea000383ffff */
.L_x_329:
[----:B------:R-:W-:Y:S05]  /*65c0*/  WARPSYNC.ALL ;  /* 0x0000000000007948 */ /* 0x000fea0003800000 */
[----:B012---:R-:W0:Y:S08]  /*65d0*/  LDC.64 R12, c[0x0][0x3f8] ;  /* 0x0000fe00ff0c7b82 */ /* 0x007e300000000a00 */
[----:B------:R-:W-:Y:S01]  /*65e0*/  BAR.SYNC.DEFER_BLOCKING 0x0 ;  /* 0x0000000000007b1d */ /* 0x000fe20000010000 */
[----:B0-----:R-:W-:-:S04]  /*65f0*/  LEA.HI R0, P0, R13, R12, RZ, 0x1 ;  /* 0x0000000c0d007211 */ /* 0x001fc800078108ff */
[----:B---3--:R-:W-:-:S04]  /*6600*/  IADD3.X R3, PT, PT, RZ, R13, RZ, P0, !PT ;  /* 0x0000000dff037210 */ /* 0x008fc800007fe4ff */
        /* <DEDUP_REMOVED lines=31> */
[----:B------:R-:W-:Y:S01]  /*6800*/  SHF.R.U64 R18, R18, 0x8, R7 ;  /* 0x0000000812127819 */ /* 0x000fe20000001207 */
[----:B------:R-:W-:Y:S01]  /*6810*/  IMAD.WIDE.U32 R4, R12, 0x4, RZ ;  /* 0x000000040c047825 */ /* 0x000fe200078e00ff */
[C---:B------:R-:W-:Y:S01]  /*6820*/  SHF.L.U32 R21, R61.reuse, 0x2, RZ ;  /* 0x000000023d157819 */ /* 0x040fe200000006ff */
        /* <DEDUP_REMOVED lines=8> */
[----:B------:R-:W-:Y:S02]  /*68b0*/  IADD3 R61, P3, PT, R2, R61, RZ ;  /* 0x0000003d023d7210 */ /* 0x000fe40007f7e0ff */
[C---:B0-----:R-:W-:Y:S02]  /*68c0*/  IADD3 R25, P1, PT, R21.reuse, UR4, RZ ;  /* 0x0000000415197c10 */ /* 0x041fe4000ff3e0ff */
[----:B------:R-:W-:Y:S02]  /*68d0*/  SHF.L.U64.HI R31, R0, 0x2, R3 ;  /* 0x00000002001f7819 */ /* 0x000fe40000010203 */
[----:B-1----:R-:W-:-:S02]  /*68e0*/  IADD3 R23, P2, PT, R21, UR6, RZ ;  /* 0x0000000615177c10 */ /* 0x002fc4000ff5e0ff */
[C---:B------:R-:W-:Y:S02]  /*68f0*/  IADD3.X R26, PT, PT, R22.reuse, UR5, RZ, P1, !PT ;  /* 0x00000005161a7c10 */ /* 0x040fe40008ffe4ff */
[C---:B------:R-:W-:Y:S02]  /*6900*/  IADD3.X R24, PT, PT, R22.reuse, UR7, RZ, P2, !PT ;  /* 0x0000000716187c10 */ /* 0x040fe400097fe4ff */
[----:B--2---:R-:W-:Y:S02]  /*6910*/  IADD3 R21, P1, PT, R21, UR10, RZ ;  /* 0x0000000a15157c10 */ /* 0x004fe4000ff3e0ff */
[----:B------:R-:W-:Y:S02]  /*6920*/  IADD3 R18, P2, PT, RZ, -R18, RZ ;  /* 0x80000012ff127210 */ /* 0x000fe40007f5e0ff */
[----:B------:R-:W-:Y:S02]  /*6930*/  IADD3.X R22, PT, PT, R22, UR11, RZ, P1, !PT ;  /* 0x0000000b16167c10 */ /* 0x000fe40008ffe4ff */
[----:B------:R-:W-:-:S02]  /*6940*/  SHF.L.U64.HI R27, R28, 0x2, R33 ;  /* 0x000000021c1b7819 */ /* 0x000fc40000010221 */
[----:B------:R-:W-:Y:S02]  /*6950*/  IADD3 R29, PT, PT, R5, R29, RZ ;  /* 0x0000001d051d7210 */ /* 0x000fe40007ffe0ff */
[----:B------:R-:W-:Y:S02]  /*6960*/  IADD3.X R20, PT, PT, RZ, -0x1, RZ, P2, !PT ;  /* 0xffffffffff147810 */ /* 0x000fe400017fe4ff */
[----:B------:R-:W-:-:S07]  /*6970*/  IADD3.X R6, PT, PT, RZ, R6, RZ, P3, !PT ;  /* 0x00000006ff067210 */ /* 0x000fce0001ffe4ff */
.L_x_333:
[-C--:B0-----:R-:W-:Y:S02]  /*6980*/  LEA R10, P1, R0, R25.reuse, 0x2 ;  /* 0x00000019000a7211 */ /* 0x081fe400078210ff */
[----:B------:R-:W-:Y:S02]  /*6990*/  LEA R16, P3, R28, R25, 0x2 ;  /* 0x000000191c107211 */ /* 0x000fe400078610ff */
        /* <DEDUP_REMOVED lines=23> */
[----:B------:R-:W-:Y:S02]  /*6b10*/  MOV R11, R24 ;  /* 0x00000018000b7202 */ /* 0x000fe40000000f00 */
[----:B---3--:R-:W-:Y:S01]  /*6b20*/  F2FP.BF16.F32.PACK_AB R19, R17, R14 ;  /* 0x0000000e1113723e */ /* 0x008fe200000010ff */
[----:B------:R0:W-:Y:S04]  /*6b30*/  STG.E desc[UR8][R8.64], R7 ;  /* 0x0000000708007986 */ /* 0x0001e8000c101908 */
[----:B------:R0:W-:Y:S01]  /*6b40*/  STG.E desc[UR8][R10.64], R19 ;  /* 0x000000130a007986 */ /* 0x0001e2000c101908 */
[----:B------:R-:W-:Y:S01]  /*6b50*/  IADD3.X R24, PT, PT, RZ, R24, RZ, P3, !PT ;  /* 0x00000018ff187210 */ /* 0x000fe20001ffe4ff */
[----:B------:R-:W-:Y:S06]  /*6b60*/  @P1 BRA `(.L_x_333) ;  /* 0xfffffffc00841947 */ /* 0x000fec000383ffff */
.L_x_332:
[----:B------:R-:W-:Y:S05]  /*6b70*/  BSYNC.RECONVERGENT B0 ;  /* 0x0000000000007941 */ /* 0x000fea0003800200 */
.L_x_331:
[----:B------:R-:W-:Y:S05]  /*6b80*/  @!P0 EXIT ;  /* 0x000000000000894d */ /* 0x000fea0003800000 */
[C---:B------:R-:W-:Y:S01]  /*6b90*/  SHF.L.U64.HI R13, R12.reuse, 0x2, R13 ;  /* 0x000000020c0d7819 */ /* 0x040fe2000001020d */
[----:B------:R-:W1:Y:S01]  /*6ba0*/  LDCU.64 UR4, c[0x0][0x3d8] ;  /* 0x00007b00ff0477ac */ /* 0x000e620008000a00 */
[----:B0-----:R-:W-:Y:S02]  /*6bb0*/  SHF.L.U32 R19, R12, 0x2, RZ ;  /* 0x000000020c137819 */ /* 0x001fe400000006ff */
[C---:B------:R-:W-:Y:S01]  /*6bc0*/  SHF.L.U64.HI R21, R28.reuse, 0x2, R33 ;  /* 0x000000021c157819 */ /* 0x040fe20000010221 */
[----:B------:R-:W0:Y:S01]  /*6bd0*/  LDCU.64 UR6, c[0x0][0x388] ;  /* 0x00007100ff0677ac */ /* 0x000e220008000a00 */
[----:B------:R-:W-:Y:S02]  /*6be0*/  SHF.L.U32 R23, R28, 0x2, RZ ;  /* 0x000000021c177819 */ /* 0x000fe400000006ff */
[C---:B------:R-:W-:Y:S01]  /*6bf0*/  SHF.L.U64.HI R15, R0.reuse, 0x2, R3 ;  /* 0x00000002000f7819 */ /* 0x040fe20000010203 */
[----:B------:R-:W2:Y:S01]  /*6c00*/  LDCU.64 UR10, c[0x0][0x390] ;  /* 0x00007200ff0a77ac */ /* 0x000ea20008000a00 */
[----:B------:R-:W-:-:S07]  /*6c10*/  SHF.L.U32 R17, R0, 0x2, RZ ;  /* 0x0000000200117819 */ /* 0x000fce00000006ff */
.L_x_334:
[C---:B------:R-:W-:Y:S02]  /*6c20*/  SHF.L.U32 R2, R61.reuse, 0x2, RZ ;  /* 0x000000023d027819 */ /* 0x040fe400000006ff */
[----:B------:R-:W-:Y:S02]  /*6c30*/  SHF.L.U64.HI R12, R61, 0x2, R6 ;  /* 0x000000023d0c7819 */ /* 0x000fe40000010206 */
[----:B-1----:R-:W-:-:S04]  /*6c40*/  IADD3 R4, P0, PT, R2, UR4, RZ ;  /* 0x0000000402047c10 */ /* 0x002fc8000ff1e0ff */
        /* <DEDUP_REMOVED lines=13> */
[----:B0-----:R-:W-:Y:S02]  /*6d20*/  IADD3 R24, P0, PT, R14, UR6, RZ ;  /* 0x000000060e187c10 */ /* 0x001fe4000ff1e0ff */
[----:B-1----:R-:W-:Y:S02]  /*6d30*/  LOP3.LUT R5, R12, 0x3, RZ, 0xc0, !PT ;  /* 0x000000030c057812 */ /* 0x002fe400078ec0ff */
[----:B------:R-:W-:Y:S02]  /*6d40*/  IADD3.X R25, PT, PT, R16, UR7, RZ, P0, !PT ;  /* 0x0000000710197c10 */ /* 0x000fe400087fe4ff */
[----:B--2---:R-:W-:-:S04]  /*6d50*/  IADD3 R26, P0, PT, R14, UR10, RZ ;  /* 0x0000000a0e1a7c10 */ /* 0x004fc8000ff1e0ff */
        /* <DEDUP_REMOVED lines=47> */
[----:B------:R-:W5:Y:S04]  /*7050*/  LDG.E R6, desc[UR8][R6.64+0xc00] ;  /* 0x000c000806067981 */ /* 0x000f68000c1e1900 */
        /* <DEDUP_REMOVED lines=11> */
[----:B------:R-:W-:Y:S02]  /*7110*/  ISETP.GT.AND.EX P0, PT, R3, RZ, PT, P0 ;  /* 0x000000ff0300720c */ /* 0x000fe40003f04300 */
[----:B----4-:R-:W-:Y:S02]  /*7120*/  F2FP.BF16.F32.PACK_AB R11, R11, R4 ;  /* 0x000000040b0b723e */ /* 0x010fe400000010ff */
[----:B-----5:R-:W-:-:S03]  /*7130*/  F2FP.BF16.F32.PACK_AB R5, R9, R6 ;  /* 0x000000060905723e */ /* 0x020fc600000010ff */
[----:B------:R3:W-:Y:S04]  /*7140*/  STG.E desc[UR8][R28.64], R11 ;  /* 0x0000000b1c007986 */ /* 0x0007e8000c101908 */
[----:B------:R3:W-:Y:S01]  /*7150*/  STG.E desc[UR8][R26.64], R5 ;  /* 0x000000051a007986 */ /* 0x0007e2000c101908 */
[----:B------:R-:W-:Y:S01]  /*7160*/  HFMA2 R6, -RZ, RZ, 0, 0 ;  /* 0x00000000ff067431 */ /* 0x000fe200000001ff */
[----:B------:R-:W-:Y:S06]  /*7170*/  @P0 BRA `(.L_x_334) ;  /* 0xfffffff800a80947 */ /* 0x000fec000383ffff */
[----:B------:R-:W-:Y:S05]  /*7180*/  EXIT ;  /* 0x000000000000794d */ /* 0x000fea0003800000 */
.L_x_335:
        /* <DEDUP_REMOVED lines=15> */
.L_x_3413:


//--------------------- .text._Z35group_norm_nhwc_bwd_one_pass_kernelI11Bf16IOBf16WLi512ELi16ELi256EEv26Group_norm_nhwc_bwd_params --------------------------
	.section	.text._Z35group_norm_nhwc_bwd_one_pass_kernelI11Bf16IOBf16WLi512ELi16ELi256EEv26Group_norm_nhwc_bwd_params,"ax",@progbits
	.align	128
        .global         _Z35group_norm_nhwc_bwd_one_pass_kernelI11Bf16IOBf16WLi512ELi16ELi256EEv26Group_norm_nhwc_bwd_params
        .type           _Z35group_norm_nhwc_bwd_one_pass_kernelI11Bf16IOBf16WLi512ELi16ELi256EEv26Group_norm_nhwc_bwd_params,@function
        .size           _Z35group_norm_nhwc_bwd_one_pass_kernelI11Bf16IOBf16WLi512ELi16ELi256EEv26Group_norm_nhwc_bwd_params,(.L_x_3414 - _Z35group_norm_nhwc_bwd_one_pass_kernelI11Bf16IOBf16WLi512ELi16ELi256EEv26Group_norm_nhwc_bwd_params)
        .other          _Z35group_norm_nhwc_bwd_one_pass_kernelI11Bf16IOBf16WLi512ELi16ELi256EEv26Group_norm_nhwc_bwd_params,@"STO_CUDA_ENTRY STV_DEFAULT"
_Z35group_norm_nhwc_bwd_one_pass_kernelI11Bf16IOBf16WLi512ELi16ELi256EEv26Group_norm_nhwc_bwd_params:
.text._Z35group_norm_nhwc_bwd_one_pass_kernelI11Bf16IOBf16WLi512ELi16ELi256EEv26Group_norm_nhwc_bwd_params:
        /* <DEDUP_REMOVED lines=33> */
[----:B------:R-:W-:Y:S02]  /*0210*/  IADD3 R65, PT, PT, R76, 0x1e0, RZ ;  /* 0x000001e04c417810 */ /* 0x000fe40007ffe0ff */
[CC--:B------:R-:W-:Y:S02]  /*0220*/  LEA R63, R3.reuse, R0.reuse, 0x2 ;  /* 0x00000000033f7211 */ /* 0x0c0fe400078e10ff */
[----:B------:R-:W-:-:S02]  /*0230*/  LEA R62, R3, R0, 0x1 ;  /* 0x00000000033e7211 */ /* 0x000fc400078e08ff */
[----:B----4-:R-:W-:Y:S02]  /*0240*/  LOP3.LUT R73, R4, 0x7, RZ, 0xc0, !PT ;  /* 0x0000000704497812 */ /* 0x010fe400078ec0ff */
[----:B------:R-:W-:Y:S02]  /*0250*/  SHF.R.S32.HI R6, RZ, 0x1f, R76 ;  /* 0x0000001fff067819 */ /* 0x000fe4000001144c */
[----:B------:R-:W-:Y:S02]  /*0260*/  IADD3 R72, PT, PT, R76, 0x100, RZ ;  /* 0x000001004c487810 */ /* 0x000fe40007ffe0ff */
[----:B------:R-:W-:Y:S02]  /*0270*/  LEA R75, R2, UR6, 0x4 ;  /* 0x00000006024b7c11 */ /* 0x000fe4000f8e20ff */
[----:B------:R-:W-:Y:S02]  /*0280*/  SHF.R.S32.HI R7, RZ, 0x1f, R71 ;  /* 0x0000001fff077819 */ /* 0x000fe40000011447 */
[----:B------:R-:W-:-:S02]  /*0290*/  SHF.R.S32.HI R8, RZ, 0x1f, R70 ;  /* 0x0000001fff087819 */ /* 0x000fc40000011446 */
[----:B------:R-:W-:Y:S02]  /*02a0*/  SHF.R.S32.HI R9, RZ, 0x1f, R69 ;  /* 0x0000001fff097819 */ /* 0x000fe40000011445 */
[----:B------:R-:W-:Y:S02]  /*02b0*/  SHF.R.S32.HI R10, RZ, 0x1f, R68 ;  /* 0x0000001fff0a7819 */ /* 0x000fe40000011444 */
[----:B------:R-:W-:Y:S02]  /*02c0*/  SHF.R.S32.HI R11, RZ, 0x1f, R67 ;  /* 0x0000001fff0b7819 */ /* 0x000fe40000011443 */
[----:B------:R-:W-:Y:S02]  /*02d0*/  SHF.R.S32.HI R12, RZ, 0x1f, R66 ;  /* 0x0000001fff0c7819 */ /* 0x000fe40000011442 */
[----:B01----:R-:W-:-:S07]  /*02e0*/  SHF.R.S32.HI R13, RZ, 0x1f, R65 ;  /* 0x0000001fff0d7819 */ /* 0x003fce0000011441 */
.L_x_403:
[----:B0-----:R-:W0:Y:S01]  /*02f0*/  LDC R21, c[0x0][0x410] ;  /* 0x00010400ff157b82 */ /* 0x001e220000000800 */
[----:B-1----:R-:W1:Y:S01]  /*0300*/  LDCU.128 UR12, c[0x0][0x400] ;  /* 0x00008000ff0c77ac */ /* 0x002e620008000c00 */
[----:B------:R-:W-:Y:S02]  /*0310*/  SHF.R.S32.HI R25, RZ, 0x1f, R72 ;  /* 0x0000001fff197819 */ /* 0x000fe40000011448 */
[----:B------:R-:W-:Y:S02]  /*0320*/  ISETP.GE.AND P3, PT, R60, RZ, PT ;  /* 0x000000ff3c00720c */ /* 0x000fe40003f66270 */
[----:B------:R-:W-:Y:S02]  /*0330*/  IADD3 R31, PT, PT, R76, 0x20, RZ ;  /* 0x000000204c1f7810 */ /* 0x000fe40007ffe0ff */
[----:B------:R-:W-:Y:S02]  /*0340*/  SHF.L.U32 R43, R2, 0x1, RZ ;  /* 0x00000001022b7819 */ /* 0x000fe400000006ff */
[----:B------:R-:W-:-:S02]  /*0350*/  SHF.R.S32.HI R23, RZ, 0x1f, R31 ;  /* 0x0000001fff177819 */ /* 0x000fc4000001141f */
[----:B------:R-:W-:Y:S02]  /*0360*/  LOP3.LUT R43, R43, 0xe, RZ, 0xc0, !PT ;  /* 0x0000000e2b2b7812 */ /* 0x000fe400078ec0ff */
[C---:B------:R-:W-:Y:S02]  /*0370*/  IADD3 R37, PT, PT, R76.reuse, 0x40, RZ ;  /* 0x000000404c257810 */ /* 0x040fe40007ffe0ff */
[----:B------:R-:W-:Y:S02]  /*0380*/  IADD3 R41, PT, PT, R76, 0x60, RZ ;  /* 0x000000604c297810 */ /* 0x000fe40007ffe0ff */
[----:B------:R-:W-:Y:S02]  /*0390*/  SHF.R.S32.HI R39, RZ, 0x1f, R37 ;  /* 0x0000001fff277819 */ /* 0x000fe40000011425 */
[----:B-1----:R-:W-:Y:S02]  /*03a0*/  ISETP.GE.U32.AND P2, PT, R72, UR12, PT ;  /* 0x0000000c48007c0c */ /* 0x002fe4000bf46070 */
[----:B------:R-:W-:-:S02]  /*03b0*/  SHF.R.S32.HI R45, RZ, 0x1f, R41 ;  /* 0x0000001fff2d7819 */ /* 0x000fc40000011429 */
[----:B0-----:R-:W-:Y:S02]  /*03c0*/  IABS R17, R21 ;  /* 0x0000001500117213 */ /* 0x001fe40000000000 */
[----:B------:R-:W-:Y:S02]  /*03d0*/  ISETP.GE.AND.EX P2, PT, R25, UR13, PT, P2 ;  /* 0x0000000d19007c0c */ /* 0x000fe4000bf46320 */
[----:B------:R-:W0:Y:S08]  /*03e0*/  I2F.RP R16, R17 ;  /* 0x0000001100107306 */ /* 0x000e300000209400 */
[----:B0-----:R-:W0:Y:S02]  /*03f0*/  MUFU.RCP R16, R16 ;  /* 0x0000001000107308 */ /* 0x001e240000001000 */
[----:B0-----:R-:W-:-:S06]  /*0400*/  IADD3 R14, PT, PT, R16, 0xffffffe, RZ ;  /* 0x0ffffffe100e7810 */ /* 0x001fcc0007ffe0ff */
[----:B------:R0:W1:Y:S02]  /*0410*/  F2I.FTZ.U32.TRUNC.NTZ R15, R14 ;  /* 0x0000000e000f7305 */ /* 0x000064000021f000 */
[----:B0-----:R-:W-:Y:S02]  /*0420*/  MOV R14, RZ ;  /* 0x000000ff000e7202 */ /* 0x001fe40000000f00 */
[----:B-1----:R-:W-:-:S05]  /*0430*/  IADD3 R18, PT, PT, RZ, -R15, RZ ;  /* 0x8000000fff127210 */ /* 0x002fca0007ffe0ff */
[----:B------:R-:W-:Y:S01]  /*0440*/  IMAD R19, R18, R17, RZ ;  /* 0x0000001112137224 */ /* 0x000fe200078e02ff */
[----:B------:R-:W-:-:S03]  /*0450*/  IABS R18, R60 ;  /* 0x0000003c00127213 */ /* 0x000fc60000000000 */
[----:B------:R-:W-:Y:S01]  /*0460*/  IMAD.HI.U32 R15, R15, R19, R14 ;  /* 0x000000130f0f7227 */ /* 0x000fe200078e000e */
[----:B------:R-:W-:-:S04]  /*0470*/  LOP3.LUT R14, R60, R21, RZ, 0x3c, !PT ;  /* 0x000000153c0e7212 */ /* 0x000fc800078e3cff */
[----:B------:R-:W-:Y:S01]  /*0480*/  ISETP.GE.AND P0, PT, R14, RZ, PT ;  /* 0x000000ff0e00720c */ /* 0x000fe20003f06270 */
[----:B------:R-:W-:-:S05]  /*0490*/  IMAD.HI.U32 R15, R15, R18, RZ ;  /* 0x000000120f0f7227 */ /* 0x000fca00078e00ff */
[----:B------:R-:W-:-:S05]  /*04a0*/  IADD3 R16, PT, PT, -R15, RZ, RZ ;  /* 0x000000ff0f107210 */ /* 0x000fca0007ffe1ff */
[----:B------:R-:W-:-:S05]  /*04b0*/  IMAD R16, R17, R16, R18 ;  /* 0x0000001011107224 */ /* 0x000fca00078e0212 */
[----:B------:R-:W-:-:S13]  /*04c0*/  ISETP.GT.U32.AND P4, PT, R17, R16, PT ;  /* 0x000000101100720c */ /* 0x000fda0003f84070 */
[-C--:B------:R-:W-:Y:S02]  /*04d0*/  @!P4 IADD3 R16, PT, PT, R16, -R17.reuse, RZ ;  /* 0x800000111010c210 */ /* 0x080fe40007ffe0ff */
[----:B------:R-:W-:Y:S02]  /*04e0*/  @!P4 IADD3 R15, PT, PT, R15, 0x1, RZ ;  /* 0x000000010f0fc810 */ /* 0x000fe40007ffe0ff */
[CC--:B------:R-:W-:Y:S02]  /*04f0*/  ISETP.GE.U32.AND P1, PT, R16.reuse, R17.reuse, PT ;  /* 0x000000111000720c */ /* 0x0c0fe40003f26070 */
[----:B------:R-:W-:Y:S02]  /*0500*/  ISETP.GT.U32.AND P4, PT, R17, R16, PT ;  /* 0x000000101100720c */ /* 0x000fe40003f84070 */
[----:B------:R-:W-:-:S04]  /*0510*/  IADD3 R17, PT, PT, R16, -R17, RZ ;  /* 0x8000001110117210 */ /* 0x000fc80007ffe0ff */
[----:B------:R-:W-:Y:S02]  /*0520*/  SEL R16, R17, R16, !P4 ;  /* 0x0000001011107207 */ /* 0x000fe40006000000 */
[----:B------:R-:W-:Y:S02]  /*0530*/  ISETP.NE.AND P4, PT, R21, RZ, PT ;  /* 0x000000ff1500720c */ /* 0x000fe40003f85270 */
[----:B------:R-:W-:Y:S02]  /*0540*/  @!P3 IADD3 R16, PT, PT, -R16, RZ, RZ ;  /* 0x000000ff1010b210 */ /* 0x000fe40007ffe1ff */
[----:B------:R-:W-:Y:S02]  /*0550*/  @P1 IADD3 R15, PT, PT, R15, 0x1, RZ ;  /* 0x000000010f0f1810 */ /* 0x000fe40007ffe0ff */
[----:B------:R-:W-:Y:S02]  /*0560*/  ISETP.GE.U32.AND P1, PT, R31, UR12, PT ;  /* 0x0000000c1f007c0c */ /* 0x000fe4000bf26070 */
[----:B------:R-:W-:-:S02]  /*0570*/  MOV R14, R15 ;  /* 0x0000000f000e7202 */ /* 0x000fc40000000f00 */
[----:B------:R-:W-:Y:S02]  /*0580*/  LOP3.LUT R15, RZ, R21, RZ, 0x33, !PT ;  /* 0x00000015ff0f7212 */ /* 0x000fe400078e33ff */
[----:B------:R-:W0:Y:S01]  /*0590*/  @!P2 LDC.64 R20, c[0x0][0x3f8] ;  /* 0x0000fe00ff14ab82 */ /* 0x000e220000000a00 */
[----:B------:R-:W-:Y:S02]  /*05a0*/  @!P0 IADD3 R14, PT, PT, -R14, RZ, RZ ;  /* 0x000000ff0e0e8210 */ /* 0x000fe40007ffe1ff */
[----:B------:R-:W-:Y:S02]  /*05b0*/  ISETP.GE.AND.EX P1, PT, R23, UR13, PT, P1 ;  /* 0x0000000d17007c0c */ /* 0x000fe4000bf26310 */
[C---:B------:R-:W-:Y:S02]  /*05c0*/  SEL R19, R15.reuse, R14, !P4 ;  /* 0x0000000e0f137207 */ /* 0x040fe40006000000 */
[----:B------:R-:W-:Y:S02]  /*05d0*/  SEL R119, R15, R16, !P4 ;  /* 0x000000100f777207 */ /* 0x000fe40006000000 */
[----:B------:R-:W-:Y:S01]  /*05e0*/  SHF.R.S32.HI R14, RZ, 0x1f, R19 ;  /* 0x0000001fff0e7819 */ /* 0x000fe20000011413 */
[----:B------:R-:W1:Y:S01]  /*05f0*/  @!P2 LDC.64 R16, c[0x0][0x3a0] ;  /* 0x0000e800ff10ab82 */ /* 0x000e620000000a00 */
[----:B------:R-:W-:-:S02]  /*0600*/  SHF.L.U32 R42, R119, 0x4, RZ ;  /* 0x00000004772a7819 */ /* 0x000fc400000006ff */
[----:B------:R-:W-:Y:S01]  /*0610*/  ISETP.GE.U32.AND P0, PT, R37, UR12, PT ;  /* 0x0000000c25007c0c */ /* 0x000fe2000bf06070 */
[----:B------:R-:W-:Y:S01]  /*0620*/  IMAD R18, R14, UR14, RZ ;  /* 0x0000000e0e127c24 */ /* 0x000fe2000f8e02ff */
[----:B------:R-:W-:Y:S02]  /*0630*/  SHF.R.S32.HI R123, RZ, 0x1f, R42 ;  /* 0x0000001fff7b7819 */ /* 0x000fe4000001142a */
[----:B------:R-:W-:Y:S01]  /*0640*/  LOP3.LUT R122, R42, R43, RZ, 0xfc, !PT ;  /* 0x0000002b2a7a7212 */ /* 0x000fe200078efcff */
[----:B------:R-:W2:Y:S01]  /*0650*/  @!P2 LDC.64 R14, c[0x0][0x398] ;  /* 0x0000e600ff0eab82 */ /* 0x000ea20000000a00 */
[----:B------:R-:W-:Y:S02]  /*0660*/  ISETP.GE.AND.EX P0, PT, R39, UR13, PT, P0 ;  /* 0x0000000d27007c0c */ /* 0x000fe4000bf06300 */
[----:B------:R-:W-:Y:S01]  /*0670*/  ISETP.GE.U32.AND P3, PT, R41, UR12, PT ;  /* 0x0000000c29007c0c */ /* 0x000fe2000bf66070 */
[----:B------:R-:W-:-:S03]  /*0680*/  IMAD.WIDE.U32 R122, R19, UR14, R122 ;  /* 0x0000000e137a7c25 */ /* 0x000fc6000f8e007a */
[----:B------:R-:W-:Y:S01]  /*0690*/  ISETP.GE.AND.EX P3, PT, R45, UR13, PT, P3 ;  /* 0x0000000d2d007c0c */ /* 0x000fe2000bf66330 */
[----:B------:R-:W3:Y:S01]  /*06a0*/  @!P1 LDC.64 R28, c[0x0][0x3f8] ;  /* 0x0000fe00ff1c9b82 */ /* 0x000ee20000000a00 */
[----:B------:R-:W-:Y:S01]  /*06b0*/  IMAD R19, R19, UR15, R18 ;  /* 0x0000000f13137c24 */ /* 0x000fe2000f8e0212 */
[----:B------:R-:W-:Y:S01]  /*06c0*/  @!P2 MOV R120, R122 ;  /* 0x0000007a0078a202 */ /* 0x000fe20000000f00 */
[----:B0-----:R-:W-:Y:S01]  /*06d0*/  @!P2 IMAD R18, R25, R20, RZ ;  /* 0x000000141912a224 */ /* 0x001fe200078e02ff */
[----:B------:R-:W-:Y:S02]  /*06e0*/  @!P1 MOV R24, R122 ;  /* 0x0000007a00189202 */ /* 0x000fe40000000f00 */
[----:B------:R-:W-:Y:S01]  /*06f0*/  IADD3 R121, PT, PT, R123, R19, RZ ;  /* 0x000000137b797210 */ /* 0x000fe20007ffe0ff */
[----:B------:R-:W-:-:S03]  /*0700*/  @!P2 IMAD R21, R72, R21, R18 ;  /* 0x000000154815a224 */ /* 0x000fc600078e0212 */
[----:B------:R-:W-:Y:S01]  /*0710*/  @!P1 MOV R25, R121 ;  /* 0x0000007900199202 */ /* 0x000fe20000000f00 */
[----:B------:R-:W-:-:S03]  /*0720*/  @!P2 IMAD.WIDE.U32 R18, R72, R20, R120 ;  /* 0x000000144812a225 */ /* 0x000fc600078e0078 */
[C---:B------:R-:W-:Y:S02]  /*0730*/  @!P2 SHF.L.U32 R35, R18.reuse, 0x1, RZ ;  /* 0x000000011223a819 */ /* 0x040fe400000006ff */
[----:B------:R-:W-:Y:S02]  /*0740*/  @!P2 IADD3 R19, PT, PT, R19, R21, RZ ;  /* 0x000000151313a210 */ /* 0x000fe40007ffe0ff */
[----:B--2---:R-:W-:Y:S01]  /*0750*/  @!P2 IADD3 R34, P5, PT, R35, R14, RZ ;  /* 0x0000000e2322a210 */ /* 0x004fe20007fbe0ff */
[----:B------:R-:W0:Y:S01]  /*0760*/  @!P0 LDC.64 R20, c[0x0][0x3f8] ;  /* 0x0000fe00ff148b82 */ /* 0x000e220000000a00 */
[----:B------:R-:W-:Y:S01]  /*0770*/  @!P2 SHF.L.U64.HI R26, R18, 0x1, R19 ;  /* 0x00000001121aa819 */ /* 0x000fe20000010213 */
[----:B---3--:R-:W-:Y:S01]  /*0780*/  @!P1 IMAD R14, R23, R28, RZ ;  /* 0x0000001c170e9224 */ /* 0x008fe200078e02ff */
[----:B-1----:R-:W-:Y:S01]  /*0790*/  @!P2 IADD3 R32, P4, PT, R35, R16, RZ ;  /* 0x000000102320a210 */ /* 0x002fe20007f9e0ff */
[----:B------:R-:W-:Y:S01]  /*07a0*/  @!P1 IMAD.WIDE.U32 R24, R31, R28, R24 ;  /* 0x0000001c1f189225 */ /* 0x000fe200078e0018 */
[----:B------:R-:W-:-:S03]  /*07b0*/  @!P2 IADD3.X R35, PT, PT, R26, R15, RZ, P5, !PT ;  /* 0x0000000f1a23a210 */ /* 0x000fc60002ffe4ff */
[----:B------:R-:W1:Y:S01]  /*07c0*/  @!P1 LDC.64 R22, c[0x0][0x3a0] ;  /* 0x0000e800ff169b82 */ /* 0x000e620000000a00 */
[----:B------:R-:W-:Y:S01]  /*07d0*/  @!P1 IMAD R27, R31, R29, R14 ;  /* 0x0000001d1f1b9224 */ /* 0x000fe200078e020e */
[----:B------:R-:W-:Y:S02]  /*07e0*/  @!P2 IADD3.X R33, PT, PT, R26, R17, RZ, P4, !PT ;  /* 0x000000111a21a210 */ /* 0x000fe400027fe4ff */
[----:B------:R-:W-:-:S04]  /*07f0*/  CS2R R14, SRZ ;  /* 0x00000000000e7805 */ /* 0x000fc8000001ff00 */
[----:B------:R-:W2:Y:S01]  /*0800*/  @!P1 LDC.64 R18, c[0x0][0x398] ;  /* 0x0000e600ff129b82 */ /* 0x000ea20000000a00 */
[----:B------:R-:W-:Y:S01]  /*0810*/  @!P1 IADD3 R17, PT, PT, R25, R27, RZ ;  /* 0x0000001b19119210 */ /* 0x000fe20007ffe0ff */
[----:B------:R-:W3:Y:S01]  /*0820*/  @!P2 LDG.E R14, desc[UR8][R32.64] ;  /* 0x00000008200ea981 */ /* 0x000ee2000c1e1900 */
[----:B------:R-:W-:Y:S02]  /*0830*/  @!P1 SHF.L.U32 R25, R24, 0x1, RZ ;  /* 0x0000000118199819 */ /* 0x000fe400000006ff */
[----:B------:R-:W-:Y:S01]  /*0840*/  IADD3 R47, PT, PT, R76, 0x80, RZ ;  /* 0x000000804c2f7810 */ /* 0x000fe20007ffe0ff */
[----:B------:R4:W5:Y:S01]  /*0850*/  @!P2 LDG.E R15, desc[UR8][R34.64] ;  /* 0x00000008220fa981 */ /* 0x000962000c1e1900 */
[----:B------:R-:W-:Y:S01]  /*0860*/  @!P1 SHF.L.U64.HI R24, R24, 0x1, R17 ;  /* 0x0000000118189819 */ /* 0x000fe20000010211 */
[----:B------:R-:W4:Y:S01]  /*0870*/  @!P0 LDC.64 R26, c[0x0][0x3a0] ;  /* 0x0000e800ff1a8b82 */ /* 0x000f220000000a00 */
[----:B0-----:R-:W-:Y:S01]  /*0880*/  @!P0 IMAD R36, R39, R20, RZ ;  /* 0x0000001427248224 */ /* 0x001fe200078e02ff */
[----:B------:R-:W-:-:S02]  /*0890*/  ISETP.GE.U32.AND P4, PT, R47, UR12, PT ;  /* 0x0000000c2f007c0c */ /* 0x000fc4000bf86070 */
[----:B------:R-:W-:Y:S02]  /*08a0*/  CS2R R56, SRZ ;  /* 0x0000000000387805 */ /* 0x000fe4000001ff00 */
[----:B------:R-:W-:Y:S02]  /*08b0*/  SHF.R.S32.HI R39, RZ, 0x1f, R47 ;  /* 0x0000001fff277819 */ /* 0x000fe4000001142f */
[----:B------:R-:W0:Y:S01]  /*08c0*/  @!P3 LDC.64 R16, c[0x0][0x3f8] ;  /* 0x0000fe00ff10bb82 */ /* 0x000e220000000a00 */
[----:B-1----:R-:W-:Y:S02]  /*08d0*/  @!P1 IADD3 R30, P2, PT, R25, R22, RZ ;  /* 0x00000016191e9210 */ /* 0x002fe40007f5e0ff */
[----:B------:R-:W-:Y:S02]  /*08e0*/  ISETP.GE.AND.EX P4, PT, R39, UR13, PT, P4 ;  /* 0x0000000d27007c0c */ /* 0x000fe4000bf86340 */
[----:B------:R-:W-:Y:S02]  /*08f0*/  @!P1 IADD3.X R31, PT, PT, R24, R23, RZ, P2, !PT ;  /* 0x00000017181f9210 */ /* 0x000fe400017fe4ff */
[----:B------:R-:W-:Y:S01]  /*0900*/  @!P0 MOV R22, R122 ;  /* 0x0000007a00168202 */ /* 0x000fe20000000f00 */
[----:B------:R-:W1:Y:S01]  /*0910*/  @!P0 LDC.64 R28, c[0x0][0x398] ;  /* 0x0000e600ff1c8b82 */ /* 0x000e620000000a00 */
[----:B------:R-:W-:Y:S01]  /*0920*/  @!P0 MOV R23, R121 ;  /* 0x0000007900178202 */ /* 0x000fe20000000f00 */
[----:B------:R-:W5:Y:S01]  /*0930*/  @!P1 LDG.E R57, desc[UR8][R30.64] ;  /* 0x000000081e399981 */ /* 0x000f62000c1e1900 */
[----:B--2---:R-:W-:Y:S01]  /*0940*/  @!P1 IADD3 R18, P5, PT, R25, R18, RZ ;  /* 0x0000001219129210 */ /* 0x004fe20007fbe0ff */
[----:B------:R-:W-:-:S02]  /*0950*/  @!P0 IMAD R25, R37, R21, R36 ;  /* 0x0000001525198224 */ /* 0x000fc400078e0224 */
[----:B------:R-:W-:Y:S01]  /*0960*/  @!P0 IMAD.WIDE.U32 R20, R37, R20, R22 ;  /* 0x0000001425148225 */ /* 0x000fe200078e0016 */
[----:B------:R-:W-:Y:S01]  /*0970*/  @!P1 IADD3.X R19, PT, PT, R24, R19, RZ, P5, !PT ;  /* 0x0000001318139210 */ /* 0x000fe20002ffe4ff */
[----:B------:R-:W2:Y:S03]  /*0980*/  @!P3 LDC.64 R22, c[0x0][0x398] ;  /* 0x0000e600ff16bb82 */ /* 0x000ea60000000a00 */
[----:B------:R-:W-:Y:S01]  /*0990*/  @!P0 IADD3 R21, PT, PT, R21, R25, RZ ;  /* 0x0000001915158210 */ /* 0x000fe20007ffe0ff */
[----:B------:R0:W5:Y:S01]  /*09a0*/  @!P1 LDG.E R56, desc[UR8][R18.64] ;  /* 0x0000000812389981 */ /* 0x000162000c1e1900 */
[----:B----4-:R-:W-:-:S03]  /*09b0*/  @!P0 SHF.L.U32 R35, R20, 0x1, RZ ;  /* 0x0000000114238819 */ /* 0x010fc600000006ff */
[----:B------:R-:W4:Y:S01]  /*09c0*/  @!P4 LDC.64 R24, c[0x0][0x3f8] ;  /* 0x0000fe00ff18cb82 */ /* 0x000f220000000a00 */
[----:B------:R-:W-:Y:S02]  /*09d0*/  @!P0 SHF.L.U64.HI R36, R20, 0x1, R21 ;  /* 0x0000000114248819 */ /* 0x000fe40000010215 */
[----:B------:R-:W-:Y:S01]  /*09e0*/  @!P0 IADD3 R32, P1, PT, R35, R26, RZ ;  /* 0x0000001a23208210 */ /* 0x000fe20007f3e0ff */
[----:B0-----:R-:W-:Y:S01]  /*09f0*/  @!P3 IMAD R26, R45, R16, RZ ;  /* 0x000000102d1ab224 */ /* 0x001fe200078e02ff */
[----:B------:R-:W-:-:S03]  /*0a00*/  @!P3 MOV R18, R122 ;  /* 0x0000007a0012b202 */ /* 0x000fc60000000f00 */
[----:B------:R-:W0:Y:S01]  /*0a10*/  @!P3 LDC.64 R20, c[0x0][0x3a0] ;  /* 0x0000e800ff14bb82 */ /* 0x000e220000000a00 */
[----:B------:R-:W-:Y:S02]  /*0a20*/  @!P3 MOV R19, R121 ;  /* 0x000000790013b202 */ /* 0x000fe40000000f00 */
[----:B------:R-:W-:Y:S01]  /*0a30*/  @!P0 IADD3.X R33, PT, PT, R36, R27, RZ, P1, !PT ;  /* 0x0000001b24218210 */ /* 0x000fe20000ffe4ff */
[C---:B------:R-:W-:Y:S01]  /*0a40*/  @!P3 IMAD R27, R41.reuse, R17, R26 ;  /* 0x00000011291bb224 */ /* 0x040fe200078e021a */
[----:B------:R-:W-:Y:S01]  /*0a50*/  IADD3 R45, PT, PT, R76, 0xc0, RZ ;  /* 0x000000c04c2d7810 */ /* 0x000fe20007ffe0ff */
[----:B------:R-:W-:-:S03]  /*0a60*/  @!P3 IMAD.WIDE.U32 R16, R41, R16, R18 ;  /* 0x000000102910b225 */ /* 0x000fc600078e0012 */
[----:B------:R-:W-:Y:S02]  /*0a70*/  ISETP.GE.U32.AND P1, PT, R45, UR12, PT ;  /* 0x0000000c2d007c0c */ /* 0x000fe4000bf26070 */
[----:B------:R-:W-:Y:S02]  /*0a80*/  SHF.R.S32.HI R41, RZ, 0x1f, R45 ;  /* 0x0000001fff297819 */ /* 0x000fe4000001142d */
[----:B------:R-:W-:Y:S02]  /*0a90*/  @!P3 IADD3 R19, PT, PT, R17, R27, RZ ;  /* 0x0000001b1113b210 */ /* 0x000fe40007ffe0ff */
[----:B------:R-:W-:Y:S01]  /*0aa0*/  ISETP.GE.AND.EX P1, PT, R41, UR13, PT, P1 ;  /* 0x0000000d29007c0c */ /* 0x000fe2000bf26310 */
[----:B------:R-:W2:Y:S01]  /*0ab0*/  @!P4 LDC.64 R26, c[0x0][0x3a0] ;  /* 0x0000e800ff1acb82 */ /* 0x000ea20000000a00 */
[----:B-1----:R-:W-:Y:S02]  /*0ac0*/  @!P0 IADD3 R34, P2, PT, R35, R28, RZ ;  /* 0x0000001c23228210 */ /* 0x002fe40007f5e0ff */
[----:B------:R-:W-:-:S02]  /*0ad0*/  CS2R R54, SRZ ;  /* 0x0000000000367805 */ /* 0x000fc4000001ff00 */
[----:B------:R-:W-:Y:S02]  /*0ae0*/  @!P3 SHF.L.U32 R17, R16, 0x1, RZ ;  /* 0x000000011011b819 */ /* 0x000fe400000006ff */
[----:B------:R-:W-:Y:S02]  /*0af0*/  @!P0 IADD3.X R35, PT, PT, R36, R29, RZ, P2, !PT ;  /* 0x0000001d24238210 */ /* 0x000fe400017fe4ff */
[----:B------:R-:W-:Y:S01]  /*0b00*/  @!P3 SHF.L.U64.HI R36, R16, 0x1, R19 ;  /* 0x000000011024b819 */ /* 0x000fe20000010213 */
[----:B----4-:R-:W-:Y:S01]  /*0b10*/  @!P4 IMAD R16, R39, R24, RZ ;  /* 0x000000182710c224 */ /* 0x010fe200078e02ff */
[----:B------:R-:W-:Y:S01]  /*0b20*/  IADD3 R49, PT, PT, R76, 0xe0, RZ ;  /* 0x000000e04c317810 */ /* 0x000fe20007ffe0ff */
[----:B------:R1:W4:Y:S01]  /*0b30*/  @!P0 LDG.E R55, desc[UR8][R32.64] ;  /* 0x0000000820378981 */ /* 0x000322000c1e1900 */
[----:B------:R-:W-:Y:S01]  /*0b40*/  @!P4 MOV R30, R122 ;  /* 0x0000007a001ec202 */ /* 0x000fe20000000f00 */
[----:B------:R-:W1:Y:S01]  /*0b50*/  @!P4 LDC.64 R18, c[0x0][0x398] ;  /* 0x0000e600ff12cb82 */ /* 0x000e620000000a00 */
[----:B------:R-:W-:Y:S01]  /*0b60*/  @!P4 MOV R31, R121 ;  /* 0x00000079001fc202 */ /* 0x000fe20000000f00 */
[----:B------:R1:W4:Y:S01]  /*0b70*/  @!P0 LDG.E R54, desc[UR8][R34.64] ;  /* 0x0000000822368981 */ /* 0x000322000c1e1900 */
[----:B0-----:R-:W-:-:S02]  /*0b80*/  @!P3 IADD3 R28, P0, PT, R17, R20, RZ ;  /* 0x00000014111cb210 */ /* 0x001fc40007f1e0ff */
[----:B--2---:R-:W-:Y:S02]  /*0b90*/  @!P3 IADD3 R20, P5, PT, R17, R22, RZ ;  /* 0x000000161114b210 */ /* 0x004fe40007fbe0ff */
[----:B------:R-:W-:Y:S01]  /*0ba0*/  ISETP.GE.U32.AND P2, PT, R49, UR12, PT ;  /* 0x0000000c31007c0c */ /* 0x000fe2000bf46070 */
[C---:B-1----:R-:W-:Y:S02]  /*0bb0*/  @!P4 IMAD R33, R47.reuse, R25, R16 ;  /* 0x000000192f21c224 */ /* 0x042fe400078e0210 */
[----:B------:R-:W0:Y:S01]  /*0bc0*/  @!P1 LDC.64 R16, c[0x0][0x3f8] ;  /* 0x0000fe00ff109b82 */ /* 0x000e220000000a00 */
[----:B------:R-:W-:Y:S01]  /*0bd0*/  SHF.R.S32.HI R35, RZ, 0x1f, R49 ;  /* 0x0000001fff237819 */ /* 0x000fe20000011431 */
[----:B------:R-:W-:Y:S01]  /*0be0*/  @!P4 IMAD.WIDE.U32 R24, R47, R24, R30 ;  /* 0x000000182f18c225 */ /* 0x000fe200078e001e */
[----:B------:R-:W-:Y:S02]  /*0bf0*/  @!P3 IADD3.X R29, PT, PT, R36, R21, RZ, P0, !PT ;  /* 0x00000015241db210 */ /* 0x000fe400007fe4ff */
[----:B------:R-:W-:-:S02]  /*0c00*/  ISETP.GE.AND.EX P2, PT, R35, UR13, PT, P2 ;  /* 0x0000000d23007c0c */ /* 0x000fc4000bf46320 */
[----:B------:R-:W-:Y:S02]  /*0c10*/  @!P3 IADD3.X R21, PT, PT, R36, R23, RZ, P5, !PT ;  /* 0x000000172415b210 */ /* 0x000fe40002ffe4ff */
[----:B------:R-:W-:Y:S02]  /*0c20*/  @!P4 IADD3 R25, PT, PT, R25, R33, RZ ;  /* 0x000000211919c210 */ /* 0x000fe40007ffe0ff */
[C---:B------:R-:W-:Y:S02]  /*0c30*/  @!P4 SHF.L.U32 R23, R24.reuse, 0x1, RZ ;  /* 0x000000011817c819 */ /* 0x040fe400000006ff */
[----:B------:R-:W-:Y:S02]  /*0c40*/  @!P4 SHF.L.U64.HI R32, R24, 0x1, R25 ;  /* 0x000000011820c819 */ /* 0x000fe40000010219 */
[----:B------:R-:W-:Y:S02]  /*0c50*/  @!P4 IADD3 R30, P0, PT, R23, R26, RZ ;  /* 0x0000001a171ec210 */ /* 0x000fe40007f1e0ff */
[----:B------:R-:W-:-:S02]  /*0c60*/  CS2R R52, SRZ ;  /* 0x0000000000347805 */ /* 0x000fc4000001ff00 */
[----:B------:R-:W-:Y:S01]  /*0c70*/  IADD3 R37, PT, PT, R76, 0xa0, RZ ;  /* 0x000000a04c257810 */ /* 0x000fe20007ffe0ff */
[----:B------:R-:W1:Y:S01]  /*0c80*/  @!P1 LDC.64 R24, c[0x0][0x3a0] ;  /* 0x0000e800ff189b82 */ /* 0x000e620000000a00 */
[----:B------:R-:W-:Y:S02]  /*0c90*/  @!P4 IADD3.X R31, PT, PT, R32, R27, RZ, P0, !PT ;  /* 0x0000001b201fc210 */ /* 0x000fe400007fe4ff */
[----:B------:R-:W-:Y:S01]  /*0ca0*/  ISETP.GE.U32.AND P0, PT, R37, UR12, PT ;  /* 0x0000000c25007c0c */ /* 0x000fe2000bf06070 */
[----:B------:R0:W2:Y:S01]  /*0cb0*/  @!P3 LDG.E R53, desc[UR8][R28.64] ;  /* 0x000000081c35b981 */ /* 0x0000a2000c1e1900 */
[----:B------:R-:W-:-:S03]  /*0cc0*/  SHF.R.S32.HI R39, RZ, 0x1f, R37 ;  /* 0x0000001fff277819 */ /* 0x000fc60000011425 */
[----:B------:R-:W1:Y:S01]  /*0cd0*/  @!P2 LDC.64 R26, c[0x0][0x3f8] ;  /* 0x0000fe00ff1aab82 */ /* 0x000e620000000a00 */
[----:B------:R0:W2:Y:S01]  /*0ce0*/  @!P3 LDG.E R52, desc[UR8][R20.64] ;  /* 0x000000081434b981 */ /* 0x0000a2000c1e1900 */
[----:B------:R-:W-:Y:S02]  /*0cf0*/  @!P4 IADD3 R18, P3, PT, R23, R18, RZ ;  /* 0x000000121712c210 */ /* 0x000fe40007f7e0ff */
[----:B------:R-:W-:Y:S01]  /*0d00*/  ISETP.GE.AND.EX P0, PT, R39, UR13, PT, P0 ;  /* 0x0000000d27007c0c */ /* 0x000fe2000bf06300 */
[----:B0-----:R-:W-:-:S03]  /*0d10*/  @!P1 IMAD R28, R41, R16, RZ ;  /* 0x00000010291c9224 */ /* 0x001fc600078e02ff */
[----:B------:R-:W0:Y:S01]  /*0d20*/  @!P1 LDC.64 R22, c[0x0][0x398] ;  /* 0x0000e600ff169b82 */ /* 0x000e220000000a00 */
[----:B------:R-:W-:Y:S01]  /*0d30*/  CS2R R50, SRZ ;  /* 0x0000000000327805 */ /* 0x000fe2000001ff00 */
[C---:B------:R-:W-:Y:S01]  /*0d40*/  @!P1 IMAD R33, R45.reuse, R17, R28 ;  /* 0x000000112d219224 */ /* 0x040fe200078e021c */
[----:B------:R-:W-:Y:S02]  /*0d50*/  @!P1 MOV R28, R122 ;  /* 0x0000007a001c9202 */ /* 0x000fe40000000f00 */
[----:B------:R-:W-:Y:S02]  /*0d60*/  @!P1 MOV R29, R121 ;  /* 0x00000079001d9202 */ /* 0x000fe40000000f00 */
[----:B------:R-:W-:Y:S01]  /*0d70*/  @!P4 IADD3.X R19, PT, PT, R32, R19, RZ, P3, !PT ;  /* 0x000000132013c210 */ /* 0x000fe20001ffe4ff */
[----:B------:R-:W0:Y:S01]  /*0d80*/  @!P2 LDC.64 R20, c[0x0][0x3a0] ;  /* 0x0000e800ff14ab82 */ /* 0x000e220000000a00 */
[----:B------:R-:W-:Y:S01]  /*0d90*/  ISETP.GE.U32.AND P3, PT, R76, UR12, PT ;  /* 0x0000000c4c007c0c */ /* 0x000fe2000bf66070 */
[----:B------:R-:W-:Y:S01]  /*0da0*/  @!P1 IMAD.WIDE.U32 R28, R45, R16, R28 ;  /* 0x000000102d1c9225 */ /* 0x000fe200078e001c */
[----:B------:R1:W2:Y:S04]  /*0db0*/  @!P4 LDG.E R51, desc[UR8][R30.64] ;  /* 0x000000081e33c981 */ /* 0x0002a8000c1e1900 */
[----:B------:R1:W2:Y:S01]  /*0dc0*/  @!P4 LDG.E R50, desc[UR8][R18.64] ;  /* 0x000000081232c981 */ /* 0x0002a2000c1e1900 */
[----:B------:R-:W-:Y:S01]  /*0dd0*/  ISETP.GE.AND.EX P3, PT, R6, UR13, PT, P3 ;  /* 0x0000000d06007c0c */ /* 0x000fe2000bf66330 */
[----:B------:R-:W0:Y:S01]  /*0de0*/  @!P2 LDC.64 R16, c[0x0][0x398] ;  /* 0x0000e600ff10ab82 */ /* 0x000e220000000a00 */
[----:B-1----:R-:W-:-:S07]  /*0df0*/  @!P1 IADD3 R31, PT, PT, R29, R33, RZ ;  /* 0x000000211d1f9210 */ /* 0x002fce0007ffe0ff */
[----:B------:R-:W1:Y:S01]  /*0e00*/  @!P0 LDC.64 R18, c[0x0][0x3f8] ;  /* 0x0000fe00ff128b82 */ /* 0x000e620000000a00 */
[C---:B------:R-:W-:Y:S01]  /*0e10*/  @!P1 SHF.L.U32 R29, R28.reuse, 0x1, RZ ;  /* 0x000000011c1d9819 */ /* 0x040fe200000006ff */
[----:B------:R-:W-:Y:S01]  /*0e20*/  @!P2 IMAD R30, R35, R26, RZ ;  /* 0x0000001a231ea224 */ /* 0x000fe200078e02ff */
[----:B------:R-:W-:Y:S02]  /*0e30*/  @!P1 SHF.L.U64.HI R32, R28, 0x1, R31 ;  /* 0x000000011c209819 */ /* 0x000fe4000001021f */
[----:B------:R-:W-:Y:S01]  /*0e40*/  @!P1 IADD3 R28, P4, PT, R29, R24, RZ ;  /* 0x000000181d1c9210 */ /* 0x000fe20007f9e0ff */
[----:B------:R-:W-:Y:S01]  /*0e50*/  @!P2 IMAD R33, R49, R27, R30 ;  /* 0x0000001b3121a224 */ /* 0x000fe200078e021e */
[----:B------:R-:W-:Y:S02]  /*0e60*/  @!P2 MOV R30, R122 ;  /* 0x0000007a001ea202 */ /* 0x000fe40000000f00 */
[----:B------:R-:W-:Y:S02]  /*0e70*/  CS2R R46, SRZ ;  /* 0x00000000002e7805 */ /* 0x000fe4000001ff00 */
[----:B------:R-:W-:Y:S01]  /*0e80*/  @!P2 MOV R31, R121 ;  /* 0x00000079001fa202 */ /* 0x000fe20000000f00 */
[----:B------:R-:W3:Y:S01]  /*0e90*/  @!P0 LDC.64 R40, c[0x0][0x398] ;  /* 0x0000e600ff288b82 */ /* 0x000ee20000000a00 */
[----:B0-----:R-:W-:-:S02]  /*0ea0*/  @!P1 IADD3 R24, P5, PT, R29, R22, RZ ;  /* 0x000000161d189210 */ /* 0x001fc40007fbe0ff */
[C---:B------:R-:W-:Y:S01]  /*0eb0*/  @!P1 IADD3.X R29, PT, PT, R32.reuse, R25, RZ, P4, !PT ;  /* 0x00000019201d9210 */ /* 0x040fe200027fe4ff */
[----:B------:R-:W-:Y:S01]  /*0ec0*/  @!P2 IMAD.WIDE.U32 R26, R49, R26, R30 ;  /* 0x0000001a311aa225 */ /* 0x000fe200078e001e */
[----:B------:R-:W-:Y:S02]  /*0ed0*/  ISETP.GE.U32.AND P4, PT, R71, UR12, PT ;  /* 0x0000000c47007c0c */ /* 0x000fe4000bf86070 */
[----:B------:R-:W-:Y:S01]  /*0ee0*/  @!P1 IADD3.X R25, PT, PT, R32, R23, RZ, P5, !PT ;  /* 0x0000001720199210 */ /* 0x000fe20002ffe4ff */
[----:B------:R-:W0:Y:S01]  /*0ef0*/  @!P0 LDC.64 R30, c[0x0][0x3a0] ;  /* 0x0000e800ff1e8b82 */ /* 0x000e220000000a00 */
[----:B------:R-:W-:Y:S01]  /*0f00*/  ISETP.GE.AND.EX P4, PT, R7, UR13, PT, P4 ;  /* 0x0000000d07007c0c */ /* 0x000fe2000bf86340 */
[----:B------:R1:W2:Y:S01]  /*0f10*/  @!P1 LDG.E R47, desc[UR8][R28.64] ;  /* 0x000000081c2f9981 */ /* 0x0002a2000c1e1900 */
[C---:B------:R-:W-:Y:S02]  /*0f20*/  @!P2 SHF.L.U32 R35, R26.reuse, 0x1, RZ ;  /* 0x000000011a23a819 */ /* 0x040fe400000006ff */
[----:B------:R-:W-:Y:S01]  /*0f30*/  @!P2 IADD3 R27, PT, PT, R27, R33, RZ ;  /* 0x000000211b1ba210 */ /* 0x000fe20007ffe0ff */
[----:B------:R1:W2:Y:S02]  /*0f40*/  @!P1 LDG.E R46, desc[UR8][R24.64] ;  /* 0x00000008182e9981 */ /* 0x0002a4000c1e1900 */
[----:B------:R-:W0:Y:S01]  /*0f50*/  @!P3 LDC.64 R22, c[0x0][0x3f8] ;  /* 0x0000fe00ff16bb82 */ /* 0x000e220000000a00 */
[----:B------:R-:W-:Y:S01]  /*0f60*/  @!P2 IADD3 R32, P5, PT, R35, R20, RZ ;  /* 0x000000142320a210 */ /* 0x000fe20007fbe0ff */
[----:B-1----:R-:W-:Y:S01]  /*0f70*/  @!P0 IMAD R20, R39, R18, RZ ;  /* 0x0000001227148224 */ /* 0x002fe200078e02ff */
[----:B------:R-:W-:-:S02]  /*0f80*/  @!P2 SHF.L.U64.HI R26, R26, 0x1, R27 ;  /* 0x000000011a1aa819 */ /* 0x000fc4000001021b */
[----:B------:R-:W-:Y:S01]  /*0f90*/  @!P2 IADD3 R34, P1, PT, R35, R16, RZ ;  /* 0x000000102322a210 */ /* 0x000fe20007f3e0ff */
[----:B------:R-:W-:Y:S01]  /*0fa0*/  @!P0 IMAD R29, R37, R19, R20 ;  /* 0x00000013251d8224 */ /* 0x000fe200078e0214 */
[C---:B------:R-:W-:Y:S01]  /*0fb0*/  @!P2 IADD3.X R33, PT, PT, R26.reuse, R21, RZ, P5, !PT ;  /* 0x000000151a21a210 */ /* 0x040fe20002ffe4ff */
[----:B------:R-:W1:Y:S01]  /*0fc0*/  @!P3 LDC.64 R24, c[0x0][0x3a0] ;  /* 0x0000e800ff18bb82 */ /* 0x000e620000000a00 */
[----:B------:R-:W-:Y:S02]  /*0fd0*/  @!P2 IADD3.X R35, PT, PT, R26, R17, RZ, P1, !PT ;  /* 0x000000111a23a210 */ /* 0x000fe40000ffe4ff */
[----:B------:R-:W-:Y:S02]  /*0fe0*/  @!P0 MOV R26, R122 ;  /* 0x0000007a001a8202 */ /* 0x000fe40000000f00 */
[----:B------:R-:W-:-:S03]  /*0ff0*/  @!P0 MOV R27, R121 ;  /* 0x00000079001b8202 */ /* 0x000fc60000000f00 */
[----:B------:R-:W1:Y:S01]  /*1000*/  @!P4 LDC.64 R20, c[0x0][0x3f8] ;  /* 0x0000fe00ff14cb82 */ /* 0x000e620000000a00 */
[----:B------:R-:W-:Y:S01]  /*1010*/  CS2R R16, SRZ ;  /* 0x0000000000107805 */ /* 0x000fe2000001ff00 */
[----:B------:R-:W-:Y:S01]  /*1020*/  @!P0 IMAD.WIDE.U32 R18, R37, R18, R26 ;  /* 0x0000001225128225 */ /* 0x000fe200078e001a */
[----:B------:R-:W-:Y:S02]  /*1030*/  @!P3 MOV R26, R122 ;  /* 0x0000007a001ab202 */ /* 0x000fe40000000f00 */
[----:B------:R-:W-:Y:S02]  /*1040*/  @!P3 MOV R27, R121 ;  /* 0x00000079001bb202 */ /* 0x000fe40000000f00 */
[----:B------:R3:W2:Y:S01]  /*1050*/  @!P2 LDG.E R16, desc[UR8][R32.64] ;  /* 0x000000082010a981 */ /* 0x0006a2000c1e1900 */
[-C--:B0-----:R-:W-:Y:S01]  /*1060*/  @!P3 IMAD R28, R6, R22.reuse, RZ ;  /* 0x00000016061cb224 */ /* 0x081fe200078e02ff */
[----:B------:R-:W-:Y:S02]  /*1070*/  @!P0 IADD3 R29, PT, PT, R19, R29, RZ ;  /* 0x0000001d131d8210 */ /* 0x000fe40007ffe0ff */
[----:B------:R0:W2:Y:S01]  /*1080*/  @!P2 LDG.E R17, desc[UR8][R34.64] ;  /* 0x000000082211a981 */ /* 0x0000a2000c1e1900 */
[----:B------:R-:W-:Y:S01]  /*1090*/  ISETP.GE.U32.AND P2, PT, R70, UR12, PT ;  /* 0x0000000c46007c0c */ /* 0x000fe2000bf46070 */
[----:B------:R-:W-:Y:S01]  /*10a0*/  @!P3 IMAD R37, R76, R23, R28 ;  /* 0x000000174c25b224 */ /* 0x000fe200078e021c */
[----:B------:R-:W-:Y:S01]  /*10b0*/  @!P0 SHF.L.U32 R19, R18, 0x1, RZ ;  /* 0x0000000112138819 */ /* 0x000fe200000006ff */
[----:B------:R-:W-:-:S02]  /*10c0*/  @!P3 IMAD.WIDE.U32 R26, R76, R22, R26 ;  /* 0x000000164c1ab225 */ /* 0x000fc400078e001a */
[----:B------:R-:W5:Y:S01]  /*10d0*/  @!P3 LDC.64 R22, c[0x0][0x398] ;  /* 0x0000e600ff16bb82 */ /* 0x000f620000000a00 */
[----:B------:R-:W-:Y:S02]  /*10e0*/  ISETP.GE.AND.EX P2, PT, R8, UR13, PT, P2 ;  /* 0x0000000d08007c0c */ /* 0x000fe4000bf46320 */
[----:B---3--:R-:W-:Y:S02]  /*10f0*/  @!P0 SHF.L.U64.HI R32, R18, 0x1, R29 ;  /* 0x0000000112208819 */ /* 0x008fe4000001021d */
[C---:B------:R-:W-:Y:S02]  /*1100*/  @!P0 IADD3 R30, P6, PT, R19.reuse, R30, RZ ;  /* 0x0000001e131e8210 */ /* 0x040fe40007fde0ff */
[----:B------:R-:W-:Y:S01]  /*1110*/  @!P0 IADD3 R40, P1, PT, R19, R40, RZ ;  /* 0x0000002813288210 */ /* 0x000fe20007f3e0ff */
[----:B------:R-:W3:Y:S01]  /*1120*/  @!P4 LDC.64 R28, c[0x0][0x398] ;  /* 0x0000e600ff1ccb82 */ /* 0x000ee20000000a00 */
[----:B0-----:R-:W-:Y:S02]  /*1130*/  @!P3 SHF.L.U32 R35, R26, 0x1, RZ ;  /* 0x000000011a23b819 */ /* 0x001fe400000006ff */
[----:B------:R-:W-:-:S02]  /*1140*/  @!P3 IADD3 R27, PT, PT, R27, R37, RZ ;  /* 0x000000251b1bb210 */ /* 0x000fc40007ffe0ff */
[----:B------:R-:W-:-:S03]  /*1150*/  @!P0 IADD3.X R31, PT, PT, R32, R31, RZ, P6, !PT ;  /* 0x0000001f201f8210 */ /* 0x000fc600037fe4ff */
[----:B------:R-:W0:Y:S01]  /*1160*/  @!P4 LDC.64 R18, c[0x0][0x3a0] ;  /* 0x0000e800ff12cb82 */ /* 0x000e220000000a00 */
[----:B-1----:R-:W-:Y:S01]  /*1170*/  @!P3 IADD3 R36, P6, PT, R35, R24, RZ ;  /* 0x000000182324b210 */ /* 0x002fe20007fde0ff */
[----:B------:R-:W-:Y:S01]  /*1180*/  @!P4 IMAD R24, R7, R20, RZ ;  /* 0x000000140718c224 */ /* 0x000fe200078e02ff */
[----:B------:R-:W-:Y:S02]  /*1190*/  @!P3 SHF.L.U64.HI R38, R26, 0x1, R27 ;  /* 0x000000011a26b819 */ /* 0x000fe4000001021b */
[----:B------:R-:W-:Y:S01]  /*11a0*/  ISETP.GE.U32.AND P5, PT, R69, UR12, PT ;  /* 0x0000000c45007c0c */ /* 0x000fe2000bfa6070 */
[----:B------:R-:W-:Y:S01]  /*11b0*/  @!P4 IMAD R33, R71, R21, R24 ;  /* 0x000000154721c224 */ /* 0x000fe200078e0218 */
[----:B------:R-:W-:Y:S01]  /*11c0*/  @!P3 IADD3.X R37, PT, PT, R38, R25, RZ, P6, !PT ;  /* 0x000000192625b210 */ /* 0x000fe200037fe4ff */
[----:B------:R-:W1:Y:S01]  /*11d0*/  @!P2 LDC.64 R26, c[0x0][0x3f8] ;  /* 0x0000fe00ff1aab82 */ /* 0x000e620000000a00 */
[----:B------:R-:W-:Y:S02]  /*11e0*/  @!P4 MOV R24, R122 ;  /* 0x0000007a0018c202 */ /* 0x000fe40000000f00 */
[----:B------:R-:W-:-:S02]  /*11f0*/  @!P4 MOV R25, R121 ;  /* 0x000000790019c202 */ /* 0x000fc40000000f00 */
[----:B------:R-:W-:Y:S01]  /*1200*/  ISETP.GE.AND.EX P5, PT, R9, UR13, PT, P5 ;  /* 0x0000000d09007c0c */ /* 0x000fe2000bfa6350 */
[----:B------:R-:W-:Y:S01]  /*1210*/  @!P4 IMAD.WIDE.U32 R24, R71, R20, R24 ;  /* 0x000000144718c225 */ /* 0x000fe200078e0018 */
[----:B------:R-:W-:Y:S02]  /*1220*/  @!P0 IADD3.X R41, PT, PT, R32, R41, RZ, P1, !PT ;  /* 0x0000002920298210 */ /* 0x000fe40000ffe4ff */
[----:B-----5:R-:W-:Y:S02]  /*1230*/  @!P3 IADD3 R34, P1, PT, R35, R22, RZ ;  /* 0x000000162322b210 */ /* 0x020fe40007f3e0ff */
[----:B------:R-:W-:Y:S02]  /*1240*/  @!P4 IADD3 R33, PT, PT, R25, R33, RZ ;  /* 0x000000211921c210 */ /* 0x000fe40007ffe0ff */
[----:B------:R-:W-:Y:S02]  /*1250*/  @!P4 SHF.L.U32 R25, R24, 0x1, RZ ;  /* 0x000000011819c819 */ /* 0x000fe400000006ff */
[----:B------:R-:W-:-:S03]  /*1260*/  @!P3 IADD3.X R35, PT, PT, R38, R23, RZ, P1, !PT ;  /* 0x000000172623b210 */ /* 0x000fc60000ffe4ff */
[----:B------:R-:W5:Y:S01]  /*1270*/  @!P5 LDC.64 R20, c[0x0][0x3f8] ;  /* 0x0000fe00ff14db82 */ /* 0x000f620000000a00 */
[----:B------:R-:W-:Y:S02]  /*1280*/  @!P4 SHF.L.U64.HI R38, R24, 0x1, R33 ;  /* 0x000000011826c819 */ /* 0x000fe40000010221 */
[C---:B0-----:R-:W-:Y:S02]  /*1290*/  @!P4 IADD3 R32, P1, PT, R25.reuse, R18, RZ ;  /* 0x000000121920c210 */ /* 0x041fe40007f3e0ff */
[----:B------:R-:W-:Y:S02]  /*12a0*/  MOV R18, RZ ;  /* 0x000000ff00127202 */ /* 0x000fe40000000f00 */
[----:B------:R-:W-:Y:S01]  /*12b0*/  @!P4 IADD3.X R33, PT, PT, R38, R19, RZ, P1, !PT ;  /* 0x000000132621c210 */ /* 0x000fe20000ffe4ff */
[----:B------:R-:W0:Y:S01]  /*12c0*/  @!P2 LDC.64 R22, c[0x0][0x3a0] ;  /* 0x0000e800ff16ab82 */ /* 0x000e220000000a00 */
[----:B---3--:R-:W-:Y:S01]  /*12d0*/  @!P4 IADD3 R28, P1, PT, R25, R28, RZ ;  /* 0x0000001c191cc210 */ /* 0x008fe20007f3e0ff */
[----:B-1----:R-:W-:-:S02]  /*12e0*/  @!P2 IMAD R19, R8, R26, RZ ;  /* 0x0000001a0813a224 */ /* 0x002fc400078e02ff */
[----:B------:R1:W3:Y:S04]  /*12f0*/  @!P4 LDG.E R18, desc[UR8][R32.64] ;  /* 0x000000082012c981 */ /* 0x0002e8000c1e1900 */
[----:B------:R-:W4:Y:S01]  /*1300*/  @!P2 LDC.64 R24, c[0x0][0x398] ;  /* 0x0000e600ff18ab82 */ /* 0x000f220000000a00 */
[----:B------:R-:W-:Y:S01]  /*1310*/  @!P2 IMAD R39, R70, R27, R19 ;  /* 0x0000001b4627a224 */ /* 0x000fe200078e0213 */
[----:B-1----:R-:W-:Y:S02]  /*1320*/  @!P2 MOV R32, R122 ;  /* 0x0000007a0020a202 */ /* 0x002fe40000000f00 */
[----:B------:R-:W-:Y:S02]  /*1330*/  @!P2 MOV R33, R121 ;  /* 0x000000790021a202 */ /* 0x000fe40000000f00 */
[----:B------:R-:W-:-:S02]  /*1340*/  CS2R R58, SRZ ;  /* 0x00000000003a7805 */ /* 0x000fc4000001ff00 */
[----:B------:R-:W-:Y:S01]  /*1350*/  @!P4 IADD3.X R29, PT, PT, R38, R29, RZ, P1, !PT ;  /* 0x0000001d261dc210 */ /* 0x000fe20000ffe4ff */
[----:B------:R-:W-:Y:S01]  /*1360*/  @!P2 IMAD.WIDE.U32 R26, R70, R26, R32 ;  /* 0x0000001a461aa225 */ /* 0x000fe200078e0020 */
[----:B------:R-:W-:Y:S02]  /*1370*/  ISETP.GE.U32.AND P1, PT, R68, UR12, PT ;  /* 0x0000000c44007c0c */ /* 0x000fe4000bf26070 */
[----:B------:R1:W3:Y:S02]  /*1380*/  @!P3 LDG.E R59, desc[UR8][R36.64] ;  /* 0x00000008243bb981 */ /* 0x0002e4000c1e1900 */
[----:B------:R-:W-:Y:S02]  /*1390*/  @!P2 IADD3 R27, PT, PT, R27, R39, RZ ;  /* 0x000000271b1ba210 */ /* 0x000fe40007ffe0ff */
[----:B------:R5:W3:Y:S01]  /*13a0*/  @!P3 LDG.E R58, desc[UR8][R34.64] ;  /* 0x00000008223ab981 */ /* 0x000ae2000c1e1900 */
[----:B------:R-:W-:Y:S02]  /*13b0*/  ISETP.GE.AND.EX P1, PT, R10, UR13, PT, P1 ;  /* 0x0000000d0a007c0c */ /* 0x000fe4000bf26310 */
[----:B------:R-:W-:-:S02]  /*13c0*/  @!P2 SHF.L.U32 R33, R26, 0x1, RZ ;  /* 0x000000011a21a819 */ /* 0x000fc400000006ff */
[----:B------:R-:W-:Y:S01]  /*13d0*/  @!P2 SHF.L.U64.HI R38, R26, 0x1, R27 ;  /* 0x000000011a26a819 */ /* 0x000fe2000001021b */
[----:B-1----:R-:W1:Y:S01]  /*13e0*/  @!P5 LDC.64 R36, c[0x0][0x3a0] ;  /* 0x0000e800ff24db82 */ /* 0x002e620000000a00 */
[----:B------:R-:W-:Y:S02]  /*13f0*/  @!P5 MOV R26, R122 ;  /* 0x0000007a001ad202 */ /* 0x000fe40000000f00 */
[----:B------:R-:W-:Y:S01]  /*1400*/  @!P5 MOV R27, R121 ;  /* 0x00000079001bd202 */ /* 0x000fe20000000f00 */
[----:B-----5:R-:W-:Y:S01]  /*1410*/  @!P5 IMAD R34, R9, R20, RZ ;  /* 0x000000140922d224 */ /* 0x020fe200078e02ff */
[----:B0-----:R-:W-:-:S03]  /*1420*/  @!P2 IADD3 R22, P3, PT, R33, R22, RZ ;  /* 0x000000162116a210 */ /* 0x001fc60007f7e0ff */
[C---:B------:R-:W-:Y:S02]  /*1430*/  @!P5 IMAD R21, R69.reuse, R21, R34 ;  /* 0x000000154515d224 */ /* 0x040fe400078e0222 */
[----:B------:R-:W-:Y:S01]  /*1440*/  @!P5 IMAD.WIDE.U32 R26, R69, R20, R26 ;  /* 0x00000014451ad225 */ /* 0x000fe200078e001a */
[----:B------:R-:W0:Y:S01]  /*1450*/  @!P5 LDC.64 R34, c[0x0][0x398] ;  /* 0x0000e600ff22db82 */ /* 0x000e220000000a00 */
[----:B------:R-:W-:Y:S02]  /*1460*/  MOV R19, RZ ;  /* 0x000000ff00137202 */ /* 0x000fe40000000f00 */
[----:B------:R-:W-:Y:S02]  /*1470*/  @!P2 IADD3.X R23, PT, PT, R38, R23, RZ, P3, !PT ;  /* 0x000000172617a210 */ /* 0x000fe40001ffe4ff */
[----:B----4-:R-:W-:Y:S02]  /*1480*/  @!P2 IADD3 R24, P3, PT, R33, R24, RZ ;  /* 0x000000182118a210 */ /* 0x010fe40007f7e0ff */
[----:B------:R-:W-:Y:S01]  /*1490*/  @!P5 IADD3 R21, PT, PT, R27, R21, RZ ;  /* 0x000000151b15d210 */ /* 0x000fe20007ffe0ff */
[----:B------:R-:W4:Y:S01]  /*14a0*/  @!P1 LDC.64 R32, c[0x0][0x3f8] ;  /* 0x0000fe00ff209b82 */ /* 0x000f220000000a00 */
[----:B------:R5:W3:Y:S01]  /*14b0*/  @!P4 LDG.E R19, desc[UR8][R28.64] ;  /* 0x000000081c13c981 */ /* 0x000ae2000c1e1900 */
[----:B------:R-:W-:-:S02]  /*14c0*/  MOV R20, RZ ;  /* 0x000000ff00147202 */ /* 0x000fc40000000f00 */
[----:B------:R-:W-:Y:S02]  /*14d0*/  @!P2 IADD3.X R25, PT, PT, R38, R25, RZ, P3, !PT ;  /* 0x000000192619a210 */ /* 0x000fe40001ffe4ff */
[----:B------:R-:W-:Y:S02]  /*14e0*/  ISETP.GE.U32.AND P4, PT, R67, UR12, PT ;  /* 0x0000000c43007c0c */ /* 0x000fe4000bf86070 */
[----:B------:R1:W3:Y:S01]  /*14f0*/  @!P2 LDG.E R20, desc[UR8][R22.64] ;  /* 0x000000081614a981 */ /* 0x0002e2000c1e1900 */
[----:B------:R-:W4:Y:S01]  /*1500*/  @!P1 LDC.64 R38, c[0x0][0x3a0] ;  /* 0x0000e800ff269b82 */ /* 0x000f220000000a00 */
[C---:B-----5:R-:W-:Y:S02]  /*1510*/  @!P5 SHF.L.U64.HI R28, R26.reuse, 0x1, R21 ;  /* 0x000000011a1cd819 */ /* 0x060fe40000010215 */
[----:B------:R-:W-:Y:S02]  /*1520*/  MOV R21, RZ ;  /* 0x000000ff00157202 */ /* 0x000fe40000000f00 */
[----:B------:R-:W-:-:S03]  /*1530*/  @!P5 SHF.L.U32 R29, R26, 0x1, RZ ;  /* 0x000000011a1dd819 */ /* 0x000fc600000006ff */
[----:B------:R-:W5:Y:S01]  /*1540*/  LDC.64 R26, c[0x0][0x3b8] ;  /* 0x0000ee00ff1a7b82 */ /* 0x000f620000000a00 */
[----:B------:R4:W3:Y:S01]  /*1550*/  @!P2 LDG.E R21, desc[UR8][R24.64] ;  /* 0x000000081815a981 */ /* 0x0008e2000c1e1900 */
[----:B------:R-:W-:Y:S02]  /*1560*/  ISETP.GE.AND.EX P2, PT, R11, UR13, PT, P4 ;  /* 0x0000000d0b007c0c */ /* 0x000fe4000bf46340 */
[C---:B-1----:R-:W-:Y:S02]  /*1570*/  @!P5 IADD3 R36, P3, PT, R29.reuse, R36, RZ ;  /* 0x000000241d24d210 */ /* 0x042fe40007f7e0ff */
[----:B------:R-:W-:Y:S02]  /*1580*/  CS2R R22, SRZ ;  /* 0x0000000000167805 */ /* 0x000fe4000001ff00 */
[----:B------:R-:W-:Y:S02]  /*1590*/  @!P5 IADD3.X R37, PT, PT, R28, R37, RZ, P3, !PT ;  /* 0x000000251c25d210 */ /* 0x000fe40001ffe4ff */
[----:B0-----:R-:W-:Y:S01]  /*15a0*/  @!P5 IADD3 R34, P6, PT, R29, R34, RZ ;  /* 0x000000221d22d210 */ /* 0x001fe20007fde0ff */
[----:B----4-:R-:W-:Y:S01]  /*15b0*/  @!P1 IMAD R44, R10, R32, RZ ;  /* 0x000000200a2c9224 */ /* 0x010fe200078e02ff */
[----:B------:R-:W0:Y:S01]  /*15c0*/  @!P1 LDC.64 R24, c[0x0][0x398] ;  /* 0x0000e600ff189b82 */ /* 0x000e220000000a00 */
[----:B------:R1:W4:Y:S01]  /*15d0*/  @!P5 LDG.E R22, desc[UR8][R36.64] ;  /* 0x000000082416d981 */ /* 0x000322000c1e1900 */
[----:B------:R-:W-:Y:S01]  /*15e0*/  @!P5 IADD3.X R35, PT, PT, R28, R35, RZ, P6, !PT ;  /* 0x000000231c23d210 */ /* 0x000fe200037fe4ff */
[----:B------:R-:W-:Y:S01]  /*15f0*/  @!P1 IMAD R45, R68, R33, R44 ;  /* 0x00000021442d9224 */ /* 0x000fe200078e022c */
[----:B------:R-:W-:-:S03]  /*1600*/  ISETP.GE.U32.AND P3, PT, R66, UR12, PT ;  /* 0x0000000c42007c0c */ /* 0x000fc6000bf66070 */
[----:B------:R5:W4:Y:S01]  /*1610*/  @!P5 LDG.E R23, desc[UR8][R34.64] ;  /* 0x000000082217d981 */ /* 0x000b22000c1e1900 */
[----:B------:R-:W0:Y:S01]  /*1620*/  @!P2 LDC.64 R28, c[0x0][0x3f8] ;  /* 0x0000fe00ff1cab82 */ /* 0x000e220000000a00 */
[----:B-1----:R-:W-:Y:S02]  /*1630*/  @!P1 MOV R36, R122 ;  /* 0x0000007a00249202 */ /* 0x002fe40000000f00 */
[----:B------:R-:W-:Y:S02]  /*1640*/  @!P1 MOV R37, R121 ;  /* 0x0000007900259202 */ /* 0x000fe40000000f00 */
[----:B------:R-:W-:Y:S02]  /*1650*/  ISETP.NE.AND P5, PT, RZ, UR11, PT ;  /* 0x0000000bff007c0c */ /* 0x000fe4000bfa5270 */
[----:B------:R-:W-:Y:S01]  /*1660*/  ISETP.GE.AND.EX P3, PT, R12, UR13, PT, P3 ;  /* 0x0000000d0c007c0c */ /* 0x000fe2000bf66330 */
[----:B------:R-:W-:Y:S01]  /*1670*/  @!P1 IMAD.WIDE.U32 R32, R68, R32, R36 ;  /* 0x0000002044209225 */ /* 0x000fe200078e0024 */
[----:B------:R-:W-:Y:S01]  /*1680*/  CS2R R48, SRZ ;  /* 0x0000000000307805 */ /* 0x000fe2000001ff00 */
[----:B-----5:R-:W1:Y:S03]  /*1690*/  @!P2 LDC.64 R34, c[0x0][0x398] ;  /* 0x0000e600ff22ab82 */ /* 0x020e660000000a00 */
[----:B------:R-:W-:-:S02]  /*16a0*/  @!P1 IADD3 R33, PT, PT, R33, R45, RZ ;  /* 0x0000002d21219210 */ /* 0x000fc40007ffe0ff */
[C---:B------:R-:W-:Y:S01]  /*16b0*/  @!P1 SHF.L.U32 R45, R32.reuse, 0x1, RZ ;  /* 0x00000001202d9819 */ /* 0x040fe200000006ff */
[----:B------:R0:W5:Y:S01]  /*16c0*/  @!P0 LDG.E R49, desc[UR8][R30.64] ;  /* 0x000000081e318981 */ /* 0x000162000c1e1900 */
[----:B------:R-:W-:Y:S02]  /*16d0*/  @!P1 SHF.L.U64.HI R44, R32, 0x1, R33 ;  /* 0x00000001202c9819 */ /* 0x000fe40000010221 */
[----:B------:R-:W1:Y:S01]  /*16e0*/  @!P2 LDC.64 R32, c[0x0][0x3a0] ;  /* 0x0000e800ff20ab82 */ /* 0x000e620000000a00 */
[----:B------:R-:W-:Y:S01]  /*16f0*/  @!P1 IADD3 R38, P6, PT, R45, R38, RZ ;  /* 0x000000262d269210 */ /* 0x000fe20007fde0ff */
[----:B------:R0:W4:Y:S01]  /*1700*/  @!P0 LDG.E R48, desc[UR8][R40.64] ;  /* 0x0000000828308981 */ /* 0x000122000c1e1900 */
[----:B------:R-:W-:Y:S02]  /*1710*/  IADD3 R79, PT, PT, R43, R42, RZ ;  /* 0x0000002a2b4f7210 */ /* 0x000fe40007ffe0ff */
[----:B------:R-:W-:-:S03]  /*1720*/  @!P1 IADD3.X R39, PT, PT, R44, R39, RZ, P6, !PT ;  /* 0x000000272c279210 */ /* 0x000fc600037fe4ff */
[----:B------:R-:W1:Y:S01]  /*1730*/  @P5 LDC.64 R42, c[0x0][0x3b0] ;  /* 0x0000ec00ff2a5b82 */ /* 0x000e620000000a00 */
[----:B------:R-:W-:Y:S01]  /*1740*/  ISETP.GE.U32.AND P4, PT, R65, UR12, PT ;  /* 0x0000000c41007c0c */ /* 0x000fe2000bf86070 */
[----:B------:R-:W-:Y:S01]  /*1750*/  IMAD.WIDE R26, R60, 0x8, R26 ;  /* 0x000000083c1a7825 */ /* 0x000fe200078e021a */
[----:B0-----:R-:W-:Y:S02]  /*1760*/  @!P1 IADD3 R30, P6, PT, R45, R24, RZ ;  /* 0x000000182d1e9210 */ /* 0x001fe40007fde0ff */
[----:B------:R-:W-:-:S03]  /*1770*/  @!P2 MOV R40, R122 ;  /* 0x0000007a0028a202 */ /* 0x000fc60000000f00 */
[----:B------:R-:W0:Y:S01]  /*1780*/  @!P3 LDC.64 R36, c[0x0][0x3f8] ;  /* 0x0000fe00ff24bb82 */ /* 0x000e220000000a00 */
[----:B------:R-:W-:Y:S01]  /*1790*/  @!P2 MOV R41, R121 ;  /* 0x000000790029a202 */ /* 0x000fe20000000f00 */
[-C--:B------:R-:W-:Y:S01]  /*17a0*/  @!P2 IMAD R24, R11, R28.reuse, RZ ;  /* 0x0000001c0b18a224 */ /* 0x080fe200078e02ff */
[----:B------:R-:W-:Y:S01]  /*17b0*/  ISETP.GE.AND.EX P4, PT, R13, UR13, PT, P4 ;  /* 0x0000000d0d007c0c */ /* 0x000fe2000bf86340 */
[----:B------:R-:W5:Y:S02]  /*17c0*/  LDG.E.64 R26, desc[UR8][R26.64] ;  /* 0x000000081a1a7981 */ /* 0x000f64000c1e1b00 */
[C---:B------:R-:W-:Y:S02]  /*17d0*/  @!P2 IMAD R77, R67.reuse, R29, R24 ;  /* 0x0000001d434da224 */ /* 0x040fe400078e0218 */
[----:B------:R-:W-:Y:S01]  /*17e0*/  @!P2 IMAD.WIDE.U32 R40, R67, R28, R40 ;  /* 0x0000001c4328a225 */ /* 0x000fe200078e0028 */
[----:B------:R-:W-:Y:S02]  /*17f0*/  @!P1 IADD3.X R31, PT, PT, R44, R25, RZ, P6, !PT ;  /* 0x000000192c1f9210 */ /* 0x000fe400037fe4ff */
[----:B------:R-:W-:Y:S01]  /*1800*/  CS2R R24, SRZ ;  /* 0x0000000000187805 */ /* 0x000fe2000001ff00 */
[----:B------:R-:W2:Y:S01]  /*1810*/  LDC.64 R44, c[0x0][0x3a8] ;  /* 0x0000ea00ff2c7b82 */ /* 0x000ea20000000a00 */
[----:B------:R-:W-:-:S02]  /*1820*/  @!P2 IADD3 R77, PT, PT, R41, R77, RZ ;  /* 0x0000004d294da210 */ /* 0x000fc40007ffe0ff */
[C---:B------:R-:W-:Y:S02]  /*1830*/  @!P2 SHF.L.U32 R41, R40.reuse, 0x1, RZ ;  /* 0x000000012829a819 */ /* 0x040fe400000006ff */
[----:B------:R1:W4:Y:S01]  /*1840*/  @!P1 LDG.E R24, desc[UR8][R38.64] ;  /* 0x0000000826189981 */ /* 0x000322000c1e1900 */
[----:B------:R-:W-:Y:S02]  /*1850*/  @!P2 SHF.L.U64.HI R78, R40, 0x1, R77 ;  /* 0x00000001284ea819 */ /* 0x000fe4000001024d */
[----:B------:R-:W2:Y:S01]  /*1860*/  @!P4 LDC.64 R28, c[0x0][0x3f8] ;  /* 0x0000fe00ff1ccb82 */ /* 0x000ea20000000a00 */
[----:B------:R1:W4:Y:S02]  /*1870*/  @!P1 LDG.E R25, desc[UR8][R30.64] ;  /* 0x000000081e199981 */ /* 0x000324000c1e1900 */
[C---:B-1----:R-:W-:Y:S02]  /*1880*/  @!P2 IADD3 R40, P1, PT, R41.reuse, R32, RZ ;  /* 0x000000202928a210 */ /* 0x042fe40007f3e0ff */
[----:B------:R-:W-:-:S02]  /*1890*/  @!P2 IADD3 R38, P6, PT, R41, R34, RZ ;  /* 0x000000222926a210 */ /* 0x000fc40007fde0ff */
[----:B------:R-:W-:Y:S01]  /*18a0*/  @!P2 IADD3.X R41, PT, PT, R78, R33, RZ, P1, !PT ;  /* 0x000000214e29a210 */ /* 0x000fe20000ffe4ff */
[----:B------:R-:W-:Y:S01]  /*18b0*/  @P5 IMAD.WIDE R32, R79, 0x2, R42 ;  /* 0x000000024f205825 */ /* 0x000fe200078e022a */
[----:B------:R-:W-:Y:S01]  /*18c0*/  @!P3 MOV R42, R122 ;  /* 0x0000007a002ab202 */ /* 0x000fe20000000f00 */
[----:B------:R-:W1:Y:S01]  /*18d0*/  @!P3 LDC.64 R30, c[0x0][0x3a0] ;  /* 0x0000e800ff1ebb82 */ /* 0x000e620000000a00 */
[----:B------:R-:W-:Y:S01]  /*18e0*/  @!P3 MOV R43, R121 ;  /* 0x00000079002bb202 */ /* 0x000fe20000000f00 */
[-C--:B0-----:R-:W-:Y:S01]  /*18f0*/  @!P3 IMAD R34, R12, R36.reuse, RZ ;  /* 0x000000240c22b224 */ /* 0x081fe200078e02ff */
[----:B------:R-:W4:Y:S03]  /*1900*/  @P5 LDG.E.U16 R88, desc[UR8][R32.64] ;  /* 0x0000000820585981 */ /* 0x000f26000c1e1500 */
[C---:B------:R-:W-:Y:S01]  /*1910*/  @!P3 IMAD R37, R66.reuse, R37, R34 ;  /* 0x000000254225b224 */ /* 0x040fe200078e0222 */
[----:B------:R0:W4:Y:S01]  /*1920*/  @P5 LDG.E.U16 R87, desc[UR8][R32.64+0x2] ;  /* 0x0000020820575981 */ /* 0x000122000c1e1500 */
[----:B------:R-:W-:Y:S01]  /*1930*/  @!P3 IMAD.WIDE.U32 R42, R66, R36, R42 ;  /* 0x00000024422ab225 */ /* 0x000fe200078e002a */
[----:B------:R-:W-:-:S02]  /*1940*/  @!P2 IADD3.X R39, PT, PT, R78, R35, RZ, P6, !PT ;  /* 0x000000234e27a210 */ /* 0x000fc400037fe4ff */
[----:B------:R-:W1:Y:S02]  /*1950*/  @!P4 LDC.64 R34, c[0x0][0x3a0] ;  /* 0x0000e800ff22cb82 */ /* 0x000e640000000a00 */
[----:B------:R-:W-:-:S06]  /*1960*/  @!P3 IADD3 R43, PT, PT, R43, R37, RZ ;  /* 0x000000252b2bb210 */ /* 0x000fcc0007ffe0ff */
[----:B0-----:R-:W0:Y:S08]  /*1970*/  @!P3 LDC.64 R32, c[0x0][0x398] ;  /* 0x0000e600ff20bb82 */ /* 0x001e300000000a00 */
[----:B------:R-:W0:Y:S01]  /*1980*/  @!P4 LDC.64 R36, c[0x0][0x398] ;  /* 0x0000e600ff24cb82 */ /* 0x000e220000000a00 */
[C---:B------:R-:W-:Y:S01]  /*1990*/  @!P3 SHF.L.U32 R81, R42.reuse, 0x1, RZ ;  /* 0x000000012a51b819 */ /* 0x040fe200000006ff */
[----:B--2---:R-:W-:Y:S01]  /*19a0*/  @!P4 IMAD R78, R13, R28, RZ ;  /* 0x0000001c0d4ec224 */ /* 0x004fe200078e02ff */
[----:B------:R-:W-:-:S02]  /*19b0*/  @!P3 SHF.L.U64.HI R80, R42, 0x1, R43 ;  /* 0x000000012a50b819 */ /* 0x000fc4000001022b */
[----:B------:R-:W-:Y:S02]  /*19c0*/  @!P4 MOV R42, R122 ;  /* 0x0000007a002ac202 */ /* 0x000fe40000000f00 */
[----:B------:R-:W-:Y:S01]  /*19d0*/  @!P4 MOV R43, R121 ;  /* 0x00000079002bc202 */ /* 0x000fe20000000f00 */
[----:B------:R-:W-:-:S04]  /*19e0*/  IMAD.WIDE R44, R79, 0x2, R44 ;  /* 0x000000024f2c7825 */ /* 0x000fc800078e022c */
[C---:B------:R-:W-:Y:S01]  /*19f0*/  @!P4 IMAD R79, R65.reuse, R29, R78 ;  /* 0x0000001d414fc224 */ /* 0x040fe200078e024e */
[----:B------:R-:W-:Y:S01]  /*1a00*/  MOV R77, RZ ;  /* 0x000000ff004d7202 */ /* 0x000fe20000000f00 */
[----:B------:R-:W-:Y:S01]  /*1a10*/  @!P4 IMAD.WIDE.U32 R28, R65, R28, R42 ;  /* 0x0000001c411cc225 */ /* 0x000fe200078e002a */
[----:B------:R-:W-:Y:S01]  /*1a20*/  MOV R78, RZ ;  /* 0x000000ff004e7202 */ /* 0x000fe20000000f00 */
[----:B------:R-:W2:Y:S01]  /*1a30*/  LDG.E.U16 R85, desc[UR8][R44.64+0x2] ;  /* 0x000002082c557981 */ /* 0x000ea2000c1e1500 */
[----:B-1----:R-:W-:Y:S02]  /*1a40*/  @!P3 IADD3 R30, P1, PT, R81, R30, RZ ;  /* 0x0000001e511eb210 */ /* 0x002fe40007f3e0ff */
[----:B------:R-:W-:Y:S01]  /*1a50*/  @!P4 IADD3 R43, PT, PT, R29, R79, RZ ;  /* 0x0000004f1d2bc210 */ /* 0x000fe20007ffe0ff */
[----:B------:R-:W2:Y:S01]  /*1a60*/  @!P2 LDG.E R77, desc[UR8][R40.64] ;  /* 0x00000008284da981 */ /* 0x000ea2000c1e1900 */
[----:B------:R-:W-:Y:S02]  /*1a70*/  @!P4 SHF.L.U32 R29, R28, 0x1, RZ ;  /* 0x000000011c1dc819 */ /* 0x000fe400000006ff */
[----:B------:R-:W-:Y:S01]  /*1a80*/  @!P3 IADD3.X R31, PT, PT, R80, R31, RZ, P1, !PT ;  /* 0x0000001f501fb210 */ /* 0x000fe20000ffe4ff */
[----:B------:R-:W2:Y:S01]  /*1a90*/  @!P2 LDG.E R78, desc[UR8][R38.64] ;  /* 0x00000008264ea981 */ /* 0x000ea2000c1e1900 */
[----:B0-----:R-:W-:-:S02]  /*1aa0*/  @!P3 IADD3 R32, P1, PT, R81, R32, RZ ;  /* 0x000000205120b210 */ /* 0x001fc40007f3e0ff */
[----:B------:R-:W-:Y:S01]  /*1ab0*/  @!P4 SHF.L.U64.HI R28, R28, 0x1, R43 ;  /* 0x000000011c1cc819 */ /* 0x000fe2000001022b */
[----:B------:R-:W2:Y:S01]  /*1ac0*/  LDG.E.U16 R83, desc[UR8][R44.64] ;  /* 0x000000082c537981 */ /* 0x000ea2000c1e1500 */
[C---:B------:R-:W-:Y:S02]  /*1ad0*/  @!P4 IADD3 R34, P2, PT, R29.reuse, R34, RZ ;  /* 0x000000221d22c210 */ /* 0x040fe40007f5e0ff */
[----:B------:R-:W-:Y:S02]  /*1ae0*/  @!P4 IADD3 R36, P6, PT, R29, R36, RZ ;  /* 0x000000241d24c210 */ /* 0x000fe40007fde0ff */
[----:B------:R-:W-:Y:S02]  /*1af0*/  @!P3 IADD3.X R33, PT, PT, R80, R33, RZ, P1, !PT ;  /* 0x000000215021b210 */ /* 0x000fe40000ffe4ff */
[----:B------:R-:W-:Y:S02]  /*1b00*/  CS2R R80, SRZ ;  /* 0x0000000000507805 */ /* 0x000fe4000001ff00 */
[----:B------:R-:W-:-:S02]  /*1b10*/  MOV R79, RZ ;  /* 0x000000ff004f7202 */ /* 0x000fc40000000f00 */
[----:B------:R-:W-:Y:S02]  /*1b20*/  MOV R82, RZ ;  /* 0x000000ff00527202 */ /* 0x000fe40000000f00 */
[C---:B------:R-:W-:Y:S01]  /*1b30*/  @!P4 IADD3.X R35, PT, PT, R28.reuse, R35, RZ, P2, !PT ;  /* 0x000000231c23c210 */ /* 0x040fe200017fe4ff */
[----:B------:R-:W2:Y:S01]  /*1b40*/  @!P3 LDG.E R80, desc[UR8][R32.64] ;  /* 0x000000082050b981 */ /* 0x000ea2000c1e1900 */
[----:B------:R-:W-:-:S03]  /*1b50*/  @!P4 IADD3.X R37, PT, PT, R28, R37, RZ, P6, !PT ;  /* 0x000000251c25c210 */ /* 0x000fc600037fe4ff */
[----:B------:R-:W2:Y:S04]  /*1b60*/  @!P3 LDG.E R79, desc[UR8][R30.64] ;  /* 0x000000081e4fb981 */ /* 0x000ea8000c1e1900 */
[----:B------:R-:W2:Y:S04]  /*1b70*/  @!P4 LDG.E R82, desc[UR8][R34.64] ;  /* 0x000000082252c981 */ /* 0x000ea8000c1e1900 */
[----:B------:R-:W2:Y:S01]  /*1b80*/  @!P4 LDG.E R81, desc[UR8][R36.64] ;  /* 0x000000082451c981 */ /* 0x000ea2000c1e1900 */
[----:B------:R-:W-:Y:S01]  /*1b90*/  MOV R118, 0x3f800000 ;  /* 0x3f80000000767802 */ /* 0x000fe20000000f00 */
[----:B------:R-:W-:Y:S01]  /*1ba0*/  UISETP.NE.AND UP0, UPT, UR11, URZ, UPT ;  /* 0x000000ff0b00728c */ /* 0x000fe2000bf05270 */
[----:B------:R-:W-:-:S02]  /*1bb0*/  MOV R86, RZ ;  /* 0x000000ff00567202 */ /* 0x000fc40000000f00 */
[----:B------:R-:W-:Y:S02]  /*1bc0*/  MOV R84, RZ ;  /* 0x000000ff00547202 */ /* 0x000fe40000000f00 */
        /* <DEDUP_REMOVED lines=14> */
[----:B---3--:R-:W-:Y:S02]  /*1cb0*/  PRMT R98, R18, 0x7632, R98 ;  /* 0x0000763212627816 */ /* 0x008fe40000000062 */
[----:B------:R-:W-:Y:S02]  /*1cc0*/  PRMT R116, R59, 0x7632, R116 ;  /* 0x000076323b747816 */ /* 0x000fe40000000074 */
[----:B------:R-:W-:-:S02]  /*1cd0*/  PRMT R117, R58, 0x7632, R117 ;  /* 0x000076323a757816 */ /* 0x000fc40000000075 */
[----:B------:R-:W-:Y:S02]  /*1ce0*/  PRMT R99, R19, 0x7632, R99 ;  /* 0x0000763213637816 */ /* 0x000fe40000000063 */
[----:B------:R-:W-:Y:S02]  /*1cf0*/  PRMT R96, R20, 0x7632, R96 ;  /* 0x0000763214607816 */ /* 0x000fe40000000060 */
[----:B------:R-:W-:Y:S01]  /*1d00*/  PRMT R97, R21, 0x7632, R97 ;  /* 0x0000763215617816 */ /* 0x000fe20000000061 */
[----:B-----5:R-:W-:-:S05]  /*1d10*/  FFMA.FTZ R27, -R26, R26, R27 ;  /* 0x0000001a1a1b7223 */ /* 0x020fca000001011b */
[----:B------:R-:W-:-:S13]  /*1d20*/  FSETP.GTU.FTZ.AND P1, PT, R27, RZ, PT ;  /* 0x000000ff1b00720b */ /* 0x000fda0003f3c000 */
[----:B------:R-:W0:Y:S01]  /*1d30*/  @P1 LDC R28, c[0x0][0x3c0] ;  /* 0x0000f000ff1c1b82 */ /* 0x000e220000000800 */
[----:B------:R-:W-:Y:S02]  /*1d40*/  PRMT R106, R49, 0x7632, R106 ;  /* 0x00007632316a7816 */ /* 0x000fe4000000006a */
[----:B----4-:R-:W-:Y:S02]  /*1d50*/  PRMT R107, R48, 0x7632, R107 ;  /* 0x00007632306b7816 */ /* 0x010fe4000000006b */
[----:B------:R-:W-:Y:S02]  /*1d60*/  PRMT R94, R22, 0x7632, R94 ;  /* 0x00007632165e7816 */ /* 0x000fe4000000005e */
[----:B------:R-:W-:Y:S01]  /*1d70*/  PRMT R95, R23, 0x7632, R95 ;  /* 0x00007632175f7816 */ /* 0x000fe2000000005f */
[----:B0-----:R-:W-:-:S04]  /*1d80*/  @P1 FADD.FTZ R28, R27, R28 ;  /* 0x0000001c1b1c1221 */ /* 0x001fc80000010000 */
[----:B------:R0:W1:Y:S01]  /*1d90*/  @P1 MUFU.RSQ R118, R28 ;  /* 0x0000001c00761308 */ /* 0x0000620000001400 */
[----:B------:R-:W-:Y:S02]  /*1da0*/  @P5 SHF.L.U32 R86, R88, 0x10, RZ ;  /* 0x0000001058565819 */ /* 0x000fe400000006ff */
[----:B------:R-:W-:Y:S02]  /*1db0*/  @P5 SHF.L.U32 R84, R87, 0x10, RZ ;  /* 0x0000001057545819 */ /* 0x000fe400000006ff */
[----:B------:R-:W-:Y:S02]  /*1dc0*/  PRMT R92, R24, 0x7632, R92 ;  /* 0x00007632185c7816 */ /* 0x000fe4000000005c */
[----:B------:R-:W-:Y:S02]  /*1dd0*/  PRMT R93, R25, 0x7632, R93 ;  /* 0x00007632195d7816 */ /* 0x000fe4000000005d */
[----:B--2---:R-:W-:Y:S02]  /*1de0*/  SHF.L.U32 R27, R85, 0x10, RZ ;  /* 0x00000010551b7819 */ /* 0x004fe400000006ff */
[----:B------:R-:W-:-:S02]  /*1df0*/  PRMT R90, R77, 0x7632, R90 ;  /* 0x000076324d5a7816 */ /* 0x000fc4000000005a */
[----:B------:R-:W-:Y:S02]  /*1e00*/  PRMT R91, R78, 0x7632, R91 ;  /* 0x000076324e5b7816 */ /* 0x000fe4000000005b */
[----:B------:R-:W-:Y:S02]  /*1e10*/  SHF.L.U32 R83, R83, 0x10, RZ ;  /* 0x0000001053537819 */ /* 0x000fe400000006ff */
[----:B------:R-:W-:Y:S02]  /*1e20*/  PRMT R89, R80, 0x7632, R89 ;  /* 0x0000763250597816 */ /* 0x000fe40000000059 */
[----:B------:R-:W-:Y:S02]  /*1e30*/  PRMT R88, R79, 0x7632, R88 ;  /* 0x000076324f587816 */ /* 0x000fe40000000058 */
[----:B------:R-:W-:Y:S02]  /*1e40*/  PRMT R85, R82, 0x7632, R85 ;  /* 0x0000763252557816 */ /* 0x000fe40000000055 */
[----:B------:R-:W-:Y:S01]  /*1e50*/  PRMT R87, R81, 0x7632, R87 ;  /* 0x0000763251577816 */ /* 0x000fe20000000057 */
[----:B01----:R-:W-:Y:S06]  /*1e60*/  BRA.U UP0, `(.L_x_337) ;  /* 0x0000001100847547 */ /* 0x003fec000b800000 */
[----:B------:R-:W-:Y:S02]  /*1e70*/  SHF.L.U32 R29, R59, 0x10, RZ ;  /* 0x000000103b1d7819 */ /* 0x000fe400000006ff */
[----:B------:R-:W-:Y:S02]  /*1e80*/  SHF.L.U32 R31, R116, 0x10, RZ ;  /* 0x00000010741f7819 */ /* 0x000fe400000006ff */
[----:B------:R-:W-:Y:S01]  /*1e90*/  SHF.L.U32 R30, R58, 0x10, RZ ;  /* 0x000000103a1e7819 */ /* 0x000fe200000006ff */
[C---:B------:R-:W-:Y:S01]  /*1ea0*/  FADD.FTZ R29, -R26.reuse, R29 ;  /* 0x0000001d1a1d7221 */ /* 0x040fe20000010100 */
[----:B------:R-:W-:Y:S01]  /*1eb0*/  SHF.L.U32 R28, R117, 0x10, RZ ;  /* 0x00000010751c7819 */ /* 0x000fe200000006ff */
[C---:B------:R-:W-:Y:S01]  /*1ec0*/  FADD.FTZ R31, -R26.reuse, R31 ;  /* 0x0000001f1a1f7221 */ /* 0x040fe20000010100 */
[----:B------:R-:W-:Y:S01]  /*1ed0*/  SHF.L.U32 R35, R57, 0x10, RZ ;  /* 0x0000001039237819 */ /* 0x000fe200000006ff */
[----:B------:R-:W-:Y:S01]  /*1ee0*/  FMUL.FTZ R32, R83, R30 ;  /* 0x0000001e53207220 */ /* 0x000fe20000410000 */
[-C--:B------:R-:W-:Y:S01]  /*1ef0*/  FMUL.FTZ R29, R29, R118.reuse ;  /* 0x000000761d1d7220 */ /* 0x080fe20000410000 */
[----:B------:R-:W-:Y:S01]  /*1f00*/  FMUL.FTZ R33, R31, R118 ;  /* 0x000000761f217220 */ /* 0x000fe20000410000 */
[----:B------:R-:W-:Y:S01]  /*1f10*/  FMUL.FTZ R34, R27, R28 ;  /* 0x0000001c1b227220 */ /* 0x000fe20000410000 */
[----:B------:R-:W-:Y:S01]  /*1f20*/  FADD.FTZ R31, RZ, R32 ;  /* 0x00000020ff1f7221 */ /* 0x000fe20000010000 */
[----:B------:R-:W-:Y:S01]  /*1f30*/  FFMA.FTZ R32, R29, R32, RZ ;  /* 0x000000201d207223 */ /* 0x000fe200000100ff */
[----:B------:R-:W-:Y:S01]  /*1f40*/  FADD.FTZ R37, -R26, R35 ;  /* 0x000000231a257221 */ /* 0x000fe20000010100 */
[----:B------:R-:W-:Y:S01]  /*1f50*/  SHF.L.U32 R36, R56, 0x10, RZ ;  /* 0x0000001038247819 */ /* 0x000fe200000006ff */
[----:B------:R-:W-:Y:S01]  /*1f60*/  FADD.FTZ R31, R34, R31 ;  /* 0x0000001f221f7221 */ /* 0x000fe20000010000 */
[----:B------:R-:W-:Y:S01]  /*1f70*/  FFMA.FTZ R35, R33, R34, R32 ;  /* 0x0000002221237223 */ /* 0x000fe20000010020 */
[----:B------:R-:W-:Y:S01]  /*1f80*/  FMUL.FTZ R34, R37, R118 ;  /* 0x0000007625227220 */ /* 0x000fe20000410000 */
[----:B------:R-:W-:Y:S01]  /*1f90*/  SHF.L.U32 R37, R114, 0x10, RZ ;  /* 0x0000001072257819 */ /* 0x000fe200000006ff */
[----:B------:R-:W-:Y:S01]  /*1fa0*/  FFMA.FTZ R39, R30, R29, RZ ;  /* 0x0000001d1e277223 */ /* 0x000fe200000100ff */
[----:B------:R-:W-:Y:S01]  /*1fb0*/  FADD.FTZ R29, RZ, R30 ;  /* 0x0000001eff1d7221 */ /* 0x000fe20000010000 */
[----:B------:R-:W-:-:S02]  /*1fc0*/  FMUL.FTZ R30, R83, R36 ;  /* 0x00000024531e7220 */ /* 0x000fc40000410000 */
[----:B------:R-:W-:Y:S01]  /*1fd0*/  FADD.FTZ R37, -R26, R37 ;  /* 0x000000251a257221 */ /* 0x000fe20000010100 */
[C---:B------:R-:W-:Y:S01]  /*1fe0*/  FADD.FTZ R29, R36.reuse, R29 ;  /* 0x0000001d241d7221 */ /* 0x040fe20000010000 */
[----:B------:R-:W-:Y:S01]  /*1ff0*/  FFMA.FTZ R32, R36, R34, R39 ;  /* 0x0000002224207223 */ /* 0x000fe20000010027 */
[----:B------:R-:W-:Y:S01]  /*2000*/  FFMA.FTZ R36, R34, R30, R35 ;  /* 0x0000001e22247223 */ /* 0x000fe20000010023 */
[----:B------:R-:W-:Y:S01]  /*2010*/  SHF.L.U32 R34, R115, 0x10, RZ ;  /* 0x0000001073227819 */ /* 0x000fe200000006ff */
[----:B------:R-:W-:Y:S01]  /*2020*/  FFMA.FTZ R35, R28, R33, RZ ;  /* 0x000000211c237223 */ /* 0x000fe200000100ff */
[----:B------:R-:W-:Y:S01]  /*2030*/  FADD.FTZ R33, RZ, R28 ;  /* 0x0000001cff217221 */ /* 0x000fe20000010000 */
[----:B------:R-:W-:Y:S01]  /*2040*/  FMUL.FTZ R37, R37, R118 ;  /* 0x0000007625257220 */ /* 0x000fe20000410000 */
[----:B------:R-:W-:Y:S01]  /*2050*/  SHF.L.U32 R39, R55, 0x10, RZ ;  /* 0x0000001037277819 */ /* 0x000fe200000006ff */
[----:B------:R-:W-:Y:S01]  /*2060*/  FADD.FTZ R31, R31, R30 ;  /* 0x0000001e1f1f7221 */ /* 0x000fe20000010000 */
[C---:B------:R-:W-:Y:S01]  /*2070*/  FADD.FTZ R33, R34.reuse, R33 ;  /* 0x0000002122217221 */ /* 0x040fe20000010000 */
[----:B------:R-:W-:Y:S01]  /*2080*/  FFMA.FTZ R28, R34, R37, R35 ;  /* 0x00000025221c7223 */ /* 0x000fe20000010023 */
[----:B------:R-:W-:Y:S01]  /*2090*/  FMUL.FTZ R34, R27, R34 ;  /* 0x000000221b227220 */ /* 0x000fe20000410000 */
[----:B------:R-:W-:Y:S01]  /*20a0*/  FADD.FTZ R39, -R26, R39 ;  /* 0x000000271a277221 */ /* 0x000fe20000010100 */
[----:B------:R-:W-:-:S02]  /*20b0*/  SHF.L.U32 R35, R54, 0x10, RZ ;  /* 0x0000001036237819 */ /* 0x000fc400000006ff */
[----:B------:R-:W-:Y:S01]  /*20c0*/  FADD.FTZ R30, R34, R31 ;  /* 0x0000001f221e7221 */ /* 0x000fe20000010000 */
[----:B------:R-:W-:Y:S01]  /*20d0*/  FMUL.FTZ R39, R39, R118 ;  /* 0x0000007627277220 */ /* 0x000fe20000410000 */
[----:B------:R-:W-:Y:S01]  /*20e0*/  SHF.L.U32 R31, R112, 0x10, RZ ;  /* 0x00000010701f7819 */ /* 0x000fe200000006ff */
[----:B------:R-:W-:Y:S01]  /*20f0*/  FFMA.FTZ R36, R37, R34, R36 ;  /* 0x0000002225247223 */ /* 0x000fe20000010024 */
[----:B------:R-:W-:Y:S01]  /*2100*/  FMUL.FTZ R37, R83, R35 ;  /* 0x0000002353257220 */ /* 0x000fe20000410000 */
[----:B------:R-:W-:Y:S01]  /*2110*/  FADD.FTZ R29, R29, R35 ;  /* 0x000000231d1d7221 */ /* 0x000fe20000010000 */
[----:B------:R-:W-:Y:S01]  /*2120*/  FFMA.FTZ R32, R35, R39, R32 ;  /* 0x0000002723207223 */ /* 0x000fe20000010020 */
[----:B------:R-:W-:Y:S01]  /*2130*/  FADD.FTZ R35, -R26, R31 ;  /* 0x0000001f1a237221 */ /* 0x000fe20000010100 */
[----:B------:R-:W-:Y:S01]  /*2140*/  SHF.L.U32 R31, R113, 0x10, RZ ;  /* 0x00000010711f7819 */ /* 0x000fe200000006ff */
[----:B------:R-:W-:Y:S01]  /*2150*/  FFMA.FTZ R36, R39, R37, R36 ;  /* 0x0000002527247223 */ /* 0x000fe20000010024 */
[----:B------:R-:W-:Y:S01]  /*2160*/  SHF.L.U32 R39, R53, 0x10, RZ ;  /* 0x0000001035277819 */ /* 0x000fe200000006ff */
[----:B------:R-:W-:Y:S01]  /*2170*/  FMUL.FTZ R35, R35, R118 ;  /* 0x0000007623237220 */ /* 0x000fe20000410000 */
[----:B------:R-:W-:Y:S01]  /*2180*/  FADD.FTZ R37, R30, R37 ;  /* 0x000000251e257221 */ /* 0x000fe20000010000 */
[----:B------:R-:W-:Y:S01]  /*2190*/  FMUL.FTZ R34, R27, R31 ;  /* 0x0000001f1b227220 */ /* 0x000fe20000410000 */
[----:B------:R-:W-:Y:S01]  /*21a0*/  FADD.FTZ R33, R33, R31 ;  /* 0x0000001f21217221 */ /* 0x000fe20000010000 */
[----:B------:R-:W-:Y:S01]  /*21b0*/  FADD.FTZ R39, -R26, R39 ;  /* 0x000000271a277221 */ /* 0x000fe20000010100 */
[----:B------:R-:W-:Y:S01]  /*21c0*/  FFMA.FTZ R28, R31, R35, R28 ;  /* 0x000000231f1c7223 */ /* 0x000fe2000001001c */
[----:B------:R-:W-:Y:S01]  /*21d0*/  FFMA.FTZ R36, R35, R34, R36 ;  /* 0x0000002223247223 */ /* 0x000fe20000010024 */
[----:B------:R-:W-:Y:S01]  /*21e0*/  SHF.L.U32 R35, R52, 0x10, RZ ;  /* 0x0000001034237819 */ /* 0x000fe200000006ff */
[----:B------:R-:W-:Y:S01]  /*21f0*/  FMUL.FTZ R39, R39, R118 ;  /* 0x0000007627277220 */ /* 0x000fe20000410000 */
[----:B------:R-:W-:Y:S01]  /*2200*/  SHF.L.U32 R31, R110, 0x10, RZ ;  /* 0x000000106e1f7819 */ /* 0x000fe200000006ff */
[----:B------:R-:W-:-:S02]  /*2210*/  FADD.FTZ R30, R34, R37 ;  /* 0x00000025221e7221 */ /* 0x000fc40000010000 */
[----:B------:R-:W-:Y:S01]  /*2220*/  FADD.FTZ R29, R29, R35 ;  /* 0x000000231d1d7221 */ /* 0x000fe20000010000 */
[----:B------:R-:W-:Y:S01]  /*2230*/  FFMA.FTZ R32, R35, R39, R32 ;  /* 0x0000002723207223 */ /* 0x000fe20000010020 */
[----:B------:R-:W-:Y:S01]  /*2240*/  FMUL.FTZ R37, R83, R35 ;  /* 0x0000002353257220 */ /* 0x000fe20000410000 */
[----:B------:R-:W-:Y:S01]  /*2250*/  FADD.FTZ R35, -R26, R31 ;  /* 0x0000001f1a237221 */ /* 0x000fe20000010100 */
[----:B------:R-:W-:Y:S02]  /*2260*/  SHF.L.U32 R31, R111, 0x10, RZ ;  /* 0x000000106f1f7819 */ /* 0x000fe400000006ff */
[----:B------:R-:W-:Y:S01]  /*2270*/  FFMA.FTZ R36, R39, R37, R36 ;  /* 0x0000002527247223 */ /* 0x000fe20000010024 */
[----:B------:R-:W-:Y:S01]  /*2280*/  SHF.L.U32 R39, R51, 0x10, RZ ;  /* 0x0000001033277819 */ /* 0x000fe200000006ff */
[----:B------:R-:W-:Y:S01]  /*2290*/  FMUL.FTZ R35, R35, R118 ;  /* 0x0000007623237220 */ /* 0x000fe20000410000 */
[----:B------:R-:W-:Y:S01]  /*22a0*/  FMUL.FTZ R34, R27, R31 ;  /* 0x0000001f1b227220 */ /* 0x000fe20000410000 */
[----:B------:R-:W-:Y:S01]  /*22b0*/  FADD.FTZ R37, R30, R37 ;  /* 0x000000251e257221 */ /* 0x000fe20000010000 */
        /* <DEDUP_REMOVED lines=176> */
[----:B------:R-:W-:Y:S01]  /*2dc0*/  FMUL.FTZ R35, R35, R118 ;  /* 0x0000007623237220 */ /* 0x000fe20000410000 */
[----:B------:R-:W-:Y:S01]  /*2dd0*/  SHF.L.U32 R39, R79, 0x10, RZ ;  /* 0x000000104f277819 */ /* 0x000fe200000006ff */
[----:B------:R-:W-:Y:S01]  /*2de0*/  FMUL.FTZ R34, R27, R31 ;  /* 0x0000001f1b227220 */ /* 0x000fe20000410000 */
[----:B------:R-:W-:Y:S01]  /*2df0*/  FADD.FTZ R33, R33, R31 ;  /* 0x0000001f21217221 */ /* 0x000fe20000010000 */
[----:B------:R-:W-:Y:S01]  /*2e00*/  FFMA.FTZ R28, R31, R35, R28 ;  /* 0x000000231f1c7223 */ /* 0x000fe2000001001c */
[----:B------:R-:W-:Y:S01]  /*2e10*/  FADD.FTZ R37, R37, R30 ;  /* 0x0000001e25257221 */ /* 0x000fe20000010000 */
[----:B------:R-:W-:Y:S01]  /*2e20*/  SHF.L.U32 R31, R88, 0x10, RZ ;  /* 0x00000010581f7819 */ /* 0x000fe200000006ff */
[----:B------:R-:W-:Y:S01]  /*2e30*/  FADD.FTZ R39, -R26, R39 ;  /* 0x000000271a277221 */ /* 0x000fe20000010100 */
[----:B------:R-:W-:Y:S01]  /*2e40*/  FFMA.FTZ R36, R35, R34, R36 ;  /* 0x0000002223247223 */ /* 0x000fe20000010024 */
[----:B------:R-:W-:Y:S01]  /*2e50*/  FADD.FTZ R30, R34, R37 ;  /* 0x00000025221e7221 */ /* 0x000fe20000010000 */
[----:B------:R-:W-:Y:S01]  /*2e60*/  SHF.L.U32 R35, R80, 0x10, RZ ;  /* 0x0000001050237819 */ /* 0x000fe200000006ff */
[----:B------:R-:W-:Y:S01]  /*2e70*/  FMUL.FTZ R39, R39, R118 ;  /* 0x0000007627277220 */ /* 0x000fe20000410000 */
[----:B------:R-:W-:Y:S01]  /*2e80*/  FADD.FTZ R37, -R26, R31 ;  /* 0x0000001f1a257221 */ /* 0x000fe20000010100 */
[----:B------:R-:W-:-:S02]  /*2e90*/  SHF.L.U32 R31, R89, 0x10, RZ ;  /* 0x00000010591f7819 */ /* 0x000fc400000006ff */
[----:B------:R-:W-:Y:S01]  /*2ea0*/  FADD.FTZ R29, R29, R35 ;  /* 0x000000231d1d7221 */ /* 0x000fe20000010000 */
[----:B------:R-:W-:Y:S01]  /*2eb0*/  FFMA.FTZ R32, R35, R39, R32 ;  /* 0x0000002723207223 */ /* 0x000fe20000010020 */
[----:B------:R-:W-:Y:S01]  /*2ec0*/  FMUL.FTZ R37, R37, R118 ;  /* 0x0000007625257220 */ /* 0x000fe20000410000 */
[----:B------:R-:W-:Y:S01]  /*2ed0*/  FMUL.FTZ R35, R83, R35 ;  /* 0x0000002353237220 */ /* 0x000fe20000410000 */
[----:B------:R-:W-:Y:S02]  /*2ee0*/  FADD.FTZ R33, R33, R31 ;  /* 0x0000001f21217221 */ /* 0x000fe40000010000 */
[----:B------:R-:W-:Y:S01]  /*2ef0*/  FFMA.FTZ R34, R31, R37, R28 ;  /* 0x000000251f227223 */ /* 0x000fe2000001001c */
[----:B------:R-:W-:Y:S01]  /*2f00*/  FFMA.FTZ R36, R39, R35, R36 ;  /* 0x0000002327247223 */ /* 0x000fe20000010024 */
[----:B------:R-:W-:Y:S01]  /*2f10*/  FMUL.FTZ R28, R27, R31 ;  /* 0x0000001f1b1c7220 */ /* 0x000fe20000410000 */
[----:B------:R-:W-:Y:S01]  /*2f20*/  FADD.FTZ R35, R30, R35 ;  /* 0x000000231e237221 */ /* 0x000fe20000010000 */
[----:B------:R-:W-:-:S02]  /*2f30*/  SHF.L.U32 R39, R82, 0x10, RZ ;  /* 0x0000001052277819 */ /* 0x000fc400000006ff */
[----:B------:R-:W-:Y:S01]  /*2f40*/  SHF.L.U32 R31, R81, 0x10, RZ ;  /* 0x00000010511f7819 */ /* 0x000fe200000006ff */
[----:B------:R-:W-:Y:S01]  /*2f50*/  FFMA.FTZ R36, R37, R28, R36 ;  /* 0x0000001c25247223 */ /* 0x000fe20000010024 */
[----:B------:R-:W-:Y:S01]  /*2f60*/  FADD.FTZ R35, R28, R35 ;  /* 0x000000231c237221 */ /* 0x000fe20000010000 */
[C---:B------:R-:W-:Y:S01]  /*2f70*/  FADD.FTZ R39, -R26.reuse, R39 ;  /* 0x000000271a277221 */ /* 0x040fe20000010100 */
[----:B------:R-:W-:Y:S01]  /*2f80*/  SHF.L.U32 R37, R85, 0x10, RZ ;  /* 0x0000001055257819 */ /* 0x000fe200000006ff */
[----:B------:R-:W-:Y:S02]  /*2f90*/  FMUL.FTZ R28, R83, R31 ;  /* 0x0000001f531c7220 */ /* 0x000fe40000410000 */
[----:B------:R-:W-:Y:S02]  /*2fa0*/  FMUL.FTZ R41, R39, R118 ;  /* 0x0000007627297220 */ /* 0x000fe40000410000 */
[----:B------:R-:W-:Y:S01]  /*2fb0*/  FADD.FTZ R30, R35, R28 ;  /* 0x0000001c231e7221 */ /* 0x000fe20000010000 */
[----:B------:R-:W-:Y:S01]  /*2fc0*/  FADD.FTZ R37, -R26, R37 ;  /* 0x000000251a257221 */ /* 0x000fe20000010100 */
[----:B------:R-:W-:Y:S01]  /*2fd0*/  SHF.L.U32 R35, R87, 0x10, RZ ;  /* 0x0000001057237819 */ /* 0x000fe200000006ff */
[----:B------:R-:W-:Y:S01]  /*2fe0*/  FFMA.FTZ R43, R41, R28, R36 ;  /* 0x0000001c292b7223 */ /* 0x000fe20000010024 */
[----:B------:R-:W-:Y:S01]  /*2ff0*/  FFMA.FTZ R28, R31, R41, R32 ;  /* 0x000000291f1c7223 */ /* 0x000fe20000010020 */
[----:B------:R-:W-:-:S02]  /*3000*/  FMUL.FTZ R36, R37, R118 ;  /* 0x0000007625247220 */ /* 0x000fc40000410000 */
[----:B------:R-:W-:-:S04]  /*3010*/  FMUL.FTZ R37, R27, R35 ;  /* 0x000000231b257220 */ /* 0x000fc80000410000 */
[----:B------:R-:W-:Y:S01]  /*3020*/  FADD.FTZ R39, R37, R30 ;  /* 0x0000001e25277221 */ /* 0x000fe20000010000 */
[----:B------:R-:W-:Y:S01]  /*3030*/  FADD.FTZ R30, R29, R31 ;  /* 0x0000001f1d1e7221 */ /* 0x000fe20000010000 */
[----:B------:R-:W-:Y:S01]  /*3040*/  FFMA.FTZ R37, R36, R37, R43 ;  /* 0x0000002524257223 */ /* 0x000fe2000001002b */
[----:B------:R-:W-:Y:S01]  /*3050*/  FADD.FTZ R31, R33, R35 ;  /* 0x00000023211f7221 */ /* 0x000fe20000010000 */
[----:B------:R-:W-:Y:S01]  /*3060*/  FFMA.FTZ R29, R35, R36, R34 ;  /* 0x00000024231d7223 */ /* 0x000fe20000010022 */
[----:B------:R-:W-:Y:S06]  /*3070*/  BRA `(.L_x_338) ;  /* 0x0000002400007947 */ /* 0x000fec0003800000 */
.L_x_337:
[----:B------:R-:W-:Y:S02]  /*3080*/  SHF.L.U32 R29, R59, 0x10, RZ ;  /* 0x000000103b1d7819 */ /* 0x000fe400000006ff */
[----:B------:R-:W-:Y:S02]  /*3090*/  SHF.L.U32 R31, R116, 0x10, RZ ;  /* 0x00000010741f7819 */ /* 0x000fe400000006ff */
[----:B------:R-:W-:Y:S01]  /*30a0*/  SHF.L.U32 R37, R57, 0x10, RZ ;  /* 0x0000001039257819 */ /* 0x000fe200000006ff */
[----:B------:R-:W-:Y:S01]  /*30b0*/  FADD.FTZ R29, -R26, R29 ;  /* 0x0000001d1a1d7221 */ /* 0x000fe20000010100 */
[----:B------:R-:W-:Y:S01]  /*30c0*/  SHF.L.U32 R36, R58, 0x10, RZ ;  /* 0x000000103a247819 */ /* 0x000fe200000006ff */
[----:B------:R-:W-:Y:S01]  /*30d0*/  FADD.FTZ R33, -R26, R31 ;  /* 0x0000001f1a217221 */ /* 0x000fe20000010100 */
[----:B------:R-:W-:Y:S01]  /*30e0*/  SHF.L.U32 R41, R56, 0x10, RZ ;  /* 0x0000001038297819 */ /* 0x000fe200000006ff */
[-C--:B------:R-:W-:Y:S01]  /*30f0*/  FMUL.FTZ R29, R29, R118.reuse ;  /* 0x000000761d1d7220 */ /* 0x080fe20000410000 */
[----:B------:R-:W-:Y:S01]  /*3100*/  FADD.FTZ R39, -R26, R37 ;  /* 0x000000251a277221 */ /* 0x000fe20000010100 */
[-C--:B------:R-:W-:Y:S01]  /*3110*/  FMUL.FTZ R28, R33, R118.reuse ;  /* 0x00000076211c7220 */ /* 0x080fe20000410000 */
[----:B------:R-:W-:Y:S01]  /*3120*/  SHF.L.U32 R43, R115, 0x10, RZ ;  /* 0x00000010732b7819 */ /* 0x000fe200000006ff */
[----:B------:R-:W-:Y:S01]  /*3130*/  FFMA.FTZ R31, R83, R29, R86 ;  /* 0x0000001d531f7223 */ /* 0x000fe20000010056 */
[----:B------:R-:W-:Y:S01]  /*3140*/  FMUL.FTZ R44, R39, R118 ;  /* 0x00000076272c7220 */ /* 0x000fe20000410000 */
[----:B------:R-:W-:-:S02]  /*3150*/  FFMA.FTZ R30, R27, R28, R84 ;  /* 0x0000001c1b1e7223 */ /* 0x000fc40000010054 */
[----:B------:R-:W-:Y:S01]  /*3160*/  FMUL.FTZ R32, R31, -1.4426950216293334961 ;  /* 0xbfb8aa3b1f207820 */ /* 0x000fe20000410000 */
[----:B------:R-:W-:Y:S01]  /*3170*/  FFMA.FTZ R45, R83, R44, R86 ;  /* 0x0000002c532d7223 */ /* 0x000fe20000010056 */
[----:B------:R-:W-:-:S04]  /*3180*/  FMUL.FTZ R34, R30, -1.4426950216293334961 ;  /* 0xbfb8aa3b1e227820 */ /* 0x000fc80000410000 */
[----:B------:R-:W0:Y:S08]  /*3190*/  MUFU.EX2 R32, R32 ;  /* 0x0000002000207308 */ /* 0x000e300000000800 */
[----:B------:R-:W1:Y:S01]  /*31a0*/  MUFU.EX2 R34, R34 ;  /* 0x0000002200227308 */ /* 0x000e620000000800 */
[----:B0-----:R-:W-:Y:S01]  /*31b0*/  FADD.FTZ R33, R32, 1 ;  /* 0x3f80000020217421 */ /* 0x001fe20000010000 */
[----:B------:R-:W-:-:S06]  /*31c0*/  SHF.L.U32 R32, R117, 0x10, RZ ;  /* 0x0000001075207819 */ /* 0x000fcc00000006ff */
[----:B------:R-:W0:Y:S01]  /*31d0*/  MUFU.RCP R33, R33 ;  /* 0x0000002100217308 */ /* 0x000e220000001000 */
[----:B-1----:R-:W-:-:S07]  /*31e0*/  FADD.FTZ R35, R34, 1 ;  /* 0x3f80000022237421 */ /* 0x002fce0000010000 */
[----:B------:R-:W1:Y:S01]  /*31f0*/  MUFU.RCP R35, R35 ;  /* 0x0000002300237308 */ /* 0x000e620000001000 */
[----:B0-----:R-:W-:Y:S01]  /*3200*/  FADD.FTZ R38, -R33, 1 ;  /* 0x3f80000021267421 */ /* 0x001fe20000010100 */
[----:B------:R-:W-:Y:S01]  /*3210*/  FMUL.FTZ R36, R36, R33 ;  /* 0x0000002124247220 */ /* 0x000fe20000410000 */
[----:B------:R-:W-:Y:S02]  /*3220*/  SHF.L.U32 R33, R114, 0x10, RZ ;  /* 0x0000001072217819 */ /* 0x000fe400000006ff */
[----:B------:R-:W-:Y:S01]  /*3230*/  FFMA.FTZ R31, R31, R38, 1 ;  /* 0x3f8000001f1f7423 */ /* 0x000fe20000010026 */
[----:B-1----:R-:W-:Y:S01]  /*3240*/  FADD.FTZ R37, -R35, 1 ;  /* 0x3f80000023257421 */ /* 0x002fe20000010100 */
[----:B------:R-:W-:Y:S01]  /*3250*/  FMUL.FTZ R38, R32, R35 ;  /* 0x0000002320267220 */ /* 0x000fe20000410000 */
[----:B------:R-:W-:Y:S02]  /*3260*/  SHF.L.U32 R35, R55, 0x10, RZ ;  /* 0x0000001037237819 */ /* 0x000fe400000006ff */
[----:B------:R-:W-:Y:S01]  /*3270*/  FFMA.FTZ R37, R30, R37, 1 ;  /* 0x3f8000001e257423 */ /* 0x000fe20000010025 */
[----:B------:R-:W-:Y:S01]  /*3280*/  FMUL.FTZ R30, R36, R31 ;  /* 0x0000001f241e7220 */ /* 0x000fe20000410000 */
[C---:B------:R-:W-:Y:S01]  /*3290*/  FADD.FTZ R31, -R26.reuse, R33 ;  /* 0x000000211a1f7221 */ /* 0x040fe20000010100 */
[----:B------:R-:W-:Y:S01]  /*32a0*/  FMUL.FTZ R33, R45, -1.4426950216293334961 ;  /* 0xbfb8aa3b2d217820 */ /* 0x000fe20000410000 */
[----:B------:R-:W-:Y:S01]  /*32b0*/  FADD.FTZ R35, -R26, R35 ;  /* 0x000000231a237221 */ /* 0x000fe20000010100 */
[----:B------:R-:W-:Y:S01]  /*32c0*/  FMUL.FTZ R38, R38, R37 ;  /* 0x0000002526267220 */ /* 0x000fe20000410000 */
[----:B------:R-:W-:-:S02]  /*32d0*/  FMUL.FTZ R31, R31, R118 ;  /* 0x000000761f1f7220 */ /* 0x000fc40000410000 */
[----:B------:R-:W-:Y:S01]  /*32e0*/  FMUL.FTZ R34, R35, R118 ;  /* 0x0000007623227220 */ /* 0x000fe20000410000 */
[----:B------:R-:W0:Y:S01]  /*32f0*/  MUFU.EX2 R33, R33 ;  /* 0x0000002100217308 */ /* 0x000e220000000800 */
[----:B------:R-:W-:Y:S01]  /*3300*/  FFMA.FTZ R42, R27, R31, R84 ;  /* 0x0000001f1b2a7223 */ /* 0x000fe20000010054 */
[----:B------:R-:W-:Y:S01]  /*3310*/  SHF.L.U32 R35, R112, 0x10, RZ ;  /* 0x0000001070237819 */ /* 0x000fe200000006ff */
[----:B------:R-:W-:Y:S02]  /*3320*/  FFMA.FTZ R32, R83, R34, R86 ;  /* 0x0000002253207223 */ /* 0x000fe40000010056 */
[----:B------:R-:W-:Y:S02]  /*3330*/  FMUL.FTZ R39, R42, -1.4426950216293334961 ;  /* 0xbfb8aa3b2a277820 */ /* 0x000fe40000410000 */
[----:B------:R-:W-:Y:S01]  /*3340*/  FADD.FTZ R35, -R26, R35 ;  /* 0x000000231a237221 */ /* 0x000fe20000010100 */
[----:B------:R-:W-:-:S03]  /*3350*/  FMUL.FTZ R37, R32, -1.4426950216293334961 ;  /* 0xbfb8aa3b20257820 */ /* 0x000fc60000410000 */
[----:B------:R-:W1:Y:S01]  /*3360*/  MUFU.EX2 R39, R39 ;  /* 0x0000002700277308 */ /* 0x000e620000000800 */
[----:B------:R-:W-:Y:S01]  /*3370*/  FMUL.FTZ R35, R35, R118 ;  /* 0x0000007623237220 */ /* 0x000fe20000410000 */
[----:B0-----:R-:W-:-:S03]  /*3380*/  FADD.FTZ R36, R33, 1 ;  /* 0x3f80000021247421 */ /* 0x001fc60000010000 */
[----:B------:R-:W-:-:S03]  /*3390*/  FFMA.FTZ R33, R27, R35, R84 ;  /* 0x000000231b217223 */ /* 0x000fc60000010054 */
[----:B------:R-:W0:Y:S08]  /*33a0*/  MUFU.EX2 R37, R37 ;  /* 0x0000002500257308 */ /* 0x000e300000000800 */
[----:B------:R-:W2:Y:S01]  /*33b0*/  MUFU.RCP R36, R36 ;  /* 0x0000002400247308 */ /* 0x000ea20000001000 */
[----:B-1----:R-:W-:Y:S01]  /*33c0*/  FADD.FTZ R40, R39, 1 ;  /* 0x3f80000027287421 */ /* 0x002fe20000010000 */
[----:B------:R-:W-:-:S06]  /*33d0*/  FMUL.FTZ R39, R33, -1.4426950216293334961 ;  /* 0xbfb8aa3b21277820 */ /* 0x000fcc0000410000 */
[----:B------:R-:W1:Y:S01]  /*33e0*/  MUFU.RCP R40, R40 ;  /* 0x0000002800287308 */ /* 0x000e620000001000 */
[----:B0-----:R-:W-:-:S07]  /*33f0*/  FADD.FTZ R37, R37, 1 ;  /* 0x3f80000025257421 */ /* 0x001fce0000010000 */
[----:B------:R-:W0:Y:S01]  /*3400*/  MUFU.EX2 R39, R39 ;  /* 0x0000002700277308 */ /* 0x000e220000000800 */
[----:B--2---:R-:W-:Y:S01]  /*3410*/  FADD.FTZ R124, -R36, 1 ;  /* 0x3f800000247c7421 */ /* 0x004fe20000010100 */
[----:B------:R-:W-:-:S03]  /*3420*/  FMUL.FTZ R36, R41, R36 ;  /* 0x0000002429247220 */ /* 0x000fc60000410000 */
[----:B------:R-:W-:-:S03]  /*3430*/  FFMA.FTZ R45, R45, R124, 1 ;  /* 0x3f8000002d2d7423 */ /* 0x000fc6000001007c */
[----:B------:R-:W2:Y:S01]  /*3440*/  MUFU.RCP R37, R37 ;  /* 0x0000002500257308 */ /* 0x000ea20000001000 */
[----:B-1----:R-:W-:Y:S01]  /*3450*/  FADD.FTZ R41, -R40, 1 ;  /* 0x3f80000028297421 */ /* 0x002fe20000010100 */
[----:B------:R-:W-:-:S03]  /*3460*/  FMUL.FTZ R45, R36, R45 ;  /* 0x0000002d242d7220 */ /* 0x000fc60000410000 */
[----:B------:R-:W-:Y:S01]  /*3470*/  FFMA.FTZ R42, R42, R41, 1 ;  /* 0x3f8000002a2a7423 */ /* 0x000fe20000010029 */
[----:B0-----:R-:W-:Y:S01]  /*3480*/  FADD.FTZ R41, R39, 1 ;  /* 0x3f80000027297421 */ /* 0x001fe20000010000 */
[----:B------:R-:W-:Y:S01]  /*3490*/  FMUL.FTZ R39, R43, R40 ;  /* 0x000000282b277220 */ /* 0x000fe20000410000 */
[----:B------:R-:W-:-:S03]  /*34a0*/  SHF.L.U32 R40, R54, 0x10, RZ ;  /* 0x0000001036287819 */ /* 0x000fc600000006ff */
[----:B------:R-:W-:Y:S01]  /*34b0*/  FMUL.FTZ R42, R39, R42 ;  /* 0x0000002a272a7220 */ /* 0x000fe20000410000 */
[----:B------:R-:W0:Y:S01]  /*34c0*/  MUFU.RCP R41, R41 ;  /* 0x0000002900297308 */ /* 0x000e220000001000 */
[----:B------:R-:W-:Y:S01]  /*34d0*/  FMUL.FTZ R39, R27, R38 ;  /* 0x000000261b277220 */ /* 0x000fe20000410000 */
[----:B--2---:R-:W-:Y:S01]  /*34e0*/  FADD.FTZ R43, -R37, 1 ;  /* 0x3f800000252b7421 */ /* 0x004fe20000010100 */
[----:B------:R-:W-:Y:S01]  /*34f0*/  FMUL.FTZ R37, R40, R37 ;  /* 0x0000002528257220 */ /* 0x000fe20000410000 */
[----:B------:R-:W-:Y:S02]  /*3500*/  SHF.L.U32 R40, R113, 0x10, RZ ;  /* 0x0000001071287819 */ /* 0x000fe400000006ff */
[----:B------:R-:W-:-:S04]  /*3510*/  FFMA.FTZ R32, R32, R43, 1 ;  /* 0x3f80000020207423 */ /* 0x000fc8000001002b */
[----:B------:R-:W-:Y:S01]  /*3520*/  FMUL.FTZ R37, R37, R32 ;  /* 0x0000002025257220 */ /* 0x000fe20000410000 */
[----:B------:R-:W-:Y:S01]  /*3530*/  FMUL.FTZ R32, R83, R30 ;  /* 0x0000001e53207220 */ /* 0x000fe20000410000 */
[----:B0-----:R-:W-:Y:S01]  /*3540*/  FADD.FTZ R124, -R41, 1 ;  /* 0x3f800000297c7421 */ /* 0x001fe20000010100 */
[----:B------:R-:W-:-:S03]  /*3550*/  FMUL.FTZ R40, R40, R41 ;  /* 0x0000002928287220 */ /* 0x000fc60000410000 */
[----:B------:R-:W-:-:S04]  /*3560*/  FFMA.FTZ R33, R33, R124, 1 ;  /* 0x3f80000021217423 */ /* 0x000fc8000001007c */
[----:B------:R-:W-:Y:S01]  /*3570*/  FMUL.FTZ R36, R40, R33 ;  /* 0x0000002128247220 */ /* 0x000fe20000410000 */
[----:B------:R-:W-:Y:S01]  /*3580*/  SHF.L.U32 R33, R53, 0x10, RZ ;  /* 0x0000001035217819 */ /* 0x000fe200000006ff */
[----:B------:R-:W-:-:S04]  /*3590*/  FADD.FTZ R40, RZ, R32 ;  /* 0x00000020ff287221 */ /* 0x000fc80000010000 */
[----:B------:R-:W-:Y:S01]  /*35a0*/  FADD.FTZ R41, -R26, R33 ;  /* 0x000000211a297221 */ /* 0x000fe20000010100 */
[----:B------:R-:W-:-:S03]  /*35b0*/  FFMA.FTZ R33, R29, R32, RZ ;  /* 0x000000201d217223 */ /* 0x000fc600000100ff */
[----:B------:R-:W-:Y:S01]  /*35c0*/  FMUL.FTZ R32, R41, R118 ;  /* 0x0000007629207220 */ /* 0x000fe20000410000 */
[----:B------:R-:W-:Y:S01]  /*35d0*/  FFMA.FTZ R124, R28, R39, R33 ;  /* 0x000000271c7c7223 */ /* 0x000fe20000010021 */
[----:B------:R-:W-:Y:S01]  /*35e0*/  FADD.FTZ R39, R39, R40 ;  /* 0x0000002827277221 */ /* 0x000fe20000010000 */
[----:B------:R-:W-:Y:S01]  /*35f0*/  FFMA.FTZ R41, R29, R30, RZ ;  /* 0x0000001e1d297223 */ /* 0x000fe200000100ff */
[C---:B------:R-:W-:Y:S01]  /*3600*/  FFMA.FTZ R33, R83.reuse, R32, R86 ;  /* 0x0000002053217223 */ /* 0x040fe20000010056 */
[----:B------:R-:W-:Y:S01]  /*3610*/  FADD.FTZ R40, RZ, R30 ;  /* 0x0000001eff287221 */ /* 0x000fe20000010000 */
[-C--:B------:R-:W-:Y:S01]  /*3620*/  FMUL.FTZ R29, R83, R45.reuse ;  /* 0x0000002d531d7220 */ /* 0x080fe20000410000 */
[----:B------:R-:W-:Y:S01]  /*3630*/  SHF.L.U32 R30, R52, 0x10, RZ ;  /* 0x00000010341e7819 */ /* 0x000fe200000006ff */
[----:B------:R-:W-:Y:S01]  /*3640*/  FMUL.FTZ R125, R33, -1.4426950216293334961 ;  /* 0xbfb8aa3b217d7820 */ /* 0x000fe20000410000 */
[C---:B------:R-:W-:Y:S01]  /*3650*/  FFMA.FTZ R41, R44.reuse, R45, R41 ;  /* 0x0000002d2c297223 */ /* 0x040fe20000010029 */
[----:B------:R-:W-:Y:S01]  /*3660*/  FFMA.FTZ R44, R44, R29, R124 ;  /* 0x0000001d2c2c7223 */ /* 0x000fe2000001007c */
[----:B------:R-:W-:Y:S01]  /*3670*/  FADD.FTZ R40, R40, R45 ;  /* 0x0000002d28287221 */ /* 0x000fe20000010000 */
[----:B------:R-:W-:Y:S01]  /*3680*/  FFMA.FTZ R28, R28, R38, RZ ;  /* 0x000000261c1c7223 */ /* 0x000fe200000100ff */
[----:B------:R-:W-:Y:S01]  /*3690*/  FADD.FTZ R29, R39, R29 ;  /* 0x0000001d271d7221 */ /* 0x000fe20000010000 */
[----:B------:R-:W0:Y:S01]  /*36a0*/  MUFU.EX2 R125, R125 ;  /* 0x0000007d007d7308 */ /* 0x000e220000000800 */
[----:B------:R-:W-:Y:S01]  /*36b0*/  FADD.FTZ R39, RZ, R38 ;  /* 0x00000026ff277221 */ /* 0x000fe20000010000 */
[-C--:B------:R-:W-:Y:S01]  /*36c0*/  FFMA.FTZ R38, R31, R42.reuse, R28 ;  /* 0x0000002a1f267223 */ /* 0x080fe2000001001c */
[----:B------:R-:W-:Y:S01]  /*36d0*/  FFMA.FTZ R41, R34, R37, R41 ;  /* 0x0000002522297223 */ /* 0x000fe20000010029 */
[----:B------:R-:W-:Y:S01]  /*36e0*/  FADD.FTZ R40, R40, R37 ;  /* 0x0000002528287221 */ /* 0x000fe20000010000 */
[----:B------:R-:W-:Y:S01]  /*36f0*/  FADD.FTZ R39, R39, R42 ;  /* 0x0000002a27277221 */ /* 0x000fe20000010000 */
[----:B0-----:R-:W-:Y:S01]  /*3700*/  FADD.FTZ R43, R125, 1 ;  /* 0x3f8000007d2b7421 */ /* 0x001fe20000010000 */
[----:B------:R-:W-:-:S04]  /*3710*/  FMUL.FTZ R125, R27, R42 ;  /* 0x0000002a1b7d7220 */ /* 0x000fc80000410000 */
[----:B------:R-:W-:Y:S01]  /*3720*/  FADD.FTZ R42, R125, R29 ;  /* 0x0000001d7d2a7221 */ /* 0x000fe20000010000 */
[----:B------:R-:W0:Y:S02]  /*3730*/  MUFU.RCP R43, R43 ;  /* 0x0000002b002b7308 */ /* 0x000e240000001000 */
[----:B0-----:R-:W-:Y:S01]  /*3740*/  FMUL.FTZ R30, R30, R43 ;  /* 0x0000002b1e1e7220 */ /* 0x001fe20000410000 */
[----:B------:R-:W-:Y:S01]  /*3750*/  FADD.FTZ R124, -R43, 1 ;  /* 0x3f8000002b7c7421 */ /* 0x000fe20000010100 */
[----:B------:R-:W-:-:S03]  /*3760*/  SHF.L.U32 R43, R110, 0x10, RZ ;  /* 0x000000106e2b7819 */ /* 0x000fc600000006ff */
[----:B------:R-:W-:Y:S02]  /*3770*/  FFMA.FTZ R33, R33, R124, 1 ;  /* 0x3f80000021217423 */ /* 0x000fe4000001007c */
[----:B------:R-:W-:Y:S02]  /*3780*/  FADD.FTZ R43, -R26, R43 ;  /* 0x0000002b1a2b7221 */ /* 0x000fe40000010100 */
[----:B------:R-:W-:Y:S02]  /*3790*/  FMUL.FTZ R33, R30, R33 ;  /* 0x000000211e217220 */ /* 0x000fe40000410000 */
[----:B------:R-:W-:Y:S02]  /*37a0*/  FMUL.FTZ R30, R43, R118 ;  /* 0x000000762b1e7220 */ /* 0x000fe40000410000 */
[----:B------:R-:W-:Y:S02]  /*37b0*/  FFMA.FTZ R41, R32, R33, R41 ;  /* 0x0000002120297223 */ /* 0x000fe40000010029 */
[----:B------:R-:W-:-:S04]  /*37c0*/  FFMA.FTZ R45, R27, R30, R84 ;  /* 0x0000001e1b2d7223 */ /* 0x000fc80000010054 */
[----:B------:R-:W-:-:S06]  /*37d0*/  FMUL.FTZ R43, R45, -1.4426950216293334961 ;  /* 0xbfb8aa3b2d2b7820 */ /* 0x000fcc0000410000 */
[----:B------:R-:W0:Y:S02]  /*37e0*/  MUFU.EX2 R43, R43 ;  /* 0x0000002b002b7308 */ /* 0x000e240000000800 */
[----:B0-----:R-:W-:Y:S01]  /*37f0*/  FADD.FTZ R124, R43, 1 ;  /* 0x3f8000002b7c7421 */ /* 0x001fe20000010000 */
[----:B------:R-:W-:Y:S01]  /*3800*/  FFMA.FTZ R43, R31, R125, R44 ;  /* 0x0000007d1f2b7223 */ /* 0x000fe2000001002c */
[----:B------:R-:W-:-:S04]  /*3810*/  SHF.L.U32 R31, R111, 0x10, RZ ;  /* 0x000000106f1f7819 */ /* 0x000fc800000006ff */
[----:B------:R-:W0:Y:S02]  /*3820*/  MUFU.RCP R124, R124 ;  /* 0x0000007c007c7308 */ /* 0x000e240000001000 */
[----:B0-----:R-:W-:Y:S01]  /*3830*/  FADD.FTZ R28, -R124, 1 ;  /* 0x3f8000007c1c7421 */ /* 0x001fe20000010100 */
[----:B------:R-:W-:Y:S01]  /*3840*/  FMUL.FTZ R31, R31, R124 ;  /* 0x0000007c1f1f7220 */ /* 0x000fe20000410000 */
[----:B------:R-:W-:Y:S02]  /*3850*/  FMUL.FTZ R124, R83, R37 ;  /* 0x00000025537c7220 */ /* 0x000fe40000410000 */
[----:B------:R-:W-:Y:S01]  /*3860*/  FFMA.FTZ R28, R45, R28, 1 ;  /* 0x3f8000002d1c7423 */ /* 0x000fe2000001001c */
[----:B------:R-:W-:Y:S01]  /*3870*/  SHF.L.U32 R45, R51, 0x10, RZ ;  /* 0x00000010332d7819 */ /* 0x000fe200000006ff */
[----:B------:R-:W-:Y:S01]  /*3880*/  FFMA.FTZ R44, R34, R124, R43 ;  /* 0x0000007c222c7223 */ /* 0x000fe2000001002b */
[----:B------:R-:W-:Y:S01]  /*3890*/  SHF.L.U32 R43, R108, 0x10, RZ ;  /* 0x000000106c2b7819 */ /* 0x000fe200000006ff */
[----:B------:R-:W-:Y:S01]  /*38a0*/  FMUL.FTZ R31, R31, R28 ;  /* 0x0000001c1f1f7220 */ /* 0x000fe20000410000 */
[----:B------:R-:W-:Y:S01]  /*38b0*/  SHF.L.U32 R34, R50, 0x10, RZ ;  /* 0x0000001032227819 */ /* 0x000fe200000006ff */
[----:B------:R-:W-:-:S02]  /*38c0*/  FADD.FTZ R45, -R26, R45 ;  /* 0x0000002d1a2d7221 */ /* 0x000fc40000010100 */
[----:B------:R-:W-:Y:S02]  /*38d0*/  FADD.FTZ R43, -R26, R43 ;  /* 0x0000002b1a2b7221 */ /* 0x000fe40000010100 */
[----:B------:R-:W-:-:S04]  /*38e0*/  FMUL.FTZ R28, R45, R118 ;  /* 0x000000762d1c7220 */ /* 0x000fc80000410000 */
[----:B------:R-:W-:-:S04]  /*38f0*/  FFMA.FTZ R45, R83, R28, R86 ;  /* 0x0000001c532d7223 */ /* 0x000fc80000010056 */
[----:B------:R-:W-:-:S06]  /*3900*/  FMUL.FTZ R125, R45, -1.4426950216293334961 ;  /* 0xbfb8aa3b2d7d7820 */ /* 0x000fcc0000410000 */
[----:B------:R-:W0:Y:S02]  /*3910*/  MUFU.EX2 R125, R125 ;  /* 0x0000007d007d7308 */ /* 0x000e240000000800 */
[----:B0-----:R-:W-:-:S06]  /*3920*/  FADD.FTZ R29, R125, 1 ;  /* 0x3f8000007d1d7421 */ /* 0x001fcc0000010000 */
[----:B------:R-:W0:Y:S02]  /*3930*/  MUFU.RCP R29, R29 ;  /* 0x0000001d001d7308 */ /* 0x000e240000001000 */
[----:B0-----:R-:W-:Y:S01]  /*3940*/  FMUL.FTZ R34, R34, R29 ;  /* 0x0000001d22227220 */ /* 0x001fe20000410000 */
[----:B------:R-:W-:Y:S01]  /*3950*/  FADD.FTZ R37, -R29, 1 ;  /* 0x3f8000001d257421 */ /* 0x000fe20000010100 */
[----:B------:R-:W-:Y:S01]  /*3960*/  FMUL.FTZ R29, R43, R118 ;  /* 0x000000762b1d7220 */ /* 0x000fe20000410000 */
[----:B------:R-:W-:Y:S01]  /*3970*/  FADD.FTZ R43, R42, R124 ;  /* 0x0000007c2a2b7221 */ /* 0x000fe20000010000 */
[----:B------:R-:W-:Y:S01]  /*3980*/  FADD.FTZ R42, R39, R36 ;  /* 0x00000024272a7221 */ /* 0x000fe20000010000 */
[----:B------:R-:W-:Y:S01]  /*3990*/  FFMA.FTZ R37, R45, R37, 1 ;  /* 0x3f8000002d257423 */ /* 0x000fe20000010025 */
[C---:B------:R-:W-:Y:S01]  /*39a0*/  FFMA.FTZ R125, R27.reuse, R29, R84 ;  /* 0x0000001d1b7d7223 */ /* 0x040fe20000010054 */
[----:B------:R-:W-:Y:S02]  /*39b0*/  FMUL.FTZ R39, R27, R36 ;  /* 0x000000241b277220 */ /* 0x000fe40000410000 */
[----:B------:R-:W-:Y:S01]  /*39c0*/  FMUL.FTZ R34, R34, R37 ;  /* 0x0000002522227220 */ /* 0x000fe20000410000 */
[----:B------:R-:W-:Y:S01]  /*39d0*/  FMUL.FTZ R37, R125, -1.4426950216293334961 ;  /* 0xbfb8aa3b7d257820 */ /* 0x000fe20000410000 */
[----:B------:R-:W-:Y:S01]  /*39e0*/  FFMA.FTZ R45, R35, R39, R44 ;  /* 0x00000027232d7223 */ /* 0x000fe2000001002c */
[----:B------:R-:W-:Y:S01]  /*39f0*/  FADD.FTZ R43, R39, R43 ;  /* 0x0000002b272b7221 */ /* 0x000fe20000010000 */
[----:B------:R-:W-:Y:S01]  /*3a00*/  FADD.FTZ R39, R40, R33 ;  /* 0x0000002128277221 */ /* 0x000fe20000010000 */
[----:B------:R-:W-:Y:S01]  /*3a10*/  FMUL.FTZ R40, R83, R33 ;  /* 0x0000002153287220 */ /* 0x000fe20000410000 */
[----:B------:R-:W-:Y:S01]  /*3a20*/  SHF.L.U32 R33, R48, 0x10, RZ ;  /* 0x0000001030217819 */ /* 0x000fe200000006ff */
[----:B------:R-:W0:Y:S01]  /*3a30*/  MUFU.EX2 R37, R37 ;  /* 0x0000002500257308 */ /* 0x000e220000000800 */
[----:B------:R-:W-:Y:S01]  /*3a40*/  FADD.FTZ R39, R39, R34 ;  /* 0x0000002227277221 */ /* 0x000fe20000010000 */
[----:B------:R-:W-:Y:S01]  /*3a50*/  FFMA.FTZ R45, R32, R40, R45 ;  /* 0x00000028202d7223 */ /* 0x000fe2000001002d */
[----:B0-----:R-:W-:Y:S01]  /*3a60*/  FADD.FTZ R124, R37, 1 ;  /* 0x3f800000257c7421 */ /* 0x001fe20000010000 */
[----:B------:R-:W-:Y:S01]  /*3a70*/  FFMA.FTZ R37, R35, R36, R38 ;  /* 0x0000002423257223 */ /* 0x000fe20000010026 */
[----:B------:R-:W-:-:S04]  /*3a80*/  SHF.L.U32 R35, R109, 0x10, RZ ;  /* 0x000000106d237819 */ /* 0x000fc800000006ff */
[----:B------:R-:W0:Y:S02]  /*3a90*/  MUFU.RCP R124, R124 ;  /* 0x0000007c007c7308 */ /* 0x000e240000001000 */
[----:B0-----:R-:W-:Y:S01]  /*3aa0*/  FMUL.FTZ R36, R35, R124 ;  /* 0x0000007c23247220 */ /* 0x001fe20000410000 */
[----:B------:R-:W-:Y:S01]  /*3ab0*/  SHF.L.U32 R35, R49, 0x10, RZ ;  /* 0x0000001031237819 */ /* 0x000fe200000006ff */
[----:B------:R-:W-:-:S04]  /*3ac0*/  FADD.FTZ R38, -R124, 1 ;  /* 0x3f8000007c267421 */ /* 0x000fc80000010100 */
[----:B------:R-:W-:Y:S01]  /*3ad0*/  FADD.FTZ R35, -R26, R35 ;  /* 0x000000231a237221 */ /* 0x000fe20000010100 */
[----:B------:R-:W-:-:S03]  /*3ae0*/  FFMA.FTZ R125, R125, R38, 1 ;  /* 0x3f8000007d7d7423 */ /* 0x000fc60000010026 */
[----:B------:R-:W-:Y:S01]  /*3af0*/  FMUL.FTZ R35, R35, R118 ;  /* 0x0000007623237220 */ /* 0x000fe20000410000 */
[----:B------:R-:W-:Y:S01]  /*3b00*/  FMUL.FTZ R36, R36, R125 ;  /* 0x0000007d24247220 */ /* 0x000fe20000410000 */
[----:B------:R-:W-:Y:S02]  /*3b10*/  SHF.L.U32 R125, R106, 0x10, RZ ;  /* 0x000000106a7d7819 */ /* 0x000fe400000006ff */
[----:B------:R-:W-:-:S03]  /*3b20*/  FFMA.FTZ R44, R83, R35, R86 ;  /* 0x00000023532c7223 */ /* 0x000fc60000010056 */
[----:B------:R-:W-:Y:S01]  /*3b30*/  FADD.FTZ R125, -R26, R125 ;  /* 0x0000007d1a7d7221 */ /* 0x000fe20000010100 */
        /* <DEDUP_REMOVED lines=8> */
[----:B------:R-:W-:Y:S01]  /*3bc0*/  FMUL.FTZ R32, R125, R118 ;  /* 0x000000767d207220 */ /* 0x000fe20000410000 */
[----:B------:R-:W-:Y:S01]  /*3bd0*/  FADD.FTZ R33, R43, R40 ;  /* 0x000000282b217221 */ /* 0x000fe20000010000 */
[-C--:B------:R-:W-:Y:S01]  /*3be0*/  FFMA.FTZ R40, R30, R31.reuse, R37 ;  /* 0x0000001f1e287223 */ /* 0x080fe20000010025 */
[----:B------:R-:W-:Y:S01]  /*3bf0*/  FADD.FTZ R43, R42, R31 ;  /* 0x0000001f2a2b7221 */ /* 0x000fe20000010000 */
[C---:B------:R-:W-:Y:S01]  /*3c00*/  FFMA.FTZ R124, R27.reuse, R32, R84 ;  /* 0x000000201b7c7223 */ /* 0x040fe20000010054 */
[----:B------:R-:W-:Y:S01]  /*3c10*/  FMUL.FTZ R42, R27, R31 ;  /* 0x0000001f1b2a7220 */ /* 0x000fe20000410000 */
[----:B------:R-:W-:Y:S02]  /*3c20*/  SHF.L.U32 R31, R107, 0x10, RZ ;  /* 0x000000106b1f7819 */ /* 0x000fe400000006ff */
[----:B------:R-:W-:Y:S01]  /*3c30*/  FMUL.FTZ R125, R124, -1.4426950216293334961 ;  /* 0xbfb8aa3b7c7d7820 */ /* 0x000fe20000410000 */
[----:B------:R-:W-:-:S05]  /*3c40*/  FFMA.FTZ R45, R30, R42, R45 ;  /* 0x0000002a1e2d7223 */ /* 0x000fca000001002d */
[----:B------:R-:W0:Y:S02]  /*3c50*/  MUFU.EX2 R125, R125 ;  /* 0x0000007d007d7308 */ /* 0x000e240000000800 */
[----:B0-----:R-:W-:-:S06]  /*3c60*/  FADD.FTZ R44, R125, 1 ;  /* 0x3f8000007d2c7421 */ /* 0x001fcc0000010000 */
[----:B------:R-:W0:Y:S02]  /*3c70*/  MUFU.RCP R44, R44 ;  /* 0x0000002c002c7308 */ /* 0x000e240000001000 */
[----:B0-----:R-:W-:Y:S01]  /*3c80*/  FADD.FTZ R37, -R44, 1 ;  /* 0x3f8000002c257421 */ /* 0x001fe20000010100 */
[----:B------:R-:W-:-:S03]  /*3c90*/  FMUL.FTZ R31, R31, R44 ;  /* 0x0000002c1f1f7220 */ /* 0x000fc60000410000 */
[----:B------:R-:W-:Y:S01]  /*3ca0*/  FFMA.FTZ R124, R124, R37, 1 ;  /* 0x3f8000007c7c7423 */ /* 0x000fe20000010025 */
[----:B------:R-:W-:-:S03]  /*3cb0*/  SHF.L.U32 R37, R47, 0x10, RZ ;  /* 0x000000102f257819 */ /* 0x000fc600000006ff */
[----:B------:R-:W-:Y:S01]  /*3cc0*/  FMUL.FTZ R31, R31, R124 ;  /* 0x0000007c1f1f7220 */ /* 0x000fe20000410000 */
[----:B------:R-:W-:Y:S01]  /*3cd0*/  FMUL.FTZ R124, R83, R34 ;  /* 0x00000022537c7220 */ /* 0x000fe20000410000 */
[----:B------:R-:W-:-:S04]  /*3ce0*/  FADD.FTZ R37, -R26, R37 ;  /* 0x000000251a257221 */ /* 0x000fc80000010100 */
[----:B------:R-:W-:Y:S01]  /*3cf0*/  FMUL.FTZ R30, R37, R118 ;  /* 0x00000076251e7220 */ /* 0x000fe20000410000 */
[----:B------:R-:W-:Y:S01]  /*3d00*/  FADD.FTZ R37, R42, R33 ;  /* 0x000000212a257221 */ /* 0x000fe20000010000 */
[C---:B------:R-:W-:Y:S01]  /*3d10*/  FFMA.FTZ R42, R28.reuse, R34, R41 ;  /* 0x000000221c2a7223 */ /* 0x040fe20000010029 */
[----:B------:R-:W-:Y:S01]  /*3d20*/  FFMA.FTZ R34, R28, R124, R45 ;  /* 0x0000007c1c227223 */ /* 0x000fe2000001002d */
[----:B------:R-:W-:Y:S01]  /*3d30*/  FFMA.FTZ R44, R83, R30, R86 ;  /* 0x0000001e532c7223 */ /* 0x000fe20000010056 */
[----:B------:R-:W-:Y:S02]  /*3d40*/  SHF.L.U32 R28, R46, 0x10, RZ ;  /* 0x000000102e1c7819 */ /* 0x000fe400000006ff */
[----:B------:R-:W-:Y:S01]  /*3d50*/  SHF.L.U32 R45, R104, 0x10, RZ ;  /* 0x00000010682d7819 */ /* 0x000fe200000006ff */
[----:B------:R-:W-:-:S04]  /*3d60*/  FMUL.FTZ R125, R44, -1.4426950216293334961 ;  /* 0xbfb8aa3b2c7d7820 */ /* 0x000fc80000410000 */
[----:B------:R-:W-:Y:S02]  /*3d70*/  FADD.FTZ R45, -R26, R45 ;  /* 0x0000002d1a2d7221 */ /* 0x000fe40000010100 */
        /* <DEDUP_REMOVED lines=8> */
[----:B------:R-:W-:Y:S01]  /*3e00*/  FMUL.FTZ R33, R28, R41 ;  /* 0x000000291c217220 */ /* 0x000fe20000410000 */
[----:B------:R-:W-:Y:S01]  /*3e10*/  FMUL.FTZ R28, R45, R118 ;  /* 0x000000762d1c7220 */ /* 0x000fe20000410000 */
[----:B------:R-:W-:Y:S01]  /*3e20*/  FADD.FTZ R41, R37, R124 ;  /* 0x0000007c25297221 */ /* 0x000fe20000010000 */
[C---:B------:R-:W-:Y:S01]  /*3e30*/  FFMA.FTZ R37, R29.reuse, R36, R40 ;  /* 0x000000241d257223 */ /* 0x040fe20000010028 */
[----:B------:R-:W-:Y:S01]  /*3e40*/  FFMA.FTZ R36, R29, R43, R34 ;  /* 0x0000002b1d247223 */ /* 0x000fe20000010022 */
[----:B------:R-:W-:Y:S01]  /*3e50*/  FFMA.FTZ R45, R27, R28, R84 ;  /* 0x0000001c1b2d7223 */ /* 0x000fe20000010054 */
[----:B------:R-:W-:Y:S01]  /*3e60*/  SHF.L.U32 R29, R105, 0x10, RZ ;  /* 0x00000010691d7819 */ /* 0x000fe200000006ff */
[----:B------:R-:W-:Y:S01]  /*3e70*/  FADD.FTZ R41, R43, R41 ;  /* 0x000000292b297221 */ /* 0x000fe20000010000 */
[----:B------:R-:W-:Y:S01]  /*3e80*/  FFMA.FTZ R37, R32, R31, R37 ;  /* 0x0000001f20257223 */ /* 0x000fe20000010025 */
[----:B------:R-:W-:-:S06]  /*3e90*/  FMUL.FTZ R125, R45, -1.4426950216293334961 ;  /* 0xbfb8aa3b2d7d7820 */ /* 0x000fcc0000410000 */
[----:B------:R-:W0:Y:S02]  /*3ea0*/  MUFU.EX2 R125, R125 ;  /* 0x0000007d007d7308 */ /* 0x000e240000000800 */
[----:B0-----:R-:W-:Y:S01]  /*3eb0*/  FADD.FTZ R124, R125, 1 ;  /* 0x3f8000007d7c7421 */ /* 0x001fe20000010000 */
[----:B------:R-:W-:-:S04]  /*3ec0*/  FMUL.FTZ R125, R83, R38 ;  /* 0x00000026537d7220 */ /* 0x000fc80000410000 */
[----:B------:R-:W-:Y:S01]  /*3ed0*/  FFMA.FTZ R43, R35, R125, R36 ;  /* 0x0000007d232b7223 */ /* 0x000fe20000010024 */
[----:B------:R-:W0:Y:S01]  /*3ee0*/  MUFU.RCP R124, R124 ;  /* 0x0000007c007c7308 */ /* 0x000e220000001000 */
[----:B------:R-:W-:Y:S01]  /*3ef0*/  SHF.L.U32 R36, R17, 0x10, RZ ;  /* 0x0000001011247819 */ /* 0x000fe200000006ff */
[----:B0-----:R-:W-:Y:S01]  /*3f00*/  FMUL.FTZ R34, R29, R124 ;  /* 0x0000007c1d227220 */ /* 0x001fe20000410000 */
[----:B------:R-:W-:Y:S01]  /*3f10*/  SHF.L.U32 R29, R16, 0x10, RZ ;  /* 0x00000010101d7819 */ /* 0x000fe200000006ff */
[----:B------:R-:W-:-:S04]  /*3f20*/  FADD.FTZ R40, -R124, 1 ;  /* 0x3f8000007c287421 */ /* 0x000fc80000010100 */
[----:B------:R-:W-:Y:S01]  /*3f30*/  FADD.FTZ R29, -R26, R29 ;  /* 0x0000001d1a1d7221 */ /* 0x000fe20000010100 */
[----:B------:R-:W-:-:S03]  /*3f40*/  FFMA.FTZ R45, R45, R40, 1 ;  /* 0x3f8000002d2d7423 */ /* 0x000fc60000010028 */
[----:B------:R-:W-:Y:S01]  /*3f50*/  FMUL.FTZ R29, R29, R118 ;  /* 0x000000761d1d7220 */ /* 0x000fe20000410000 */
[----:B------:R-:W-:-:S03]  /*3f60*/  FMUL.FTZ R34, R34, R45 ;  /* 0x0000002d22227220 */ /* 0x000fc60000410000 */
[----:B------:R-:W-:-:S04]  /*3f70*/  FFMA.FTZ R124, R83, R29, R86 ;  /* 0x0000001d537c7223 */ /* 0x000fc80000010056 */
[----:B------:R-:W-:-:S06]  /*3f80*/  FMUL.FTZ R40, R124, -1.4426950216293334961 ;  /* 0xbfb8aa3b7c287820 */ /* 0x000fcc0000410000 */
[----:B------:R-:W0:Y:S02]  /*3f90*/  MUFU.EX2 R40, R40 ;  /* 0x0000002800287308 */ /* 0x000e240000000800 */
[----:B0-----:R-:W-:Y:S01]  /*3fa0*/  FADD.FTZ R45, R40, 1 ;  /* 0x3f800000282d7421 */ /* 0x001fe20000010000 */
[----:B------:R-:W-:Y:S01]  /*3fb0*/  FADD.FTZ R40, R39, R38 ;  /* 0x0000002627287221 */ /* 0x000fe20000010000 */
[----:B------:R-:W-:Y:S01]  /*3fc0*/  FFMA.FTZ R39, R35, R38, R42 ;  /* 0x0000002623277223 */ /* 0x000fe2000001002a */
[----:B------:R-:W-:-:S03]  /*3fd0*/  SHF.L.U32 R38, R102, 0x10, RZ ;  /* 0x0000001066267819 */ /* 0x000fc600000006ff */
[----:B------:R-:W0:Y:S02]  /*3fe0*/  MUFU.RCP R45, R45 ;  /* 0x0000002d002d7308 */ /* 0x000e240000001000 */
[----:B------:R-:W-:Y:S01]  /*3ff0*/  FADD.FTZ R38, -R26, R38 ;  /* 0x000000261a267221 */ /* 0x000fe20000010100 */
[----:B0-----:R-:W-:Y:S01]  /*4000*/  FADD.FTZ R35, -R45, 1 ;  /* 0x3f8000002d237421 */ /* 0x001fe20000010100 */
[----:B------:R-:W-:-:S03]  /*4010*/  FMUL.FTZ R36, R36, R45 ;  /* 0x0000002d24247220 */ /* 0x000fc60000410000 */
[----:B------:R-:W-:-:S04]  /*4020*/  FFMA.FTZ R35, R124, R35, 1 ;  /* 0x3f8000007c237423 */ /* 0x000fc80000010023 */
[----:B------:R-:W-:Y:S01]  /*4030*/  FMUL.FTZ R36, R36, R35 ;  /* 0x0000002324247220 */ /* 0x000fe20000410000 */
[----:B------:R-:W-:Y:S01]  /*4040*/  FMUL.FTZ R35, R38, R118 ;  /* 0x0000007626237220 */ /* 0x000fe20000410000 */
[----:B------:R-:W-:Y:S01]  /*4050*/  FADD.FTZ R38, R41, R125 ;  /* 0x0000007d29267221 */ /* 0x000fe20000010000 */
[----:B------:R-:W-:Y:S01]  /*4060*/  FADD.FTZ R41, R44, R31 ;  /* 0x0000001f2c297221 */ /* 0x000fe20000010000 */
[C---:B------:R-:W-:Y:S01]  /*4070*/  FMUL.FTZ R44, R27.reuse, R31 ;  /* 0x0000001f1b2c7220 */ /* 0x040fe20000410000 */
[----:B------:R-:W-:Y:S01]  /*4080*/  FFMA.FTZ R124, R27, R35, R84 ;  /* 0x000000231b7c7223 */ /* 0x000fe20000010054 */
[----:B------:R-:W-:Y:S01]  /*4090*/  SHF.L.U32 R31, R103, 0x10, RZ ;  /* 0x00000010671f7819 */ /* 0x000fe200000006ff */
[----:B------:R-:W-:Y:S01]  /*40a0*/  FADD.FTZ R41, R41, R34 ;  /* 0x0000002229297221 */ /* 0x000fe20000010000 */
[----:B------:R-:W-:Y:S01]  /*40b0*/  FFMA.FTZ R45, R32, R44, R43 ;  /* 0x0000002c202d7223 */ /* 0x000fe2000001002b */
[----:B------:R-:W-:Y:S01]  /*40c0*/  FMUL.FTZ R125, R124, -1.4426950216293334961 ;  /* 0xbfb8aa3b7c7d7820 */ /* 0x000fe20000410000 */
[----:B------:R-:W-:-:S05]  /*40d0*/  SHF.L.U32 R43, R14, 0x10, RZ ;  /* 0x000000100e2b7819 */ /* 0x000fca00000006ff */
[----:B------:R-:W0:Y:S01]  /*40e0*/  MUFU.EX2 R125, R125 ;  /* 0x0000007d007d7308 */ /* 0x000e220000000800 */
[----:B------:R-:W-:Y:S01]  /*40f0*/  FADD.FTZ R43, -R26, R43 ;  /* 0x0000002b1a2b7221 */ /* 0x000fe20000010100 */
[----:B0-----:R-:W-:-:S06]  /*4100*/  FADD.FTZ R42, R125, 1 ;  /* 0x3f8000007d2a7421 */ /* 0x001fcc0000010000 */
[----:B------:R-:W0:Y:S02]  /*4110*/  MUFU.RCP R42, R42 ;  /* 0x0000002a002a7308 */ /* 0x000e240000001000 */
[----:B0-----:R-:W-:Y:S01]  /*4120*/  FMUL.FTZ R32, R31, R42 ;  /* 0x0000002a1f207220 */ /* 0x001fe20000410000 */
[----:B------:R-:W-:Y:S01]  /*4130*/  FADD.FTZ R31, -R42, 1 ;  /* 0x3f8000002a1f7421 */ /* 0x000fe20000010100 */
[----:B------:R-:W-:-:S03]  /*4140*/  FADD.FTZ R42, R44, R38 ;  /* 0x000000262c2a7221 */ /* 0x000fc60000010000 */
[----:B------:R-:W-:Y:S01]  /*4150*/  FFMA.FTZ R31, R124, R31, 1 ;  /* 0x3f8000007c1f7423 */ /* 0x000fe2000001001f */
[----:B------:R-:W-:-:S03]  /*4160*/  FMUL.FTZ R124, R83, R33 ;  /* 0x00000021537c7220 */ /* 0x000fc60000410000 */
[----:B------:R-:W-:Y:S01]  /*4170*/  FMUL.FTZ R32, R32, R31 ;  /* 0x0000001f20207220 */ /* 0x000fe20000410000 */
[----:B------:R-:W-:Y:S01]  /*4180*/  FMUL.FTZ R31, R43, R118 ;  /* 0x000000762b1f7220 */ /* 0x000fe20000410000 */
[----:B------:R-:W-:Y:S01]  /*4190*/  FADD.FTZ R43, R40, R33 ;  /* 0x00000021282b7221 */ /* 0x000fe20000010000 */
[C---:B------:R-:W-:Y:S01]  /*41a0*/  FFMA.FTZ R40, R30.reuse, R33, R39 ;  /* 0x000000211e287223 */ /* 0x040fe20000010027 */
[----:B------:R-:W-:Y:S01]  /*41b0*/  SHF.L.U32 R33, R15, 0x10, RZ ;  /* 0x000000100f217819 */ /* 0x000fe200000006ff */
[----:B------:R-:W-:Y:S01]  /*41c0*/  FFMA.FTZ R44, R83, R31, R86 ;  /* 0x0000001f532c7223 */ /* 0x000fe20000010056 */
[----:B------:R-:W-:Y:S01]  /*41d0*/  FFMA.FTZ R45, R30, R124, R45 ;  /* 0x0000007c1e2d7223 */ /* 0x000fe2000001002d */
[----:B------:R-:W-:Y:S01]  /*41e0*/  SHF.L.U32 R39, R100, 0x10, RZ ;  /* 0x0000001064277819 */ /* 0x000fe200000006ff */
[----:B------:R-:W-:Y:S01]  /*41f0*/  FADD.FTZ R43, R43, R36 ;  /* 0x000000242b2b7221 */ /* 0x000fe20000010000 */
[----:B------:R-:W-:Y:S01]  /*4200*/  FMUL.FTZ R125, R44, -1.4426950216293334961 ;  /* 0xbfb8aa3b2c7d7820 */ /* 0x000fe20000410000 */
[----:B------:R-:W-:-:S02]  /*4210*/  FFMA.FTZ R40, R29, R36, R40 ;  /* 0x000000241d287223 */ /* 0x000fc40000010028 */
[----:B------:R-:W-:-:S03]  /*4220*/  FADD.FTZ R39, -R26, R39 ;  /* 0x000000271a277221 */ /* 0x000fc60000010100 */
        /* <DEDUP_REMOVED lines=9> */
[CC--:B------:R-:W-:Y:S01]  /*42c0*/  FFMA.FTZ R42, R28.reuse, R34.reuse, R37 ;  /* 0x000000221c2a7223 */ /* 0x0c0fe20000010025 */
[C---:B------:R-:W-:Y:S01]  /*42d0*/  FMUL.FTZ R124, R27.reuse, R34 ;  /* 0x000000221b7c7220 */ /* 0x040fe20000410000 */
[----:B------:R-:W-:Y:S01]  /*42e0*/  FFMA.FTZ R33, R27, R30, R84 ;  /* 0x0000001e1b217223 */ /* 0x000fe20000010054 */
[----:B------:R-:W-:Y:S01]  /*42f0*/  SHF.L.U32 R37, R101, 0x10, RZ ;  /* 0x0000001065257819 */ /* 0x000fe200000006ff */
[----:B------:R-:W-:Y:S01]  /*4300*/  FADD.FTZ R43, R43, R38 ;  /* 0x000000262b2b7221 */ /* 0x000fe20000010000 */
[----:B------:R-:W-:Y:S01]  /*4310*/  FFMA.FTZ R34, R28, R124, R45 ;  /* 0x0000007c1c227223 */ /* 0x000fe2000001002d */
[----:B------:R-:W-:Y:S01]  /*4320*/  FMUL.FTZ R125, R33, -1.4426950216293334961 ;  /* 0xbfb8aa3b217d7820 */ /* 0x000fe20000410000 */
[----:B------:R-:W-:Y:S01]  /*4330*/  FADD.FTZ R39, R124, R39 ;  /* 0x000000277c277221 */ /* 0x000fe20000010000 */
[----:B------:R-:W-:-:S04]  /*4340*/  FMUL.FTZ R45, R83, R36 ;  /* 0x00000024532d7220 */ /* 0x000fc80000410000 */
[----:B------:R-:W0:Y:S01]  /*4350*/  MUFU.EX2 R125, R125 ;  /* 0x0000007d007d7308 */ /* 0x000e220000000800 */
[----:B------:R-:W-:Y:S01]  /*4360*/  FFMA.FTZ R36, R29, R45, R34 ;  /* 0x0000002d1d247223 */ /* 0x000fe20000010022 */
[----:B------:R-:W-:Y:S01]  /*4370*/  SHF.L.U32 R34, R19, 0x10, RZ ;  /* 0x0000001013227819 */ /* 0x000fe200000006ff */
[----:B------:R-:W-:Y:S01]  /*4380*/  FADD.FTZ R39, R39, R45 ;  /* 0x0000002d27277221 */ /* 0x000fe20000010000 */
[----:B0-----:R-:W-:Y:S01]  /*4390*/  FADD.FTZ R44, R125, 1 ;  /* 0x3f8000007d2c7421 */ /* 0x001fe20000010000 */
[----:B------:R-:W-:-:S05]  /*43a0*/  SHF.L.U32 R125, R98, 0x10, RZ ;  /* 0x00000010627d7819 */ /* 0x000fca00000006ff */
[----:B------:R-:W0:Y:S01]  /*43b0*/  MUFU.RCP R44, R44 ;  /* 0x0000002c002c7308 */ /* 0x000e220000001000 */
[----:B------:R-:W-:Y:S01]  /*43c0*/  FADD.FTZ R125, -R26, R125 ;  /* 0x0000007d1a7d7221 */ /* 0x000fe20000010100 */
[----:B0-----:R-:W-:Y:S01]  /*43d0*/  FMUL.FTZ R28, R37, R44 ;  /* 0x0000002c251c7220 */ /* 0x001fe20000410000 */
[----:B------:R-:W-:-:S04]  /*43e0*/  FADD.FTZ R37, -R44, 1 ;  /* 0x3f8000002c257421 */ /* 0x000fc80000010100 */
[----:B------:R-:W-:Y:S01]  /*43f0*/  FFMA.FTZ R33, R33, R37, 1 ;  /* 0x3f80000021217423 */ /* 0x000fe20000010025 */
[----:B------:R-:W-:-:S03]  /*4400*/  SHF.L.U32 R37, R18, 0x10, RZ ;  /* 0x0000001012257819 */ /* 0x000fc600000006ff */
[----:B------:R-:W-:Y:S02]  /*4410*/  FMUL.FTZ R33, R28, R33 ;  /* 0x000000211c217220 */ /* 0x000fe40000410000 */
        /* <DEDUP_REMOVED lines=9> */
[-C--:B------:R-:W-:Y:S02]  /*44b0*/  FFMA.FTZ R37, R35, R32.reuse, R42 ;  /* 0x0000002023257223 */ /* 0x080fe4000001002a */
[----:B------:R-:W-:Y:S01]  /*44c0*/  FFMA.FTZ R29, R44, R29, 1 ;  /* 0x3f8000002c1d7423 */ /* 0x000fe2000001001d */
[----:B------:R-:W-:Y:S01]  /*44d0*/  FADD.FTZ R44, R41, R32 ;  /* 0x00000020292c7221 */ /* 0x000fe20000010000 */
[----:B------:R-:W-:Y:S02]  /*44e0*/  FMUL.FTZ R41, R27, R32 ;  /* 0x000000201b297220 */ /* 0x000fe40000410000 */
[----:B------:R-:W-:Y:S01]  /*44f0*/  FMUL.FTZ R34, R34, R29 ;  /* 0x0000001d22227220 */ /* 0x000fe20000410000 */
[----:B------:R-:W-:Y:S01]  /*4500*/  FMUL.FTZ R29, R125, R118 ;  /* 0x000000767d1d7220 */ /* 0x000fe20000410000 */
[----:B------:R-:W-:Y:S01]  /*4510*/  FFMA.FTZ R42, R35, R41, R36 ;  /* 0x00000029232a7223 */ /* 0x000fe20000010024 */
[----:B------:R-:W-:Y:S01]  /*4520*/  SHF.L.U32 R35, R99, 0x10, RZ ;  /* 0x0000001063237819 */ /* 0x000fe200000006ff */
[----:B------:R-:W-:Y:S01]  /*4530*/  FADD.FTZ R41, R41, R39 ;  /* 0x0000002729297221 */ /* 0x000fe20000010000 */
[----:B------:R-:W-:Y:S01]  /*4540*/  FFMA.FTZ R45, R27, R29, R84 ;  /* 0x0000001d1b2d7223 */ /* 0x000fe20000010054 */
[----:B------:R-:W-:Y:S01]  /*4550*/  FFMA.FTZ R39, R31, R38, R40 ;  /* 0x000000261f277223 */ /* 0x000fe20000010028 */
[----:B------:R-:W-:-:S02]  /*4560*/  SHF.L.U32 R40, R96, 0x10, RZ ;  /* 0x0000001060287819 */ /* 0x000fc400000006ff */
[----:B------:R-:W-:Y:S01]  /*4570*/  FMUL.FTZ R125, R45, -1.4426950216293334961 ;  /* 0xbfb8aa3b2d7d7820 */ /* 0x000fe20000410000 */
[----:B------:R-:W-:Y:S02]  /*4580*/  FFMA.FTZ R39, R28, R34, R39 ;  /* 0x000000221c277223 */ /* 0x000fe40000010027 */
[----:B------:R-:W-:-:S03]  /*4590*/  FADD.FTZ R40, -R26, R40 ;  /* 0x000000281a287221 */ /* 0x000fc60000010100 */
[----:B------:R-:W0:Y:S02]  /*45a0*/  MUFU.EX2 R125, R125 ;  /* 0x0000007d007d7308 */ /* 0x000e240000000800 */
[----:B0-----:R-:W-:Y:S01]  /*45b0*/  FADD.FTZ R124, R125, 1 ;  /* 0x3f8000007d7c7421 */ /* 0x001fe20000010000 */
[----:B------:R-:W-:Y:S01]  /*45c0*/  FMUL.FTZ R125, R83, R38 ;  /* 0x00000026537d7220 */ /* 0x000fe20000410000 */
        /* <DEDUP_REMOVED lines=9> */
[----:B------:R-:W-:Y:S01]  /*4660*/  FFMA.FTZ R45, R31, R125, R42 ;  /* 0x0000007d1f2d7223 */ /* 0x000fe2000001002a */
[----:B------:R-:W-:Y:S01]  /*4670*/  FADD.FTZ R42, R41, R125 ;  /* 0x0000007d292a7221 */ /* 0x000fe20000010000 */
[----:B------:R-:W-:Y:S01]  /*4680*/  FFMA.FTZ R124, R83, R32, R86 ;  /* 0x00000020537c7223 */ /* 0x000fe20000010056 */
[----:B------:R-:W-:Y:S01]  /*4690*/  FADD.FTZ R41, R44, R33 ;  /* 0x000000212c297221 */ /* 0x000fe20000010000 */
[----:B------:R-:W-:Y:S02]  /*46a0*/  FMUL.FTZ R44, R27, R33 ;  /* 0x000000211b2c7220 */ /* 0x000fe40000410000 */
[----:B------:R-:W-:Y:S01]  /*46b0*/  FMUL.FTZ R35, R124, -1.4426950216293334961 ;  /* 0xbfb8aa3b7c237820 */ /* 0x000fe20000410000 */
[----:B------:R-:W-:Y:S01]  /*46c0*/  FADD.FTZ R41, R41, R36 ;  /* 0x0000002429297221 */ /* 0x000fe20000010000 */
[----:B------:R-:W-:-:S04]  /*46d0*/  FFMA.FTZ R45, R30, R44, R45 ;  /* 0x0000002c1e2d7223 */ /* 0x000fc8000001002d */
        /* <DEDUP_REMOVED lines=8> */
[----:B------:R-:W-:Y:S01]  /*4760*/  FFMA.FTZ R40, R30, R33, R37 ;  /* 0x000000211e287223 */ /* 0x000fe20000010025 */
[----:B------:R-:W-:Y:S01]  /*4770*/  SHF.L.U32 R33, R97, 0x10, RZ ;  /* 0x0000001061217819 */ /* 0x000fe200000006ff */
[----:B------:R-:W-:Y:S01]  /*4780*/  FFMA.FTZ R39, R32, R35, R39 ;  /* 0x0000002320277223 */ /* 0x000fe20000010027 */
[----:B------:R-:W-:Y:S01]  /*4790*/  FFMA.FTZ R124, R27, R31, R84 ;  /* 0x0000001f1b7c7223 */ /* 0x000fe20000010054 */
[----:B------:R-:W-:Y:S01]  /*47a0*/  SHF.L.U32 R37, R22, 0x10, RZ ;  /* 0x0000001016257819 */ /* 0x000fe200000006ff */
[----:B------:R-:W-:Y:S02]  /*47b0*/  FFMA.FTZ R40, R29, R36, R40 ;  /* 0x000000241d287223 */ /* 0x000fe40000010028 */
[----:B------:R-:W-:Y:S02]  /*47c0*/  FMUL.FTZ R125, R124, -1.4426950216293334961 ;  /* 0xbfb8aa3b7c7d7820 */ /* 0x000fe40000410000 */
[----:B------:R-:W-:-:S04]  /*47d0*/  FADD.FTZ R37, -R26, R37 ;  /* 0x000000251a257221 */ /* 0x000fc80000010100 */
[----:B------:R-:W0:Y:S02]  /*47e0*/  MUFU.EX2 R125, R125 ;  /* 0x0000007d007d7308 */ /* 0x000e240000000800 */
[----:B0-----:R-:W-:-:S06]  /*47f0*/  FADD.FTZ R38, R125, 1 ;  /* 0x3f8000007d267421 */ /* 0x001fcc0000010000 */
[----:B------:R-:W0:Y:S02]  /*4800*/  MUFU.RCP R38, R38 ;  /* 0x0000002600267308 */ /* 0x000e240000001000 */
[----:B0-----:R-:W-:Y:S01]  /*4810*/  FMUL.FTZ R30, R33, R38 ;  /* 0x00000026211e7220 */ /* 0x001fe20000410000 */
[----:B------:R-:W-:-:S04]  /*4820*/  FADD.FTZ R33, -R38, 1 ;  /* 0x3f80000026217421 */ /* 0x000fc80000010100 */
[----:B------:R-:W-:Y:S01]  /*4830*/  FFMA.FTZ R33, R124, R33, 1 ;  /* 0x3f8000007c217423 */ /* 0x000fe20000010021 */
[----:B------:R-:W-:-:S03]  /*4840*/  FMUL.FTZ R124, R83, R34 ;  /* 0x00000022537c7220 */ /* 0x000fc60000410000 */
[----:B------:R-:W-:Y:S01]  /*4850*/  FMUL.FTZ R38, R30, R33 ;  /* 0x000000211e267220 */ /* 0x000fe20000410000 */
[----:B------:R-:W-:Y:S01]  /*4860*/  FMUL.FTZ R30, R37, R118 ;  /* 0x00000076251e7220 */ /* 0x000fe20000410000 */
[----:B------:R-:W-:Y:S01]  /*4870*/  FADD.FTZ R37, R44, R42 ;  /* 0x0000002a2c257221 */ /* 0x000fe20000010000 */
[----:B------:R-:W-:Y:S01]  /*4880*/  FADD.FTZ R42, R43, R34 ;  /* 0x000000222b2a7221 */ /* 0x000fe20000010000 */
[----:B------:R-:W-:Y:S01]  /*4890*/  FFMA.FTZ R34, R28, R124, R45 ;  /* 0x0000007c1c227223 */ /* 0x000fe2000001002d */
[----:B------:R-:W-:Y:S01]  /*48a0*/  FFMA.FTZ R44, R83, R30, R86 ;  /* 0x0000001e532c7223 */ /* 0x000fe20000010056 */
[----:B------:R-:W-:Y:S01]  /*48b0*/  SHF.L.U32 R28, R23, 0x10, RZ ;  /* 0x00000010171c7819 */ /* 0x000fe200000006ff */
[----:B------:R-:W-:Y:S01]  /*48c0*/  FADD.FTZ R37, R37, R124 ;  /* 0x0000007c25257221 */ /* 0x000fe20000010000 */
[----:B------:R-:W-:Y:S01]  /*48d0*/  SHF.L.U32 R45, R94, 0x10, RZ ;  /* 0x000000105e2d7819 */ /* 0x000fe200000006ff */
[----:B------:R-:W-:Y:S01]  /*48e0*/  FMUL.FTZ R125, R44, -1.4426950216293334961 ;  /* 0xbfb8aa3b2c7d7820 */ /* 0x000fe20000410000 */
[----:B------:R-:W-:Y:S01]  /*48f0*/  FADD.FTZ R42, R42, R35 ;  /* 0x000000232a2a7221 */ /* 0x000fe20000010000 */
[----:B------:R-:W-:-:S02]  /*4900*/  FADD.FTZ R41, R41, R38 ;  /* 0x0000002629297221 */ /* 0x000fc40000010000 */
[----:B------:R-:W-:Y:S02]  /*4910*/  FADD.FTZ R45, -R26, R45 ;  /* 0x0000002d1a2d7221 */ /* 0x000fe40000010100 */
        /* <DEDUP_REMOVED lines=9> */
[----:B------:R-:W-:Y:S01]  /*49b0*/  FMUL.FTZ R28, R45, R118 ;  /* 0x000000762d1c7220 */ /* 0x000fe20000410000 */
[----:B------:R-:W-:Y:S01]  /*49c0*/  FFMA.FTZ R43, R29, R125, R34 ;  /* 0x0000007d1d2b7223 */ /* 0x000fe20000010022 */
[----:B------:R-:W-:Y:S02]  /*49d0*/  SHF.L.U32 R29, R95, 0x10, RZ ;  /* 0x000000105f1d7819 */ /* 0x000fe400000006ff */
[----:B------:R-:W-:-:S04]  /*49e0*/  FFMA.FTZ R45, R27, R28, R84 ;  /* 0x0000001c1b2d7223 */ /* 0x000fc80000010054 */
[----:B------:R-:W-:-:S06]  /*49f0*/  FMUL.FTZ R124, R45, -1.4426950216293334961 ;  /* 0xbfb8aa3b2d7c7820 */ /* 0x000fcc0000410000 */
        /* <DEDUP_REMOVED lines=9> */
[----:B------:R-:W-:Y:S01]  /*4a90*/  FFMA.FTZ R45, R45, R36, 1 ;  /* 0x3f8000002d2d7423 */ /* 0x000fe20000010024 */
[----:B------:R-:W-:Y:S01]  /*4aa0*/  FFMA.FTZ R36, R32, R124, R43 ;  /* 0x0000007c20247223 */ /* 0x000fe2000001002b */
[----:B------:R-:W-:Y:S01]  /*4ab0*/  SHF.L.U32 R43, R92, 0x10, RZ ;  /* 0x000000105c2b7819 */ /* 0x000fe200000006ff */
[----:B------:R-:W-:Y:S01]  /*4ac0*/  FMUL.FTZ R29, R29, R118 ;  /* 0x000000761d1d7220 */ /* 0x000fe20000410000 */
[----:B------:R-:W-:-:S03]  /*4ad0*/  FMUL.FTZ R34, R34, R45 ;  /* 0x0000002d22227220 */ /* 0x000fc60000410000 */
[----:B------:R-:W-:Y:S01]  /*4ae0*/  FFMA.FTZ R45, R83, R29, R86 ;  /* 0x0000001d532d7223 */ /* 0x000fe20000010056 */
[----:B------:R-:W-:Y:S01]  /*4af0*/  FADD.FTZ R43, -R26, R43 ;  /* 0x0000002b1a2b7221 */ /* 0x000fe20000010100 */
[----:B------:R-:W-:Y:S02]  /*4b00*/  FADD.FTZ R41, R41, R34 ;  /* 0x0000002229297221 */ /* 0x000fe40000010000 */
        /* <DEDUP_REMOVED lines=8> */
[----:B------:R-:W-:-:S03]  /*4b90*/  FFMA.FTZ R45, R31, R125, R36 ;  /* 0x0000007d1f2d7223 */ /* 0x000fc60000010024 */
[----:B------:R-:W-:Y:S01]  /*4ba0*/  FMUL.FTZ R32, R32, R35 ;  /* 0x0000002320207220 */ /* 0x000fe20000410000 */
[----:B------:R-:W-:Y:S01]  /*4bb0*/  FMUL.FTZ R35, R43, R118 ;  /* 0x000000762b237220 */ /* 0x000fe20000410000 */
[----:B------:R-:W-:-:S03]  /*4bc0*/  FADD.FTZ R43, R37, R124 ;  /* 0x0000007c252b7221 */ /* 0x000fc60000010000 */
[----:B------:R-:W-:-:S04]  /*4bd0*/  FFMA.FTZ R44, R27, R35, R84 ;  /* 0x000000231b2c7223 */ /* 0x000fc80000010054 */
[----:B------:R-:W-:-:S06]  /*4be0*/  FMUL.FTZ R37, R44, -1.4426950216293334961 ;  /* 0xbfb8aa3b2c257820 */ /* 0x000fcc0000410000 */
[----:B------:R-:W0:Y:S02]  /*4bf0*/  MUFU.EX2 R37, R37 ;  /* 0x0000002500257308 */ /* 0x000e240000000800 */
[----:B0-----:R-:W-:Y:S01]  /*4c00*/  FADD.FTZ R124, R37, 1 ;  /* 0x3f800000257c7421 */ /* 0x001fe20000010000 */
[----:B------:R-:W-:Y:S01]  /*4c10*/  FFMA.FTZ R37, R31, R38, R40 ;  /* 0x000000261f257223 */ /* 0x000fe20000010028 */
[----:B------:R-:W-:Y:S01]  /*4c20*/  SHF.L.U32 R31, R93, 0x10, RZ ;  /* 0x000000105d1f7819 */ /* 0x000fe200000006ff */
[----:B------:R-:W-:Y:S01]  /*4c30*/  FFMA.FTZ R40, R30, R33, R39 ;  /* 0x000000211e287223 */ /* 0x000fe20000010027 */
[----:B------:R-:W-:Y:S02]  /*4c40*/  SHF.L.U32 R38, R77, 0x10, RZ ;  /* 0x000000104d267819 */ /* 0x000fe400000006ff */
[----:B------:R-:W0:Y:S01]  /*4c50*/  MUFU.RCP R124, R124 ;  /* 0x0000007c007c7308 */ /* 0x000e220000001000 */
[----:B------:R-:W-:Y:S01]  /*4c60*/  SHF.L.U32 R39, R90, 0x10, RZ ;  /* 0x000000105a277819 */ /* 0x000fe200000006ff */
[----:B------:R-:W-:Y:S01]  /*4c70*/  FFMA.FTZ R40, R29, R32, R40 ;  /* 0x000000201d287223 */ /* 0x000fe20000010028 */
[----:B------:R-:W-:-:S03]  /*4c80*/  FADD.FTZ R38, -R26, R38 ;  /* 0x000000261a267221 */ /* 0x000fc60000010100 */
[----:B------:R-:W-:Y:S01]  /*4c90*/  FADD.FTZ R39, -R26, R39 ;  /* 0x000000271a277221 */ /* 0x000fe20000010100 */
[----:B0-----:R-:W-:Y:S01]  /*4ca0*/  FMUL.FTZ R36, R31, R124 ;  /* 0x0000007c1f247220 */ /* 0x001fe20000410000 */
[----:B------:R-:W-:-:S04]  /*4cb0*/  FADD.FTZ R31, -R124, 1 ;  /* 0x3f8000007c1f7421 */ /* 0x000fc80000010100 */
[----:B------:R-:W-:Y:S01]  /*4cc0*/  FFMA.FTZ R31, R44, R31, 1 ;  /* 0x3f8000002c1f7423 */ /* 0x000fe2000001001f */
[----:B------:R-:W-:Y:S01]  /*4cd0*/  FADD.FTZ R44, R125, R43 ;  /* 0x0000002b7d2c7221 */ /* 0x000fe20000010000 */
[----:B------:R-:W-:Y:S01]  /*4ce0*/  FADD.FTZ R43, R42, R33 ;  /* 0x000000212a2b7221 */ /* 0x000fe20000010000 */
[C---:B------:R-:W-:Y:S01]  /*4cf0*/  FMUL.FTZ R42, R83.reuse, R33 ;  /* 0x00000021532a7220 */ /* 0x040fe20000410000 */
[----:B------:R-:W-:Y:S01]  /*4d00*/  FMUL.FTZ R36, R36, R31 ;  /* 0x0000001f24247220 */ /* 0x000fe20000410000 */
[----:B------:R-:W-:Y:S01]  /*4d10*/  FMUL.FTZ R31, R38, R118 ;  /* 0x00000076261f7220 */ /* 0x000fe20000410000 */
[----:B------:R-:W-:Y:S01]  /*4d20*/  SHF.L.U32 R33, R78, 0x10, RZ ;  /* 0x000000104e217819 */ /* 0x000fe200000006ff */
[----:B------:R-:W-:Y:S01]  /*4d30*/  FFMA.FTZ R45, R30, R42, R45 ;  /* 0x0000002a1e2d7223 */ /* 0x000fe2000001002d */
[----:B------:R-:W-:Y:S01]  /*4d40*/  FADD.FTZ R44, R44, R42 ;  /* 0x0000002a2c2c7221 */ /* 0x000fe20000010000 */
[----:B------:R-:W-:Y:S01]  /*4d50*/  FFMA.FTZ R124, R83, R31, R86 ;  /* 0x0000001f537c7223 */ /* 0x000fe20000010056 */
[----:B------:R-:W-:Y:S01]  /*4d60*/  FFMA.FTZ R42, R28, R34, R37 ;  /* 0x000000221c2a7223 */ /* 0x000fe20000010025 */
[----:B------:R-:W-:Y:S01]  /*4d70*/  FADD.FTZ R43, R43, R32 ;  /* 0x000000202b2b7221 */ /* 0x000fe20000010000 */
[----:B------:R-:W-:Y:S01]  /*4d80*/  FADD.FTZ R41, R41, R36 ;  /* 0x0000002429297221 */ /* 0x000fe20000010000 */
[----:B------:R-:W-:-:S06]  /*4d90*/  FMUL.FTZ R125, R124, -1.4426950216293334961 ;  /* 0xbfb8aa3b7c7d7820 */ /* 0x000fcc0000410000 */
        /* <DEDUP_REMOVED lines=9> */
[----:B------:R-:W-:Y:S01]  /*4e30*/  FFMA.FTZ R34, R28, R124, R45 ;  /* 0x0000007c1c227223 */ /* 0x000fe2000001002d */
[----:B------:R-:W-:Y:S01]  /*4e40*/  SHF.L.U32 R28, R91, 0x10, RZ ;  /* 0x000000105b1c7819 */ /* 0x000fe200000006ff */
[----:B------:R-:W-:Y:S01]  /*4e50*/  FADD.FTZ R44, R124, R44 ;  /* 0x0000002c7c2c7221 */ /* 0x000fe20000010000 */
[----:B------:R-:W-:Y:S01]  /*4e60*/  FFMA.FTZ R39, R27, R30, R84 ;  /* 0x0000001e1b277223 */ /* 0x000fe20000010054 */
[----:B------:R-:W-:Y:S01]  /*4e70*/  FMUL.FTZ R45, R83, R32 ;  /* 0x00000020532d7220 */ /* 0x000fe20000410000 */
[----:B------:R-:W-:Y:S01]  /*4e80*/  SHF.L.U32 R32, R80, 0x10, RZ ;  /* 0x0000001050207819 */ /* 0x000fe200000006ff */
[----:B------:R-:W-:Y:S01]  /*4e90*/  FFMA.FTZ R40, R31, R38, R40 ;  /* 0x000000261f287223 */ /* 0x000fe20000010028 */
[----:B------:R-:W-:Y:S01]  /*4ea0*/  FMUL.FTZ R125, R39, -1.4426950216293334961 ;  /* 0xbfb8aa3b277d7820 */ /* 0x000fe20000410000 */
[----:B------:R-:W-:Y:S01]  /*4eb0*/  FFMA.FTZ R34, R29, R45, R34 ;  /* 0x0000002d1d227223 */ /* 0x000fe20000010022 */
[----:B------:R-:W-:Y:S01]  /*4ec0*/  FADD.FTZ R44, R44, R45 ;  /* 0x0000002d2c2c7221 */ /* 0x000fe20000010000 */
[----:B------:R-:W-:-:S03]  /*4ed0*/  FADD.FTZ R43, R43, R38 ;  /* 0x000000262b2b7221 */ /* 0x000fc60000010000 */
[----:B------:R-:W0:Y:S02]  /*4ee0*/  MUFU.EX2 R125, R125 ;  /* 0x0000007d007d7308 */ /* 0x000e240000000800 */
[----:B0-----:R-:W-:Y:S01]  /*4ef0*/  FADD.FTZ R33, R125, 1 ;  /* 0x3f8000007d217421 */ /* 0x001fe20000010000 */
[----:B------:R-:W-:-:S04]  /*4f00*/  FMUL.FTZ R125, R27, R36 ;  /* 0x000000241b7d7220 */ /* 0x000fc80000410000 */
[----:B------:R-:W-:Y:S01]  /*4f10*/  FADD.FTZ R44, R125, R44 ;  /* 0x0000002c7d2c7221 */ /* 0x000fe20000010000 */
[----:B------:R-:W0:Y:S02]  /*4f20*/  MUFU.RCP R33, R33 ;  /* 0x0000002100217308 */ /* 0x000e240000001000 */
[----:B0-----:R-:W-:Y:S01]  /*4f30*/  FADD.FTZ R37, -R33, 1 ;  /* 0x3f80000021257421 */ /* 0x001fe20000010100 */
[----:B------:R-:W-:-:S03]  /*4f40*/  FMUL.FTZ R28, R28, R33 ;  /* 0x000000211c1c7220 */ /* 0x000fc60000410000 */
[----:B------:R-:W-:Y:S01]  /*4f50*/  FFMA.FTZ R37, R39, R37, 1 ;  /* 0x3f80000027257423 */ /* 0x000fe20000010025 */
[----:B------:R-:W-:-:S03]  /*4f60*/  SHF.L.U32 R39, R79, 0x10, RZ ;  /* 0x000000104f277819 */ /* 0x000fc600000006ff */
[----:B------:R-:W-:Y:S02]  /*4f70*/  FMUL.FTZ R28, R28, R37 ;  /* 0x000000251c1c7220 */ /* 0x000fe40000410000 */
[----:B------:R-:W-:Y:S02]  /*4f80*/  FADD.FTZ R39, -R26, R39 ;  /* 0x000000271a277221 */ /* 0x000fe40000010100 */
[----:B------:R-:W-:Y:S02]  /*4f90*/  FADD.FTZ R41, R41, R28 ;  /* 0x0000001c29297221 */ /* 0x000fe40000010000 */
        /* <DEDUP_REMOVED lines=11> */
[----:B------:R-:W-:Y:S02]  /*5050*/  FADD.FTZ R37, -R26, R37 ;  /* 0x000000251a257221 */ /* 0x000fe40000010100 */
[----:B------:R-:W-:Y:S01]  /*5060*/  FFMA.FTZ R40, R33, R32, R40 ;  /* 0x0000002021287223 */ /* 0x000fe20000010028 */
[----:B------:R-:W-:Y:S01]  /*5070*/  FADD.FTZ R43, R43, R32 ;  /* 0x000000202b2b7221 */ /* 0x000fe20000010000 */
[----:B------:R-:W-:Y:S01]  /*5080*/  FMUL.FTZ R29, R37, R118 ;  /* 0x00000076251d7220 */ /* 0x000fe20000410000 */
[C---:B------:R-:W-:Y:S01]  /*5090*/  FFMA.FTZ R37, R35.reuse, R36, R42 ;  /* 0x0000002423257223 */ /* 0x040fe2000001002a */
[----:B------:R-:W-:Y:S01]  /*50a0*/  FFMA.FTZ R36, R35, R125, R34 ;  /* 0x0000007d23247223 */ /* 0x000fe20000010022 */
[----:B------:R-:W-:Y:S01]  /*50b0*/  SHF.L.U32 R35, R82, 0x10, RZ ;  /* 0x0000001052237819 */ /* 0x000fe200000006ff */
[----:B------:R-:W-:Y:S01]  /*50c0*/  FFMA.FTZ R45, R27, R29, R84 ;  /* 0x0000001d1b2d7223 */ /* 0x000fe20000010054 */
[----:B------:R-:W-:Y:S01]  /*50d0*/  SHF.L.U32 R34, R89, 0x10, RZ ;  /* 0x0000001059227819 */ /* 0x000fe200000006ff */
[----:B------:R-:W-:-:S02]  /*50e0*/  FMUL.FTZ R125, R83, R38 ;  /* 0x00000026537d7220 */ /* 0x000fc40000410000 */
[----:B------:R-:W-:Y:S01]  /*50f0*/  FMUL.FTZ R124, R45, -1.4426950216293334961 ;  /* 0xbfb8aa3b2d7c7820 */ /* 0x000fe20000410000 */
[----:B------:R-:W-:Y:S01]  /*5100*/  FADD.FTZ R35, -R26, R35 ;  /* 0x000000231a237221 */ /* 0x000fe20000010100 */
[----:B------:R-:W-:-:S03]  /*5110*/  FADD.FTZ R44, R44, R125 ;  /* 0x0000007d2c2c7221 */ /* 0x000fc60000010000 */
[----:B------:R-:W-:Y:S01]  /*5120*/  FMUL.FTZ R35, R35, R118 ;  /* 0x0000007623237220 */ /* 0x000fe20000410000 */
[----:B------:R-:W0:Y:S02]  /*5130*/  MUFU.EX2 R124, R124 ;  /* 0x0000007c007c7308 */ /* 0x000e240000000800 */
[----:B0-----:R-:W-:-:S06]  /*5140*/  FADD.FTZ R39, R124, 1 ;  /* 0x3f8000007c277421 */ /* 0x001fcc0000010000 */
[----:B------:R-:W0:Y:S02]  /*5150*/  MUFU.RCP R39, R39 ;  /* 0x0000002700277308 */ /* 0x000e240000001000 */
[----:B0-----:R-:W-:Y:S01]  /*5160*/  FADD.FTZ R42, -R39, 1 ;  /* 0x3f800000272a7421 */ /* 0x001fe20000010100 */
[----:B------:R-:W-:Y:S01]  /*5170*/  FMUL.FTZ R34, R34, R39 ;  /* 0x0000002722227220 */ /* 0x000fe20000410000 */
[----:B------:R-:W-:Y:S01]  /*5180*/  FFMA.FTZ R39, R31, R125, R36 ;  /* 0x0000007d1f277223 */ /* 0x000fe20000010024 */
[----:B------:R-:W-:Y:S01]  /*5190*/  SHF.L.U32 R31, R81, 0x10, RZ ;  /* 0x00000010511f7819 */ /* 0x000fe200000006ff */
[----:B------:R-:W-:-:S04]  /*51a0*/  FFMA.FTZ R45, R45, R42, 1 ;  /* 0x3f8000002d2d7423 */ /* 0x000fc8000001002a */
[----:B------:R-:W-:Y:S01]  /*51b0*/  FMUL.FTZ R34, R34, R45 ;  /* 0x0000002d22227220 */ /* 0x000fe20000410000 */
[----:B------:R-:W-:-:S03]  /*51c0*/  FFMA.FTZ R45, R83, R35, R86 ;  /* 0x00000023532d7223 */ /* 0x000fc60000010056 */
[----:B------:R-:W-:Y:S01]  /*51d0*/  FADD.FTZ R41, R41, R34 ;  /* 0x0000002229297221 */ /* 0x000fe20000010000 */
[----:B------:R-:W-:-:S06]  /*51e0*/  FMUL.FTZ R124, R45, -1.4426950216293334961 ;  /* 0xbfb8aa3b2d7c7820 */ /* 0x000fcc0000410000 */
[----:B------:R-:W0:Y:S02]  /*51f0*/  MUFU.EX2 R124, R124 ;  /* 0x0000007c007c7308 */ /* 0x000e240000000800 */
[----:B0-----:R-:W-:-:S06]  /*5200*/  FADD.FTZ R42, R124, 1 ;  /* 0x3f8000007c2a7421 */ /* 0x001fcc0000010000 */
[----:B------:R-:W0:Y:S02]  /*5210*/  MUFU.RCP R42, R42 ;  /* 0x0000002a002a7308 */ /* 0x000e240000001000 */
[----:B0-----:R-:W-:Y:S01]  /*5220*/  FMUL.FTZ R36, R31, R42 ;  /* 0x0000002a1f247220 */ /* 0x001fe20000410000 */
[----:B------:R-:W-:Y:S01]  /*5230*/  SHF.L.U32 R31, R85, 0x10, RZ ;  /* 0x00000010551f7819 */ /* 0x000fe200000006ff */
[----:B------:R-:W-:Y:S01]  /*5240*/  FADD.FTZ R38, -R42, 1 ;  /* 0x3f8000002a267421 */ /* 0x000fe20000010100 */
[-C--:B------:R-:W-:Y:S01]  /*5250*/  FFMA.FTZ R42, R30, R28.reuse, R37 ;  /* 0x0000001c1e2a7223 */ /* 0x080fe20000010025 */
[----:B------:R-:W-:Y:S01]  /*5260*/  FMUL.FTZ R28, R27, R28 ;  /* 0x0000001c1b1c7220 */ /* 0x000fe20000410000 */
[----:B------:R-:W-:Y:S01]  /*5270*/  SHF.L.U32 R37, R87, 0x10, RZ ;  /* 0x0000001057257819 */ /* 0x000fe200000006ff */
[----:B------:R-:W-:Y:S01]  /*5280*/  FADD.FTZ R31, -R26, R31 ;  /* 0x0000001f1a1f7221 */ /* 0x000fe20000010100 */
[----:B------:R-:W-:Y:S01]  /*5290*/  FFMA.FTZ R45, R45, R38, 1 ;  /* 0x3f8000002d2d7423 */ /* 0x000fe20000010026 */
[----:B------:R-:W-:Y:S01]  /*52a0*/  FFMA.FTZ R30, R30, R28, R39 ;  /* 0x0000001c1e1e7223 */ /* 0x000fe20000010027 */
[----:B------:R-:W-:Y:S01]  /*52b0*/  FADD.FTZ R44, R28, R44 ;  /* 0x0000002c1c2c7221 */ /* 0x000fe20000010000 */
[----:B------:R-:W-:Y:S01]  /*52c0*/  FMUL.FTZ R31, R31, R118 ;  /* 0x000000761f1f7220 */ /* 0x000fe20000410000 */
[----:B------:R-:W-:Y:S01]  /*52d0*/  FMUL.FTZ R36, R36, R45 ;  /* 0x0000002d24247220 */ /* 0x000fe20000410000 */
[-C--:B------:R-:W-:Y:S01]  /*52e0*/  FMUL.FTZ R28, R27, R34.reuse ;  /* 0x000000221b1c7220 */ /* 0x080fe20000410000 */
[----:B------:R-:W-:Y:S01]  /*52f0*/  FFMA.FTZ R42, R29, R34, R42 ;  /* 0x000000221d2a7223 */ /* 0x000fe2000001002a */
        /* <DEDUP_REMOVED lines=9> */
[----:B------:R-:W-:-:S04]  /*5390*/  FMUL.FTZ R37, R83, R32 ;  /* 0x0000002053257220 */ /* 0x000fc80000410000 */
[----:B------:R-:W-:Y:S01]  /*53a0*/  FFMA.FTZ R33, R33, R37, R30 ;  /* 0x0000002521217223 */ /* 0x000fe2000001001e */
[----:B------:R-:W-:-:S03]  /*53b0*/  FADD.FTZ R37, R44, R37 ;  /* 0x000000252c257221 */ /* 0x000fc60000010000 */
[----:B------:R-:W-:Y:S01]  /*53c0*/  FFMA.FTZ R30, R29, R28, R33 ;  /* 0x0000001c1d1e7223 */ /* 0x000fe20000010021 */
[----:B------:R-:W-:Y:S01]  /*53d0*/  FADD.FTZ R37, R28, R37 ;  /* 0x000000251c257221 */ /* 0x000fe20000010000 */
[----:B------:R-:W-:Y:S01]  /*53e0*/  FMUL.FTZ R28, R83, R36 ;  /* 0x00000024531c7220 */ /* 0x000fe20000410000 */
[----:B------:R-:W-:-:S03]  /*53f0*/  FFMA.FTZ R29, R31, R38, R42 ;  /* 0x000000261f1d7223 */ /* 0x000fc6000001002a */
[----:B------:R-:W-:Y:S01]  /*5400*/  FFMA.FTZ R30, R35, R28, R30 ;  /* 0x0000001c231e7223 */ /* 0x000fe2000001001e */
[----:B------:R-:W-:Y:S01]  /*5410*/  FADD.FTZ R39, R37, R28 ;  /* 0x0000001c25277221 */ /* 0x000fe20000010000 */
[----:B------:R-:W-:-:S04]  /*5420*/  FMUL.FTZ R28, R27, R38 ;  /* 0x000000261b1c7220 */ /* 0x000fc80000410000 */
[----:B------:R-:W-:Y:S01]  /*5430*/  FFMA.FTZ R37, R31, R28, R30 ;  /* 0x0000001c1f257223 */ /* 0x000fe2000001001e */
[----:B------:R-:W-:Y:S01]  /*5440*/  FADD.FTZ R39, R28, R39 ;  /* 0x000000271c277221 */ /* 0x000fe20000010000 */
[----:B------:R-:W-:Y:S01]  /*5450*/  FFMA.FTZ R28, R35, R36, R40 ;  /* 0x00000024231c7223 */ /* 0x000fe20000010028 */
[----:B------:R-:W-:Y:S01]  /*5460*/  FADD.FTZ R30, R43, R36 ;  /* 0x000000242b1e7221 */ /* 0x000fe20000010000 */
[----:B------:R-:W-:-:S07]  /*5470*/  FADD.FTZ R31, R41, R38 ;  /* 0x00000026291f7221 */ /* 0x000fce0000010000 */
.L_x_338:
        /* <DEDUP_REMOVED lines=35> */
.L_x_340:
[----:B------:R-:W-:Y:S05]  /*56b0*/  BSYNC.RECONVERGENT B0 ;  /* 0x0000000000007941 */ /* 0x000fea0003800200 */
.L_x_339:
[----:B------:R-:W-:Y:S06]  /*56c0*/  BAR.SYNC.DEFER_BLOCKING 0x0 ;  /* 0x0000000000007b1d */ /* 0x000fec0000010000 */
[----:B------:R-:W-:Y:S04]  /*56d0*/  BSSY.RECONVERGENT B0, `(.L_x_341) ;  /* 0x0000017000007945 */ /* 0x000fe80003800200 */
[----:B------:R-:W-:Y:S05]  /*56e0*/  @P2 BRA `(.L_x_342) ;  /* 0x0000000000542947 */ /* 0x000fea0003800000 */
[----:B------:R-:W4:Y:S01]  /*56f0*/  S2UR UR7, SR_CgaCtaId ;  /* 0x00000000000779c3 */ /* 0x000f220000008800 */
[----:B------:R-:W-:Y:S02]  /*5700*/  UMOV UR6, 0x400 ;  /* 0x0000040000067882 */ /* 0x000fe40000000000 */
[----:B----4-:R-:W-:-:S09]  /*5710*/  ULEA UR6, UR7, UR6, 0x18 ;  /* 0x0000000607067291 */ /* 0x010fd2000f8ec0ff */
[----:B-12---:R-:W1:Y:S04]  /*5720*/  LDS.128 R32, [UR6+0x10] ;  /* 0x00001006ff207984 */ /* 0x006e680008000c00 */
[----:B------:R-:W2:Y:S01]  /*5730*/  LDS.128 R36, [UR6+0x20] ;  /* 0x00002006ff247984 */ /* 0x000ea20008000c00 */
[----:B-1----:R-:W-:Y:S01]  /*5740*/  FADD.FTZ R41, R44, R32 ;  /* 0x000000202c297221 */ /* 0x002fe20000010000 */
[----:B------:R-:W-:Y:S02]  /*5750*/  FADD.FTZ R32, R45, R33 ;  /* 0x000000212d207221 */ /* 0x000fe40000010000 */
[----:B0--3--:R-:W-:Y:S01]  /*5760*/  LDS.64 R44, [UR6+0x40] ;  /* 0x00004006ff2c7984 */ /* 0x009fe20008000a00 */
[----:B------:R-:W-:Y:S01]  /*5770*/  FADD.FTZ R33, R41, R34 ;  /* 0x0000002229217221 */ /* 0x000fe20000010000 */
[----:B------:R-:W-:-:S02]  /*5780*/  FADD.FTZ R32, R32, R35 ;  /* 0x0000002320207221 */ /* 0x000fc40000010000 */
[----:B------:R-:W0:Y:S01]  /*5790*/  LDS.128 R40, [UR6+0x30] ;  /* 0x00003006ff287984 */ /* 0x000e220008000c00 */
[----:B--2---:R-:W-:Y:S01]  /*57a0*/  FADD.FTZ R33, R33, R36 ;  /* 0x0000002421217221 */ /* 0x004fe20000010000 */
[----:B------:R-:W-:-:S03]  /*57b0*/  FADD.FTZ R32, R32, R37 ;  /* 0x0000002520207221 */ /* 0x000fc60000010000 */
[----:B------:R-:W-:Y:S01]  /*57c0*/  FADD.FTZ R33, R33, R38 ;  /* 0x0000002621217221 */ /* 0x000fe20000010000 */
[----:B------:R-:W-:-:S03]  /*57d0*/  FADD.FTZ R32, R32, R39 ;  /* 0x0000002720207221 */ /* 0x000fc60000010000 */
[----:B0-----:R-:W-:Y:S01]  /*57e0*/  FADD.FTZ R33, R33, R40 ;  /* 0x0000002821217221 */ /* 0x001fe20000010000 */
[----:B------:R-:W-:-:S03]  /*57f0*/  FADD.FTZ R32, R32, R41 ;  /* 0x0000002920207221 */ /* 0x000fc60000010000 */
[----:B------:R-:W-:Y:S01]  /*5800*/  FADD.FTZ R33, R33, R42 ;  /* 0x0000002a21217221 */ /* 0x000fe20000010000 */
[----:B------:R-:W-:-:S03]  /*5810*/  FADD.FTZ R32, R32, R43 ;  /* 0x0000002b20207221 */ /* 0x000fc60000010000 */
[----:B------:R-:W-:Y:S01]  /*5820*/  FADD.FTZ R44, R33, R44 ;  /* 0x0000002c212c7221 */ /* 0x000fe20000010000 */
[----:B------:R-:W-:-:S07]  /*5830*/  FADD.FTZ R45, R32, R45 ;  /* 0x0000002d202d7221 */ /* 0x000fce0000010000 */
.L_x_342:
[----:B------:R-:W-:Y:S05]  /*5840*/  BSYNC.RECONVERGENT B0 ;  /* 0x0000000000007941 */ /* 0x000fea0003800200 */
.L_x_341:
        /* <DEDUP_REMOVED lines=25> */
[----:B------:R-:W1:Y:S03]  /*59e0*/  LDS.128 R36, [R75+0x300] ;  /* 0x000300004b247984 */ /* 0x000e660000000c00 */
[----:B--2---:R-:W-:Y:S01]  /*59f0*/  FADD.FTZ R125, R125, R28 ;  /* 0x0000001c7d7d7221 */ /* 0x004fe20000010000 */
[----:B------:R-:W-:Y:S01]  /*5a00*/  FADD.FTZ R40, R40, R29 ;  /* 0x0000001d28287221 */ /* 0x000fe20000010000 */
[----:B------:R-:W-:Y:S01]  /*5a10*/  FADD.FTZ R41, R41, R30 ;  /* 0x0000001e29297221 */ /* 0x000fe20000010000 */
[----:B------:R-:W-:Y:S01]  /*5a20*/  FADD.FTZ R42, R42, R31 ;  /* 0x0000001f2a2a7221 */ /* 0x000fe20000010000 */
[----:B------:R-:W2:Y:S04]  /*5a30*/  LDS.128 R32, [R75+0x380] ;  /* 0x000380004b207984 */ /* 0x000ea80000000c00 */
[----:B------:R-:W-:Y:S01]  /*5a40*/  LDS.128 R28, [R75+0x480] ;  /* 0x000480004b1c7984 */ /* 0x000fe20000000c00 */
        /* <DEDUP_REMOVED lines=9> */
[----:B------:R-:W-:Y:S01]  /*5ae0*/  LDS.128 R32, [R75+0x580] ;  /* 0x000580004b207984 */ /* 0x000fe20000000c00 */
        /* <DEDUP_REMOVED lines=8> */
[----:B------:R-:W-:-:S02]  /*5b70*/  FADD.FTZ R42, R42, R31 ;  /* 0x0000001f2a2a7221 */ /* 0x000fc40000010000 */
        /* <DEDUP_REMOVED lines=90> */
[----:B------:R-:W2:Y:S01]  /*6120*/  LDS.128 R32, [R75+0xf00] ;  /* 0x000f00004b207984 */ /* 0x000ea20000000c00 */
        /* <DEDUP_REMOVED lines=9> */
[----:B--2---:R-:W-:Y:S01]  /*61c0*/  FADD.FTZ R125, R125, R32 ;  /* 0x000000207d7d7221 */ /* 0x004fe20000010000 */
[----:B------:R-:W-:Y:S01]  /*61d0*/  FADD.FTZ R40, R40, R33 ;  /* 0x0000002128287221 */ /* 0x000fe20000010000 */
[----:B------:R-:W-:Y:S01]  /*61e0*/  FADD.FTZ R41, R41, R34 ;  /* 0x0000002229297221 */ /* 0x000fe20000010000 */
[----:B------:R-:W-:Y:S01]  /*61f0*/  FADD.FTZ R42, R42, R35 ;  /* 0x000000232a2a7221 */ /* 0x000fe20000010000 */
[----:B-1----:R-:W-:Y:S01]  /*6200*/  FADD.FTZ R28, R125, R36 ;  /* 0x000000247d1c7221 */ /* 0x002fe20000010000 */
[----:B------:R-:W-:Y:S01]  /*6210*/  FADD.FTZ R29, R40, R37 ;  /* 0x00000025281d7221 */ /* 0x000fe20000010000 */
[----:B------:R-:W-:Y:S01]  /*6220*/  FADD.FTZ R30, R41, R38 ;  /* 0x00000026291e7221 */ /* 0x000fe20000010000 */
[----:B------:R-:W-:-:S07]  /*6230*/  FADD.FTZ R31, R42, R39 ;  /* 0x000000272a1f7221 */ /* 0x000fce0000010000 */
.L_x_344:
[----:B------:R-:W-:Y:S05]  /*6240*/  BSYNC.RECONVERGENT B0 ;  /* 0x0000000000007941 */ /* 0x000fea0003800200 */
.L_x_343:
[----:B------:R-:W-:Y:S04]  /*6250*/  BSSY.RECONVERGENT B0, `(.L_x_345) ;  /* 0x000001c000007945 */ /* 0x000fe80003800200 */
[----:B------:R-:W-:Y:S05]  /*6260*/  @P1 BRA `(.L_x_346) ;  /* 0x0000000000681947 */ /* 0x000fea0003800000 */
[----:B-1----:R-:W1:Y:S08]  /*6270*/  LDC.64 R32, c[0x0][0x3f8] ;  /* 0x0000fe00ff207b82 */ /* 0x002e700000000a00 */
[----:B------:R-:W4:Y:S01]  /*6280*/  LDC.64 R40, c[0x0][0x3d8] ;  /* 0x0000f600ff287b82 */ /* 0x000f220000000a00 */
[C---:B-1----:R-:W-:Y:S01]  /*6290*/  LEA.HI R39, P1, R33.reuse, R32, RZ, 0x1 ;  /* 0x0000002021277211 */ /* 0x042fe200078308ff */
[----:B--2---:R-:W-:Y:S01]  /*62a0*/  IMAD.WIDE.U32 R34, R32, 0x3, RZ ;  /* 0x0000000320227825 */ /* 0x004fe200078e00ff */
[----:B------:R-:W-:-:S02]  /*62b0*/  LEA R37, R33, R33, 0x1 ;  /* 0x0000002121257211 */ /* 0x000fc400078e08ff */
[----:B------:R-:W-:Y:S02]  /*62c0*/  IADD3.X R36, PT, PT, RZ, R33, RZ, P1, !PT ;  /* 0x00000021ff247210 */ /* 0x000fe40000ffe4ff */
[----:B------:R-:W-:Y:S02]  /*62d0*/  IADD3 R35, PT, PT, R35, R37, RZ ;  /* 0x0000002523237210 */ /* 0x000fe40007ffe0ff */
[----:B------:R-:W-:Y:S01]  /*62e0*/  SHF.L.U64.HI R37, R39, 0x1, R36 ;  /* 0x0000000127257819 */ /* 0x000fe20000010224 */
[----:B----4-:R-:W-:Y:S01]  /*62f0*/  IMAD.WIDE R40, R119, 0x4, R40 ;  /* 0x0000000477287825 */ /* 0x010fe200078e0228 */
[----:B------:R-:W-:Y:S02]  /*6300*/  SHF.L.U32 R39, R39, 0x1, RZ ;  /* 0x0000000127277819 */ /* 0x000fe400000006ff */
[----:B------:R-:W-:Y:S02]  /*6310*/  LEA.HI R34, P4, R35, R34, RZ, 0x1 ;  /* 0x0000002223227211 */ /* 0x000fe400078908ff */
[----:B------:R-:W-:Y:S01]  /*6320*/  LOP3.LUT R39, R39, 0xfffffffc, RZ, 0xc0, !PT ;  /* 0xfffffffc27277812 */ /* 0x000fe200078ec0ff */
[----:B------:R4:W-:Y:S01]  /*6330*/  REDG.E.ADD.F32.FTZ.RN.STRONG.GPU desc[UR8][R40.64], R28 ;  /* 0x0000001c280079a6 */ /* 0x0009e2000c12f308 */
[----:B------:R-:W-:-:S02]  /*6340*/  SHF.L.U32 R43, R34, 0x1, RZ ;  /* 0x00000001222b7819 */ /* 0x000fc400000006ff */
[----:B------:R-:W-:Y:S02]  /*6350*/  IADD3 R38, P1, PT, R40, R39, RZ ;  /* 0x0000002728267210 */ /* 0x000fe40007f3e0ff */
[----:B------:R-:W-:Y:S02]  /*6360*/  IADD3.X R35, PT, PT, RZ, R35, RZ, P4, !PT ;  /* 0x00000023ff237210 */ /* 0x000fe400027fe4ff */
[----:B------:R-:W-:Y:S02]  /*6370*/  LOP3.LUT R43, R43, 0xfffffffc, RZ, 0xc0, !PT ;  /* 0xfffffffc2b2b7812 */ /* 0x000fe400078ec0ff */
[----:B------:R-:W-:Y:S02]  /*6380*/  IADD3.X R39, PT, PT, R41, R37, RZ, P1, !PT ;  /* 0x0000002529277210 */ /* 0x000fe40000ffe4ff */
[----:B------:R-:W-:Y:S02]  /*6390*/  SHF.L.U64.HI R35, R34, 0x1, R35 ;  /* 0x0000000122237819 */ /* 0x000fe40000010223 */
[----:B------:R-:W-:Y:S01]  /*63a0*/  LEA R36, P1, R32, R40, 0x2 ;  /* 0x0000002820247211 */ /* 0x000fe200078210ff */
[----:B------:R4:W-:Y:S01]  /*63b0*/  REDG.E.ADD.F32.FTZ.RN.STRONG.GPU desc[UR8][R38.64], R29 ;  /* 0x0000001d260079a6 */ /* 0x0009e2000c12f308 */
[----:B------:R-:W-:-:S02]  /*63c0*/  IADD3 R34, P4, PT, R40, R43, RZ ;  /* 0x0000002b28227210 */ /* 0x000fc40007f9e0ff */
[----:B------:R-:W-:Y:S02]  /*63d0*/  LEA.HI.X R37, R32, R41, R33, 0x2, P1 ;  /* 0x0000002920257211 */ /* 0x000fe400008f1421 */
[----:B------:R-:W-:-:S03]  /*63e0*/  IADD3.X R35, PT, PT, R41, R35, RZ, P4, !PT ;  /* 0x0000002329237210 */ /* 0x000fc600027fe4ff */
[----:B------:R4:W-:Y:S04]  /*63f0*/  REDG.E.ADD.F32.FTZ.RN.STRONG.GPU desc[UR8][R36.64], R30 ;  /* 0x0000001e240079a6 */ /* 0x0009e8000c12f308 */
[----:B------:R4:W-:Y:S02]  /*6400*/  REDG.E.ADD.F32.FTZ.RN.STRONG.GPU desc[UR8][R34.64], R31 ;  /* 0x0000001f220079a6 */ /* 0x0009e4000c12f308 */
.L_x_346:
[----:B------:R-:W-:Y:S05]  /*6410*/  BSYNC.RECONVERGENT B0 ;  /* 0x0000000000007941 */ /* 0x000fea0003800200 */
.L_x_345:
        /* <DEDUP_REMOVED lines=10> */
[----:B------:R-:W-:Y:S01]  /*64c0*/  LOP3.LUT P1, R32, R61, 0x2, RZ, 0xc0, !PT ;  /* 0x000000023d207812 */ /* 0x000fe2000782c0ff */
[----:B-1----:R-:W-:Y:S01]  /*64d0*/  IMAD R33, R3, UR10, R0 ;  /* 0x0000000a03217c24 */ /* 0x002fe2000f8e0200 */
[----:B------:R-:W-:Y:S02]  /*64e0*/  IADD3 R31, PT, PT, R31, R0, RZ ;  /* 0x000000001f1f7210 */ /* 0x000fe40007ffe0ff */
[----:B--2---:R-:W-:-:S04]  /*64f0*/  SEL R35, R4, RZ, !P1 ;  /* 0x000000ff04237207 */ /* 0x004fc80004800000 */
        /* <DEDUP_REMOVED lines=10> */
.L_x_349:
[----:B----4-:R-:W2:Y:S04]  /*65a0*/  LDG.E.STRONG.GPU R30, desc[UR8][R28.64] ;  /* 0x000000081c1e7981 */ /* 0x010ea8000c1ef900 */
[----:B--2---:R-:W-:Y:S01]  /*65b0*/  CCTL.IVALL ;  /* 0x00000000ff00798f */ /* 0x004fe20002000000 */
[----:B------:R-:W-:Y:S05]  /*65c0*/  YIELD ;  /* 0x0000000000007946 */ /* 0x000fea0003800000 */
[----:B------:R-:W-:-:S13]  /*65d0*/  ISETP.NE.AND P1, PT, R30, R35, PT ;  /* 0x000000231e00720c */ /* 0x000fda0003f25270 */
[----:B------:R-:W-:Y:S05]  /*65e0*/  @P1 BRA `(.L_x_349) ;  /* 0xfffffffc00ec1947 */ /* 0x000fea000383ffff */
.L_x_348:
[----:B------:R-:W-:Y:S05]  /*65f0*/  WARPSYNC.ALL ;  /* 0x0000000000007948 */ /* 0x000fea0003800000 */
[----:B------:R-:W-:Y:S01]  /*6600*/  BAR.SYNC.DEFER_BLOCKING 0x0 ;  /* 0x0000000000007b1d */ /* 0x000fe20000010000 */
[----:B------:R-:W-:-:S05]  /*6610*/  HFMA2 R34, -RZ, RZ, 0, 0 ;  /* 0x00000000ff227431 */ /* 0x000fca00000001ff */
[----:B------:R-:W-:Y:S05]  /*6620*/  @!P3 BRA `(.L_x_350) ;  /* 0x000000040018b947 */ /* 0x000fea0003800000 */
[C-C-:B------:R-:W-:Y:S01]  /*6630*/  IMAD R41, R3.reuse, 0x6, R0.reuse ;  /* 0x0000000603297824 */ /* 0x140fe200078e0200 */
[----:B------:R-:W-:Y:S01]  /*6640*/  IADD3 R38, PT, PT, R0, R3, RZ ;  /* 0x0000000300267210 */ /* 0x000fe20007ffe0ff */
[C-C-:B------:R-:W-:Y:S01]  /*6650*/  IMAD R40, R3.reuse, 0x3, R0.reuse ;  /* 0x0000000303287824 */ /* 0x140fe200078e0200 */
[----:B------:R-:W-:Y:S01]  /*6660*/  MOV R37, RZ ;  /* 0x000000ff00257202 */ /* 0x000fe20000000f00 */
[----:B------:R-:W-:Y:S01]  /*6670*/  IMAD R39, R3, 0x7, R0 ;  /* 0x0000000703277824 */ /* 0x000fe200078e0200 */
[----:B------:R-:W-:Y:S01]  /*6680*/  MOV R36, R0 ;  /* 0x0000000000247202 */ /* 0x000fe20000000f00 */
[----:B------:R-:W-:Y:S01]  /*6690*/  UIADD3 UR6, UPT, UPT, -UR10, URZ, URZ ;  /* 0x000000ff0a067290 */ /* 0x000fe2000fffe1ff */
[----:B--2---:R-:W-:Y:S02]  /*66a0*/  MOV R35, R62 ;  /* 0x0000003e00237202 */ /* 0x004fe40000000f00 */
[----:B------:R-:W-:Y:S02]  /*66b0*/  MOV R32, R63 ;  /* 0x0000003f00207202 */ /* 0x000fe40000000f00 */
[----:B-1--4-:R-:W-:-:S02]  /*66c0*/  MOV R33, R64 ;  /* 0x0000004000217202 */ /* 0x012fc40000000f00 */
[----:B------:R-:W-:-:S07]  /*66d0*/  LOP3.LUT R34, R4, 0x7ffffff8, RZ, 0xc0, !PT ;  /* 0x7ffffff804227812 */ /* 0x000fce00078ec0ff */
.L_x_351:
        /* <DEDUP_REMOVED lines=59> */
.L_x_350:
[----:B------:R-:W-:-:S13]  /*6a90*/  ISETP.NE.AND P1, PT, R73, RZ, PT ;  /* 0x000000ff4900720c */ /* 0x000fda0003f25270 */
[----:B------:R-:W-:Y:S05]  /*6aa0*/  @!P1 BRA `(.L_x_347) ;  /* 0x0000000000f09947 */ /* 0x000fea0003800000 */
[----:B----4-:R-:W-:Y:S02]  /*6ab0*/  IADD3 R28, PT, PT, R73, -0x1, RZ ;  /* 0xffffffff491c7810 */ /* 0x010fe40007ffe0ff */
[----:B--2---:R-:W-:Y:S02]  /*6ac0*/  LOP3.LUT P1, R35, R4, 0x3, RZ, 0xc0, !PT ;  /* 0x0000000304237812 */ /* 0x004fe4000782c0ff */
[----:B------:R-:W-:-:S13]  /*6ad0*/  ISETP.GE.U32.AND P3, PT, R28, 0x3, PT ;  /* 0x000000031c00780c */ /* 0x000fda0003f66070 */
[----:B------:R-:W-:Y:S05]  /*6ae0*/  @!P3 BRA `(.L_x_352) ;  /* 0x000000000070b947 */ /* 0x000fea0003800000 */
[----:B------:R-:W-:-:S13]  /*6af0*/  ISETP.EQ.OR P6, PT, R34, UR10, P2 ;  /* 0x0000000a22007c0c */ /* 0x000fda00097c2670 */
[----:B------:R-:W-:-:S04]  /*6b00*/  @!P6 IMAD R29, R34, R3, R0 ;  /* 0x00000003221de224 */ /* 0x000fc800078e0200 */
[----:B------:R-:W-:-:S06]  /*6b10*/  @!P6 IMAD.WIDE.U32 R28, R29, 0x8, R42 ;  /* 0x000000081d1ce825 */ /* 0x000fcc00078e002a */
[----:B------:R-:W0:Y:S01]  /*6b20*/  @!P6 LDG.E.64 R28, desc[UR8][R28.64] ;  /* 0x000000081c1ce981 */ /* 0x000e22000c1e1b00 */
[C---:B------:R-:W-:Y:S02]  /*6b30*/  IADD3 R31, PT, PT, R34.reuse, 0x1, RZ ;  /* 0x00000001221f7810 */ /* 0x040fe40007ffe0ff */
[C---:B-1----:R-:W-:Y:S02]  /*6b40*/  IADD3 R33, PT, PT, R34.reuse, 0x2, RZ ;  /* 0x0000000222217810 */ /* 0x042fe40007ffe0ff */
[----:B------:R-:W-:Y:S02]  /*6b50*/  ISETP.EQ.OR P4, PT, R31, UR10, P2 ;  /* 0x0000000a1f007c0c */ /* 0x000fe40009782670 */
[----:B------:R-:W-:Y:S02]  /*6b60*/  ISETP.EQ.OR P3, PT, R33, UR10, P2 ;  /* 0x0000000a21007c0c */ /* 0x000fe40009762670 */
[----:B------:R-:W-:-:S09]  /*6b70*/  IADD3 R32, PT, PT, R34, 0x3, RZ ;  /* 0x0000000322207810 */ /* 0x000fd20007ffe0ff */
        /* <DEDUP_REMOVED lines=19> */
.L_x_352:
[----:B------:R-:W-:Y:S05]  /*6cb0*/  @!P1 BRA `(.L_x_347) ;  /* 0x00000000006c9947 */ /* 0x000fea0003800000 */
[----:B------:R-:W-:Y:S02]  /*6cc0*/  ISETP.NE.AND P1, PT, R35, 0x1, PT ;  /* 0x000000012300780c */ /* 0x000fe40003f25270 */
[----:B------:R-:W-:-:S11]  /*6cd0*/  LOP3.LUT R32, R4, 0x1, RZ, 0xc0, !PT ;  /* 0x0000000104207812 */ /* 0x000fd600078ec0ff */
        /* <DEDUP_REMOVED lines=9> */
[----:B------:R-:W2:Y:S01]  /*6d70*/  @!P1 LDG.E.64 R30, desc[UR8][R30.64] ;  /* 0x000000081e1e9981 */ /* 0x000ea2000c1e1b00 */
[----:B------:R-:W-:Y:S01]  /*6d80*/  IADD3 R34, PT, PT, R34, 0x2, RZ ;  /* 0x0000000222227810 */ /* 0x000fe20007ffe0ff */
[----:B0--3--:R-:W-:Y:S01]  /*6d90*/  @!P3 FADD.FTZ R44, R44, R28 ;  /* 0x0000001c2c2cb221 */ /* 0x009fe20000010000 */
[----:B------:R-:W-:-:S03]  /*6da0*/  @!P3 FADD.FTZ R45, R45, R29 ;  /* 0x0000001d2d2db221 */ /* 0x000fc60000010000 */
[----:B--2---:R-:W-:Y:S01]  /*6db0*/  @!P1 FADD.FTZ R44, R44, R30 ;  /* 0x0000001e2c2c9221 */ /* 0x004fe20000010000 */
[----:B------:R-:W-:-:S07]  /*6dc0*/  @!P1 FADD.FTZ R45, R45, R31 ;  /* 0x0000001f2d2d9221 */ /* 0x000fce0000010000 */
.L_x_353:
        /* <DEDUP_REMOVED lines=9> */
.L_x_354:
[----:B------:R-:W-:Y:S05]  /*6e60*/  BSYNC.RECONVERGENT B0 ;  /* 0x0000000000007941 */ /* 0x000fea0003800200 */
.L_x_347:
[----:B------:R-:W5:Y:S01]  /*6e70*/  S2UR UR7, SR_CgaCtaId ;  /* 0x00000000000779c3 */ /* 0x000f620000008800 */
[----:B------:R-:W-:Y:S01]  /*6e80*/  UMOV UR6, 0x400 ;  /* 0x0000040000067882 */ /* 0x000fe20000000000 */
[----:B------:R-:W0:Y:S01]  /*6e90*/  LDCU.64 UR12, c[0x0][0x400] ;  /* 0x00008000ff0c77ac */ /* 0x000e220008000a00 */
[----:B------:R-:W-:Y:S02]  /*6ea0*/  SHF.L.U32 R59, R59, 0x10, RZ ;  /* 0x000000103b3b7819 */ /* 0x000fe400000006ff */
[----:B------:R-:W-:Y:S02]  /*6eb0*/  SHF.L.U32 R116, R116, 0x10, RZ ;  /* 0x0000001074747819 */ /* 0x000fe400000006ff */
[----:B----4-:R-:W-:Y:S01]  /*6ec0*/  SHF.L.U32 R30, R24, 0x10, RZ ;  /* 0x00000010181e7819 */ /* 0x010fe200000006ff */
[----:B------:R-:W-:Y:S01]  /*6ed0*/  FADD.FTZ R59, -R26, R59 ;  /* 0x0000003b1a3b7221 */ /* 0x000fe20000010100 */
[----:B------:R-:W-:Y:S01]  /*6ee0*/  IADD3 R34, PT, PT, R76, 0x20, RZ ;  /* 0x000000204c227810 */ /* 0x000fe20007ffe0ff */
[----:B------:R-:W-:Y:S01]  /*6ef0*/  FADD.FTZ R116, -R26, R116 ;  /* 0x000000741a747221 */ /* 0x000fe20000010100 */
[----:B------:R-:W-:Y:S01]  /*6f00*/  IADD3 R24, PT, PT, R76, 0x40, RZ ;  /* 0x000000404c187810 */ /* 0x000fe20007ffe0ff */
[-C--:B------:R-:W-:Y:S01]  /*6f10*/  FMUL.FTZ R59, R59, R118.reuse ;  /* 0x000000763b3b7220 */ /* 0x080fe20000410000 */
[----:B------:R-:W-:Y:S01]  /*6f20*/  SHF.L.U32 R57, R57, 0x10, RZ ;  /* 0x0000001039397819 */ /* 0x000fe200000006ff */
[----:B------:R-:W-:Y:S01]  /*6f30*/  FADD.FTZ R37, -R26, R30 ;  /* 0x0000001e1a257221 */ /* 0x000fe20000010100 */
[----:B------:R-:W-:Y:S01]  /*6f40*/  SHF.L.U32 R114, R114, 0x10, RZ ;  /* 0x0000001072727819 */ /* 0x000fe200000006ff */
[----:B------:R-:W-:Y:S01]  /*6f50*/  FMUL.FTZ R116, R116, R118 ;  /* 0x0000007674747220 */ /* 0x000fe20000410000 */
[----:B------:R-:W-:Y:S01]  /*6f60*/  SHF.L.U32 R55, R55, 0x10, RZ ;  /* 0x0000001037377819 */ /* 0x000fe200000006ff */
[----:B------:R-:W-:Y:S01]  /*6f70*/  FADD.FTZ R57, -R26, R57 ;  /* 0x000000391a397221 */ /* 0x000fe20000010100 */
[----:B------:R-:W-:Y:S01]  /*6f80*/  SHF.L.U32 R112, R112, 0x10, RZ ;  /* 0x0000001070707819 */ /* 0x000fe200000006ff */
[C---:B------:R-:W-:Y:S01]  /*6f90*/  FADD.FTZ R114, -R26.reuse, R114 ;  /* 0x000000721a727221 */ /* 0x040fe20000010100 */
[----:B------:R-:W-:Y:S01]  /*6fa0*/  SHF.L.U32 R53, R53, 0x10, RZ ;  /* 0x0000001035357819 */ /* 0x000fe200000006ff */
[----:B------:R-:W-:Y:S01]  /*6fb0*/  FADD.FTZ R55, -R26, R55 ;  /* 0x000000371a377221 */ /* 0x000fe20000010100 */
[----:B------:R-:W-:Y:S01]  /*6fc0*/  SHF.L.U32 R110, R110, 0x10, RZ ;  /* 0x000000106e6e7819 */ /* 0x000fe200000006ff */
[----:B-----5:R-:W-:Y:S01]  /*6fd0*/  ULEA UR6, UR7, UR6, 0x18 ;  /* 0x0000000607067291 */ /* 0x020fe2000f8ec0ff */
[----:B------:R-:W-:Y:S01]  /*6fe0*/  SHF.L.U32 R51, R51, 0x10, RZ ;  /* 0x0000001033337819 */ /* 0x000fe200000006ff */
[----:B------:R-:W-:Y:S01]  /*6ff0*/  FADD.FTZ R112, -R26, R112 ;  /* 0x000000701a707221 */ /* 0x000fe20000010100 */
[----:B------:R-:W-:Y:S01]  /*7000*/  SHF.L.U32 R108, R108, 0x10, RZ ;  /* 0x000000106c6c7819 */ /* 0x000fe200000006ff */
[C---:B------:R-:W-:Y:S01]  /*7010*/  FADD.FTZ R53, -R26.reuse, R53 ;  /* 0x000000351a357221 */ /* 0x040fe20000010100 */
[----:B------:R-:W-:Y:S01]  /*7020*/  SHF.L.U32 R49, R49, 0x10, RZ ;  /* 0x0000001031317819 */ /* 0x000fe200000006ff */
[----:B------:R-:W-:Y:S01]  /*7030*/  FADD.FTZ R110, -R26, R110 ;  /* 0x0000006e1a6e7221 */ /* 0x000fe20000010100 */
[----:B------:R-:W-:Y:S01]  /*7040*/  SHF.L.U32 R106, R106, 0x10, RZ ;  /* 0x000000106a6a7819 */ /* 0x000fe200000006ff */
[C---:B------:R-:W-:Y:S01]  /*7050*/  FADD.FTZ R51, -R26.reuse, R51 ;  /* 0x000000331a337221 */ /* 0x040fe20000010100 */
[----:B------:R-:W-:Y:S01]  /*7060*/  @!P2 STS.64 [UR6+0x50], R44 ;  /* 0x0000502cff00a988 */ /* 0x000fe20008000a06 */
[----:B------:R-:W-:Y:S01]  /*7070*/  SHF.L.U32 R47, R47, 0x10, RZ ;  /* 0x000000102f2f7819 */ /* 0x000fe200000006ff */
[----:B------:R-:W-:Y:S01]  /*7080*/  FADD.FTZ R108, -R26, R108 ;  /* 0x0000006c1a6c7221 */ /* 0x000fe20000010100 */
[----:B------:R-:W-:Y:S01]  /*7090*/  SHF.L.U32 R104, R104, 0x10, RZ ;  /* 0x0000001068687819 */ /* 0x000fe200000006ff */
[----:B------:R-:W-:Y:S01]  /*70a0*/  BAR.SYNC.DEFER_BLOCKING 0x0 ;  /* 0x0000000000007b1d */ /* 0x000fe20000010000 */
[----:B------:R-:W-:Y:S01]  /*70b0*/  SHF.L.U32 R16, R16, 0x10, RZ ;  /* 0x0000001010107819 */ /* 0x000fe200000006ff */
[----:B------:R-:W-:Y:S01]  /*70c0*/  FADD.FTZ R49, -R26, R49 ;  /* 0x000000311a317221 */ /* 0x000fe20000010100 */
        /* <DEDUP_REMOVED lines=15> */
[C---:B------:R-:W-:Y:S01]  /*71c0*/  FADD.FTZ R18, -R26.reuse, R18 ;  /* 0x000000121a127221 */ /* 0x040fe20000010100 */
[----:B------:R-:W-:Y:S01]  /*71d0*/  SHF.L.U32 R77, R77, 0x10, RZ ;  /* 0x000000104d4d7819 */ /* 0x000fe200000006ff */
[----:B------:R-:W-:Y:S01]  /*71e0*/  FADD.FTZ R98, -R26, R98 ;  /* 0x000000621a627221 */ /* 0x000fe20000010100 */
[----:B------:R-:W-:Y:S01]  /*71f0*/  SHF.L.U32 R90, R90, 0x10, RZ ;  /* 0x000000105a5a7819 */ /* 0x000fe200000006ff */
[----:B------:R-:W-:Y:S01]  /*7200*/  FADD.FTZ R96, -R26, R96 ;  /* 0x000000601a607221 */ /* 0x000fe20000010100 */
[----:B------:R-:W-:Y:S01]  /*7210*/  SHF.L.U32 R79, R79, 0x10, RZ ;  /* 0x000000104f4f7819 */ /* 0x000fe200000006ff */
[----:B------:R-:W4:Y:S01]  /*7220*/  LDS.64 R28, [UR6+0x50] ;  /* 0x00005006ff1c7984 */ /* 0x000f220008000a00 */
[----:B------:R-:W4:Y:S01]  /*7230*/  LDCU UR6, c[0x0][0x42c] ;  /* 0x00008580ff0677ac */ /* 0x000f220008000800 */
[----:B------:R-:W-:Y:S01]  /*7240*/  SHF.L.U32 R88, R88, 0x10, RZ ;  /* 0x0000001058587819 */ /* 0x000fe200000006ff */
[----:B------:R-:W-:Y:S01]  /*7250*/  FADD.FTZ R94, -R26, R94 ;  /* 0x0000005e1a5e7221 */ /* 0x000fe20000010100 */
[----:B------:R-:W-:Y:S01]  /*7260*/  SHF.L.U32 R82, R82, 0x10, RZ ;  /* 0x0000001052527819 */ /* 0x000fe200000006ff */
[C---:B------:R-:W-:Y:S01]  /*7270*/  FADD.FTZ R92, -R26.reuse, R92 ;  /* 0x0000005c1a5c7221 */ /* 0x040fe20000010100 */
[----:B------:R-:W-:Y:S01]  /*7280*/  SHF.L.U32 R85, R85, 0x10, RZ ;  /* 0x0000001055557819 */ /* 0x000fe200000006ff */
[----:B------:R-:W-:Y:S01]  /*7290*/  FADD.FTZ R77, -R26, R77 ;  /* 0x0000004d1a4d7221 */ /* 0x000fe20000010100 */
[----:B0-----:R-:W-:Y:S01]  /*72a0*/  ISETP.GE.U32.AND P2, PT, R76, UR12, PT ;  /* 0x0000000c4c007c0c */ /* 0x001fe2000bf46070 */
[----:B------:R-:W-:Y:S01]  /*72b0*/  FADD.FTZ R90, -R26, R90 ;  /* 0x0000005a1a5a7221 */ /* 0x000fe20000010100 */
[----:B------:R-:W-:Y:S01]  /*72c0*/  ISETP.GE.U32.AND P1, PT, R34, UR12, PT ;  /* 0x0000000c22007c0c */ /* 0x000fe2000bf26070 */
[----:B------:R-:W-:Y:S01]  /*72d0*/  FADD.FTZ R79, -R26, R79 ;  /* 0x0000004f1a4f7221 */ /* 0x000fe20000010100 */
[----:B------:R-:W-:Y:S01]  /*72e0*/  ISETP.GE.U32.AND P6, PT, R24, UR12, PT ;  /* 0x0000000c18007c0c */ /* 0x000fe2000bfc6070 */
[C---:B------:R-:W-:Y:S01]  /*72f0*/  FADD.FTZ R88, -R26.reuse, R88 ;  /* 0x000000581a587221 */ /* 0x040fe20000010100 */
[----:B------:R-:W-:Y:S01]  /*7300*/  SHF.R.S32.HI R41, RZ, 0x1f, R34 ;  /* 0x0000001fff297819 */ /* 0x000fe20000011422 */
[C---:B------:R-:W-:Y:S01]  /*7310*/  FADD.FTZ R82, -R26.reuse, R82 ;  /* 0x000000521a527221 */ /* 0x040fe20000010100 */
[----:B------:R-:W-:Y:S01]  /*7320*/  SHF.R.S32.HI R40, RZ, 0x1f, R24 ;  /* 0x0000001fff287819 */ /* 0x000fe20000011418 */
[----:B------:R-:W-:Y:S01]  /*7330*/  FADD.FTZ R85, -R26, R85 ;  /* 0x000000551a557221 */ /* 0x000fe20000010100 */
[----:B------:R-:W-:-:S02]  /*7340*/  ISETP.GE.AND.EX P2, PT, R6, UR13, PT, P2 ;  /* 0x0000000d06007c0c */ /* 0x000fc4000bf46320 */
[----:B------:R-:W-:Y:S02]  /*7350*/  ISETP.GE.AND.EX P1, PT, R41, UR13, PT, P1 ;  /* 0x0000000d29007c0c */ /* 0x000fe4000bf26310 */
[----:B------:R-:W-:Y:S02]  /*7360*/  ISETP.GE.AND.EX P6, PT, R40, UR13, PT, P6 ;  /* 0x0000000d28007c0c */ /* 0x000fe4000bfc6360 */
[----:B------:R-:W-:Y:S01]  /*7370*/  SHF.L.U32 R58, R58, 0x10, RZ ;  /* 0x000000103a3a7819 */ /* 0x000fe200000006ff */
[----:B----4-:R-:W-:Y:S01]  /*7380*/  FMUL.FTZ R32, R28, UR6 ;  /* 0x000000061c207c20 */ /* 0x010fe20008410000 */
[----:B-1----:R-:W-:Y:S01]  /*7390*/  FMUL.FTZ R33, R29, UR6 ;  /* 0x000000061d217c20 */ /* 0x002fe20008410000 */
[----:B------:R-:W-:Y:S02]  /*73a0*/  SHF.L.U32 R28, R20, 0x10, RZ ;  /* 0x00000010141c7819 */ /* 0x000fe400000006ff */
[----:B------:R-:W-:Y:S02]  /*73b0*/  SHF.L.U32 R29, R22, 0x10, RZ ;  /* 0x00000010161d7819 */ /* 0x000fe400000006ff */
[----:B------:R-:W-:Y:S01]  /*73c0*/  IADD3 R22, PT, PT, R76, 0x60, RZ ;  /* 0x000000604c167810 */ /* 0x000fe20007ffe0ff */
[----:B--2---:R-:W-:Y:S01]  /*73d0*/  FADD.FTZ R35, -R26, R28 ;  /* 0x0000001c1a237221 */ /* 0x004fe20000010100 */
[----:B------:R-:W-:Y:S01]  /*73e0*/  IADD3 R20, PT, PT, R76, 0x80, RZ ;  /* 0x000000804c147810 */ /* 0x000fe20007ffe0ff */
[----:B------:R-:W-:Y:S01]  /*73f0*/  FADD.FTZ R36, -R26, R29 ;  /* 0x0000001d1a247221 */ /* 0x000fe20000010100 */
[----:B------:R-:W-:Y:S01]  /*7400*/  ISETP.GE.U32.AND P3, PT, R22, UR12, PT ;  /* 0x0000000c16007c0c */ /* 0x000fe2000bf66070 */
[----:B------:R-:W-:Y:S01]  /*7410*/  FFMA.FTZ R28, R32, R59, R33 ;  /* 0x0000003b201c7223 */ /* 0x000fe20000010021 */
[----:B------:R-:W-:-:S02]  /*7420*/  ISETP.GE.U32.AND P4, PT, R20, UR12, PT ;  /* 0x0000000c14007c0c */ /* 0x000fc4000bf86070 */
[----:B------:R-:W-:Y:S02]  /*7430*/  SHF.R.S32.HI R39, RZ, 0x1f, R22 ;  /* 0x0000001fff277819 */ /* 0x000fe40000011416 */
[----:B------:R-:W-:Y:S02]  /*7440*/  SHF.R.S32.HI R38, RZ, 0x1f, R20 ;  /* 0x0000001fff267819 */ /* 0x000fe40000011414 */
[----:B------:R-:W-:Y:S02]  /*7450*/  ISETP.GE.AND.EX P3, PT, R39, UR13, PT, P3 ;  /* 0x0000000d27007c0c */ /* 0x000fe4000bf66330 */
[----:B------:R-:W-:Y:S02]  /*7460*/  ISETP.GE.AND.EX P4, PT, R38, UR13, PT, P4 ;  /* 0x0000000d26007c0c */ /* 0x000fe4000bf86340 */
[----:B------:R-:W-:Y:S01]  /*7470*/  SHF.L.U32 R26, R117, 0x10, RZ ;  /* 0x00000010751a7819 */ /* 0x000fe200000006ff */
[----:B------:R-:W-:Y:S10]  /*7480*/  @!P5 BRA `(.L_x_355) ;  /* 0x000000000048d947 */ /* 0x000ff40003800000 */
[----:B------:R-:W-:Y:S01]  /*7490*/  FFMA.FTZ R29, R27, R116, R84 ;  /* 0x000000741b1d7223 */ /* 0x000fe20000010054 */
[----:B------:R-:W-:-:S03]  /*74a0*/  FFMA.FTZ R30, R83, R59, R86 ;  /* 0x0000003b531e7223 */ /* 0x000fc60000010056 */
[----:B---3--:R-:W-:Y:S01]  /*74b0*/  FMUL.FTZ R44, R29, -1.4426950216293334961 ;  /* 0xbfb8aa3b1d2c7820 */ /* 0x008fe20000410000 */
        /* <DEDUP_REMOVED lines=10> */
[----:B-1----:R-:W-:Y:S01]  /*7560*/  FMUL.FTZ R58, R58, R43 ;  /* 0x0000002b3a3a7220 */ /* 0x002fe20000410000 */
[----:B------:R-:W-:Y:S02]  /*7570*/  FADD.FTZ R43, -R43, 1 ;  /* 0x3f8000002b2b7421 */ /* 0x000fe40000010100 */
[----:B------:R-:W-:Y:S02]  /*7580*/  FMUL.FTZ R26, R26, R29 ;  /* 0x0000001d1a1a7220 */ /* 0x000fe40000410000 */
[----:B------:R-:W-:-:S04]  /*7590*/  FFMA.FTZ R43, R30, R43, 1 ;  /* 0x3f8000001e2b7423 */ /* 0x000fc8000001002b */
[----:B------:R-:W-:-:S07]  /*75a0*/  FMUL.FTZ R58, R58, R43 ;  /* 0x0000002b3a3a7220 */ /* 0x000fce0000410000 */
.L_x_355:
[----:B------:R-:W-:Y:S01]  /*75b0*/  FFMA.FTZ R116, R32, R116, R33 ;  /* 0x0000007420747223 */ /* 0x000fe20000010021 */
[----:B------:R-:W-:Y:S01]  /*75c0*/  BSSY.RECONVERGENT B0, `(.L_x_356) ;  /* 0x0000014000007945 */ /* 0x000fe20003800200 */
[----:B------:R-:W-:Y:S01]  /*75d0*/  FFMA.FTZ R31, R83, R58, -R28 ;  /* 0x0000003a531f7223 */ /* 0x000fe2000001081c */
[-C--:B------:R-:W-:Y:S01]  /*75e0*/  FMUL.FTZ R57, R57, R118.reuse ;  /* 0x0000007639397220 */ /* 0x080fe20000410000 */
[----:B------:R-:W-:Y:S01]  /*75f0*/  FMUL.FTZ R114, R114, R118 ;  /* 0x0000007672727220 */ /* 0x000fe20000410000 */
[----:B---3--:R-:W-:Y:S01]  /*7600*/  FFMA.FTZ R45, R27, R26, -R116 ;  /* 0x0000001a1b2d7223 */ /* 0x008fe20000010874 */
[----:B------:R-:W-:Y:S06]  /*7610*/  @P2 BRA `(.L_x_357) ;  /* 0x0000000000382947 */ /* 0x000fec0003800000 */
        /* <DEDUP_REMOVED lines=9> */
[----:B-1----:R-:W-:Y:S02]  /*76b0*/  LEA R30, P2, R28, UR6, 0x1 ;  /* 0x000000061c1e7c11 */ /* 0x002fe4000f8408ff */
[----:B------:R-:W-:Y:S02]  /*76c0*/  IADD3 R59, PT, PT, R29, R59, RZ ;  /* 0x0000003b1d3b7210 */ /* 0x000fe40007ffe0ff */
[----:B------:R-:W-:Y:S02]  /*76d0*/  F2FP.BF16.F32.PACK_AB R29, R26, R43 ;  /* 0x0000002b1a1d723e */ /* 0x000fe400000010ff */
[----:B------:R-:W-:-:S05]  /*76e0*/  LEA.HI.X R31, R28, UR7, R59, 0x1, P2 ;  /* 0x000000071c1f7c11 */ /* 0x000fca00090f0c3b */
[----:B------:R0:W-:Y:S02]  /*76f0*/  STG.E desc[UR8][R30.64], R29 ;  /* 0x0000001d1e007986 */ /* 0x0001e4000c101908 */
.L_x_357:
[----:B------:R-:W-:Y:S05]  /*7700*/  BSYNC.RECONVERGENT B0 ;  /* 0x0000000000007941 */ /* 0x000fea0003800200 */
.L_x_356:
[----:B------:R-:W-:Y:S01]  /*7710*/  SHF.L.U32 R56, R56, 0x10, RZ ;  /* 0x0000001038387819 */ /* 0x000fe200000006ff */
[C-C-:B------:R-:W-:Y:S01]  /*7720*/  FFMA.FTZ R26, R32.reuse, R57, R33.reuse ;  /* 0x00000039201a7223 */ /* 0x140fe20000010021 */
[----:B------:R-:W-:Y:S01]  /*7730*/  FFMA.FTZ R28, R32, R114, R33 ;  /* 0x00000072201c7223 */ /* 0x000fe20000010021 */
[----:B------:R-:W-:Y:S01]  /*7740*/  SHF.L.U32 R115, R115, 0x10, RZ ;  /* 0x0000001073737819 */ /* 0x000fe200000006ff */
        /* <DEDUP_REMOVED lines=11> */
[----:B0-----:R-:W-:Y:S01]  /*7800*/  FMUL.FTZ R56, R56, R31 ;  /* 0x0000001f38387220 */ /* 0x001fe20000410000 */
[----:B------:R-:W-:-:S04]  /*7810*/  FADD.FTZ R58, -R31, 1 ;  /* 0x3f8000001f3a7421 */ /* 0x000fc80000010100 */
[----:B------:R-:W-:Y:S01]  /*7820*/  FFMA.FTZ R57, R57, R58, 1 ;  /* 0x3f80000039397423 */ /* 0x000fe2000001003a */
[----:B-1----:R-:W-:Y:S01]  /*7830*/  FADD.FTZ R31, -R44, 1 ;  /* 0x3f8000002c1f7421 */ /* 0x002fe20000010100 */
[----:B------:R-:W-:Y:S02]  /*7840*/  FMUL.FTZ R115, R115, R44 ;  /* 0x0000002c73737220 */ /* 0x000fe40000410000 */
[----:B------:R-:W-:Y:S01]  /*7850*/  FMUL.FTZ R56, R56, R57 ;  /* 0x0000003938387220 */ /* 0x000fe20000410000 */
[----:B------:R-:W-:-:S04]  /*7860*/  FFMA.FTZ R114, R114, R31, 1 ;  /* 0x3f80000072727423 */ /* 0x000fc8000001001f */
[----:B------:R-:W-:-:S07]  /*7870*/  FMUL.FTZ R115, R115, R114 ;  /* 0x0000007273737220 */ /* 0x000fce0000410000 */
.L_x_358:
[----:B------:R-:W-:Y:S01]  /*7880*/  BSSY.RECONVERGENT B0, `(.L_x_359) ;  /* 0x0000013000007945 */ /* 0x000fe20003800200 */
[----:B0-----:R-:W-:Y:S01]  /*7890*/  FFMA.FTZ R31, R83, R56, -R26 ;  /* 0x00000038531f7223 */ /* 0x001fe2000001081a */
[----:B------:R-:W-:Y:S01]  /*78a0*/  FMUL.FTZ R55, R55, R118 ;  /* 0x0000007637377220 */ /* 0x000fe20000410000 */
[----:B------:R-:W-:Y:S01]  /*78b0*/  FFMA.FTZ R115, R27, R115, -R28 ;  /* 0x000000731b737223 */ /* 0x000fe2000001081c */
        /* <DEDUP_REMOVED lines=15> */
.L_x_360:
[----:B------:R-:W-:Y:S05]  /*79b0*/  BSYNC.RECONVERGENT B0 ;  /* 0x0000000000007941 */ /* 0x000fea0003800200 */
.L_x_359:
[----:B------:R-:W-:Y:S01]  /*79c0*/  SHF.L.U32 R54, R54, 0x10, RZ ;  /* 0x0000001036367819 */ /* 0x000fe200000006ff */
[----:B------:R-:W-:Y:S01]  /*79d0*/  FFMA.FTZ R44, R32, R55, R33 ;  /* 0x00000037202c7223 */ /* 0x000fe20000010021 */
[----:B------:R-:W-:Y:S01]  /*79e0*/  SHF.L.U32 R26, R113, 0x10, RZ ;  /* 0x00000010711a7819 */ /* 0x000fe200000006ff */
[----:B------:R-:W-:Y:S01]  /*79f0*/  FMUL.FTZ R112, R112, R118 ;  /* 0x0000007670707220 */ /* 0x000fe20000410000 */
[----:B------:R-:W-:Y:S06]  /*7a00*/  @!P5 BRA `(.L_x_361) ;  /* 0x000000000048d947 */ /* 0x000fec0003800000 */
[----:B------:R-:W-:Y:S01]  /*7a10*/  FFMA.FTZ R28, R83, R55, R86 ;  /* 0x00000037531c7223 */ /* 0x000fe20000010056 */
[----:B0-----:R-:W-:-:S03]  /*7a20*/  FFMA.FTZ R29, R27, R112, R84 ;  /* 0x000000701b1d7223 */ /* 0x001fc60000010054 */
        /* <DEDUP_REMOVED lines=16> */
.L_x_361:
[----:B------:R-:W-:Y:S01]  /*7b30*/  FFMA.FTZ R28, R32, R112, R33 ;  /* 0x00000070201c7223 */ /* 0x000fe20000010021 */
[----:B------:R-:W-:Y:S01]  /*7b40*/  BSSY.RECONVERGENT B0, `(.L_x_362) ;  /* 0x0000014000007945 */ /* 0x000fe20003800200 */
[----:B0-----:R-:W-:Y:S01]  /*7b50*/  FFMA.FTZ R31, R83, R54, -R44 ;  /* 0x00000036531f7223 */ /* 0x001fe2000001082c */
        /* <DEDUP_REMOVED lines=18> */
.L_x_363:
[----:B------:R-:W-:Y:S05]  /*7c80*/  BSYNC.RECONVERGENT B0 ;  /* 0x0000000000007941 */ /* 0x000fea0003800200 */
.L_x_362:
        /* <DEDUP_REMOVED lines=23> */
.L_x_364:
        /* <DEDUP_REMOVED lines=19> */
.L_x_366:
[----:B------:R-:W-:Y:S05]  /*7f30*/  BSYNC.RECONVERGENT B0 ;  /* 0x0000000000007941 */ /* 0x000fea0003800200 */
.L_x_365:
[----:B------:R-:W-:Y:S01]  /*7f40*/  SHF.L.U32 R50, R50, 0x10, RZ ;  /* 0x0000001032327819 */ /* 0x000fe200000006ff */
[----:B------:R-:W-:Y:S01]  /*7f50*/  FFMA.FTZ R34, R32, R51, R33 ;  /* 0x0000003320227223 */ /* 0x000fe20000010021 */
[----:B------:R-:W-:Y:S01]  /*7f60*/  SHF.L.U32 R22, R109, 0x10, RZ ;  /* 0x000000106d167819 */ /* 0x000fe200000006ff */
[----:B------:R-:W-:Y:S01]  /*7f70*/  FMUL.FTZ R108, R108, R118 ;  /* 0x000000766c6c7220 */ /* 0x000fe20000410000 */
[----:B------:R-:W-:Y:S06]  /*7f80*/  @!P5 BRA `(.L_x_367) ;  /* 0x000000000048d947 */ /* 0x000fec0003800000 */
        /* <DEDUP_REMOVED lines=18> */
.L_x_367:
[----:B------:R-:W-:Y:S01]  /*80b0*/  FFMA.FTZ R24, R32, R108, R33 ;  /* 0x0000006c20187223 */ /* 0x000fe20000010021 */
[----:B------:R-:W-:Y:S01]  /*80c0*/  BSSY.RECONVERGENT B0, `(.L_x_368) ;  /* 0x0000014000007945 */ /* 0x000fe20003800200 */
[----:B0-----:R-:W-:Y:S01]  /*80d0*/  FFMA.FTZ R31, R83, R50, -R34 ;  /* 0x00000032531f7223 */ /* 0x001fe20000010822 */
[C---:B------:R-:W-:Y:S01]  /*80e0*/  IADD3 R41, PT, PT, R76.reuse, 0xc0, RZ ;  /* 0x000000c04c297810 */ /* 0x040fe20007ffe0ff */
[----:B------:R-:W-:Y:S01]  /*80f0*/  FFMA.FTZ R45, R27, R22, -R24 ;  /* 0x000000161b2d7223 */ /* 0x000fe20000010818 */
[----:B------:R-:W-:Y:S01]  /*8100*/  IADD3 R39, PT, PT, R76, 0xe0, RZ ;  /* 0x000000e04c277810 */ /* 0x000fe20007ffe0ff */
        /* <DEDUP_REMOVED lines=15> */
.L_x_369:
[----:B------:R-:W-:Y:S05]  /*8200*/  BSYNC.RECONVERGENT B0 ;  /* 0x0000000000007941 */ /* 0x000fea0003800200 */
.L_x_368:
[----:B------:R-:W-:Y:S01]  /*8210*/  ISETP.GE.U32.AND P2, PT, R41, UR12, PT ;  /* 0x0000000c29007c0c */ /* 0x000fe2000bf46070 */
[-C--:B------:R-:W-:Y:S01]  /*8220*/  FMUL.FTZ R49, R49, R118.reuse ;  /* 0x0000007631317220 */ /* 0x080fe20000410000 */
[----:B------:R-:W-:Y:S01]  /*8230*/  ISETP.GE.U32.AND P3, PT, R39, UR12, PT ;  /* 0x0000000c27007c0c */ /* 0x000fe2000bf66070 */
[----:B------:R-:W-:Y:S01]  /*8240*/  FMUL.FTZ R106, R106, R118 ;  /* 0x000000766a6a7220 */ /* 0x000fe20000410000 */
[----:B------:R-:W-:Y:S02]  /*8250*/  ISETP.GE.U32.AND P1, PT, R72, UR12, PT ;  /* 0x0000000c48007c0c */ /* 0x000fe4000bf26070 */
[----:B------:R-:W-:Y:S02]  /*8260*/  SHF.L.U32 R48, R48, 0x10, RZ ;  /* 0x0000001030307819 */ /* 0x000fe400000006ff */
[----:B------:R-:W-:Y:S02]  /*8270*/  SHF.L.U32 R26, R107, 0x10, RZ ;  /* 0x000000106b1a7819 */ /* 0x000fe400000006ff */
[----:B------:R-:W-:-:S02]  /*8280*/  SHF.R.S32.HI R20, RZ, 0x1f, R72 ;  /* 0x0000001fff147819 */ /* 0x000fc40000011448 */
[----:B------:R-:W-:Y:S02]  /*8290*/  SHF.R.S32.HI R24, RZ, 0x1f, R41 ;  /* 0x0000001fff187819 */ /* 0x000fe40000011429 */
[----:B------:R-:W-:Y:S01]  /*82a0*/  SHF.R.S32.HI R22, RZ, 0x1f, R39 ;  /* 0x0000001fff167819 */ /* 0x000fe20000011427 */
        /* <DEDUP_REMOVED lines=19> */
.L_x_370:
[----:B------:R-:W-:Y:S04]  /*83e0*/  BSSY.RECONVERGENT B0, `(.L_x_371) ;  /* 0x0000016000007945 */ /* 0x000fe80003800200 */
[----:B------:R-:W-:Y:S05]  /*83f0*/  @P0 BRA `(.L_x_372) ;  /* 0x0000000000500947 */ /* 0x000fea0003800000 */
[----:B------:R-:W1:Y:S01]  /*8400*/  LDCU.64 UR6, c[0x0][0x3f8] ;  /* 0x00007f00ff0677ac */ /* 0x000e620008000a00 */
[----:B------:R-:W-:Y:S01]  /*8410*/  IADD3 R43, PT, PT, R76, 0xa0, RZ ;  /* 0x000000a04c2b7810 */ /* 0x000fe20007ffe0ff */
[C---:B------:R-:W-:Y:S01]  /*8420*/  FFMA.FTZ R28, R32.reuse, R49, R33 ;  /* 0x00000031201c7223 */ /* 0x040fe20000010021 */
[----:B0-----:R-:W-:Y:S01]  /*8430*/  MOV R29, R121 ;  /* 0x00000079001d7202 */ /* 0x001fe20000000f00 */
[----:B------:R-:W0:Y:S01]  /*8440*/  LDCU.64 UR14, c[0x0][0x380] ;  /* 0x00007000ff0e77ac */ /* 0x000e220008000a00 */
[----:B------:R-:W-:Y:S01]  /*8450*/  SHF.R.S32.HI R34, RZ, 0x1f, R43 ;  /* 0x0000001fff227819 */ /* 0x000fe2000001142b */
[----:B------:R-:W-:Y:S01]  /*8460*/  FFMA.FTZ R31, R83, R48, -R28 ;  /* 0x00000030531f7223 */ /* 0x000fe2000001081c */
[----:B------:R-:W-:Y:S01]  /*8470*/  MOV R28, R122 ;  /* 0x0000007a001c7202 */ /* 0x000fe20000000f00 */
[----:B------:R-:W-:-:S04]  /*8480*/  FFMA.FTZ R30, R32, R106, R33 ;  /* 0x0000006a201e7223 */ /* 0x000fc80000010021 */
[----:B------:R-:W-:-:S04]  /*8490*/  FFMA.FTZ R45, R27, R26, -R30 ;  /* 0x0000001a1b2d7223 */ /* 0x000fc8000001081e */
[----:B------:R-:W-:Y:S01]  /*84a0*/  FMUL.FTZ R26, R45, R118 ;  /* 0x000000762d1a7220 */ /* 0x000fe20000410000 */
[----:B-1----:R-:W-:Y:S02]  /*84b0*/  IMAD R34, R34, UR6, RZ ;  /* 0x0000000622227c24 */ /* 0x002fe4000f8e02ff */
[----:B------:R-:W-:-:S04]  /*84c0*/  IMAD.WIDE.U32 R28, R43, UR6, R28 ;  /* 0x000000062b1c7c25 */ /* 0x000fc8000f8e001c */
[----:B------:R-:W-:Y:S02]  /*84d0*/  IMAD R49, R43, UR7, R34 ;  /* 0x000000072b317c24 */ /* 0x000fe4000f8e0222 */
[----:B------:R-:W-:Y:S01]  /*84e0*/  FMUL.FTZ R43, R31, R118 ;  /* 0x000000761f2b7220 */ /* 0x000fe20000410000 */
[----:B0-----:R-:W-:Y:S02]  /*84f0*/  LEA R30, P0, R28, UR14, 0x1 ;  /* 0x0000000e1c1e7c11 */ /* 0x001fe4000f8008ff */
[----:B------:R-:W-:Y:S02]  /*8500*/  IADD3 R49, PT, PT, R29, R49, RZ ;  /* 0x000000311d317210 */ /* 0x000fe40007ffe0ff */
[----:B------:R-:W-:Y:S02]  /*8510*/  F2FP.BF16.F32.PACK_AB R29, R26, R43 ;  /* 0x0000002b1a1d723e */ /* 0x000fe400000010ff */
[----:B------:R-:W-:-:S05]  /*8520*/  LEA.HI.X R31, R28, UR15, R49, 0x1, P0 ;  /* 0x0000000f1c1f7c11 */ /* 0x000fca00080f0c31 */
[----:B------:R1:W-:Y:S02]  /*8530*/  STG.E desc[UR8][R30.64], R29 ;  /* 0x0000001d1e007986 */ /* 0x0003e4000c101908 */
.L_x_372:
[----:B------:R-:W-:Y:S05]  /*8540*/  BSYNC.RECONVERGENT B0 ;  /* 0x0000000000007941 */ /* 0x000fea0003800200 */
.L_x_371:
[----:B------:R-:W-:Y:S01]  /*8550*/  UISETP.NE.AND UP0, UPT, UR11, URZ, UPT ;  /* 0x000000ff0b00728c */ /* 0x000fe2000bf05270 */
[-C--:B------:R-:W-:Y:S01]  /*8560*/  FMUL.FTZ R47, R47, R118.reuse ;  /* 0x000000762f2f7220 */ /* 0x080fe20000410000 */
[----:B------:R-:W-:Y:S01]  /*8570*/  FMUL.FTZ R104, R104, R118 ;  /* 0x0000007668687220 */ /* 0x000fe20000410000 */
[----:B------:R-:W-:Y:S02]  /*8580*/  ISETP.GE.AND.EX P2, PT, R24, UR13, PT, P2 ;  /* 0x0000000d18007c0c */ /* 0x000fe4000bf46320 */
[----:B------:R-:W-:Y:S01]  /*8590*/  ISETP.GE.AND.EX P3, PT, R22, UR13, PT, P3 ;  /* 0x0000000d16007c0c */ /* 0x000fe2000bf66330 */
[--C-:B------:R-:W-:Y:S01]  /*85a0*/  FFMA.FTZ R42, R32, R47, R33.reuse ;  /* 0x0000002f202a7223 */ /* 0x100fe20000010021 */
[----:B------:R-:W-:Y:S01]  /*85b0*/  ISETP.GE.AND.EX P1, PT, R20, UR13, PT, P1 ;  /* 0x0000000d14007c0c */ /* 0x000fe2000bf26310 */
[----:B------:R-:W-:Y:S01]  /*85c0*/  FFMA.FTZ R44, R32, R104, R33 ;  /* 0x00000068202c7223 */ /* 0x000fe20000010021 */
[----:B------:R-:W-:Y:S02]  /*85d0*/  SHF.L.U32 R46, R46, 0x10, RZ ;  /* 0x000000102e2e7819 */ /* 0x000fe400000006ff */
[----:B------:R-:W-:Y:S01]  /*85e0*/  SHF.L.U32 R26, R105, 0x10, RZ ;  /* 0x00000010691a7819 */ /* 0x000fe200000006ff */
[----:B------:R-:W-:Y:S08]  /*85f0*/  BRA.U !UP0, `(.L_x_373) ;  /* 0x0000000108487547 */ /* 0x000ff0000b800000 */
[----:B------:R-:W-:Y:S01]  /*8600*/  FFMA.FTZ R28, R83, R47, R86 ;  /* 0x0000002f531c7223 */ /* 0x000fe20000010056 */
[----:B01----:R-:W-:-:S03]  /*8610*/  FFMA.FTZ R29, R27, R104, R84 ;  /* 0x000000681b1d7223 */ /* 0x003fc60000010054 */
        /* <DEDUP_REMOVED lines=16> */
.L_x_373:
[----:B------:R-:W-:Y:S01]  /*8720*/  BSSY.RECONVERGENT B0, `(.L_x_374) ;  /* 0x0000013000007945 */ /* 0x000fe20003800200 */
[----:B01----:R-:W-:Y:S01]  /*8730*/  FFMA.FTZ R31, R83, R46, -R42 ;  /* 0x0000002e531f7223 */ /* 0x003fe2000001082a */
        /* <DEDUP_REMOVED lines=17> */
.L_x_375:
[----:B------:R-:W-:Y:S05]  /*8850*/  BSYNC.RECONVERGENT B0 ;  /* 0x0000000000007941 */ /* 0x000fea0003800200 */
.L_x_374:
[----:B------:R-:W-:Y:S01]  /*8860*/  SHF.L.U32 R16, R17, 0x10, RZ ;  /* 0x0000001011107819 */ /* 0x000fe200000006ff */
[----:B------:R-:W-:Y:S01]  /*8870*/  FFMA.FTZ R38, R32, R34, R33 ;  /* 0x0000002220267223 */ /* 0x000fe20000010021 */
[----:B------:R-:W-:Y:S01]  /*8880*/  SHF.L.U32 R24, R103, 0x10, RZ ;  /* 0x0000001067187819 */ /* 0x000fe200000006ff */
[----:B------:R-:W-:Y:S01]  /*8890*/  FMUL.FTZ R102, R102, R118 ;  /* 0x0000007666667220 */ /* 0x000fe20000410000 */
        /* <DEDUP_REMOVED lines=19> */
.L_x_376:
        /* <DEDUP_REMOVED lines=8> */
[----:B------:R-:W-:Y:S01]  /*8a50*/  MOV R16, R122 ;  /* 0x0000007a00107202 */ /* 0x000fe20000000f00 */
[-C--:B------:R-:W-:Y:S01]  /*8a60*/  FMUL.FTZ R31, R29, R118.reuse ;  /* 0x000000761d1f7220 */ /* 0x080fe20000410000 */
        /* <DEDUP_REMOVED lines=11> */
.L_x_378:
[----:B------:R-:W-:Y:S05]  /*8b20*/  BSYNC.RECONVERGENT B0 ;  /* 0x0000000000007941 */ /* 0x000fea0003800200 */
.L_x_377:
[----:B------:R-:W-:Y:S01]  /*8b30*/  SHF.L.U32 R14, R15, 0x10, RZ ;  /* 0x000000100f0e7819 */ /* 0x000fe200000006ff */
[C-C-:B------:R-:W-:Y:S01]  /*8b40*/  FFMA.FTZ R38, R32.reuse, R30, R33.reuse ;  /* 0x0000001e20267223 */ /* 0x140fe20000010021 */
[----:B------:R-:W-:Y:S01]  /*8b50*/  FFMA.FTZ R40, R32, R100, R33 ;  /* 0x0000006420287223 */ /* 0x000fe20000010021 */
[----:B------:R-:W-:Y:S01]  /*8b60*/  SHF.L.U32 R16, R101, 0x10, RZ ;  /* 0x0000001065107819 */ /* 0x000fe200000006ff */
[----:B------:R-:W-:Y:S06]  /*8b70*/  BRA.U !UP0, `(.L_x_379) ;  /* 0x0000000108487547 */ /* 0x000fec000b800000 */
        /* <DEDUP_REMOVED lines=18> */
.L_x_379:
        /* <DEDUP_REMOVED lines=9> */
[----:B------:R-:W-:Y:S01]  /*8d30*/  FMUL.FTZ R20, R31, R118 ;  /* 0x000000761f147220 */ /* 0x000fe20000410000 */
        /* <DEDUP_REMOVED lines=8> */
.L_x_381:
[----:B------:R-:W-:Y:S05]  /*8dc0*/  BSYNC.RECONVERGENT B0 ;  /* 0x0000000000007941 */ /* 0x000fea0003800200 */
.L_x_380:
[-C--:B0-----:R-:W-:Y:S01]  /*8dd0*/  FMUL.FTZ R15, R18, R118.reuse ;  /* 0x00000076120f7220 */ /* 0x081fe20000410000 */
        /* <DEDUP_REMOVED lines=61> */
.L_x_382:
[----:B------:R-:W-:Y:S01]  /*91b0*/  BSSY.RECONVERGENT B0, `(.L_x_383) ;  /* 0x0000012000007945 */ /* 0x000fe20003800200 */
[----:B------:R-:W-:Y:S01]  /*91c0*/  FFMA.FTZ R17, R83, R14, -R58 ;  /* 0x0000000e53117223 */ /* 0x000fe2000001083a */
[----:B------:R-:W-:Y:S02]  /*91d0*/  FFMA.FTZ R19, R27, R16, -R98 ;  /* 0x000000101b137223 */ /* 0x000fe40000010862 */
[----:B------:R-:W-:Y:S05]  /*91e0*/  @P2 BRA `(.L_x_384) ;  /* 0x0000000000382947 */ /* 0x000fea0003800000 */
[----:B------:R-:W0:Y:S01]  /*91f0*/  LDCU.64 UR6, c[0x0][0x3f8] ;  /* 0x00007f00ff0677ac */ /* 0x000e220008000a00 */
[----:B------:R-:W-:Y:S01]  /*9200*/  MOV R14, R122 ;  /* 0x0000007a000e7202 */ /* 0x000fe20000000f00 */
[-C--:B------:R-:W-:Y:S01]  /*9210*/  FMUL.FTZ R54, R17, R118.reuse ;  /* 0x0000007611367220 */ /* 0x080fe20000410000 */
[----:B------:R-:W-:Y:S01]  /*9220*/  MOV R15, R121 ;  /* 0x00000079000f7202 */ /* 0x000fe20000000f00 */
[----:B------:R-:W1:Y:S01]  /*9230*/  LDCU.64 UR14, c[0x0][0x380] ;  /* 0x00007000ff0e77ac */ /* 0x000e620008000a00 */
[----:B------:R-:W-:-:S05]  /*9240*/  FMUL.FTZ R19, R19, R118 ;  /* 0x0000007613137220 */ /* 0x000fca0000410000 */
        /* <DEDUP_REMOVED lines=8> */
.L_x_384:
[----:B------:R-:W-:Y:S05]  /*92d0*/  BSYNC.RECONVERGENT B0 ;  /* 0x0000000000007941 */ /* 0x000fea0003800200 */
.L_x_383:
        /* <DEDUP_REMOVED lines=21> */
.L_x_385:
[----:B------:R-:W-:Y:S01]  /*9430*/  BSSY.RECONVERGENT B0, `(.L_x_386) ;  /* 0x0000012000007945 */ /* 0x000fe20003800200 */
[----:B------:R-:W-:Y:S01]  /*9440*/  FFMA.FTZ R21, R83, R21, -R48 ;  /* 0x0000001553157223 */ /* 0x000fe20000010830 */
[----:B0-----:R-:W-:Y:S02]  /*9450*/  FFMA.FTZ R19, R27, R97, -R50 ;  /* 0x000000611b137223 */ /* 0x001fe40000010832 */
        /* <DEDUP_REMOVED lines=15> */
.L_x_387:
[----:B------:R-:W-:Y:S05]  /*9550*/  BSYNC.RECONVERGENT B0 ;  /* 0x0000000000007941 */ /* 0x000fea0003800200 */
.L_x_386:
        /* <DEDUP_REMOVED lines=21> */
.L_x_388:
        /* <DEDUP_REMOVED lines=18> */
.L_x_390:
[----:B------:R-:W-:Y:S05]  /*97d0*/  BSYNC.RECONVERGENT B0 ;  /* 0x0000000000007941 */ /* 0x000fea0003800200 */
.L_x_389:
        /* <DEDUP_REMOVED lines=21> */
.L_x_391:
        /* <DEDUP_REMOVED lines=18> */
.L_x_393:
[----:B------:R-:W-:Y:S05]  /*9a50*/  BSYNC.RECONVERGENT B0 ;  /* 0x0000000000007941 */ /* 0x000fea0003800200 */
.L_x_392:
        /* <DEDUP_REMOVED lines=21> */
.L_x_394:
        /* <DEDUP_REMOVED lines=18> */
.L_x_396:
[----:B------:R-:W-:Y:S05]  /*9cd0*/  BSYNC.RECONVERGENT B0 ;  /* 0x0000000000007941 */ /* 0x000fea0003800200 */
.L_x_395:
        /* <DEDUP_REMOVED lines=21> */
.L_x_397:
[----:B------:R-:W-:Y:S01]  /*9e30*/  BSSY.RECONVERGENT B0, `(.L_x_398) ;  /* 0x0000012000007945 */ /* 0x000fe20003800200 */
[----:B0-----:R-:W-:Y:S01]  /*9e40*/  FFMA.FTZ R19, R83, R80, -R24 ;  /* 0x0000005053137223 */ /* 0x001fe20000010818 */
        /* <DEDUP_REMOVED lines=16> */
.L_x_399:
[----:B------:R-:W-:Y:S05]  /*9f50*/  BSYNC.RECONVERGENT B0 ;  /* 0x0000000000007941 */ /* 0x000fea0003800200 */
.L_x_398:
        /* <DEDUP_REMOVED lines=21> */
.L_x_400:
[----:B------:R-:W-:Y:S01]  /*a0b0*/  ISETP.GE.AND.EX P3, PT, R13, UR13, PT, P3 ;  /* 0x0000000d0d007c0c */ /* 0x000fe2000bf66330 */
[----:B------:R-:W-:Y:S01]  /*a0c0*/  FFMA.FTZ R81, R83, R81, -R20 ;  /* 0x0000005153517223 */ /* 0x000fe20000010814 */
[----:B------:R-:W-:Y:S01]  /*a0d0*/  FFMA.FTZ R27, R27, R87, -R32 ;  /* 0x000000571b1b7223 */ /* 0x000fe20000010820 */
[----:B------:R-:W-:Y:S02]  /*a0e0*/  BSSY.RECONVERGENT B0, `(.L_x_401) ;  /* 0x000000f000007945 */ /* 0x000fe40003800200 */
[-C--:B------:R-:W-:Y:S01]  /*a0f0*/  FMUL.FTZ R17, R81, R118.reuse ;  /* 0x0000007651117220 */ /* 0x080fe20000410000 */
[----:B------:R-:W-:-:S07]  /*a100*/  FMUL.FTZ R118, R27, R118 ;  /* 0x000000761b767220 */ /* 0x000fce0000410000 */
        /* <DEDUP_REMOVED lines=12> */
.L_x_402:
[----:B------:R-:W-:Y:S05]  /*a1d0*/  BSYNC.RECONVERGENT B0 ;  /* 0x0000000000007941 */ /* 0x000fea0003800200 */
.L_x_401:
[----:B------:R-:W-:Y:S02]  /*a1e0*/  IADD3 R60, PT, PT, R3, R60, RZ ;  /* 0x0000003c033c7210 */ /* 0x000fe40007ffe0ff */
[----:B------:R-:W-:Y:S02]  /*a1f0*/  IADD3 R61, PT, PT, R61, 0x1, RZ ;  /* 0x000000013d3d7810 */ /* 0x000fe40007ffe0ff */
[----:B------:R-:W-:-:S13]  /*a200*/  ISETP.GE.AND P0, PT, R60, UR4, PT ;  /* 0x000000043c007c0c */ /* 0x000fda000bf06270 */
[----:B------:R-:W-:Y:S05]  /*a210*/  @!P0 BRA `(.L_x_403) ;  /* 0xffffff6000348947 */ /* 0x000fea000383ffff */
.L_x_336:
        /* <DEDUP_REMOVED lines=19> */
.L_x_405:
[----:B------:R-:W-:Y:S05]  /*a350*/  BSYNC.RECONVERGENT B0 ;  /* 0x0000000000007941 */ /* 0x000fea0003800200 */
.L_x_404:
[----:B------:R-:W-:Y:S05]  /*a360*/  @P0 EXIT ;  /* 0x000000000000094d */ /* 0x000fea0003800000 */
[----:B------:R-:W-:Y:S05]  /*a370*/  @P2 BRA `(.L_x_406) ;  /* 0x0000000000202947 */ /* 0x000fea0003800000 */
[----:B------:R-:W-:-:S05]  /*a380*/  IMAD R0, R6, R7, RZ ;  /* 0x0000000706007224 */ /* 0x000fca00078e02ff */
[----:B------:R-:W-:-:S13]  /*a390*/  ISETP.NE.AND P0, PT, R0, -0x1, PT ;  /* 0xffffffff0000780c */ /* 0x000fda0003f05270 */
[----:B------:R-:W-:Y:S05]  /*a3a0*/  @!P0 BRA `(.L_x_406) ;  /* 0x0000000000148947 */ /* 0x000fea0003800000 */
.L_x_407:
[----:B--2---:R-:W2:Y:S04]  /*a3b0*/  LDG.E.STRONG.GPU R3, desc[UR8][R4.64] ;  /* 0x0000000804037981 */ /* 0x004ea8000c1ef900 */
[----:B--2---:R-:W-:Y:S01]  /*a3c0*/  CCTL.IVALL ;  /* 0x00000000ff00798f */ /* 0x004fe20002000000 */
[----:B------:R-:W-:Y:S05]  /*a3d0*/  YIELD ;  /* 0x0000000000007946 */ /* 0x000fea0003800000 */
[----:B------:R-:W-:-:S13]  /*a3e0*/  ISETP.NE.AND P0, PT, R3, R0, PT ;  /* 0x000000000300720c */ /* 0x000fda0003f05270 */
[----:B------:R-:W-:Y:S05]  /*a3f0*/  @P0 BRA `(.L_x_407) ;  /* 0xfffffffc00ec0947 */ /* 0x000fea000383ffff */
.L_x_406:
        /* <DEDUP_REMOVED lines=20> */
[----:B01----:R-:W-:Y:S01]  /*a540*/  IADD3 R14, P1, PT, R4, R5, RZ ;  /* 0x00000005040e7210 */ /* 0x003fe20007f3e0ff */
        /* <DEDUP_REMOVED lines=25> */
[----:B------:R-:W-:Y:S01]  /*a6e0*/  IADD3 R2, P3, PT, R5, R2, RZ ;  /* 0x0000000205027210 */ /* 0x000fe20007f7e0ff */
[----:B------:R-:W-:Y:S01]  /*a6f0*/  IMAD.WIDE.U32 R4, R32, 0x4, RZ ;  /* 0x0000000420047825 */ /* 0x000fe200078e00ff */
        /* <DEDUP_REMOVED lines=12> */
.L_x_410:
        /* <DEDUP_REMOVED lines=14> */
[----:B------:R-:W-:-:S04]  /*a8a0*/  IADD3 R14, P1, PT, R14, 0x1, RZ ;  /* 0x000000010e0e7810 */ /* 0x000fc80007f3e0ff */
[----:B------:R-:W-:Y:S02]  /*a8b0*/  IADD3.X R16, PT, PT, RZ, R16, RZ, P1, !PT ;  /* 0x00000010ff107210 */ /* 0x000fe40000ffe4ff */
[----:B------:R-:W-:-:S04]  /*a8c0*/  ISETP.NE.U32.AND P1, PT, R14, RZ, PT ;  /* 0x000000ff0e00720c */ /* 0x000fc80003f25070 */
[----:B------:R-:W-:Y:S02]  /*a8d0*/  ISETP.NE.AND.EX P1, PT, R16, RZ, PT, P1 ;  /* 0x000000ff1000720c */ /* 0x000fe40003f25310 */
[----:B------:R-:W-:Y:S02]  /*a8e0*/  IADD3 R22, P2, PT, R22, 0x400, RZ ;  /* 0x0000040016167810 */ /* 0x000fe40007f5e0ff */
[----:B------:R-:W-:Y:S02]  /*a8f0*/  IADD3 R20, P3, PT, R20, 0x400, RZ ;  /* 0x0000040014147810 */ /* 0x000fe40007f7e0ff */
[----:B------:R-:W-:Y:S02]  /*a900*/  IADD3.X R23, PT, PT, RZ, R23, RZ, P2, !PT ;  /* 0x00000017ff177210 */ /* 0x000fe400017fe4ff */
[----:B--2---:R-:W-:Y:S02]  /*a910*/  F2FP.BF16.F32.PACK_AB R15, R9, R6 ;  /* 0x00000006090f723e */ /* 0x004fe400000010ff */
[----:B------:R-:W-:-:S02]  /*a920*/  MOV R6, R18 ;  /* 0x0000001200067202 */ /* 0x000fc40000000f00 */
[-C--:B------:R-:W-:Y:S02]  /*a930*/  MOV R9, R21.reuse ;  /* 0x0000001500097202 */ /* 0x080fe40000000f00 */
[----:B---3--:R-:W-:Y:S01]  /*a940*/  F2FP.BF16.F32.PACK_AB R17, R13, R10 ;  /* 0x0000000a0d11723e */ /* 0x008fe200000010ff */
[----:B------:R0:W-:Y:S04]  /*a950*/  STG.E desc[UR8][R6.64], R15 ;  /* 0x0000000f06007986 */ /* 0x0001e8000c101908 */
[----:B------:R0:W-:Y:S01]  /*a960*/  STG.E desc[UR8][R8.64], R17 ;  /* 0x0000001108007986 */ /* 0x0001e2000c101908 */
[----:B------:R-:W-:Y:S02]  /*a970*/  IADD3 R18, P4, PT, R18, 0x400, RZ ;  /* 0x0000040012127810 */ /* 0x000fe40007f9e0ff */
[----:B------:R-:W-:-:S02]  /*a980*/  IADD3.X R21, PT, PT, RZ, R21, RZ, P3, !PT ;  /* 0x00000015ff157210 */ /* 0x000fc40001ffe4ff */
[----:B------:R-:W-:Y:S01]  /*a990*/  IADD3.X R19, PT, PT, RZ, R19, RZ, P4, !PT ;  /* 0x00000013ff137210 */ /* 0x000fe200027fe4ff */
[----:B------:R-:W-:Y:S08]  /*a9a0*/  @P1 BRA `(.L_x_410) ;  /* 0xfffffffc00841947 */ /* 0x000ff0000383ffff */
.L_x_409:
[----:B------:R-:W-:Y:S05]  /*a9b0*/  BSYNC.RECONVERGENT B0 ;  /* 0x0000000000007941 */ /* 0x000fea0003800200 */
.L_x_408:
[----:B------:R-:W-:Y:S05]  /*a9c0*/  @!P0 EXIT ;  /* 0x000000000000894d */ /* 0x000fea0003800000 */
[C---:B------:R-:W-:Y:S01]  /*a9d0*/  SHF.L.U64.HI R29, R32.reuse, 0x2, R33 ;  /* 0x00000002201d7819 */ /* 0x040fe20000010221 */
[----:B------:R-:W1:Y:S01]  /*a9e0*/  LDCU.64 UR4, c[0x0][0x3d8] ;  /* 0x00007b00ff0477ac */ /* 0x000e620008000a00 */
[----:B------:R-:W-:Y:S02]  /*a9f0*/  SHF.L.U32 R27, R32, 0x2, RZ ;  /* 0x00000002201b7819 */ /* 0x000fe400000006ff */
[C---:B------:R-:W-:Y:S01]  /*aa00*/  SHF.L.U64.HI R37, R25.reuse, 0x2, R30 ;  /* 0x0000000219257819 */ /* 0x040fe2000001021e */
[----:B------:R-:W2:Y:S01]  /*aa10*/  LDCU.64 UR6, c[0x0][0x388] ;  /* 0x00007100ff0677ac */ /* 0x000ea20008000a00 */
[----:B------:R-:W-:Y:S02]  /*aa20*/  SHF.L.U32 R39, R25, 0x2, RZ ;  /* 0x0000000219277819 */ /* 0x000fe400000006ff */
[C---:B------:R-:W-:Y:S01]  /*aa30*/  SHF.L.U64.HI R33, R3.reuse, 0x2, R0 ;  /* 0x0000000203217819 */ /* 0x040fe20000010200 */
[----:B------:R-:W3:Y:S01]  /*aa40*/  LDCU.64 UR10, c[0x0][0x390] ;  /* 0x00007200ff0a77ac */ /* 0x000ee20008000a00 */
[----:B------:R-:W-:-:S07]  /*aa50*/  SHF.L.U32 R35, R3, 0x2, RZ ;  /* 0x0000000203237819 */ /* 0x000fce00000006ff */
.L_x_411:
[C---:B------:R-:W-:Y:S02]  /*aa60*/  SHF.L.U32 R24, R2.reuse, 0x2, RZ ;  /* 0x0000000202187819 */ /* 0x040fe400000006ff */
[----:B------:R-:W-:Y:S02]  /*aa70*/  SHF.L.U64.HI R26, R2, 0x2, R31 ;  /* 0x00000002021a7819 */ /* 0x000fe4000001021f */
[----:B-1----:R-:W-:-:S04]  /*aa80*/  IADD3 R4, P0, PT, R24, UR4, RZ ;  /* 0x0000000418047c10 */ /* 0x002fc8000ff1e0ff */
[----:B----4-:R-:W-:Y:S02]  /*aa90*/  IADD3.X R5, PT, PT, R26, UR5, RZ, P0, !PT ;  /* 0x000000051a057c10 */ /* 0x010fe400087fe4ff */
[C---:B0-----:R-:W-:Y:S02]  /*aaa0*/  IADD3 R6, P0, PT, R4.reuse, R35, RZ ;  /* 0x0000002304067210 */ /* 0x041fe40007f1e0ff */
[C---:B------:R-:W-:Y:S02]  /*aab0*/  IADD3 R10, P2, PT, R4.reuse, R39, RZ ;  /* 0x00000027040a7210 */ /* 0x040fe40007f5e0ff */
[C---:B------:R-:W-:Y:S02]  /*aac0*/  IADD3.X R7, PT, PT, R5.reuse, R33, RZ, P0, !PT ;  /* 0x0000002105077210 */ /* 0x040fe400007fe4ff */
[----:B------:R-:W-:Y:S02]  /*aad0*/  IADD3 R8, P1, PT, R4, R27, RZ ;  /* 0x0000001b04087210 */ /* 0x000fe40007f3e0ff */
[----:B------:R-:W4:Y:S01]  /*aae0*/  LDG.E R4, desc[UR8][R4.64] ;  /* 0x0000000804047981 */ /* 0x000f22000c1e1900 */
[----:B------:R-:W-:-:S02]  /*aaf0*/  IADD3.X R11, PT, PT, R5, R37, RZ, P2, !PT ;  /* 0x00000025050b7210 */ /* 0x000fc400017fe4ff */
[----:B------:R-:W-:Y:S01]  /*ab00*/  IADD3.X R9, PT, PT, R5, R29, RZ, P1, !PT ;  /* 0x0000001d05097210 */ /* 0x000fe20000ffe4ff */
[----:B------:R-:W4:Y:S04]  /*ab10*/  LDG.E R7, desc[UR8][R6.64] ;  /* 0x0000000806077981 */ /* 0x000f28000c1e1900 */
[----:B------:R-:W5:Y:S04]  /*ab20*/  LDG.E R8, desc[UR8][R8.64] ;  /* 0x0000000808087981 */ /* 0x000f68000c1e1900 */
[----:B------:R-:W5:Y:S01]  /*ab30*/  LDG.E R11, desc[UR8][R10.64] ;  /* 0x000000080a0b7981 */ /* 0x000f62000c1e1900 */
[----:B------:R-:W-:-:S02]  /*ab40*/  LOP3.LUT R16, R24, 0xfffffffc, RZ, 0xc0, !PT ;  /* 0xfffffffc18107812 */ /* 0x000fc400078ec0ff */
[----:B------:R-:W-:Y:S02]  /*ab50*/  LOP3.LUT R15, R26, 0x1, RZ, 0xc0, !PT ;  /* 0x000000011a0f7812 */ /* 0x000fe400078ec0ff */
[----:B--2---:R-:W-:-:S04]  /*ab60*/  IADD3 R12, P0, PT, R16, UR6, RZ ;  /* 0x00000006100c7c10 */ /* 0x004fc8000ff1e0ff */
[C---:B------:R-:W-:Y:S02]  /*ab70*/  IADD3.X R13, PT, PT, R15.reuse, UR7, RZ, P0, !PT ;  /* 0x000000070f0d7c10 */ /* 0x040fe400087fe4ff */
[C---:B---3--:R-:W-:Y:S02]  /*ab80*/  IADD3 R14, P0, PT, R16.reuse, UR10, RZ ;  /* 0x0000000a100e7c10 */ /* 0x048fe4000ff1e0ff */
[----:B------:R-:W-:Y:S02]  /*ab90*/  IADD3 R16, P1, PT, R16, UR4, RZ ;  /* 0x0000000410107c10 */ /* 0x000fe4000ff3e0ff */
[----:B------:R-:W-:Y:S02]  /*aba0*/  IADD3.X R15, PT, PT, R15, UR11, RZ, P0, !PT ;  /* 0x0000000b0f0f7c10 */ /* 0x000fe400087fe4ff */
[----:B----4-:R-:W-:Y:S02]  /*abb0*/  F2FP.BF16.F32.PACK_AB R19, R7, R4 ;  /* 0x000000040713723e */ /* 0x010fe400000010ff */
[----:B------:R-:W-:-:S04]  /*abc0*/  LOP3.LUT R4, R26, 0x3, RZ, 0xc0, !PT ;  /* 0x000000031a047812 */ /* 0x000fc800078ec0ff */
[----:B------:R-:W-:Y:S02]  /*abd0*/  IADD3.X R17, PT, PT, R4, UR5, RZ, P1, !PT ;  /* 0x0000000504117c10 */ /* 0x000fe40008ffe4ff */
[----:B-----5:R-:W-:Y:S02]  /*abe0*/  F2FP.BF16.F32.PACK_AB R21, R11, R8 ;  /* 0x000000080b15723e */ /* 0x020fe400000010ff */
        /* <DEDUP_REMOVED lines=9> */
[----:B0-----:R-:W2:Y:S04]  /*ac80*/  LDG.E R19, desc[UR8][R4.64+0x400] ;  /* 0x0004000804137981 */ /* 0x001ea8000c1e1900 */
[----:B------:R-:W3:Y:S04]  /*ac90*/  LDG.E R20, desc[UR8][R6.64+0x400] ;  /* 0x0004000806147981 */ /* 0x000ee8000c1e1900 */
[----:B------:R-:W3:Y:S01]  /*aca0*/  LDG.E R23, desc[UR8][R8.64+0x400] ;  /* 0x0004000808177981 */ /* 0x000ee2000c1e1900 */
        /* <DEDUP_REMOVED lines=30> */
[----:B------:R-:W5:Y:S04]  /*ae90*/  LDG.E R6, desc[UR8][R6.64+0xc00] ;  /* 0x000c000806067981 */ /* 0x000f68000c1e1900 */
[----:B------:R-:W5:Y:S01]  /*aea0*/  LDG.E R9, desc[UR8][R8.64+0xc00] ;  /* 0x000c000808097981 */ /* 0x000f62000c1e1900 */
[----:B--2---:R-:W-:-:S04]  /*aeb0*/  IADD3 R13, P0, PT, R24, 0xc00, RZ ;  /* 0x00000c00180d7810 */ /* 0x004fc80007f1e0ff */
        /* <DEDUP_REMOVED lines=12> */
[----:B-----5:R-:W-:-:S03]  /*af80*/  F2FP.BF16.F32.PACK_AB R7, R9, R6 ;  /* 0x000000060907723e */ /* 0x020fc600000010ff */
[----:B------:R4:W-:Y:S04]  /*af90*/  STG.E desc[UR8][R12.64], R5 ;  /* 0x000000050c007986 */ /* 0x0009e8000c101908 */
[----:B------:R4:W-:Y:S02]  /*afa0*/  STG.E desc[UR8][R14.64], R7 ;  /* 0x000000070e007986 */ /* 0x0009e4000c101908 */
[----:B------:R-:W-:Y:S05]  /*afb0*/  @P0 BRA `(.L_x_411) ;  /* 0xfffffff800a80947 */ /* 0x000fea000383ffff */
[----:B------:R-:W-:Y:S05]  /*afc0*/  EXIT ;  /* 0x000000000000794d */ /* 0x000fea0003800000 */
.L_x_412:
        /* <DEDUP_REMOVED lines=11> */
.L_x_3414:


//--------------------- .text._Z35group_norm_nhwc_bwd_one_pass_kernelI11Bf16IOFp16WLi64ELi16ELi256EEv26Group_norm_nhwc_bwd_params --------------------------
	.section	.text._Z35group_norm_nhwc_bwd_one_pass_kernelI11Bf16IOFp16WLi64ELi16ELi256EEv26Group_norm_nhwc_bwd_params,"ax",@progbits
	.align	128
        .global         _Z35group_norm_nhwc_bwd_one_pass_kernelI11Bf16IOFp16WLi64ELi16ELi256EEv26Group_norm_nhwc_bwd_params
        .type           _Z35group_norm_nhwc_bwd_one_pass_kernelI11Bf16IOFp16WLi64ELi16ELi256EEv26Group_norm_nhwc_bwd_params,@function
        .size           _Z35group_norm_nhwc_bwd_one_pass_kernelI11Bf16IOFp16WLi64ELi16ELi256EEv26Group_norm_nhwc_bwd_params,(.L_x_3415 - _Z35group_norm_nhwc_bwd_one_pass_kernelI11Bf16IOFp16WLi64ELi16ELi256EEv26Group_norm_nhwc_bwd_params)
        .other          _Z35group_norm_nhwc_bwd_one_pass_kernelI11Bf16IOFp16WLi64ELi16ELi256EEv26Group_norm_nhwc_bwd_params,@"STO_CUDA_ENTRY STV_DEFAULT"
_Z35group_norm_nhwc_bwd_one_pass_kernelI11Bf16IOFp16WLi64ELi16ELi256EEv26Group_norm_nhwc_bwd_params:
.text._Z35group_norm_nhwc_bwd_one_pass_kernelI11Bf16IOFp16WLi64ELi16ELi256EEv26Group_norm_nhwc_bwd_params:
        /* <DEDUP_REMOVED lines=39> */
.L_x_438:
        /* <DEDUP_REMOVED lines=24> */
[----:B------:R-:W-:Y:S01]  /*03f0*/  IMAD R4, R9, R4, R8 ;  /* 0x0000000409047224 */ /* 0x000fe200078e0208 */
[----:B------:R-:W-:-:S04]  /*0400*/  LOP3.LUT R8, R12, UR14, RZ, 0x3c, !PT ;  /* 0x0000000e0c087c12 */ /* 0x000fc8000f8e3cff */
[----:B------:R-:W-:Y:S02]  /*0410*/  ISETP.GT.U32.AND P1, PT, R9, R4, PT ;  /* 0x000000040900720c */ /* 0x000fe40003f24070 */
[----:B------:R-:W-:-:S11]  /*0420*/  ISETP.GE.AND P2, PT, R8, RZ, PT ;  /* 0x000000ff0800720c */ /* 0x000fd60003f46270 */
[----:B------:R-:W-:-:S04]  /*0430*/  @!P1 IADD3 R4, PT, PT, R4, -R9, RZ ;  /* 0x8000000904049210 */ /* 0x000fc80007ffe0ff */
[CC--:B------:R-:W-:Y:S02]  /*0440*/  ISETP.GE.U32.AND P4, PT, R4.reuse, R9.reuse, PT ;  /* 0x000000090400720c */ /* 0x0c0fe40003f86070 */
[-C--:B------:R-:W-:Y:S02]  /*0450*/  ISETP.GT.U32.AND P5, PT, R9, R4.reuse, PT ;  /* 0x000000040900720c */ /* 0x080fe40003fa4070 */
[----:B------:R-:W-:Y:S02]  /*0460*/  IADD3 R9, PT, PT, R4, -R9, RZ ;  /* 0x8000000904097210 */ /* 0x000fe40007ffe0ff */
[----:B------:R-:W-:Y:S02]  /*0470*/  @!P1 IADD3 R10, PT, PT, R10, 0x1, RZ ;  /* 0x000000010a0a9810 */ /* 0x000fe40007ffe0ff */
[----:B------:R-:W-:Y:S02]  /*0480*/  SEL R4, R9, R4, !P5 ;  /* 0x0000000409047207 */ /* 0x000fe40006800000 */
[----:B------:R-:W-:Y:S01]  /*0490*/  ISETP.GE.U32.AND P1, PT, R35, UR16, PT ;  /* 0x0000001023007c0c */ /* 0x000fe2000bf26070 */
[----:B------:R-:W0:Y:S02]  /*04a0*/  @!P0 LDC.64 R8, c[0x0][0x3f8] ;  /* 0x0000fe00ff088b82 */ /* 0x000e240000000a00 */
[----:B------:R-:W-:-:S02]  /*04b0*/  @P4 IADD3 R10, PT, PT, R10, 0x1, RZ ;  /* 0x000000010a0a4810 */ /* 0x000fc40007ffe0ff */
[----:B------:R-:W-:Y:S02]  /*04c0*/  ISETP.NE.AND P4, PT, R12, RZ, PT ;  /* 0x000000ff0c00720c */ /* 0x000fe40003f85270 */
[----:B------:R-:W-:Y:S02]  /*04d0*/  LOP3.LUT R11, RZ, R12, RZ, 0x33, !PT ;  /* 0x0000000cff0b7212 */ /* 0x000fe400078e33ff */
[----:B------:R-:W-:Y:S02]  /*04e0*/  @!P3 IADD3 R4, PT, PT, -R4, RZ, RZ ;  /* 0x000000ff0404b210 */ /* 0x000fe40007ffe1ff */
[----:B------:R-:W-:Y:S02]  /*04f0*/  @!P2 IADD3 R10, PT, PT, -R10, RZ, RZ ;  /* 0x000000ff0a0aa210 */ /* 0x000fe40007ffe1ff */
[----:B------:R-:W-:Y:S02]  /*0500*/  ISETP.GE.AND.EX P1, PT, R5, UR17, PT, P1 ;  /* 0x0000001105007c0c */ /* 0x000fe4000bf26310 */
[----:B------:R-:W-:-:S02]  /*0510*/  SEL R13, R11, R4, !P4 ;  /* 0x000000040b0d7207 */ /* 0x000fc40006000000 */
[----:B------:R-:W-:Y:S02]  /*0520*/  SEL R11, R11, R10, !P4 ;  /* 0x0000000a0b0b7207 */ /* 0x000fe40006000000 */
[----:B------:R-:W-:Y:S02]  /*0530*/  SHF.L.U32 R4, R13, 0x4, RZ ;  /* 0x000000040d047819 */ /* 0x000fe400000006ff */
[----:B------:R-:W-:Y:S02]  /*0540*/  SHF.R.S32.HI R10, RZ, 0x1f, R11 ;  /* 0x0000001fff0a7819 */ /* 0x000fe4000001140b */
[----:B------:R-:W-:Y:S02]  /*0550*/  SHF.R.S32.HI R43, RZ, 0x1f, R4 ;  /* 0x0000001fff2b7819 */ /* 0x000fe40000011404 */
[----:B------:R-:W-:Y:S01]  /*0560*/  LOP3.LUT R42, R4, R39, RZ, 0xfc, !PT ;  /* 0x00000027042a7212 */ /* 0x000fe200078efcff */
[----:B------:R-:W-:Y:S01]  /*0570*/  IMAD R10, R10, UR18, RZ ;  /* 0x000000120a0a7c24 */ /* 0x000fe2000f8e02ff */
[----:B------:R-:W4:Y:S03]  /*0580*/  @!P1 LDC.64 R22, c[0x0][0x3f8] ;  /* 0x0000fe00ff169b82 */ /* 0x000f260000000a00 */
        /* <DEDUP_REMOVED lines=9> */
[----:B------:R-:W-:-:S02]  /*0620*/  @!P0 IADD3 R17, PT, PT, R17, R11, RZ ;  /* 0x0000000b11118210 */ /* 0x000fc40007ffe0ff */
[----:B------:R-:W-:-:S03]  /*0630*/  @!P0 SHF.L.U32 R27, R16, 0x1, RZ ;  /* 0x00000001101b8819 */ /* 0x000fc600000006ff */
[----:B------:R-:W5:Y:S01]  /*0640*/  @!P1 LDC.64 R10, c[0x0][0x398] ;  /* 0x0000e600ff0a9b82 */ /* 0x000f620000000a00 */
[----:B------:R-:W-:Y:S01]  /*0650*/  @!P0 SHF.L.U64.HI R12, R16, 0x1, R17 ;  /* 0x00000001100c8819 */ /* 0x000fe20000010211 */
[----:B----4-:R-:W-:Y:S01]  /*0660*/  @!P1 IMAD R24, R5, R22, RZ ;  /* 0x0000001605189224 */ /* 0x010fe200078e02ff */
[----:B------:R-:W-:-:S05]  /*0670*/  @!P1 MOV R25, R45 ;  /* 0x0000002d00199202 */ /* 0x000fca0000000f00 */
[----:B------:R-:W4:Y:S01]  /*0680*/  @P2 LDC.64 R14, c[0x0][0x3b0] ;  /* 0x0000ec00ff0e2b82 */ /* 0x000f220000000a00 */
[----:B------:R-:W-:Y:S01]  /*0690*/  @!P1 IMAD R23, R35, R23, R24 ;  /* 0x0000001723179224 */ /* 0x000fe200078e0218 */
[----:B------:R-:W-:-:S06]  /*06a0*/  @!P1 MOV R24, R42 ;  /* 0x0000002a00189202 */ /* 0x000fcc0000000f00 */
[----:B------:R-:W4:Y:S01]  /*06b0*/  LDC.64 R16, c[0x0][0x3a8] ;  /* 0x0000ea00ff107b82 */ /* 0x000f220000000a00 */
        /* <DEDUP_REMOVED lines=13> */
[----:B-----5:R-:W-:Y:S01]  /*0790*/  @!P1 IADD3 R10, P4, PT, R23, R10, RZ ;  /* 0x0000000a170a9210 */ /* 0x020fe20007f9e0ff */
[C---:B----4-:R-:W-:Y:S01]  /*07a0*/  @P2 IMAD.WIDE R14, R27.reuse, 0x2, R14 ;  /* 0x000000021b0e2825 */ /* 0x050fe200078e020e */
[----:B------:R-:W-:Y:S01]  /*07b0*/  MOV R30, RZ ;  /* 0x000000ff001e7202 */ /* 0x000fe20000000f00 */
[----:B------:R-:W2:Y:S01]  /*07c0*/  @!P0 LDG.E R34, desc[UR20][R20.64] ;  /* 0x0000001414228981 */ /* 0x000ea2000c1e1900 */
[C---:B------:R-:W-:Y:S01]  /*07d0*/  @!P1 IADD3.X R9, PT, PT, R24.reuse, R9, RZ, P3, !PT ;  /* 0x0000000918099210 */ /* 0x040fe20001ffe4ff */
[----:B------:R-:W-:Y:S01]  /*07e0*/  IMAD.WIDE R16, R27, 0x2, R16 ;  /* 0x000000021b107825 */ /* 0x000fe200078e0210 */
[----:B------:R-:W-:Y:S01]  /*07f0*/  @!P1 IADD3.X R11, PT, PT, R24, R11, RZ, P4, !PT ;  /* 0x0000000b180b9210 */ /* 0x000fe200027fe4ff */
        /* <DEDUP_REMOVED lines=23> */
[----:B----4-:R-:W-:Y:S01]  /*0970*/  PRMT R32, R33, 0x7632, R32 ;  /* 0x0000763221207816 */ /* 0x010fe20000000020 */
[----:B-----5:R-:W-:Y:S02]  /*0980*/  @P2 HADD2.F32 R7, -RZ, R22.H0_H0 ;  /* 0x20000016ff072230 */ /* 0x020fe40000004100 */
[----:B------:R-:W-:Y:S02]  /*0990*/  @P2 HADD2.F32 R27, -RZ, R21.H0_H0 ;  /* 0x20000015ff1b2230 */ /* 0x000fe40000004100 */
[----:B------:R-:W-:Y:S02]  /*09a0*/  HADD2.F32 R4, -RZ, R4.H0_H0 ;  /* 0x20000004ff047230 */ /* 0x000fe40000004100 */
[----:B------:R-:W-:Y:S01]  /*09b0*/  HADD2.F32 R6, -RZ, R20.H0_H0 ;  /* 0x20000014ff067230 */ /* 0x000fe20000004100 */
[----:B------:R-:W-:-:S02]  /*09c0*/  PRMT R26, R30, 0x7632, R26 ;  /* 0x000076321e1a7816 */ /* 0x000fc4000000001a */
        /* <DEDUP_REMOVED lines=39> */
.L_x_414:
        /* <DEDUP_REMOVED lines=32> */
[----:B------:R-:W-:-:S06]  /*0e40*/  SHF.L.U32 R23, R32, 0x10, RZ ;  /* 0x0000001020177819 */ /* 0x000fcc00000006ff */
        /* <DEDUP_REMOVED lines=39> */
.L_x_415:
        /* <DEDUP_REMOVED lines=36> */
.L_x_417:
[----:B------:R-:W-:Y:S05]  /*1300*/  BSYNC.RECONVERGENT B0 ;  /* 0x0000000000007941 */ /* 0x000fea0003800200 */
.L_x_416:
        /* <DEDUP_REMOVED lines=25> */
.L_x_419:
[----:B------:R-:W-:Y:S05]  /*14a0*/  BSYNC.RECONVERGENT B0 ;  /* 0x0000000000007941 */ /* 0x000fea0003800200 */
.L_x_418:
        /* <DEDUP_REMOVED lines=158> */
.L_x_421:
[----:B------:R-:W-:Y:S05]  /*1e90*/  BSYNC.RECONVERGENT B0 ;  /* 0x0000000000007941 */ /* 0x000fea0003800200 */
.L_x_420:
        /* <DEDUP_REMOVED lines=28> */
.L_x_423:
[----:B------:R-:W-:Y:S05]  /*2060*/  BSYNC.RECONVERGENT B0 ;  /* 0x0000000000007941 */ /* 0x000fea0003800200 */
.L_x_422:
        /* <DEDUP_REMOVED lines=29> */
.L_x_426:
[----:B--2---:R-:W2:Y:S04]  /*2240*/  LDG.E.STRONG.GPU R8, desc[UR20][R10.64] ;  /* 0x000000140a087981 */ /* 0x004ea8000c1ef900 */
[----:B--2---:R-:W-:Y:S01]  /*2250*/  CCTL.IVALL ;  /* 0x00000000ff00798f */ /* 0x004fe20002000000 */
[----:B------:R-:W-:Y:S05]  /*2260*/  YIELD ;  /* 0x0000000000007946 */ /* 0x000fea0003800000 */
[----:B------:R-:W-:-:S13]  /*2270*/  ISETP.NE.AND P1, PT, R8, R15, PT ;  /* 0x0000000f0800720c */ /* 0x000fda0003f25270 */
[----:B------:R-:W-:Y:S05]  /*2280*/  @P1 BRA `(.L_x_426) ;  /* 0xfffffffc00ec1947 */ /* 0x000fea000383ffff */
.L_x_425:
        /* <DEDUP_REMOVED lines=14> */
.L_x_428:
        /* <DEDUP_REMOVED lines=48> */
[----:B------:R-:W-:Y:S01]  /*2670*/  IMAD.U32 R9, RZ, RZ, UR35 ;  /* 0x00000023ff097e24 */ /* 0x000fe2000f8e00ff */
[----:B------:R-:W-:Y:S02]  /*2680*/  @!UP0 UIMAD.WIDE.U32 UR36, UR30, 0x8, UR6 ;  /* 0x000000081e2488a5 */ /* 0x000fe4000f8e0006 */
[----:B------:R-:W-:Y:S01]  /*2690*/  @!UP1 UIMAD.WIDE.U32 UR34, UR18, 0x8, UR6 ;  /* 0x00000008122298a5 */ /* 0x000fe2000f8e0006 */
[----:B------:R-:W-:Y:S02]  /*26a0*/  VOTEU.ALL UP0, P5 ;  /* 0x0000000000ff7886 */ /* 0x000fe40002800000 */
[----:B------:R-:W2:Y:S01]  /*26b0*/  @!P1 LDG.E.64 R8, desc[UR20][R8.64] ;  /* 0x0000001408089981 */ /* 0x000ea2000c1e1b00 */
[----:B------:R-:W-:-:S02]  /*26c0*/  MOV R10, UR36 ;  /* 0x00000024000a7c02 */ /* 0x000fc40008000f00 */
[----:B------:R-:W-:Y:S02]  /*26d0*/  MOV R11, UR37 ;  /* 0x00000025000b7c02 */ /* 0x000fe40008000f00 */
[----:B------:R-:W-:Y:S02]  /*26e0*/  MOV R12, UR34 ;  /* 0x00000022000c7c02 */ /* 0x000fe40008000f00 */
[----:B------:R-:W-:Y:S01]  /*26f0*/  MOV R13, UR35 ;  /* 0x00000023000d7c02 */ /* 0x000fe20008000f00 */
[----:B------:R-:W-:Y:S01]  /*2700*/  @!UP0 UIMAD.WIDE.U32 UR34, UR19, 0x8, UR6 ;  /* 0x00000008132288a5 */ /* 0x000fe2000f8e0006 */
[----:B------:R-:W3:Y:S04]  /*2710*/  @!P4 LDG.E.64 R10, desc[UR20][R10.64] ;  /* 0x000000140a0ac981 */ /* 0x000ee8000c1e1b00 */
[----:B------:R-:W4:Y:S01]  /*2720*/  @!P6 LDG.E.64 R12, desc[UR20][R12.64] ;  /* 0x000000140c0ce981 */ /* 0x000f22000c1e1b00 */
[----:B------:R-:W-:-:S02]  /*2730*/  MOV R14, UR34 ;  /* 0x00000022000e7c02 */ /* 0x000fc40008000f00 */
        /* <DEDUP_REMOVED lines=23> */
.L_x_427:
[----:B------:R-:W-:-:S09]  /*28b0*/  UISETP.NE.AND UP0, UPT, UR27, URZ, UPT ;  /* 0x000000ff1b00728c */ /* 0x000fd2000bf05270 */
[----:B------:R-:W-:Y:S05]  /*28c0*/  BRA.U !UP0, `(.L_x_424) ;  /* 0x0000000508287547 */ /* 0x000fea000b800000 */
[----:B------:R-:W-:Y:S02]  /*28d0*/  UIADD3 UR15, UPT, UPT, UR27, -0x1, URZ ;  /* 0xffffffff1b0f7890 */ /* 0x000fe4000fffe0ff */
[----:B------:R-:W-:Y:S02]  /*28e0*/  ULOP3.LUT UP1, UR16, UR24, 0x3, URZ, 0xc0, !UPT ;  /* 0x0000000318107892 */ /* 0x000fe4000f82c0ff */
[----:B------:R-:W-:-:S09]  /*28f0*/  UISETP.GE.U32.AND UP0, UPT, UR15, 0x3, UPT ;  /* 0x000000030f00788c */ /* 0x000fd2000bf06070 */
[----:B------:R-:W-:Y:S05]  /*2900*/  BRA.U !UP0, `(.L_x_429) ;  /* 0x00000001088c7547 */ /* 0x000fea000b800000 */
[C---:B--2---:R-:W-:Y:S02]  /*2910*/  IADD3 R10, PT, PT, R16.reuse, 0x1, RZ ;  /* 0x00000001100a7810 */ /* 0x044fe40007ffe0ff */
        /* <DEDUP_REMOVED lines=12> */
[----:B------:R-:W-:-:S02]  /*29e0*/  MOV R14, UR23 ;  /* 0x00000017000e7c02 */ /* 0x000fc40008000f00 */
[----:B-1----:R-:W-:Y:S01]  /*29f0*/  MOV R17, UR23 ;  /* 0x0000001700117c02 */ /* 0x002fe20008000f00 */
        /* <DEDUP_REMOVED lines=20> */
.L_x_429:
        /* <DEDUP_REMOVED lines=23> */
.L_x_430:
        /* <DEDUP_REMOVED lines=11> */
.L_x_431:
[----:B------:R-:W-:Y:S05]  /*2d60*/  BSYNC.RECONVERGENT B0 ;  /* 0x0000000000007941 */ /* 0x000fea0003800200 */
.L_x_424:
        /* <DEDUP_REMOVED lines=40> */
.L_x_432:
        /* <DEDUP_REMOVED lines=8> */
[----:B------:R-:W-:Y:S01]  /*3070*/  MOV R9, R45 ;  /* 0x0000002d00097202 */ /* 0x000fe20000000f00 */
[----:B------:R-:W-:Y:S02]  /*3080*/  FFMA.FTZ R11, R4, R33, -R11 ;  /* 0x00000021040b7223 */ /* 0x000fe4000001080b */
[----:B------:R-:W-:Y:S02]  /*3090*/  FMUL.FTZ R16, R16, UR29 ;  /* 0x0000001d10107c20 */ /* 0x000fe40008410000 */
[----:B------:R-:W-:Y:S01]  /*30a0*/  FMUL.FTZ R17, R11, UR29 ;  /* 0x0000001d0b117c20 */ /* 0x000fe20008410000 */
[----:B--2---:R-:W-:-:S02]  /*30b0*/  IMAD R19, R3, UR16, RZ ;  /* 0x0000001003137c24 */ /* 0x004fc4000f8e02ff */
[----:B------:R-:W-:-:S04]  /*30c0*/  IMAD.WIDE.U32 R8, R38, UR16, R8 ;  /* 0x0000001026087c25 */ /* 0x000fc8000f8e0008 */
[----:B------:R-:W-:Y:S01]  /*30d0*/  IMAD R19, R38, UR17, R19 ;  /* 0x0000001126137c24 */ /* 0x000fe2000f8e0213 */
[----:B-1----:R-:W-:-:S04]  /*30e0*/  LEA R10, P0, R8, UR6, 0x1 ;  /* 0x00000006080a7c11 */ /* 0x002fc8000f8008ff */
[----:B------:R-:W-:Y:S02]  /*30f0*/  IADD3 R19, PT, PT, R9, R19, RZ ;  /* 0x0000001309137210 */ /* 0x000fe40007ffe0ff */
[----:B------:R-:W-:Y:S02]  /*3100*/  F2FP.BF16.F32.PACK_AB R9, R16, R17 ;  /* 0x000000111009723e */ /* 0x000fe400000010ff */
[----:B------:R-:W-:-:S05]  /*3110*/  LEA.HI.X R11, R8, UR7, R19, 0x1, P0 ;  /* 0x00000007080b7c11 */ /* 0x000fca00080f0c13 */
[----:B------:R2:W-:Y:S02]  /*3120*/  STG.E desc[UR20][R10.64], R9 ;  /* 0x000000090a007986 */ /* 0x0005e4000c101914 */
.L_x_434:
[----:B------:R-:W-:Y:S05]  /*3130*/  BSYNC.RECONVERGENT B0 ;  /* 0x0000000000007941 */ /* 0x000fea0003800200 */
.L_x_433:
        /* <DEDUP_REMOVED lines=24> */
.L_x_435:
        /* <DEDUP_REMOVED lines=22> */
.L_x_437:
[----:B------:R-:W-:Y:S05]  /*3420*/  BSYNC.RECONVERGENT B0 ;  /* 0x0000000000007941 */ /* 0x000fea0003800200 */
.L_x_436:
[----:B------:R-:W-:Y:S02]  /*3430*/  UIADD3 UR14, UPT, UPT, UR23, UR14, URZ ;  /* 0x0000000e170e7290 */ /* 0x000fe4000fffe0ff */
[----:B------:R-:W-:Y:S02]  /*3440*/  UIADD3 UR4, UPT, UPT, UR4, 0x1, URZ ;  /* 0x0000000104047890 */ /* 0x000fe4000fffe0ff */
[----:B------:R-:W-:-:S09]  /*3450*/  UISETP.GE.AND UP0, UPT, UR14, UR8, UPT ;  /* 0x000000080e00728c */ /* 0x000fd2000bf06270 */
[----:B------:R-:W-:Y:S05]  /*3460*/  BRA.U !UP0, `(.L_x_438) ;  /* 0xffffffcd08807547 */ /* 0x000fea000b83ffff */
.L_x_413:
[----:B-1----:R-:W1:Y:S01]  /*3470*/  LDC R6, c[0x0][0x370] ;  /* 0x0000dc00ff067b82 */ /* 0x002e620000000800 */
[----:B------:R-:W-:Y:S01]  /*3480*/  ISETP.NE.AND P2, PT, R0, RZ, PT ;  /* 0x000000ff0000720c */ /* 0x000fe20003f45270 */
[----:B------:R-:W-:Y:S06]  /*3490*/  BSSY.RECONVERGENT B0, `(.L_x_439) ;  /* 0x0000011000007945 */ /* 0x000fec0003800200 */
[----:B------:R-:W2:Y:S08]  /*34a0*/  LDC R7, c[0x0][0x374] ;  /* 0x0000dd00ff077b82 */ /* 0x000eb00000000800 */
[----:B------:R-:W4:Y:S01]  /*34b0*/  LDC.64 R2, c[0x0][0x3c8] ;  /* 0x0000f200ff027b82 */ /* 0x000f220000000a00 */
[C---:B-1----:R-:W-:Y:S01]  /*34c0*/  VIADD R5, R6.reuse, 0xffffffff ;  /* 0xffffffff06057836 */ /* 0x042fe20000000000 */
[----:B------:R-:W-:-:S02]  /*34d0*/  ISETP.NE.AND P1, PT, R6, 0x1, PT ;  /* 0x000000010600780c */ /* 0x000fc40003f25270 */
        /* <DEDUP_REMOVED lines=12> */
.L_x_440:
[----:B------:R-:W-:Y:S05]  /*35a0*/  BSYNC.RECONVERGENT B0 ;  /* 0x0000000000007941 */ /* 0x000fea0003800200 */
.L_x_439:
[----:B------:R-:W-:Y:S05]  /*35b0*/  @P0 EXIT ;  /* 0x000000000000094d */ /* 0x000fea0003800000 */
[----:B------:R-:W-:Y:S05]  /*35c0*/  @P2 BRA `(.L_x_441) ;  /* 0x0000000000202947 */ /* 0x000fea0003800000 */
[----:B------:R-:W-:-:S05]  /*35d0*/  IMAD R4, R6, R7, RZ ;  /* 0x0000000706047224 */ /* 0x000fca00078e02ff */
[----:B------:R-:W-:-:S13]  /*35e0*/  ISETP.NE.AND P0, PT, R4, -0x1, PT ;  /* 0xffffffff0400780c */ /* 0x000fda0003f05270 */
[----:B------:R-:W-:Y:S05]  /*35f0*/  @!P0 BRA `(.L_x_441) ;  /* 0x0000000000148947 */ /* 0x000fea0003800000 */
.L_x_442:
[----:B-1----:R-:W2:Y:S04]  /*3600*/  LDG.E.STRONG.GPU R5, desc[UR20][R2.64] ;  /* 0x0000001402057981 */ /* 0x002ea8000c1ef900 */
[----:B--2---:R-:W-:Y:S01]  /*3610*/  CCTL.IVALL ;  /* 0x00000000ff00798f */ /* 0x004fe20002000000 */
[----:B------:R-:W-:Y:S05]  /*3620*/  YIELD ;  /* 0x0000000000007946 */ /* 0x000fea0003800000 */
[----:B------:R-:W-:-:S13]  /*3630*/  ISETP.NE.AND P0, PT, R5, R4, PT ;  /* 0x000000040500720c */ /* 0x000fda0003f05270 */
[----:B------:R-:W-:Y:S05]  /*3640*/  @P0 BRA `(.L_x_442) ;  /* 0xfffffffc00ec0947 */ /* 0x000fea000383ffff */
.L_x_441:
        /* <DEDUP_REMOVED lines=60> */
.L_x_445:
[-C--:B-1----:R-:W-:Y:S02]  /*3a10*/  LEA R8, P3, R10, R29.reuse, 0x2 ;  /* 0x0000001d0a087211 */ /* 0x082fe400078610ff */
[-C--:B------:R-:W-:Y:S02]  /*3a20*/  LEA R14, P1, R3, R29.reuse, 0x2 ;  /* 0x0000001d030e7211 */ /* 0x080fe400078210ff */
[----:B------:R-:W-:Y:S02]  /*3a30*/  IADD3 R12, P2, PT, R29, R4, RZ ;  /* 0x000000041d0c7210 */ /* 0x000fe40007f5e0ff */
[C---:B------:R-:W-:Y:S02]  /*3a40*/  IADD3.X R9, PT, PT, R17.reuse, R26, RZ, P3, !PT ;  /* 0x0000001a11097210 */ /* 0x040fe40001ffe4ff */
[----:B------:R-:W-:Y:S02]  /*3a50*/  IADD3.X R15, PT, PT, R17, R30, RZ, P1, !PT ;  /* 0x0000001e110f7210 */ /* 0x000fe40000ffe4ff */
[----:B------:R-:W-:-:S02]  /*3a60*/  MOV R16, R29 ;  /* 0x0000001d00107202 */ /* 0x000fc40000000f00 */
[----:B------:R-:W-:Y:S01]  /*3a70*/  IADD3.X R13, PT, PT, R17, R28, RZ, P2, !PT ;  /* 0x0000001c110d7210 */ /* 0x000fe200017fe4ff */
        /* <DEDUP_REMOVED lines=13> */
[----:B--2---:R-:W-:Y:S02]  /*3b50*/  F2FP.F16.F32.PACK_AB R23, R9, R12 ;  /* 0x0000000c0917723e */ /* 0x004fe400000000ff */
[----:B------:R-:W-:-:S02]  /*3b60*/  MOV R9, R25 ;  /* 0x0000001900097202 */ /* 0x000fc40000000f00 */
[----:B------:R-:W-:Y:S02]  /*3b70*/  MOV R12, R24 ;  /* 0x00000018000c7202 */ /* 0x000fe40000000f00 */
[----:B----4-:R-:W-:-:S05]  /*3b80*/  F2FP.F16.F32.PACK_AB R21, R15, R16 ;  /* 0x000000100f15723e */ /* 0x010fca00000000ff */
[----:B------:R1:W-:Y:S04]  /*3b90*/  STG.E desc[UR20][R8.64], R21 ;  /* 0x0000001508007986 */ /* 0x0003e8000c101914 */
[----:B------:R1:W-:Y:S01]  /*3ba0*/  STG.E desc[UR20][R12.64], R23 ;  /* 0x000000170c007986 */ /* 0x0003e2000c101914 */
[----:B------:R-:W-:Y:S02]  /*3bb0*/  IADD3 R24, P3, PT, R24, 0x400, RZ ;  /* 0x0000040018187810 */ /* 0x000fe40007f7e0ff */
[----:B------:R-:W-:Y:S02]  /*3bc0*/  IADD3.X R25, PT, PT, RZ, R25, RZ, P4, !PT ;  /* 0x00000019ff197210 */ /* 0x000fe400027fe4ff */
[----:B------:R-:W-:Y:S01]  /*3bd0*/  IADD3.X R27, PT, PT, RZ, R27, RZ, P3, !PT ;  /* 0x0000001bff1b7210 */ /* 0x000fe20001ffe4ff */
[----:B------:R-:W-:Y:S08]  /*3be0*/  @P1 BRA `(.L_x_445) ;  /* 0xfffffffc00881947 */ /* 0x000ff0000383ffff */
.L_x_444:
[----:B------:R-:W-:Y:S05]  /*3bf0*/  BSYNC.RECONVERGENT B0 ;  /* 0x0000000000007941 */ /* 0x000fea0003800200 */
.L_x_443:
        /* <DEDUP_REMOVED lines=10> */
.L_x_446:
        /* <DEDUP_REMOVED lines=21> */
[----:B-----5:R-:W-:Y:S02]  /*3df0*/  F2FP.F16.F32.PACK_AB R23, R15, R12 ;  /* 0x0000000c0f17723e */ /* 0x020fe400000000ff */
[----:B------:R-:W-:-:S04]  /*3e00*/  IADD3 R12, P1, PT, R22, UR4, RZ ;  /* 0x00000004160c7c10 */ /* 0x000fc8000ff3e0ff */
[----:B------:R-:W-:Y:S02]  /*3e10*/  IADD3.X R13, PT, PT, R13, UR5, RZ, P1, !PT ;  /* 0x000000050d0d7c10 */ /* 0x000fe40008ffe4ff */
[----:B------:R-:W-:Y:S02]  /*3e20*/  F2FP.F16.F32.PACK_AB R27, R19, R16 ;  /* 0x00000010131b723e */ /* 0x000fe400000000ff */
        /* <DEDUP_REMOVED lines=20> */
[----:B--2---:R-:W-:Y:S02]  /*3f70*/  F2FP.F16.F32.PACK_AB R29, R29, R26 ;  /* 0x0000001a1d1d723e */ /* 0x004fe400000000ff */
[----:B---3--:R-:W-:-:S03]  /*3f80*/  F2FP.F16.F32.PACK_AB R31, R31, R28 ;  /* 0x0000001c1f1f723e */ /* 0x008fc600000000ff */
        /* <DEDUP_REMOVED lines=14> */
[----:B---3--:R-:W-:Y:S02]  /*4070*/  F2FP.F16.F32.PACK_AB R27, R27, R26 ;  /* 0x0000001a1b1b723e */ /* 0x008fe400000000ff */
[----:B----4-:R-:W-:-:S03]  /*4080*/  F2FP.F16.F32.PACK_AB R33, R33, R28 ;  /* 0x0000001c2121723e */ /* 0x010fc600000000ff */
        /* <DEDUP_REMOVED lines=18> */
[----:B---3--:R-:W-:Y:S02]  /*41b0*/  F2FP.F16.F32.PACK_AB R19, R19, R12 ;  /* 0x0000000c1313723e */ /* 0x008fe400000000ff */
[----:B----4-:R-:W-:-:S03]  /*41c0*/  F2FP.F16.F32.PACK_AB R13, R17, R14 ;  /* 0x0000000e110d723e */ /* 0x010fc600000000ff */
[----:B------:R1:W-:Y:S04]  /*41d0*/  STG.E desc[UR20][R20.64], R19 ;  /* 0x0000001314007986 */ /* 0x0003e8000c101914 */
[----:B------:R1:W-:Y:S02]  /*41e0*/  STG.E desc[UR20][R24.64], R13 ;  /* 0x0000000d18007986 */ /* 0x0003e4000c101914 */
[----:B------:R-:W-:Y:S05]  /*41f0*/  @P0 BRA `(.L_x_446) ;  /* 0xfffffff800a80947 */ /* 0x000fea000383ffff */
[----:B------:R-:W-:Y:S05]  /*4200*/  EXIT ;  /* 0x000000000000794d */ /* 0x000fea0003800000 */
.L_x_447:
        /* <DEDUP_REMOVED lines=15> */
.L_x_3415:


//--------------------- .text._Z35group_norm_nhwc_bwd_one_pass_kernelI11Bf16IOFp16WLi128ELi16ELi256EEv26Group_norm_nhwc_bwd_params --------------------------
	.section	.text._Z35group_norm_nhwc_bwd_one_pass_kernelI11Bf16IOFp16WLi128ELi16ELi256EEv26Group_norm_nhwc_bwd_params,"ax",@progbits
	.align	128
        .global         _Z35group_norm_nhwc_bwd_one_pass_kernelI11Bf16IOFp16WLi128ELi16ELi256EEv26Group_norm_nhwc_bwd_params
        .type           _Z35group_norm_nhwc_bwd_one_pass_kernelI11Bf16IOFp16WLi128ELi16ELi256EEv26Group_norm_nhwc_bwd_params,@function
        .size           _Z35group_norm_nhwc_bwd_one_pass_kernelI11Bf16IOFp16WLi128ELi16ELi256EEv26Group_norm_nhwc_bwd_params,(.L_x_3416 - _Z35group_norm_nhwc_bwd_one_pass_kernelI11Bf16IOFp16WLi128ELi16ELi256EEv26Group_norm_nhwc_bwd_params)
        .other          _Z35group_norm_nhwc_bwd_one_pass_kernelI11Bf16IOFp16WLi128ELi16ELi256EEv26Group_norm_nhwc_bwd_params,@"STO_CUDA_ENTRY STV_DEFAULT"
_Z35group_norm_nhwc_bwd_one_pass_kernelI11Bf16IOFp16WLi128ELi16ELi256EEv26Group_norm_nhwc_bwd_params:
.text._Z35group_norm_nhwc_bwd_one_pass_kernelI11Bf16IOFp16WLi128ELi16ELi256EEv26Group_norm_nhwc_bwd_params:
        /* <DEDUP_REMOVED lines=25> */
.L_x_479:
        /* <DEDUP_REMOVED lines=155> */
[----:B------:R-:W-:Y:S01]  /*0b40*/  PRMT R48, R15, 0x7632, R48 ;  /* 0x000076320f307816 */ /* 0x000fe20000000030 */
[----:B---3--:R-:W-:Y:S01]  /*0b50*/  @P4 HADD2.F32 R43, -RZ, R25.H0_H0 ;  /* 0x20000019ff2b4230 */ /* 0x008fe20000004100 */
[----:B----4-:R-:W-:Y:S01]  /*0b60*/  PRMT R49, R34, 0x7632, R49 ;  /* 0x0000763222317816 */ /* 0x010fe20000000031 */
[----:B------:R-:W-:Y:S02]  /*0b70*/  HADD2.F32 R42, -RZ, R42.H0_H0 ;  /* 0x2000002aff2a7230 */ /* 0x000fe40000004100 */
[----:B------:R-:W-:Y:S02]  /*0b80*/  @P4 HADD2.F32 R44, -RZ, R26.H0_H0 ;  /* 0x2000001aff2c4230 */ /* 0x000fe40000004100 */
[----:B------:R-:W-:Y:S01]  /*0b90*/  HADD2.F32 R11, -RZ, R24.H0_H0 ;  /* 0x20000018ff0b7230 */ /* 0x000fe20000004100 */
[----:B------:R-:W-:-:S02]  /*0ba0*/  PRMT R50, R33, 0x7632, R50 ;  /* 0x0000763221327816 */ /* 0x000fc40000000032 */
        /* <DEDUP_REMOVED lines=76> */
.L_x_449:
        /* <DEDUP_REMOVED lines=144> */
.L_x_450:
        /* <DEDUP_REMOVED lines=44> */
.L_x_452:
[----:B------:R-:W-:Y:S05]  /*1c30*/  BSYNC.RECONVERGENT B0 ;  /* 0x0000000000007941 */ /* 0x000fea0003800200 */
.L_x_451:
        /* <DEDUP_REMOVED lines=22> */
.L_x_454:
[----:B------:R-:W-:Y:S05]  /*1da0*/  BSYNC.RECONVERGENT B0 ;  /* 0x0000000000007941 */ /* 0x000fea0003800200 */
.L_x_453:
        /* <DEDUP_REMOVED lines=159> */
.L_x_456:
[----:B------:R-:W-:Y:S05]  /*27a0*/  BSYNC.RECONVERGENT B0 ;  /* 0x0000000000007941 */ /* 0x000fea0003800200 */
.L_x_455:
        /* <DEDUP_REMOVED lines=28> */
.L_x_458:
[----:B------:R-:W-:Y:S05]  /*2970*/  BSYNC.RECONVERGENT B0 ;  /* 0x0000000000007941 */ /* 0x000fea0003800200 */
.L_x_457:
        /* <DEDUP_REMOVED lines=24> */
.L_x_461:
[----:B----4-:R-:W2:Y:S04]  /*2b00*/  LDG.E.STRONG.GPU R18, desc[UR8][R16.64] ;  /* 0x0000000810127981 */ /* 0x010ea8000c1ef900 */
[----:B--2---:R-:W-:Y:S01]  /*2b10*/  CCTL.IVALL ;  /* 0x00000000ff00798f */ /* 0x004fe20002000000 */
[----:B------:R-:W-:Y:S05]  /*2b20*/  YIELD ;  /* 0x0000000000007946 */ /* 0x000fea0003800000 */
[----:B------:R-:W-:-:S13]  /*2b30*/  ISETP.NE.AND P1, PT, R18, R23, PT ;  /* 0x000000171200720c */ /* 0x000fda0003f25270 */
[----:B------:R-:W-:Y:S05]  /*2b40*/  @P1 BRA `(.L_x_461) ;  /* 0xfffffffc00ec1947 */ /* 0x000fea000383ffff */
.L_x_460:
        /* <DEDUP_REMOVED lines=15> */
.L_x_463:
        /* <DEDUP_REMOVED lines=59> */
.L_x_462:
        /* <DEDUP_REMOVED lines=34> */
.L_x_464:
        /* <DEDUP_REMOVED lines=18> */
.L_x_465:
        /* <DEDUP_REMOVED lines=9> */
.L_x_466:
[----:B------:R-:W-:Y:S05]  /*33c0*/  BSYNC.RECONVERGENT B0 ;  /* 0x0000000000007941 */ /* 0x000fea0003800200 */
.L_x_459:
        /* <DEDUP_REMOVED lines=57> */
.L_x_467:
        /* <DEDUP_REMOVED lines=18> */
.L_x_469:
[----:B------:R-:W-:Y:S05]  /*3880*/  BSYNC.RECONVERGENT B0 ;  /* 0x0000000000007941 */ /* 0x000fea0003800200 */
.L_x_468:
        /* <DEDUP_REMOVED lines=23> */
.L_x_470:
        /* <DEDUP_REMOVED lines=20> */
.L_x_472:
[----:B------:R-:W-:Y:S05]  /*3b40*/  BSYNC.RECONVERGENT B0 ;  /* 0x0000000000007941 */ /* 0x000fea0003800200 */
.L_x_471:
        /* <DEDUP_REMOVED lines=33> */
.L_x_473:
        /* <DEDUP_REMOVED lines=18> */
.L_x_475:
[----:B------:R-:W-:Y:S05]  /*3e80*/  BSYNC.RECONVERGENT B0 ;  /* 0x0000000000007941 */ /* 0x000fea0003800200 */
.L_x_474:
        /* <DEDUP_REMOVED lines=21> */
.L_x_476:
        /* <DEDUP_REMOVED lines=18> */
.L_x_478:
[----:B------:R-:W-:Y:S05]  /*4100*/  BSYNC.RECONVERGENT B0 ;  /* 0x0000000000007941 */ /* 0x000fea0003800200 */
.L_x_477:
[----:B------:R-:W-:Y:S02]  /*4110*/  IADD3 R37, PT, PT, R4, R37, RZ ;  /* 0x0000002504257210 */ /* 0x000fe40007ffe0ff */
[----:B------:R-:W-:Y:S02]  /*4120*/  IADD3 R38, PT, PT, R38, 0x1, RZ ;  /* 0x0000000126267810 */ /* 0x000fe40007ffe0ff */
[----:B------:R-:W-:-:S13]  /*4130*/  ISETP.GE.AND P0, PT, R37, UR4, PT ;  /* 0x0000000425007c0c */ /* 0x000fda000bf06270 */
[----:B------:R-:W-:Y:S05]  /*4140*/  @!P0 BRA `(.L_x_479) ;  /* 0xffffffc000108947 */ /* 0x000fea000383ffff */
.L_x_448:
        /* <DEDUP_REMOVED lines=19> */
.L_x_481:
[----:B------:R-:W-:Y:S05]  /*4280*/  BSYNC.RECONVERGENT B0 ;  /* 0x0000000000007941 */ /* 0x000fea0003800200 */
.L_x_480:
[----:B------:R-:W-:Y:S05]  /*4290*/  @P0 EXIT ;  /* 0x000000000000094d */ /* 0x000fea0003800000 */
[----:B------:R-:W-:Y:S05]  /*42a0*/  @P2 BRA `(.L_x_482) ;  /* 0x0000000000202947 */ /* 0x000fea0003800000 */
[----:B------:R-:W-:-:S05]  /*42b0*/  IMAD R0, R6, R7, RZ ;  /* 0x0000000706007224 */ /* 0x000fca00078e02ff */
[----:B------:R-:W-:-:S13]  /*42c0*/  ISETP.NE.AND P0, PT, R0, -0x1, PT ;  /* 0xffffffff0000780c */ /* 0x000fda0003f05270 */
[----:B------:R-:W-:Y:S05]  /*42d0*/  @!P0 BRA `(.L_x_482) ;  /* 0x0000000000148947 */ /* 0x000fea0003800000 */
.L_x_483:
[----:B--2---:R-:W2:Y:S04]  /*42e0*/  LDG.E.STRONG.GPU R3, desc[UR8][R4.64] ;  /* 0x0000000804037981 */ /* 0x004ea8000c1ef900 */
[----:B--2---:R-:W-:Y:S01]  /*42f0*/  CCTL.IVALL ;  /* 0x00000000ff00798f */ /* 0x004fe20002000000 */
[----:B------:R-:W-:Y:S05]  /*4300*/  YIELD ;  /* 0x0000000000007946 */ /* 0x000fea0003800000 */
[----:B------:R-:W-:-:S13]  /*4310*/  ISETP.NE.AND P0, PT, R3, R0, PT ;  /* 0x000000000300720c */ /* 0x000fda0003f05270 */
[----:B------:R-:W-:Y:S05]  /*4320*/  @P0 BRA `(.L_x_483) ;  /* 0xfffffffc00ec0947 */ /* 0x000fea000383ffff */
.L_x_482:
        /* <DEDUP_REMOVED lines=60> */
.L_x_486:
        /* <DEDUP_REMOVED lines=24> */
[----:B--2---:R-:W-:Y:S02]  /*4870*/  F2FP.F16.F32.PACK_AB R19, R11, R6 ;  /* 0x000000060b13723e */ /* 0x004fe400000000ff */
[-C--:B------:R-:W-:Y:S02]  /*4880*/  MOV R11, R25.reuse ;  /* 0x00000019000b7202 */ /* 0x080fe40000000f00 */
[----:B---3--:R-:W-:Y:S01]  /*4890*/  F2FP.F16.F32.PACK_AB R21, R17, R14 ;  /* 0x0000000e1115723e */ /* 0x008fe200000000ff */
[----:B------:R1:W-:Y:S04]  /*48a0*/  STG.E desc[UR8][R8.64], R19 ;  /* 0x0000001308007986 */ /* 0x0003e8000c101908 */
[----:B------:R1:W-:Y:S01]  /*48b0*/  STG.E desc[UR8][R10.64], R21 ;  /* 0x000000150a007986 */ /* 0x0003e2000c101908 */
[----:B------:R-:W-:Y:S01]  /*48c0*/  IADD3.X R25, PT, PT, RZ, R25, RZ, P3, !PT ;  /* 0x00000019ff197210 */ /* 0x000fe20001ffe4ff */
[----:B------:R-:W-:Y:S06]  /*48d0*/  @P1 BRA `(.L_x_486) ;  /* 0xfffffffc00841947 */ /* 0x000fec000383ffff */
.L_x_485:
[----:B------:R-:W-:Y:S05]  /*48e0*/  BSYNC.RECONVERGENT B0 ;  /* 0x0000000000007941 */ /* 0x000fea0003800200 */
.L_x_484:
        /* <DEDUP_REMOVED lines=10> */
.L_x_487:
        /* <DEDUP_REMOVED lines=21> */
[----:B---3--:R-:W-:Y:S02]  /*4ae0*/  F2FP.F16.F32.PACK_AB R29, R7, R4 ;  /* 0x00000004071d723e */ /* 0x008fe400000000ff */
[----:B------:R-:W-:-:S04]  /*4af0*/  IADD3 R4, P1, PT, R16, UR4, RZ ;  /* 0x0000000410047c10 */ /* 0x000fc8000ff3e0ff */
[----:B------:R-:W-:Y:S02]  /*4b00*/  IADD3.X R5, PT, PT, R5, UR5, RZ, P1, !PT ;  /* 0x0000000505057c10 */ /* 0x000fe40008ffe4ff */
[----:B----4-:R-:W-:Y:S02]  /*4b10*/  F2FP.F16.F32.PACK_AB R31, R11, R8 ;  /* 0x000000080b1f723e */ /* 0x010fe400000000ff */
        /* <DEDUP_REMOVED lines=56> */
[----:B----4-:R-:W-:Y:S02]  /*4ea0*/  F2FP.F16.F32.PACK_AB R11, R11, R4 ;  /* 0x000000040b0b723e */ /* 0x010fe400000000ff */
[----:B-----5:R-:W-:-:S03]  /*4eb0*/  F2FP.F16.F32.PACK_AB R5, R9, R6 ;  /* 0x000000060905723e */ /* 0x020fc600000000ff */
[----:B------:R3:W-:Y:S04]  /*4ec0*/  STG.E desc[UR8][R28.64], R11 ;  /* 0x0000000b1c007986 */ /* 0x0007e8000c101908 */
[----:B------:R3:W-:Y:S02]  /*4ed0*/  STG.E desc[UR8][R26.64], R5 ;  /* 0x000000051a007986 */ /* 0x0007e4000c101908 */
[----:B------:R-:W-:Y:S05]  /*4ee0*/  @P0 BRA `(.L_x_487) ;  /* 0xfffffff800a80947 */ /* 0x000fea000383ffff */
[----:B------:R-:W-:Y:S05]  /*4ef0*/  EXIT ;  /* 0x000000000000794d */ /* 0x000fea0003800000 */
.L_x_488:
        /* <DEDUP_REMOVED lines=16> */
.L_x_3416:


//--------------------- .text._Z35group_norm_nhwc_bwd_one_pass_kernelI11Bf16IOFp16WLi256ELi16ELi256EEv26Group_norm_nhwc_bwd_params --------------------------
	.section	.text._Z35group_norm_nhwc_bwd_one_pass_kernelI11Bf16IOFp16WLi256ELi16ELi256EEv26Group_norm_nhwc_bwd_params,"ax",@progbits
	.align	128
        .global         _Z35group_norm_nhwc_bwd_one_pass_kernelI11Bf16IOFp16WLi256ELi16ELi256EEv26Group_norm_nhwc_bwd_params
        .type           _Z35group_norm_nhwc_bwd_one_pass_kernelI11Bf16IOFp16WLi256ELi16ELi256EEv26Group_norm_nhwc_bwd_params,@function
        .size           _Z35group_norm_nhwc_bwd_one_pass_kernelI11Bf16IOFp16WLi256ELi16ELi256EEv26Group_norm_nhwc_bwd_params,(.L_x_3417 - _Z35group_norm_nhwc_bwd_one_pass_kernelI11Bf16IOFp16WLi256ELi16ELi256EEv26Group_norm_nhwc_bwd_params)
        .other          _Z35group_norm_nhwc_bwd_one_pass_kernelI11Bf16IOFp16WLi256ELi16ELi256EEv26Group_norm_nhwc_bwd_params,@"STO_CUDA_ENTRY STV_DEFAULT"
_Z35group_norm_nhwc_bwd_one_pass_kernelI11Bf16IOFp16WLi256ELi16ELi256EEv26Group_norm_nhwc_bwd_params:
.text._Z35group_norm_nhwc_bwd_one_pass_kernelI11Bf16IOFp16WLi256ELi16ELi256EEv26Group_norm_nhwc_bwd_params:
        /* <DEDUP_REMOVED lines=21> */
.L_x_532:
        /* <DEDUP_REMOVED lines=255> */
[----:B------:R-:W-:Y:S01]  /*1140*/  PRMT R19, R44, 0x7632, R19 ;  /* 0x000076322c137816 */ /* 0x000fe20000000013 */
[----:B------:R-:W-:Y:S02]  /*1150*/  @P6 HADD2.F32 R3, -RZ, R28.H0_H0 ;  /* 0x2000001cff036230 */ /* 0x000fe40000004100 */
[----:B------:R-:W-:Y:S02]  /*1160*/  @P6 HADD2.F32 R4, -RZ, R29.H0_H0 ;  /* 0x2000001dff046230 */ /* 0x000fe40000004100 */
[----:B------:R-:W-:Y:S02]  /*1170*/  HADD2.F32 R5, -RZ, R26.H0_H0 ;  /* 0x2000001aff057230 */ /* 0x000fe40000004100 */
[----:B------:R-:W-:Y:S01]  /*1180*/  HADD2.F32 R6, -RZ, R27.H0_H0 ;  /* 0x2000001bff067230 */ /* 0x000fe20000004100 */
[----:B------:R-:W-:-:S02]  /*1190*/  PRMT R18, R38, 0x7632, R18 ;  /* 0x0000763226127816 */ /* 0x000fc40000000012 */
        /* <DEDUP_REMOVED lines=152> */
.L_x_490:
        /* <DEDUP_REMOVED lines=300> */
.L_x_491:
        /* <DEDUP_REMOVED lines=46> */
.L_x_493:
[----:B------:R-:W-:Y:S05]  /*30c0*/  BSYNC.RECONVERGENT B0 ;  /* 0x0000000000007941 */ /* 0x000fea0003800200 */
.L_x_492:
        /* <DEDUP_REMOVED lines=22> */
.L_x_495:
[----:B------:R-:W-:Y:S05]  /*3230*/  BSYNC.RECONVERGENT B0 ;  /* 0x0000000000007941 */ /* 0x000fea0003800200 */
.L_x_494:
        /* <DEDUP_REMOVED lines=159> */
.L_x_497:
[----:B------:R-:W-:Y:S05]  /*3c30*/  BSYNC.RECONVERGENT B0 ;  /* 0x0000000000007941 */ /* 0x000fea0003800200 */
.L_x_496:
        /* <DEDUP_REMOVED lines=28> */
.L_x_499:
[----:B------:R-:W-:Y:S05]  /*3e00*/  BSYNC.RECONVERGENT B0 ;  /* 0x0000000000007941 */ /* 0x000fea0003800200 */
.L_x_498:
        /* <DEDUP_REMOVED lines=24> */
.L_x_502:
[----:B------:R-:W2:Y:S04]  /*3f90*/  LDG.E.STRONG.GPU R7, desc[UR8][R12.64] ;  /* 0x000000080c077981 */ /* 0x000ea8000c1ef900 */
[----:B--2---:R-:W-:Y:S01]  /*3fa0*/  CCTL.IVALL ;  /* 0x00000000ff00798f */ /* 0x004fe20002000000 */
[----:B------:R-:W-:Y:S05]  /*3fb0*/  YIELD ;  /* 0x0000000000007946 */ /* 0x000fea0003800000 */
[----:B------:R-:W-:-:S13]  /*3fc0*/  ISETP.NE.AND P1, PT, R7, R16, PT ;  /* 0x000000100700720c */ /* 0x000fda0003f25270 */
[----:B------:R-:W-:Y:S05]  /*3fd0*/  @P1 BRA `(.L_x_502) ;  /* 0xfffffffc00ec1947 */ /* 0x000fea000383ffff */
.L_x_501:
        /* <DEDUP_REMOVED lines=15> */
.L_x_504:
        /* <DEDUP_REMOVED lines=60> */
.L_x_503:
        /* <DEDUP_REMOVED lines=34> */
.L_x_505:
        /* <DEDUP_REMOVED lines=18> */
.L_x_506:
        /* <DEDUP_REMOVED lines=9> */
.L_x_507:
[----:B------:R-:W-:Y:S05]  /*4860*/  BSYNC.RECONVERGENT B0 ;  /* 0x0000000000007941 */ /* 0x000fea0003800200 */
.L_x_500:
        /* <DEDUP_REMOVED lines=46> */
.L_x_508:
        /* <DEDUP_REMOVED lines=21> */
.L_x_510:
[----:B------:R-:W-:Y:S05]  /*4ca0*/  BSYNC.RECONVERGENT B0 ;  /* 0x0000000000007941 */ /* 0x000fea0003800200 */
.L_x_509:
        /* <DEDUP_REMOVED lines=36> */
.L_x_511:
        /* <DEDUP_REMOVED lines=22> */
.L_x_513:
[----:B------:R-:W-:Y:S05]  /*5050*/  BSYNC.RECONVERGENT B0 ;  /* 0x0000000000007941 */ /* 0x000fea0003800200 */
.L_x_512:
        /* <DEDUP_REMOVED lines=27> */
.L_x_514:
        /* <DEDUP_REMOVED lines=22> */
.L_x_516:
[----:B------:R-:W-:Y:S05]  /*5370*/  BSYNC.RECONVERGENT B0 ;  /* 0x0000000000007941 */ /* 0x000fea0003800200 */
.L_x_515:
        /* <DEDUP_REMOVED lines=28> */
.L_x_517:
        /* <DEDUP_REMOVED lines=21> */
.L_x_519:
[----:B------:R-:W-:Y:S05]  /*5690*/  BSYNC.RECONVERGENT B0 ;  /* 0x0000000000007941 */ /* 0x000fea0003800200 */
.L_x_518:
        /* <DEDUP_REMOVED lines=67> */
.L_x_520:
        /* <DEDUP_REMOVED lines=19> */
.L_x_522:
[----:B------:R-:W-:Y:S05]  /*5c00*/  BSYNC.RECONVERGENT B0 ;  /* 0x0000000000007941 */ /* 0x000fea0003800200 */
.L_x_521:
        /* <DEDUP_REMOVED lines=21> */
.L_x_523:
        /* <DEDUP_REMOVED lines=18> */
.L_x_525:
[----:B------:R-:W-:Y:S05]  /*5e80*/  BSYNC.RECONVERGENT B0 ;  /* 0x0000000000007941 */ /* 0x000fea0003800200 */
.L_x_524:
        /* <DEDUP_REMOVED lines=21> */
.L_x_526:
        /* <DEDUP_REMOVED lines=18> */
.L_x_528:
[----:B------:R-:W-:Y:S05]  /*6100*/  BSYNC.RECONVERGENT B0 ;  /* 0x0000000000007941 */ /* 0x000fea0003800200 */
.L_x_527:
        /* <DEDUP_REMOVED lines=22> */
.L_x_529:
        /* <DEDUP_REMOVED lines=18> */
.L_x_531:
[----:B------:R-:W-:Y:S05]  /*6390*/  BSYNC.RECONVERGENT B0 ;  /* 0x0000000000007941 */ /* 0x000fea0003800200 */
.L_x_530:
[----:B------:R-:W-:Y:S02]  /*63a0*/  IADD3 R49, PT, PT, R0, R49, RZ ;  /* 0x0000003100317210 */ /* 0x000fe40007ffe0ff */
[----:B------:R-:W-:Y:S02]  /*63b0*/  IADD3 R58, PT, PT, R58, 0x1, RZ ;  /* 0x000000013a3a7810 */ /* 0x000fe40007ffe0ff */
[----:B------:R-:W-:-:S13]  /*63c0*/  ISETP.GE.AND P0, PT, R49, UR4, PT ;  /* 0x0000000431007c0c */ /* 0x000fda000bf06270 */
[----:B------:R-:W-:Y:S05]  /*63d0*/  @!P0 BRA `(.L_x_532) ;  /* 0xffffff9c005c8947 */ /* 0x000fea000383ffff */
.L_x_489:
        /* <DEDUP_REMOVED lines=19> */
.L_x_534:
[----:B------:R-:W-:Y:S05]  /*6510*/  BSYNC.RECONVERGENT B0 ;  /* 0x0000000000007941 */ /* 0x000fea0003800200 */
.L_x_533:
[----:B------:R-:W-:Y:S05]  /*6520*/  @P0 EXIT ;  /* 0x000000000000094d */ /* 0x000fea0003800000 */
[----:B------:R-:W-:Y:S05]  /*6530*/  @P2 BRA `(.L_x_535) ;  /* 0x0000000000202947 */ /* 0x000fea0003800000 */
[----:B------:R-:W-:-:S05]  /*6540*/  IMAD R0, R4, R7, RZ ;  /* 0x0000000704007224 */ /* 0x000fca00078e02ff */
[----:B------:R-:W-:-:S13]  /*6550*/  ISETP.NE.AND P0, PT, R0, -0x1, PT ;  /* 0xffffffff0000780c */ /* 0x000fda0003f05270 */
[----:B------:R-:W-:Y:S05]  /*6560*/  @!P0 BRA `(.L_x_535) ;  /* 0x0000000000148947 */ /* 0x000fea0003800000 */
.L_x_536:
[----:B---3--:R-:W3:Y:S04]  /*6570*/  LDG.E.STRONG.GPU R5, desc[UR8][R2.64] ;  /* 0x0000000802057981 */ /* 0x008ee8000c1ef900 */
[----:B---3--:R-:W-:Y:S01]  /*6580*/  CCTL.IVALL ;  /* 0x00000000ff00798f */ /* 0x008fe20002000000 */
[----:B------:R-:W-:Y:S05]  /*6590*/  YIELD ;  /* 0x0000000000007946 */ /* 0x000fea0003800000 */
[----:B------:R-:W-:-:S13]  /*65a0*/  ISETP.NE.AND P0, PT, R5, R0, PT ;  /* 0x000000000500720c */ /* 0x000fda0003f05270 */
[----:B------:R-:W-:Y:S05]  /*65b0*/  @P0 BRA `(.L_x_536) ;  /* 0xfffffffc00ec0947 */ /* 0x000fea000383ffff */
.L_x_535:
        /* <DEDUP_REMOVED lines=60> */
.L_x_539:
        /* <DEDUP_REMOVED lines=25> */
[----:B------:R-:W-:Y:S02]  /*6b10*/  MOV R11, R24 ;  /* 0x00000018000b7202 */ /* 0x000fe40000000f00 */
[----:B---3--:R-:W-:Y:S01]  /*6b20*/  F2FP.F16.F32.PACK_AB R19, R17, R14 ;  /* 0x0000000e1113723e */ /* 0x008fe200000000ff */
[----:B------:R0:W-:Y:S04]  /*6b30*/  STG.E desc[UR8][R8.64], R7 ;  /* 0x0000000708007986 */ /* 0x0001e8000c101908 */
[----:B------:R0:W-:Y:S01]  /*6b40*/  STG.E desc[UR8][R10.64], R19 ;  /* 0x000000130a007986 */ /* 0x0001e2000c101908 */
[----:B------:R-:W-:Y:S01]  /*6b50*/  IADD3.X R24, PT, PT, RZ, R24, RZ, P3, !PT ;  /* 0x00000018ff187210 */ /* 0x000fe20001ffe4ff */
[----:B------:R-:W-:Y:S06]  /*6b60*/  @P1 BRA `(.L_x_539) ;  /* 0xfffffffc00841947 */ /* 0x000fec000383ffff */
.L_x_538:
[----:B------:R-:W-:Y:S05]  /*6b70*/  BSYNC.RECONVERGENT B0 ;  /* 0x0000000000007941 */ /* 0x000fea0003800200 */
.L_x_537:
        /* <DEDUP_REMOVED lines=10> */
.L_x_540:
        /* <DEDUP_REMOVED lines=80> */
[----:B----4-:R-:W-:Y:S02]  /*7120*/  F2FP.F16.F32.PACK_AB R11, R11, R4 ;  /* 0x000000040b0b723e */ /* 0x010fe400000000ff */
[----:B-----5:R-:W-:-:S03]  /*7130*/  F2FP.F16.F32.PACK_AB R5, R9, R6 ;  /* 0x000000060905723e */ /* 0x020fc600000000ff */
[----:B------:R3:W-:Y:S04]  /*7140*/  STG.E desc[UR8][R28.64], R11 ;  /* 0x0000000b1c007986 */ /* 0x0007e8000c101908 */
[----:B------:R3:W-:Y:S01]  /*7150*/  STG.E desc[UR8][R26.64], R5 ;  /* 0x000000051a007986 */ /* 0x0007e2000c101908 */
[----:B------:R-:W-:Y:S01]  /*7160*/  HFMA2 R6, -RZ, RZ, 0, 0 ;  /* 0x00000000ff067431 */ /* 0x000fe200000001ff */
[----:B------:R-:W-:Y:S06]  /*7170*/  @P0 BRA `(.L_x_540) ;  /* 0xfffffff800a80947 */ /* 0x000fec000383ffff */
[----:B------:R-:W-:Y:S05]  /*7180*/  EXIT ;  /* 0x000000000000794d */ /* 0x000fea0003800000 */
.L_x_541:
        /* <DEDUP_REMOVED lines=15> */
.L_x_3417:


//--------------------- .text._Z35group_norm_nhwc_bwd_one_pass_kernelI11Bf16IOFp16WLi512ELi16ELi256EEv26Group_norm_nhwc_bwd_params --------------------------
	.section	.text._Z35group_norm_nhwc_bwd_one_pass_kernelI11Bf16IOFp16WLi512ELi16ELi256EEv26Group_norm_nhwc_bwd_params,"ax",@progbits
	.align	128
        .global         _Z35group_norm_nhwc_bwd_one_pass_kernelI11Bf16IOFp16WLi512ELi16ELi256EEv26Group_norm_nhwc_bwd_params
        .type           _Z35group_norm_nhwc_bwd_one_pass_kernelI11Bf16IOFp16WLi512ELi16ELi256EEv26Group_norm_nhwc_bwd_params,@function
        .size           _Z35group_norm_nhwc_bwd_one_pass_kernelI11Bf16IOFp16WLi512ELi16ELi256EEv26Group_norm_nhwc_bwd_params,(.L_x_3418 - _Z35group_norm_nhwc_bwd_one_pass_kernelI11Bf16IOFp16WLi512ELi16ELi256EEv26Group_norm_nhwc_bwd_params)
        .other          _Z35group_norm_nhwc_bwd_one_pass_kernelI11Bf16IOFp16WLi512ELi16ELi256EEv26Group_norm_nhwc_bwd_params,@"STO_CUDA_ENTRY STV_DEFAULT"
_Z35group_norm_nhwc_bwd_one_pass_kernelI11Bf16IOFp16WLi512ELi16ELi256EEv26Group_norm_nhwc_bwd_params:
.text._Z35group_norm_nhwc_bwd_one_pass_kernelI11Bf16IOFp16WLi512ELi16ELi256EEv26Group_norm_nhwc_bwd_params:
        /* <DEDUP_REMOVED lines=47> */
.L_x_609:
        /* <DEDUP_REMOVED lines=15> */
[----:B------:R-:W0:Y:S01]  /*03e0*/  I2F.RP R16, R17 ;  /* 0x0000001100107306 */ /* 0x000e220000209400 */
[----:B------:R-:W-:-:S10]  /*03f0*/  IADD3 R45, PT, PT, R76, 0x80, RZ ;  /* 0x000000804c2d7810 */ /* 0x000fd40007ffe0ff */
[----:B------:R-:W1:Y:S01]  /*0400*/  @!P2 LDC.64 R26, c[0x0][0x398] ;  /* 0x0000e600ff1aab82 */ /* 0x000e620000000a00 */
[----:B0-----:R-:W0:Y:S02]  /*0410*/  MUFU.RCP R16, R16 ;  /* 0x0000001000107308 */ /* 0x001e240000001000 */
[----:B0-----:R-:W-:-:S06]  /*0420*/  IADD3 R14, PT, PT, R16, 0xffffffe, RZ ;  /* 0x0ffffffe100e7810 */ /* 0x001fcc0007ffe0ff */
[----:B------:R0:W2:Y:S02]  /*0430*/  F2I.FTZ.U32.TRUNC.NTZ R15, R14 ;  /* 0x0000000e000f7305 */ /* 0x0000a4000021f000 */
[----:B0-----:R-:W-:Y:S02]  /*0440*/  MOV R14, RZ ;  /* 0x000000ff000e7202 */ /* 0x001fe40000000f00 */
[----:B--2---:R-:W-:-:S05]  /*0450*/  IADD3 R18, PT, PT, RZ, -R15, RZ ;  /* 0x8000000fff127210 */ /* 0x004fca0007ffe0ff */
[----:B------:R-:W-:Y:S01]  /*0460*/  IMAD R19, R18, R17, RZ ;  /* 0x0000001112137224 */ /* 0x000fe200078e02ff */
[----:B------:R-:W-:-:S03]  /*0470*/  IABS R18, R60 ;  /* 0x0000003c00127213 */ /* 0x000fc60000000000 */
[----:B------:R-:W-:Y:S01]  /*0480*/  IMAD.HI.U32 R15, R15, R19, R14 ;  /* 0x000000130f0f7227 */ /* 0x000fe200078e000e */
[----:B------:R-:W-:-:S04]  /*0490*/  LOP3.LUT R14, R60, R21, RZ, 0x3c, !PT ;  /* 0x000000153c0e7212 */ /* 0x000fc800078e3cff */
[----:B------:R-:W-:Y:S01]  /*04a0*/  ISETP.GE.AND P0, PT, R14, RZ, PT ;  /* 0x000000ff0e00720c */ /* 0x000fe20003f06270 */
[----:B------:R-:W-:-:S05]  /*04b0*/  IMAD.HI.U32 R15, R15, R18, RZ ;  /* 0x000000120f0f7227 */ /* 0x000fca00078e00ff */
[----:B------:R-:W-:-:S05]  /*04c0*/  IADD3 R16, PT, PT, -R15, RZ, RZ ;  /* 0x000000ff0f107210 */ /* 0x000fca0007ffe1ff */
[C---:B------:R-:W-:Y:S02]  /*04d0*/  IMAD R16, R17.reuse, R16, R18 ;  /* 0x0000001011107224 */ /* 0x040fe400078e0212 */
[----:B------:R-:W0:Y:S03]  /*04e0*/  @!P2 LDC.64 R18, c[0x0][0x3f8] ;  /* 0x0000fe00ff12ab82 */ /* 0x000e260000000a00 */
[----:B------:R-:W-:-:S13]  /*04f0*/  ISETP.GT.U32.AND P4, PT, R17, R16, PT ;  /* 0x000000101100720c */ /* 0x000fda0003f84070 */
[-C--:B------:R-:W-:Y:S02]  /*0500*/  @!P4 IADD3 R16, PT, PT, R16, -R17.reuse, RZ ;  /* 0x800000111010c210 */ /* 0x080fe40007ffe0ff */
[----:B------:R-:W-:Y:S02]  /*0510*/  @!P4 IADD3 R15, PT, PT, R15, 0x1, RZ ;  /* 0x000000010f0fc810 */ /* 0x000fe40007ffe0ff */
[CC--:B------:R-:W-:Y:S02]  /*0520*/  ISETP.GE.U32.AND P3, PT, R16.reuse, R17.reuse, PT ;  /* 0x000000111000720c */ /* 0x0c0fe40003f66070 */
[----:B------:R-:W-:Y:S02]  /*0530*/  ISETP.GT.U32.AND P5, PT, R17, R16, PT ;  /* 0x000000101100720c */ /* 0x000fe40003fa4070 */
[----:B------:R-:W-:Y:S02]  /*0540*/  IADD3 R17, PT, PT, R16, -R17, RZ ;  /* 0x8000001110117210 */ /* 0x000fe40007ffe0ff */
[----:B------:R-:W-:-:S02]  /*0550*/  ISETP.GE.U32.AND P4, PT, R31, UR12, PT ;  /* 0x0000000c1f007c0c */ /* 0x000fc4000bf86070 */
[----:B------:R-:W-:Y:S02]  /*0560*/  SEL R16, R17, R16, !P5 ;  /* 0x0000001011107207 */ /* 0x000fe40006800000 */
[----:B------:R-:W-:Y:S02]  /*0570*/  LOP3.LUT R17, RZ, R21, RZ, 0x33, !PT ;  /* 0x00000015ff117212 */ /* 0x000fe400078e33ff */
[----:B------:R-:W-:Y:S02]  /*0580*/  @!P1 IADD3 R16, PT, PT, -R16, RZ, RZ ;  /* 0x000000ff10109210 */ /* 0x000fe40007ffe1ff */
[----:B------:R-:W-:Y:S02]  /*0590*/  @P3 IADD3 R15, PT, PT, R15, 0x1, RZ ;  /* 0x000000010f0f3810 */ /* 0x000fe40007ffe0ff */
[----:B------:R-:W-:Y:S02]  /*05a0*/  ISETP.NE.AND P3, PT, R21, RZ, PT ;  /* 0x000000ff1500720c */ /* 0x000fe40003f65270 */
[----:B------:R-:W-:Y:S01]  /*05b0*/  ISETP.GE.AND.EX P4, PT, R23, UR13, PT, P4 ;  /* 0x0000000d17007c0c */ /* 0x000fe2000bf86340 */
[----:B------:R-:W2:Y:S01]  /*05c0*/  @!P2 LDC.64 R20, c[0x0][0x3a0] ;  /* 0x0000e800ff14ab82 */ /* 0x000ea20000000a00 */
[----:B------:R-:W-:-:S02]  /*05d0*/  @!P0 IADD3 R15, PT, PT, -R15, RZ, RZ ;  /* 0x000000ff0f0f8210 */ /* 0x000fc40007ffe1ff */
[C---:B------:R-:W-:Y:S02]  /*05e0*/  SEL R119, R17.reuse, R16, !P3 ;  /* 0x0000001011777207 */ /* 0x040fe40005800000 */
[----:B------:R-:W-:Y:S02]  /*05f0*/  SEL R15, R17, R15, !P3 ;  /* 0x0000000f110f7207 */ /* 0x000fe40005800000 */
[----:B------:R-:W-:Y:S02]  /*0600*/  SHF.L.U32 R43, R119, 0x4, RZ ;  /* 0x00000004772b7819 */ /* 0x000fe400000006ff */
[----:B------:R-:W-:Y:S02]  /*0610*/  SHF.R.S32.HI R14, RZ, 0x1f, R15 ;  /* 0x0000001fff0e7819 */ /* 0x000fe4000001140f */
[----:B------:R-:W-:Y:S01]  /*0620*/  SHF.R.S32.HI R123, RZ, 0x1f, R43 ;  /* 0x0000001fff7b7819 */ /* 0x000fe2000001142b */
[----:B------:R-:W3:Y:S01]  /*0630*/  @!P4 LDC.64 R16, c[0x0][0x3f8] ;  /* 0x0000fe00ff10cb82 */ /* 0x000ee20000000a00 */
[----:B------:R-:W-:Y:S01]  /*0640*/  LOP3.LUT R122, R43, R42, RZ, 0xfc, !PT ;  /* 0x0000002a2b7a7212 */ /* 0x000fe200078efcff */
[----:B------:R-:W-:Y:S01]  /*0650*/  IMAD R14, R14, UR14, RZ ;  /* 0x0000000e0e0e7c24 */ /* 0x000fe2000f8e02ff */
[----:B------:R-:W-:-:S02]  /*0660*/  ISETP.GE.U32.AND P0, PT, R35, UR12, PT ;  /* 0x0000000c23007c0c */ /* 0x000fc4000bf06070 */
[----:B------:R-:W-:Y:S01]  /*0670*/  ISETP.GE.U32.AND P3, PT, R39, UR12, PT ;  /* 0x0000000c27007c0c */ /* 0x000fe2000bf66070 */
[----:B------:R-:W-:Y:S01]  /*0680*/  IMAD.WIDE.U32 R122, R15, UR14, R122 ;  /* 0x0000000e0f7a7c25 */ /* 0x000fe2000f8e007a */
[----:B------:R-:W-:Y:S01]  /*0690*/  ISETP.GE.AND.EX P0, PT, R37, UR13, PT, P0 ;  /* 0x0000000d25007c0c */ /* 0x000fe2000bf06300 */
[----:B------:R-:W4:Y:S01]  /*06a0*/  @!P4 LDC.64 R28, c[0x0][0x3a0] ;  /* 0x0000e800ff1ccb82 */ /* 0x000f220000000a00 */
[----:B------:R-:W-:Y:S01]  /*06b0*/  ISETP.GE.AND.EX P3, PT, R41, UR13, PT, P3 ;  /* 0x0000000d29007c0c */ /* 0x000fe2000bf66330 */
[----:B------:R-:W-:Y:S01]  /*06c0*/  IMAD R15, R15, UR15, R14 ;  /* 0x0000000f0f0f7c24 */ /* 0x000fe2000f8e020e */
[----:B------:R-:W-:Y:S01]  /*06d0*/  @!P2 MOV R120, R122 ;  /* 0x0000007a0078a202 */ /* 0x000fe20000000f00 */
[----:B0-----:R-:W-:Y:S01]  /*06e0*/  @!P2 IMAD R14, R25, R18, RZ ;  /* 0x00000012190ea224 */ /* 0x001fe200078e02ff */
[----:B------:R-:W-:Y:S02]  /*06f0*/  @!P4 MOV R22, R122 ;  /* 0x0000007a0016c202 */ /* 0x000fe40000000f00 */
[----:B------:R-:W-:Y:S01]  /*0700*/  IADD3 R121, PT, PT, R123, R15, RZ ;  /* 0x0000000f7b797210 */ /* 0x000fe20007ffe0ff */
[----:B------:R-:W-:-:S02]  /*0710*/  @!P2 IMAD R19, R72, R19, R14 ;  /* 0x000000134813a224 */ /* 0x000fc400078e020e */
[----:B------:R-:W-:Y:S02]  /*0720*/  @!P2 IMAD.WIDE.U32 R14, R72, R18, R120 ;  /* 0x00000012480ea225 */ /* 0x000fe400078e0078 */
[----:B------:R-:W0:Y:S03]  /*0730*/  @!P0 LDC.64 R24, c[0x0][0x3f8] ;  /* 0x0000fe00ff188b82 */ /* 0x000e260000000a00 */
[----:B------:R-:W-:Y:S02]  /*0740*/  @!P2 IADD3 R19, PT, PT, R15, R19, RZ ;  /* 0x000000130f13a210 */ /* 0x000fe40007ffe0ff */
[C---:B------:R-:W-:Y:S02]  /*0750*/  @!P2 SHF.L.U32 R15, R14.reuse, 0x1, RZ ;  /* 0x000000010e0fa819 */ /* 0x040fe400000006ff */
[----:B------:R-:W-:Y:S01]  /*0760*/  @!P2 SHF.L.U64.HI R30, R14, 0x1, R19 ;  /* 0x000000010e1ea819 */ /* 0x000fe20000010213 */
[----:B---3--:R-:W-:Y:S01]  /*0770*/  @!P4 IMAD R14, R23, R16, RZ ;  /* 0x00000010170ec224 */ /* 0x008fe200078e02ff */
[----:B------:R-:W3:Y:S01]  /*0780*/  @!P4 LDC.64 R18, c[0x0][0x398] ;  /* 0x0000e600ff12cb82 */ /* 0x000ee20000000a00 */
[----:B------:R-:W-:-:S02]  /*0790*/  @!P4 MOV R23, R121 ;  /* 0x000000790017c202 */ /* 0x000fc40000000f00 */
[C---:B--2---:R-:W-:Y:S02]  /*07a0*/  @!P2 IADD3 R20, P1, PT, R15.reuse, R20, RZ ;  /* 0x000000140f14a210 */ /* 0x044fe40007f3e0ff */
[----:B-1----:R-:W-:Y:S01]  /*07b0*/  @!P2 IADD3 R26, P5, PT, R15, R26, RZ ;  /* 0x0000001a0f1aa210 */ /* 0x002fe20007fbe0ff */
[C---:B------:R-:W-:Y:S01]  /*07c0*/  @!P4 IMAD R15, R31.reuse, R17, R14 ;  /* 0x000000111f0fc224 */ /* 0x040fe200078e020e */
[----:B------:R-:W-:Y:S01]  /*07d0*/  MOV R14, RZ ;  /* 0x000000ff000e7202 */ /* 0x000fe20000000f00 */
[----:B------:R-:W-:Y:S01]  /*07e0*/  @!P4 IMAD.WIDE.U32 R16, R31, R16, R22 ;  /* 0x000000101f10c225 */ /* 0x000fe200078e0016 */
[----:B------:R-:W-:Y:S01]  /*07f0*/  @!P2 IADD3.X R21, PT, PT, R30, R21, RZ, P1, !PT ;  /* 0x000000151e15a210 */ /* 0x000fe20000ffe4ff */
[----:B------:R-:W1:Y:S01]  /*0800*/  @!P0 LDC.64 R22, c[0x0][0x3a0] ;  /* 0x0000e800ff168b82 */ /* 0x000e620000000a00 */
[----:B------:R-:W-:Y:S02]  /*0810*/  ISETP.GE.U32.AND P1, PT, R45, UR12, PT ;  /* 0x0000000c2d007c0c */ /* 0x000fe4000bf26070 */
[----:B------:R-:W-:Y:S01]  /*0820*/  @!P4 IADD3 R15, PT, PT, R17, R15, RZ ;  /* 0x0000000f110fc210 */ /* 0x000fe20007ffe0ff */
[----:B------:R2:W5:Y:S01]  /*0830*/  @!P2 LDG.E R14, desc[UR8][R20.64] ;  /* 0x00000008140ea981 */ /* 0x000562000c1e1900 */
[----:B------:R-:W-:-:S02]  /*0840*/  SHF.R.S32.HI R47, RZ, 0x1f, R45 ;  /* 0x0000001fff2f7819 */ /* 0x000fc4000001142d */
[C---:B------:R-:W-:Y:S02]  /*0850*/  @!P4 SHF.L.U32 R33, R16.reuse, 0x1, RZ ;  /* 0x000000011021c819 */ /* 0x040fe400000006ff */
[----:B------:R-:W-:Y:S02]  /*0860*/  @!P4 SHF.L.U64.HI R34, R16, 0x1, R15 ;  /* 0x000000011022c819 */ /* 0x000fe4000001020f */
[----:B------:R-:W1:Y:S01]  /*0870*/  @!P0 LDC.64 R16, c[0x0][0x398] ;  /* 0x0000e600ff108b82 */ /* 0x000e620000000a00 */
[----:B------:R-:W-:Y:S02]  /*0880*/  ISETP.GE.AND.EX P1, PT, R47, UR13, PT, P1 ;  /* 0x0000000d2f007c0c */ /* 0x000fe4000bf26310 */
[----:B------:R-:W-:Y:S02]  /*0890*/  MOV R15, RZ ;  /* 0x000000ff000f7202 */ /* 0x000fe40000000f00 */
[----:B------:R-:W-:Y:S02]  /*08a0*/  @!P2 IADD3.X R27, PT, PT, R30, R27, RZ, P5, !PT ;  /* 0x0000001b1e1ba210 */ /* 0x000fe40002ffe4ff */
[----:B----4-:R-:W-:Y:S01]  /*08b0*/  @!P4 IADD3 R30, P5, PT, R33, R28, RZ ;  /* 0x0000001c211ec210 */ /* 0x010fe20007fbe0ff */
[----:B--2---:R-:W2:Y:S01]  /*08c0*/  @!P3 LDC.64 R20, c[0x0][0x3f8] ;  /* 0x0000fe00ff14bb82 */ /* 0x004ea20000000a00 */
[----:B0-----:R-:W-:Y:S01]  /*08d0*/  @!P0 IMAD R28, R37, R24, RZ ;  /* 0x00000018251c8224 */ /* 0x001fe200078e02ff */
[----:B------:R0:W4:Y:S01]  /*08e0*/  @!P2 LDG.E R15, desc[UR8][R26.64] ;  /* 0x000000081a0fa981 */ /* 0x000122000c1e1900 */
[----:B---3--:R-:W-:-:S02]  /*08f0*/  @!P4 IADD3 R32, P2, PT, R33, R18, RZ ;  /* 0x000000122120c210 */ /* 0x008fc40007f5e0ff */
[----:B------:R-:W-:Y:S02]  /*0900*/  CS2R R56, SRZ ;  /* 0x0000000000387805 */ /* 0x000fe4000001ff00 */
[C---:B------:R-:W-:Y:S01]  /*0910*/  @!P4 IADD3.X R31, PT, PT, R34.reuse, R29, RZ, P5, !PT ;  /* 0x0000001d221fc210 */ /* 0x040fe20002ffe4ff */
[C---:B------:R-:W-:Y:S01]  /*0920*/  @!P0 IMAD R29, R35.reuse, R25, R28 ;  /* 0x00000019231d8224 */ /* 0x040fe200078e021c */
[----:B------:R-:W-:Y:S02]  /*0930*/  @!P4 IADD3.X R33, PT, PT, R34, R19, RZ, P2, !PT ;  /* 0x000000132221c210 */ /* 0x000fe400017fe4ff */
[----:B------:R-:W3:Y:S01]  /*0940*/  @!P1 LDC.64 R18, c[0x0][0x3f8] ;  /* 0x0000fe00ff129b82 */ /* 0x000ee20000000a00 */
[----:B------:R-:W-:Y:S01]  /*0950*/  IADD3 R49, PT, PT, R76, 0xc0, RZ ;  /* 0x000000c04c317810 */ /* 0x000fe20007ffe0ff */
[----:B------:R2:W4:Y:S01]  /*0960*/  @!P4 LDG.E R57, desc[UR8][R30.64] ;  /* 0x000000081e39c981 */ /* 0x000522000c1e1900 */
[----:B0-----:R-:W-:Y:S02]  /*0970*/  @!P0 MOV R26, R122 ;  /* 0x0000007a001a8202 */ /* 0x001fe40000000f00 */
[----:B------:R-:W-:Y:S01]  /*0980*/  @!P0 MOV R27, R121 ;  /* 0x00000079001b8202 */ /* 0x000fe20000000f00 */
[----:B------:R0:W4:Y:S02]  /*0990*/  @!P4 LDG.E R56, desc[UR8][R32.64] ;  /* 0x000000082038c981 */ /* 0x000124000c1e1900 */
[----:B------:R-:W-:-:S05]  /*09a0*/  @!P0 IMAD.WIDE.U32 R24, R35, R24, R26 ;  /* 0x0000001823188225 */ /* 0x000fca00078e001a */
[----:B------:R-:W-:Y:S02]  /*09b0*/  @!P0 IADD3 R25, PT, PT, R25, R29, RZ ;  /* 0x0000001d19198210 */ /* 0x000fe40007ffe0ff */
[----:B------:R-:W-:Y:S02]  /*09c0*/  @!P0 SHF.L.U32 R29, R24, 0x1, RZ ;  /* 0x00000001181d8819 */ /* 0x000fe400000006ff */
[----:B------:R-:W-:Y:S02]  /*09d0*/  @!P3 MOV R26, R122 ;  /* 0x0000007a001ab202 */ /* 0x000fe40000000f00 */
[----:B-1----:R-:W-:Y:S01]  /*09e0*/  @!P0 IADD3 R28, P5, PT, R29, R16, RZ ;  /* 0x000000101d1c8210 */ /* 0x002fe20007fbe0ff */
[----:B--2---:R-:W-:Y:S01]  /*09f0*/  @!P3 IMAD R16, R41, R20, RZ ;  /* 0x000000142910b224 */ /* 0x004fe200078e02ff */
[----:B------:R-:W-:Y:S02]  /*0a00*/  @!P3 MOV R27, R121 ;  /* 0x00000079001bb202 */ /* 0x000fe40000000f00 */
[----:B------:R-:W-:-:S02]  /*0a10*/  ISETP.GE.U32.AND P4, PT, R49, UR12, PT ;  /* 0x0000000c31007c0c */ /* 0x000fc4000bf86070 */
[----:B------:R-:W-:Y:S01]  /*0a20*/  SHF.R.S32.HI R41, RZ, 0x1f, R49 ;  /* 0x0000001fff297819 */ /* 0x000fe20000011431 */
[C---:B------:R-:W-:Y:S01]  /*0a30*/  @!P3 IMAD R31, R39.reuse, R21, R16 ;  /* 0x00000015271fb224 */ /* 0x040fe200078e0210 */
[----:B------:R-:W-:Y:S01]  /*0a40*/  @!P0 SHF.L.U64.HI R34, R24, 0x1, R25 ;  /* 0x0000000118228819 */ /* 0x000fe20000010219 */
[----:B------:R-:W-:Y:S01]  /*0a50*/  @!P3 IMAD.WIDE.U32 R26, R39, R20, R26 ;  /* 0x00000014271ab225 */ /* 0x000fe200078e001a */
[----:B------:R-:W-:Y:S01]  /*0a60*/  ISETP.GE.AND.EX P4, PT, R41, UR13, PT, P4 ;  /* 0x0000000d29007c0c */ /* 0x000fe2000bf86340 */
[----:B------:R-:W1:Y:S01]  /*0a70*/  @!P3 LDC.64 R20, c[0x0][0x398] ;  /* 0x0000e600ff14bb82 */ /* 0x000e620000000a00 */
[----:B------:R-:W-:Y:S02]  /*0a80*/  @!P0 IADD3 R22, P2, PT, R29, R22, RZ ;  /* 0x000000161d168210 */ /* 0x000fe40007f5e0ff */
[----:B------:R-:W-:Y:S02]  /*0a90*/  @!P0 IADD3.X R29, PT, PT, R34, R17, RZ, P5, !PT ;  /* 0x00000011221d8210 */ /* 0x000fe40002ffe4ff */
[----:B------:R-:W-:-:S02]  /*0aa0*/  CS2R R54, SRZ ;  /* 0x0000000000367805 */ /* 0x000fc4000001ff00 */
[----:B------:R-:W-:Y:S01]  /*0ab0*/  @!P3 IADD3 R17, PT, PT, R27, R31, RZ ;  /* 0x0000001f1b11b210 */ /* 0x000fe20007ffe0ff */
[----:B------:R-:W2:Y:S01]  /*0ac0*/  @!P3 LDC.64 R24, c[0x0][0x3a0] ;  /* 0x0000e800ff18bb82 */ /* 0x000ea20000000a00 */
[----:B------:R-:W-:Y:S01]  /*0ad0*/  @!P0 IADD3.X R23, PT, PT, R34, R23, RZ, P2, !PT ;  /* 0x0000001722178210 */ /* 0x000fe200017fe4ff */
[----:B---3--:R-:W-:Y:S01]  /*0ae0*/  @!P1 IMAD R16, R47, R18, RZ ;  /* 0x000000122f109224 */ /* 0x008fe200078e02ff */
[C---:B0-----:R-:W-:Y:S01]  /*0af0*/  @!P3 SHF.L.U32 R33, R26.reuse, 0x1, RZ ;  /* 0x000000011a21b819 */ /* 0x041fe200000006ff */
[----:B------:R-:W3:Y:S01]  /*0b00*/  @!P0 LDG.E R54, desc[UR8][R28.64] ;  /* 0x000000081c368981 */ /* 0x000ee2000c1e1900 */
[----:B------:R-:W-:-:S03]  /*0b10*/  @!P3 SHF.L.U64.HI R32, R26, 0x1, R17 ;  /* 0x000000011a20b819 */ /* 0x000fc60000010211 */
[----:B------:R-:W0:Y:S01]  /*0b20*/  @!P1 LDC.64 R26, c[0x0][0x3a0] ;  /* 0x0000e800ff1a9b82 */ /* 0x000e220000000a00 */
[----:B------:R1:W3:Y:S01]  /*0b30*/  @!P0 LDG.E R55, desc[UR8][R22.64] ;  /* 0x0000000816378981 */ /* 0x0002e2000c1e1900 */
[----:B------:R-:W-:Y:S01]  /*0b40*/  @!P1 IMAD R37, R45, R19, R16 ;  /* 0x000000132d259224 */ /* 0x000fe200078e0210 */
[----:B------:R-:W-:-:S05]  /*0b50*/  @!P1 MOV R30, R122 ;  /* 0x0000007a001e9202 */ /* 0x000fca0000000f00 */
[----:B------:R-:W0:Y:S01]  /*0b60*/  @!P4 LDC.64 R16, c[0x0][0x3f8] ;  /* 0x0000fe00ff10cb82 */ /* 0x000e220000000a00 */
[----:B------:R-:W-:-:S07]  /*0b70*/  @!P1 MOV R31, R121 ;  /* 0x00000079001f9202 */ /* 0x000fce0000000f00 */
[----:B-1----:R-:W1:Y:S01]  /*0b80*/  @!P1 LDC.64 R22, c[0x0][0x398] ;  /* 0x0000e600ff169b82 */ /* 0x002e620000000a00 */
[----:B------:R-:W-:Y:S01]  /*0b90*/  @!P1 IMAD.WIDE.U32 R18, R45, R18, R30 ;  /* 0x000000122d129225 */ /* 0x000fe200078e001e */
[C---:B------:R-:W-:Y:S02]  /*0ba0*/  @!P3 IADD3 R30, P0, PT, R33.reuse, R20, RZ ;  /* 0x00000014211eb210 */ /* 0x040fe40007f1e0ff */
[----:B--2---:R-:W-:Y:S02]  /*0bb0*/  @!P3 IADD3 R34, P5, PT, R33, R24, RZ ;  /* 0x000000182122b210 */ /* 0x004fe40007fbe0ff */
[----:B------:R-:W-:Y:S02]  /*0bc0*/  IADD3 R59, PT, PT, R76, 0xe0, RZ ;  /* 0x000000e04c3b7810 */ /* 0x000fe40007ffe0ff */
[----:B------:R-:W-:Y:S02]  /*0bd0*/  CS2R R52, SRZ ;  /* 0x0000000000347805 */ /* 0x000fe4000001ff00 */
[----:B------:R-:W-:-:S02]  /*0be0*/  @!P3 IADD3.X R31, PT, PT, R32, R21, RZ, P0, !PT ;  /* 0x00000015201fb210 */ /* 0x000fc400007fe4ff */
[----:B------:R-:W-:Y:S01]  /*0bf0*/  @!P1 IADD3 R19, PT, PT, R19, R37, RZ ;  /* 0x0000002513139210 */ /* 0x000fe20007ffe0ff */
[----:B------:R-:W2:Y:S01]  /*0c00*/  @!P4 LDC.64 R20, c[0x0][0x3a0] ;  /* 0x0000e800ff14cb82 */ /* 0x000ea20000000a00 */
[----:B------:R-:W-:Y:S01]  /*0c10*/  @!P1 SHF.L.U32 R33, R18, 0x1, RZ ;  /* 0x0000000112219819 */ /* 0x000fe200000006ff */
[----:B------:R-:W3:Y:S01]  /*0c20*/  @!P3 LDG.E R52, desc[UR8][R30.64] ;  /* 0x000000081e34b981 */ /* 0x000ee2000c1e1900 */
[----:B------:R-:W-:Y:S02]  /*0c30*/  @!P3 IADD3.X R35, PT, PT, R32, R25, RZ, P5, !PT ;  /* 0x000000192023b210 */ /* 0x000fe40002ffe4ff */
[----:B------:R-:W-:Y:S02]  /*0c40*/  ISETP.GE.U32.AND P2, PT, R59, UR12, PT ;  /* 0x0000000c3b007c0c */ /* 0x000fe4000bf46070 */
[----:B------:R-:W-:Y:S01]  /*0c50*/  SHF.R.S32.HI R47, RZ, 0x1f, R59 ;  /* 0x0000001fff2f7819 */ /* 0x000fe2000001143b */
[----:B------:R1:W3:Y:S01]  /*0c60*/  @!P3 LDG.E R53, desc[UR8][R34.64] ;  /* 0x000000082235b981 */ /* 0x0002e2000c1e1900 */
[----:B------:R-:W-:-:S02]  /*0c70*/  @!P1 SHF.L.U64.HI R36, R18, 0x1, R19 ;  /* 0x0000000112249819 */ /* 0x000fc40000010213 */
[----:B0-----:R-:W-:Y:S01]  /*0c80*/  @!P1 IADD3 R32, P0, PT, R33, R26, RZ ;  /* 0x0000001a21209210 */ /* 0x001fe20007f1e0ff */
[----:B------:R-:W-:Y:S01]  /*0c90*/  @!P4 IMAD R28, R41, R16, RZ ;  /* 0x00000010291cc224 */ /* 0x000fe200078e02ff */
[----:B------:R-:W-:Y:S01]  /*0ca0*/  ISETP.GE.AND.EX P2, PT, R47, UR13, PT, P2 ;  /* 0x0000000d2f007c0c */ /* 0x000fe2000bf46320 */
[----:B------:R-:W0:Y:S01]  /*0cb0*/  @!P4 LDC.64 R18, c[0x0][0x398] ;  /* 0x0000e600ff12cb82 */ /* 0x000e220000000a00 */
[----:B-1----:R-:W-:Y:S02]  /*0cc0*/  @!P1 IADD3 R22, P3, PT, R33, R22, RZ ;  /* 0x0000001621169210 */ /* 0x002fe40007f7e0ff */
[----:B------:R-:W-:Y:S02]  /*0cd0*/  @!P1 IADD3.X R33, PT, PT, R36, R27, RZ, P0, !PT ;  /* 0x0000001b24219210 */ /* 0x000fe400007fe4ff */
[----:B------:R-:W-:Y:S02]  /*0ce0*/  IADD3 R39, PT, PT, R76, 0xa0, RZ ;  /* 0x000000a04c277810 */ /* 0x000fe40007ffe0ff */
[----:B------:R-:W-:-:S02]  /*0cf0*/  @!P4 MOV R26, R122 ;  /* 0x0000007a001ac202 */ /* 0x000fc40000000f00 */
[----:B------:R-:W-:Y:S01]  /*0d00*/  @!P4 MOV R27, R121 ;  /* 0x00000079001bc202 */ /* 0x000fe20000000f00 */
[----:B------:R-:W-:Y:S01]  /*0d10*/  @!P4 IMAD R29, R49, R17, R28 ;  /* 0x00000011311dc224 */ /* 0x000fe200078e021c */
[----:B------:R-:W-:Y:S01]  /*0d20*/  ISETP.GE.U32.AND P0, PT, R39, UR12, PT ;  /* 0x0000000c27007c0c */ /* 0x000fe2000bf06070 */
[----:B------:R-:W1:Y:S01]  /*0d30*/  @!P2 LDC.64 R24, c[0x0][0x3f8] ;  /* 0x0000fe00ff18ab82 */ /* 0x000e620000000a00 */
[----:B------:R-:W-:Y:S01]  /*0d40*/  SHF.R.S32.HI R37, RZ, 0x1f, R39 ;  /* 0x0000001fff257819 */ /* 0x000fe20000011427 */
[----:B------:R-:W-:-:S03]  /*0d50*/  @!P4 IMAD.WIDE.U32 R16, R49, R16, R26 ;  /* 0x000000103110c225 */ /* 0x000fc600078e001a */
[----:B------:R-:W-:Y:S02]  /*0d60*/  ISETP.GE.AND.EX P0, PT, R37, UR13, PT, P0 ;  /* 0x0000000d25007c0c */ /* 0x000fe4000bf06300 */
[----:B------:R-:W-:Y:S01]  /*0d70*/  @!P4 IADD3 R17, PT, PT, R17, R29, RZ ;  /* 0x0000001d1111c210 */ /* 0x000fe20007ffe0ff */
[----:B------:R-:W1:Y:S01]  /*0d80*/  @!P2 LDC.64 R26, c[0x0][0x3a0] ;  /* 0x0000e800ff1aab82 */ /* 0x000e620000000a00 */
[C---:B------:R-:W-:Y:S02]  /*0d90*/  @!P4 SHF.L.U32 R29, R16.reuse, 0x1, RZ ;  /* 0x00000001101dc819 */ /* 0x040fe400000006ff */
[----:B------:R-:W-:Y:S02]  /*0da0*/  @!P4 SHF.L.U64.HI R34, R16, 0x1, R17 ;  /* 0x000000011022c819 */ /* 0x000fe40000010211 */
[----:B--2---:R-:W-:Y:S02]  /*0db0*/  @!P4 IADD3 R30, P6, PT, R29, R20, RZ ;  /* 0x000000141d1ec210 */ /* 0x004fe40007fde0ff */
[----:B------:R-:W-:-:S02]  /*0dc0*/  @!P1 IADD3.X R23, PT, PT, R36, R23, RZ, P3, !PT ;  /* 0x0000001724179210 */ /* 0x000fc40001ffe4ff */
[----:B------:R-:W-:Y:S02]  /*0dd0*/  CS2R R50, SRZ ;  /* 0x0000000000327805 */ /* 0x000fe4000001ff00 */
[----:B------:R-:W-:Y:S01]  /*0de0*/  ISETP.GE.U32.AND P3, PT, R76, UR12, PT ;  /* 0x0000000c4c007c0c */ /* 0x000fe2000bf66070 */
[----:B------:R-:W2:Y:S01]  /*0df0*/  @!P2 LDC.64 R16, c[0x0][0x398] ;  /* 0x0000e600ff10ab82 */ /* 0x000ea20000000a00 */
[----:B------:R-:W-:Y:S02]  /*0e00*/  @!P4 IADD3.X R31, PT, PT, R34, R21, RZ, P6, !PT ;  /* 0x00000015221fc210 */ /* 0x000fe400037fe4ff */
[----:B------:R-:W-:Y:S01]  /*0e10*/  ISETP.GE.AND.EX P3, PT, R6, UR13, PT, P3 ;  /* 0x0000000d06007c0c */ /* 0x000fe2000bf66330 */
[----:B------:R1:W3:Y:S04]  /*0e20*/  @!P1 LDG.E R51, desc[UR8][R32.64] ;  /* 0x0000000820339981 */ /* 0x0002e8000c1e1900 */
[----:B------:R-:W2:Y:S01]  /*0e30*/  @!P0 LDC.64 R20, c[0x0][0x3f8] ;  /* 0x0000fe00ff148b82 */ /* 0x000ea20000000a00 */
[----:B0-----:R-:W-:Y:S01]  /*0e40*/  @!P4 IADD3 R28, P5, PT, R29, R18, RZ ;  /* 0x000000121d1cc210 */ /* 0x001fe20007fbe0ff */
[----:B-1----:R-:W-:Y:S01]  /*0e50*/  @!P2 IMAD R36, R47, R24, RZ ;  /* 0x000000182f24a224 */ /* 0x002fe200078e02ff */
[----:B------:R-:W-:Y:S01]  /*0e60*/  CS2R R46, SRZ ;  /* 0x00000000002e7805 */ /* 0x000fe2000001ff00 */
[----:B------:R2:W3:Y:S01]  /*0e70*/  @!P1 LDG.E R50, desc[UR8][R22.64] ;  /* 0x0000000816329981 */ /* 0x0004e2000c1e1900 */
[----:B------:R-:W-:-:S02]  /*0e80*/  @!P4 IADD3.X R29, PT, PT, R34, R19, RZ, P5, !PT ;  /* 0x00000013221dc210 */ /* 0x000fc40002ffe4ff */
[----:B------:R-:W-:Y:S01]  /*0e90*/  @!P2 MOV R32, R122 ;  /* 0x0000007a0020a202 */ /* 0x000fe20000000f00 */
[----:B------:R-:W0:Y:S01]  /*0ea0*/  @!P3 LDC.64 R18, c[0x0][0x3f8] ;  /* 0x0000fe00ff12bb82 */ /* 0x000e220000000a00 */
[----:B------:R-:W-:Y:S01]  /*0eb0*/  @!P2 MOV R33, R121 ;  /* 0x000000790021a202 */ /* 0x000fe20000000f00 */
[----:B------:R-:W-:Y:S01]  /*0ec0*/  @!P2 IMAD R35, R59, R25, R36 ;  /* 0x000000193b23a224 */ /* 0x000fe200078e0224 */
[----:B------:R-:W-:Y:S01]  /*0ed0*/  ISETP.GE.U32.AND P1, PT, R71, UR12, PT ;  /* 0x0000000c47007c0c */ /* 0x000fe2000bf26070 */
[----:B------:R1:W3:Y:S01]  /*0ee0*/  @!P4 LDG.E R47, desc[UR8][R30.64] ;  /* 0x000000081e2fc981 */ /* 0x0002e2000c1e1900 */
[----:B------:R-:W-:-:S03]  /*0ef0*/  @!P2 IMAD.WIDE.U32 R24, R59, R24, R32 ;  /* 0x000000183b18a225 */ /* 0x000fc600078e0020 */
[----:B------:R0:W3:Y:S01]  /*0f00*/  @!P4 LDG.E R46, desc[UR8][R28.64] ;  /* 0x000000081c2ec981 */ /* 0x0000e2000c1e1900 */
[----:B------:R-:W-:Y:S01]  /*0f10*/  ISETP.GE.AND.EX P4, PT, R7, UR13, PT, P1 ;  /* 0x0000000d07007c0c */ /* 0x000fe2000bf86310 */
[----:B------:R-:W5:Y:S01]  /*0f20*/  @!P0 LDC.64 R40, c[0x0][0x398] ;  /* 0x0000e600ff288b82 */ /* 0x000f620000000a00 */
[----:B------:R-:W-:Y:S02]  /*0f30*/  @!P2 IADD3 R33, PT, PT, R25, R35, RZ ;  /* 0x000000231921a210 */ /* 0x000fe40007ffe0ff */
[----:B------:R-:W-:Y:S01]  /*0f40*/  @!P2 SHF.L.U32 R25, R24, 0x1, RZ ;  /* 0x000000011819a819 */ /* 0x000fe200000006ff */
[----:B--2---:R-:W-:Y:S01]  /*0f50*/  @!P0 IMAD R22, R37, R20, RZ ;  /* 0x0000001425168224 */ /* 0x004fe200078e02ff */
[----:B------:R-:W-:-:S03]  /*0f60*/  @!P0 MOV R23, R121 ;  /* 0x0000007900178202 */ /* 0x000fc60000000f00 */
[----:B-1----:R-:W1:Y:S01]  /*0f70*/  @!P0 LDC.64 R30, c[0x0][0x3a0] ;  /* 0x0000e800ff1e8b82 */ /* 0x002e620000000a00 */
[----:B------:R-:W-:Y:S01]  /*0f80*/  @!P0 IMAD R37, R39, R21, R22 ;  /* 0x0000001527258224 */ /* 0x000fe200078e0216 */
[----:B------:R-:W-:Y:S02]  /*0f90*/  @!P0 MOV R22, R122 ;  /* 0x0000007a00168202 */ /* 0x000fe40000000f00 */
[----:B------:R-:W-:Y:S02]  /*0fa0*/  @!P2 SHF.L.U64.HI R24, R24, 0x1, R33 ;  /* 0x000000011818a819 */ /* 0x000fe40000010221 */
[----:B------:R-:W-:Y:S01]  /*0fb0*/  @!P2 IADD3 R34, P5, PT, R25, R26, RZ ;  /* 0x0000001a1922a210 */ /* 0x000fe20007fbe0ff */
[----:B------:R-:W-:Y:S01]  /*0fc0*/  @!P0 IMAD.WIDE.U32 R20, R39, R20, R22 ;  /* 0x0000001427148225 */ /* 0x000fe200078e0016 */
[----:B------:R-:W-:Y:S01]  /*0fd0*/  @!P2 IADD3 R26, P6, PT, R25, R16, RZ ;  /* 0x00000010191aa210 */ /* 0x000fe20007fde0ff */
[----:B------:R-:W2:Y:S01]  /*0fe0*/  @!P4 LDC.64 R22, c[0x0][0x3f8] ;  /* 0x0000fe00ff16cb82 */ /* 0x000ea20000000a00 */
[----:B------:R-:W-:-:S02]  /*0ff0*/  @!P2 IADD3.X R35, PT, PT, R24, R27, RZ, P5, !PT ;  /* 0x0000001b1823a210 */ /* 0x000fc40002ffe4ff */
[----:B------:R-:W-:Y:S02]  /*1000*/  MOV R16, RZ ;  /* 0x000000ff00107202 */ /* 0x000fe40000000f00 */
[----:B------:R-:W-:Y:S01]  /*1010*/  ISETP.GE.U32.AND P5, PT, R70, UR12, PT ;  /* 0x0000000c46007c0c */ /* 0x000fe2000bfa6070 */
[----:B0-----:R-:W-:Y:S01]  /*1020*/  @!P3 IMAD R28, R6, R18, RZ ;  /* 0x00000012061cb224 */ /* 0x001fe200078e02ff */
[----:B------:R-:W-:Y:S01]  /*1030*/  @!P2 IADD3.X R27, PT, PT, R24, R17, RZ, P6, !PT ;  /* 0x00000011181ba210 */ /* 0x000fe200037fe4ff */
[----:B------:R-:W0:Y:S01]  /*1040*/  @!P3 LDC.64 R32, c[0x0][0x398] ;  /* 0x0000e600ff20bb82 */ /* 0x000e220000000a00 */
[----:B------:R-:W-:Y:S01]  /*1050*/  ISETP.GE.AND.EX P5, PT, R8, UR13, PT, P5 ;  /* 0x0000000d08007c0c */ /* 0x000fe2000bfa6350 */
[----:B------:R5:W3:Y:S01]  /*1060*/  @!P2 LDG.E R16, desc[UR8][R34.64] ;  /* 0x000000082210a981 */ /* 0x000ae2000c1e1900 */
[----:B------:R-:W-:-:S05]  /*1070*/  @!P3 MOV R29, R121 ;  /* 0x00000079001db202 */ /* 0x000fca0000000f00 */
[----:B------:R-:W0:Y:S01]  /*1080*/  @!P3 LDC.64 R24, c[0x0][0x3a0] ;  /* 0x0000e800ff18bb82 */ /* 0x000e220000000a00 */
[----:B------:R-:W-:Y:S01]  /*1090*/  MOV R17, RZ ;  /* 0x000000ff00117202 */ /* 0x000fe20000000f00 */
[----:B-----5:R-:W-:Y:S01]  /*10a0*/  @!P3 IMAD R35, R76, R19, R28 ;  /* 0x000000134c23b224 */ /* 0x020fe200078e021c */
[----:B------:R-:W-:Y:S02]  /*10b0*/  @!P3 MOV R28, R122 ;  /* 0x0000007a001cb202 */ /* 0x000fe40000000f00 */
[----:B------:R-:W-:Y:S02]  /*10c0*/  @!P0 IADD3 R21, PT, PT, R21, R37, RZ ;  /* 0x0000002515158210 */ /* 0x000fe40007ffe0ff */
[----:B------:R5:W3:Y:S01]  /*10d0*/  @!P2 LDG.E R17, desc[UR8][R26.64] ;  /* 0x000000081a11a981 */ /* 0x000ae2000c1e1900 */
[----:B------:R-:W-:Y:S01]  /*10e0*/  @!P0 SHF.L.U32 R19, R20, 0x1, RZ ;  /* 0x0000000114138819 */ /* 0x000fe200000006ff */
[----:B------:R-:W-:Y:S01]  /*10f0*/  @!P3 IMAD.WIDE.U32 R28, R76, R18, R28 ;  /* 0x000000124c1cb225 */ /* 0x000fe200078e001c */
[----:B------:R-:W-:-:S02]  /*1100*/  @!P0 SHF.L.U64.HI R34, R20, 0x1, R21 ;  /* 0x0000000114228819 */ /* 0x000fc40000010215 */
[C---:B-1----:R-:W-:Y:S01]  /*1110*/  @!P0 IADD3 R30, P6, PT, R19.reuse, R30, RZ ;  /* 0x0000001e131e8210 */ /* 0x042fe20007fde0ff */
[----:B------:R-:W1:Y:S01]  /*1120*/  @!P5 LDC.64 R20, c[0x0][0x3f8] ;  /* 0x0000fe00ff14db82 */ /* 0x000e620000000a00 */
[----:B------:R-:W-:Y:S02]  /*1130*/  @!P0 IADD3 R40, P1, PT, R19, R40, RZ ;  /* 0x0000002813288210 */ /* 0x000fe40007f3e0ff */
[----:B------:R-:W-:Y:S02]  /*1140*/  ISETP.GE.U32.AND P2, PT, R69, UR12, PT ;  /* 0x0000000c45007c0c */ /* 0x000fe4000bf46070 */
[----:B------:R-:W-:-:S03]  /*1150*/  @!P3 IADD3 R29, PT, PT, R29, R35, RZ ;  /* 0x000000231d1db210 */ /* 0x000fc60007ffe0ff */
[----:B------:R-:W4:Y:S01]  /*1160*/  @!P4 LDC.64 R18, c[0x0][0x3a0] ;  /* 0x0000e800ff12cb82 */ /* 0x000f220000000a00 */
[----:B------:R-:W-:Y:S02]  /*1170*/  ISETP.GE.AND.EX P2, PT, R9, UR13, PT, P2 ;  /* 0x0000000d09007c0c */ /* 0x000fe4000bf46320 */
[C---:B-----5:R-:W-:Y:S02]  /*1180*/  @!P3 SHF.L.U32 R27, R28.reuse, 0x1, RZ ;  /* 0x000000011c1bb819 */ /* 0x060fe400000006ff */
[----:B------:R-:W-:Y:S01]  /*1190*/  @!P3 SHF.L.U64.HI R26, R28, 0x1, R29 ;  /* 0x000000011c1ab819 */ /* 0x000fe2000001021d */
[----:B--2---:R-:W-:Y:S01]  /*11a0*/  @!P4 IMAD R28, R7, R22, RZ ;  /* 0x00000016071cc224 */ /* 0x004fe200078e02ff */
[C---:B------:R-:W-:Y:S02]  /*11b0*/  @!P0 IADD3.X R31, PT, PT, R34.reuse, R31, RZ, P6, !PT ;  /* 0x0000001f221f8210 */ /* 0x040fe400037fe4ff */
[----:B------:R-:W-:Y:S02]  /*11c0*/  @!P0 IADD3.X R41, PT, PT, R34, R41, RZ, P1, !PT ;  /* 0x0000002922298210 */ /* 0x000fe40000ffe4ff */
[----:B------:R-:W-:-:S02]  /*11d0*/  @!P4 MOV R34, R122 ;  /* 0x0000007a0022c202 */ /* 0x000fc40000000f00 */
[----:B------:R-:W-:Y:S01]  /*11e0*/  @!P4 MOV R35, R121 ;  /* 0x000000790023c202 */ /* 0x000fe20000000f00 */
[----:B------:R-:W-:Y:S01]  /*11f0*/  @!P4 IMAD R23, R71, R23, R28 ;  /* 0x000000174717c224 */ /* 0x000fe200078e021c */
[C---:B0-----:R-:W-:Y:S01]  /*1200*/  @!P3 IADD3 R24, P6, PT, R27.reuse, R24, RZ ;  /* 0x000000181b18b210 */ /* 0x041fe20007fde0ff */
[----:B------:R-:W0:Y:S01]  /*1210*/  @!P4 LDC.64 R28, c[0x0][0x398] ;  /* 0x0000e600ff1ccb82 */ /* 0x000e220000000a00 */
[----:B------:R-:W-:Y:S01]  /*1220*/  @!P3 IADD3 R32, P1, PT, R27, R32, RZ ;  /* 0x000000201b20b210 */ /* 0x000fe20007f3e0ff */
[----:B------:R-:W-:Y:S01]  /*1230*/  @!P4 IMAD.WIDE.U32 R34, R71, R22, R34 ;  /* 0x000000164722c225 */ /* 0x000fe200078e0022 */
[C---:B------:R-:W-:Y:S02]  /*1240*/  @!P3 IADD3.X R25, PT, PT, R26.reuse, R25, RZ, P6, !PT ;  /* 0x000000191a19b210 */ /* 0x040fe400037fe4ff */
[----:B------:R-:W-:-:S03]  /*1250*/  @!P3 IADD3.X R33, PT, PT, R26, R33, RZ, P1, !PT ;  /* 0x000000211a21b210 */ /* 0x000fc60000ffe4ff */
[----:B------:R-:W2:Y:S01]  /*1260*/  @!P2 LDC.64 R26, c[0x0][0x3f8] ;  /* 0x0000fe00ff1aab82 */ /* 0x000ea20000000a00 */
[----:B------:R-:W-:Y:S02]  /*1270*/  @!P4 IADD3 R35, PT, PT, R35, R23, RZ ;  /* 0x000000172323c210 */ /* 0x000fe40007ffe0ff */
[----:B------:R-:W-:Y:S02]  /*1280*/  CS2R R58, SRZ ;  /* 0x00000000003a7805 */ /* 0x000fe4000001ff00 */
[C---:B------:R-:W-:Y:S02]  /*1290*/  @!P4 SHF.L.U32 R37, R34.reuse, 0x1, RZ ;  /* 0x000000012225c819 */ /* 0x040fe400000006ff */
[----:B------:R-:W-:Y:S01]  /*12a0*/  @!P4 SHF.L.U64.HI R38, R34, 0x1, R35 ;  /* 0x000000012226c819 */ /* 0x000fe20000010223 */
[----:B-1----:R-:W-:Y:S01]  /*12b0*/  @!P5 IMAD R35, R8, R20, RZ ;  /* 0x000000140823d224 */ /* 0x002fe200078e02ff */
[----:B------:R-:W1:Y:S01]  /*12c0*/  @!P5 LDC.64 R22, c[0x0][0x3a0] ;  /* 0x0000e800ff16db82 */ /* 0x000e620000000a00 */
[----:B----4-:R-:W-:Y:S01]  /*12d0*/  @!P4 IADD3 R34, P1, PT, R37, R18, RZ ;  /* 0x000000122522c210 */ /* 0x010fe20007f3e0ff */
[----:B------:R4:W5:Y:S01]  /*12e0*/  @!P3 LDG.E R59, desc[UR8][R24.64] ;  /* 0x00000008183bb981 */ /* 0x000962000c1e1900 */
[----:B------:R-:W-:-:S02]  /*12f0*/  @!P5 IMAD R39, R70, R21, R35 ;  /* 0x000000154627d224 */ /* 0x000fc400078e0223 */
[----:B------:R-:W-:Y:S01]  /*1300*/  @!P4 IADD3.X R35, PT, PT, R38, R19, RZ, P1, !PT ;  /* 0x000000132623c210 */ /* 0x000fe20000ffe4ff */
[----:B------:R4:W5:Y:S01]  /*1310*/  @!P3 LDG.E R58, desc[UR8][R32.64] ;  /* 0x00000008203ab981 */ /* 0x000962000c1e1900 */
[----:B------:R-:W-:Y:S01]  /*1320*/  ISETP.GE.U32.AND P1, PT, R68, UR12, PT ;  /* 0x0000000c44007c0c */ /* 0x000fe2000bf26070 */
[----:B----4-:R-:W4:Y:S03]  /*1330*/  @!P5 LDC.64 R24, c[0x0][0x398] ;  /* 0x0000e600ff18db82 */ /* 0x010f260000000a00 */
[----:B------:R-:W-:Y:S02]  /*1340*/  ISETP.GE.AND.EX P1, PT, R10, UR13, PT, P1 ;  /* 0x0000000d0a007c0c */ /* 0x000fe4000bf26310 */
[----:B------:R-:W-:Y:S02]  /*1350*/  @!P5 MOV R32, R122 ;  /* 0x0000007a0020d202 */ /* 0x000fe40000000f00 */
[----:B------:R-:W-:-:S02]  /*1360*/  @!P5 MOV R33, R121 ;  /* 0x000000790021d202 */ /* 0x000fc40000000f00 */
[----:B0-----:R-:W-:Y:S02]  /*1370*/  @!P4 IADD3 R28, P3, PT, R37, R28, RZ ;  /* 0x0000001c251cc210 */ /* 0x001fe40007f7e0ff */
[----:B------:R-:W0:Y:S01]  /*1380*/  @!P2 LDC.64 R36, c[0x0][0x3a0] ;  /* 0x0000e800ff24ab82 */ /* 0x000e220000000a00 */
[----:B------:R-:W-:Y:S01]  /*1390*/  @!P5 IMAD.WIDE.U32 R20, R70, R20, R32 ;  /* 0x000000144614d225 */ /* 0x000fe200078e0020 */
[----:B------:R-:W-:-:S03]  /*13a0*/  MOV R18, RZ ;  /* 0x000000ff00127202 */ /* 0x000fc60000000f00 */
[----:B--2---:R-:W-:Y:S01]  /*13b0*/  @!P2 IMAD R32, R9, R26, RZ ;  /* 0x0000001a0920a224 */ /* 0x004fe200078e02ff */
[----:B------:R-:W-:Y:S02]  /*13c0*/  @!P5 IADD3 R19, PT, PT, R21, R39, RZ ;  /* 0x000000271513d210 */ /* 0x000fe40007ffe0ff */
[----:B------:R-:W-:Y:S02]  /*13d0*/  @!P5 SHF.L.U32 R39, R20, 0x1, RZ ;  /* 0x000000011427d819 */ /* 0x000fe400000006ff */
[----:B------:R-:W-:Y:S01]  /*13e0*/  @!P4 IADD3.X R29, PT, PT, R38, R29, RZ, P3, !PT ;  /* 0x0000001d261dc210 */ /* 0x000fe20001ffe4ff */
[----:B------:R-:W-:Y:S01]  /*13f0*/  @!P2 IMAD R45, R69, R27, R32 ;  /* 0x0000001b452da224 */ /* 0x000fe200078e0220 */
[----:B------:R-:W-:Y:S01]  /*1400*/  @!P5 SHF.L.U64.HI R38, R20, 0x1, R19 ;  /* 0x000000011426d819 */ /* 0x000fe20000010213 */
[----:B------:R-:W2:Y:S01]  /*1410*/  @!P1 LDC.64 R32, c[0x0][0x3f8] ;  /* 0x0000fe00ff209b82 */ /* 0x000ea20000000a00 */
[----:B-1----:R-:W-:Y:S01]  /*1420*/  @!P5 IADD3 R22, P3, PT, R39, R22, RZ ;  /* 0x000000162716d210 */ /* 0x002fe20007f7e0ff */
[----:B------:R1:W5:Y:S01]  /*1430*/  @!P4 LDG.E R18, desc[UR8][R34.64] ;  /* 0x000000082212c981 */ /* 0x000362000c1e1900 */
[----:B------:R-:W-:-:S02]  /*1440*/  @!P2 MOV R20, R122 ;  /* 0x0000007a0014a202 */ /* 0x000fc40000000f00 */
[----:B------:R-:W-:Y:S02]  /*1450*/  @!P2 MOV R21, R121 ;  /* 0x000000790015a202 */ /* 0x000fe40000000f00 */
[C---:B------:R-:W-:Y:S02]  /*1460*/  @!P5 IADD3.X R23, PT, PT, R38.reuse, R23, RZ, P3, !PT ;  /* 0x000000172617d210 */ /* 0x040fe40001ffe4ff */
[----:B----4-:R-:W-:Y:S01]  /*1470*/  @!P5 IADD3 R24, P3, PT, R39, R24, RZ ;  /* 0x000000182718d210 */ /* 0x010fe20007f7e0ff */
[----:B------:R-:W-:Y:S01]  /*1480*/  @!P2 IMAD.WIDE.U32 R26, R69, R26, R20 ;  /* 0x0000001a451aa225 */ /* 0x000fe200078e0014 */
[----:B-1----:R-:W1:Y:S01]  /*1490*/  @!P2 LDC.64 R34, c[0x0][0x398] ;  /* 0x0000e600ff22ab82 */ /* 0x002e620000000a00 */
[----:B------:R-:W-:Y:S02]  /*14a0*/  MOV R19, RZ ;  /* 0x000000ff00137202 */ /* 0x000fe40000000f00 */
[----:B------:R-:W-:Y:S02]  /*14b0*/  @!P5 IADD3.X R25, PT, PT, R38, R25, RZ, P3, !PT ;  /* 0x000000192619d210 */ /* 0x000fe40001ffe4ff */
[----:B------:R-:W-:-:S02]  /*14c0*/  @!P2 IADD3 R21, PT, PT, R27, R45, RZ ;  /* 0x0000002d1b15a210 */ /* 0x000fc40007ffe0ff */
[----:B------:R-:W-:Y:S01]  /*14d0*/  ISETP.GE.U32.AND P3, PT, R67, UR12, PT ;  /* 0x0000000c43007c0c */ /* 0x000fe2000bf66070 */
[----:B------:R-:W4:Y:S01]  /*14e0*/  @!P4 LDG.E R19, desc[UR8][R28.64] ;  /* 0x000000081c13c981 */ /* 0x000f22000c1e1900 */
[----:B------:R-:W-:Y:S01]  /*14f0*/  MOV R20, RZ ;  /* 0x000000ff00147202 */ /* 0x000fe20000000f00 */
[----:B------:R-:W1:Y:S01]  /*1500*/  @!P1 LDC.64 R38, c[0x0][0x3a0] ;  /* 0x0000e800ff269b82 */ /* 0x000e620000000a00 */
[C---:B------:R-:W-:Y:S02]  /*1510*/  @!P2 SHF.L.U32 R45, R26.reuse, 0x1, RZ ;  /* 0x000000011a2da819 */ /* 0x040fe400000006ff */
[----:B------:R-:W-:Y:S02]  /*1520*/  ISETP.GE.AND.EX P3, PT, R11, UR13, PT, P3 ;  /* 0x0000000d0b007c0c */ /* 0x000fe4000bf66330 */
[----:B------:R-:W-:Y:S01]  /*1530*/  @!P2 SHF.L.U64.HI R44, R26, 0x1, R21 ;  /* 0x000000011a2ca819 */ /* 0x000fe20000010215 */
[----:B------:R2:W4:Y:S01]  /*1540*/  @!P5 LDG.E R20, desc[UR8][R22.64] ;  /* 0x000000081614d981 */ /* 0x000522000c1e1900 */
[----:B0-----:R-:W-:Y:S01]  /*1550*/  @!P2 IADD3 R36, P4, PT, R45, R36, RZ ;  /* 0x000000242d24a210 */ /* 0x001fe20007f9e0ff */
[----:B------:R-:W0:Y:S01]  /*1560*/  LDC.64 R26, c[0x0][0x3b8] ;  /* 0x0000ee00ff1a7b82 */ /* 0x000e220000000a00 */
[----:B------:R-:W-:-:S02]  /*1570*/  MOV R21, RZ ;  /* 0x000000ff00157202 */ /* 0x000fc40000000f00 */
[----:B------:R-:W-:-:S04]  /*1580*/  @!P2 IADD3.X R37, PT, PT, R44, R37, RZ, P4, !PT ;  /* 0x000000252c25a210 */ /* 0x000fc800027fe4ff */
[----:B------:R1:W4:Y:S01]  /*1590*/  @!P5 LDG.E R21, desc[UR8][R24.64] ;  /* 0x000000081815d981 */ /* 0x000322000c1e1900 */
[----:B--2---:R-:W-:Y:S01]  /*15a0*/  MOV R22, RZ ;  /* 0x000000ff00167202 */ /* 0x004fe20000000f00 */
[----:B------:R-:W-:Y:S01]  /*15b0*/  @!P1 IMAD R23, R10, R32, RZ ;  /* 0x000000200a179224 */ /* 0x000fe200078e02ff */
[----:B------:R-:W2:Y:S04]  /*15c0*/  @!P3 LDC.64 R28, c[0x0][0x3f8] ;  /* 0x0000fe00ff1cbb82 */ /* 0x000ea80000000a00 */
[----:B------:R1:W4:Y:S02]  /*15d0*/  @!P2 LDG.E R22, desc[UR8][R36.64] ;  /* 0x000000082416a981 */ /* 0x000324000c1e1900 */
[----:B-1----:R-:W-:Y:S02]  /*15e0*/  @!P2 IADD3 R34, P6, PT, R45, R34, RZ ;  /* 0x000000222d22a210 */ /* 0x002fe40007fde0ff */
[----:B------:R-:W1:Y:S01]  /*15f0*/  @!P1 LDC.64 R24, c[0x0][0x398] ;  /* 0x0000e600ff189b82 */ /* 0x000e620000000a00 */
[----:B------:R-:W-:Y:S01]  /*1600*/  @!P1 IMAD R45, R68, R33, R23 ;  /* 0x00000021442d9224 */ /* 0x000fe200078e0217 */
[----:B------:R-:W-:-:S02]  /*1610*/  @!P1 MOV R36, R122 ;  /* 0x0000007a00249202 */ /* 0x000fc40000000f00 */
[----:B------:R-:W-:Y:S02]  /*1620*/  @!P1 MOV R37, R121 ;  /* 0x0000007900259202 */ /* 0x000fe40000000f00 */
[----:B------:R-:W-:Y:S01]  /*1630*/  ISETP.GE.U32.AND P4, PT, R66, UR12, PT ;  /* 0x0000000c42007c0c */ /* 0x000fe2000bf86070 */
[----:B------:R-:W-:Y:S01]  /*1640*/  @!P1 IMAD.WIDE.U32 R32, R68, R32, R36 ;  /* 0x0000002044209225 */ /* 0x000fe200078e0024 */
[----:B------:R-:W-:Y:S02]  /*1650*/  @!P2 IADD3.X R35, PT, PT, R44, R35, RZ, P6, !PT ;  /* 0x000000232c23a210 */ /* 0x000fe400037fe4ff */
[----:B------:R-:W-:Y:S02]  /*1660*/  ISETP.NE.AND P6, PT, RZ, UR11, PT ;  /* 0x0000000bff007c0c */ /* 0x000fe4000bfc5270 */
[----:B------:R-:W-:Y:S02]  /*1670*/  ISETP.GE.AND.EX P4, PT, R12, UR13, PT, P4 ;  /* 0x0000000d0c007c0c */ /* 0x000fe4000bf86340 */
[----:B------:R-:W-:-:S02]  /*1680*/  @!P1 IADD3 R33, PT, PT, R33, R45, RZ ;  /* 0x0000002d21219210 */ /* 0x000fc40007ffe0ff */
[----:B------:R-:W-:Y:S02]  /*1690*/  MOV R23, RZ ;  /* 0x000000ff00177202 */ /* 0x000fe40000000f00 */
[C---:B------:R-:W-:Y:S02]  /*16a0*/  @!P1 SHF.L.U32 R45, R32.reuse, 0x1, RZ ;  /* 0x00000001202d9819 */ /* 0x040fe400000006ff */
[----:B------:R-:W-:Y:S02]  /*16b0*/  @!P1 SHF.L.U64.HI R44, R32, 0x1, R33 ;  /* 0x00000001202c9819 */ /* 0x000fe40000010221 */
[----:B------:R-:W2:Y:S01]  /*16c0*/  @!P3 LDC.64 R32, c[0x0][0x3a0] ;  /* 0x0000e800ff20bb82 */ /* 0x000ea20000000a00 */
[----:B------:R0:W4:Y:S01]  /*16d0*/  @!P2 LDG.E R23, desc[UR8][R34.64] ;  /* 0x000000082217a981 */ /* 0x000122000c1e1900 */
[----:B------:R-:W-:Y:S02]  /*16e0*/  CS2R R48, SRZ ;  /* 0x0000000000307805 */ /* 0x000fe4000001ff00 */
[----:B------:R-:W-:-:S02]  /*16f0*/  @!P1 IADD3 R38, P2, PT, R45, R38, RZ ;  /* 0x000000262d269210 */ /* 0x000fc40007f5e0ff */
[----:B------:R-:W-:Y:S02]  /*1700*/  IADD3 R79, PT, PT, R42, R43, RZ ;  /* 0x0000002b2a4f7210 */ /* 0x000fe40007ffe0ff */
[----:B------:R-:W2:Y:S01]  /*1710*/  @P6 LDC.64 R42, c[0x0][0x3b0] ;  /* 0x0000ec00ff2a6b82 */ /* 0x000ea20000000a00 */
[----:B------:R1:W4:Y:S01]  /*1720*/  @!P0 LDG.E R49, desc[UR8][R30.64] ;  /* 0x000000081e318981 */ /* 0x000322000c1e1900 */
[----:B------:R-:W-:Y:S01]  /*1730*/  @!P1 IADD3.X R39, PT, PT, R44, R39, RZ, P2, !PT ;  /* 0x000000272c279210 */ /* 0x000fe200017fe4ff */
[----:B0-----:R-:W-:Y:S01]  /*1740*/  IMAD.WIDE R26, R60, 0x8, R26 ;  /* 0x000000083c1a7825 */ /* 0x001fe200078e021a */
[----:B------:R-:W-:Y:S01]  /*1750*/  ISETP.GE.U32.AND P5, PT, R65, UR12, PT ;  /* 0x0000000c41007c0c */ /* 0x000fe2000bfa6070 */
[----:B------:R0:W4:Y:S03]  /*1760*/  @!P0 LDG.E R48, desc[UR8][R40.64] ;  /* 0x0000000828308981 */ /* 0x000126000c1e1900 */
[----:B------:R-:W0:Y:S01]  /*1770*/  @!P3 LDC.64 R34, c[0x0][0x398] ;  /* 0x0000e600ff22bb82 */ /* 0x000e220000000a00 */
[----:B-1----:R-:W-:Y:S01]  /*1780*/  @!P1 IADD3 R30, P2, PT, R45, R24, RZ ;  /* 0x000000182d1e9210 */ /* 0x002fe20007f5e0ff */
[----:B--2---:R-:W-:Y:S01]  /*1790*/  @!P3 IMAD R24, R11, R28, RZ ;  /* 0x0000001c0b18b224 */ /* 0x004fe200078e02ff */
[----:B------:R-:W2:Y:S05]  /*17a0*/  LDG.E.64 R26, desc[UR8][R26.64] ;  /* 0x000000081a1a7981 */ /* 0x000eaa000c1e1b00 */
[----:B------:R-:W1:Y:S01]  /*17b0*/  @!P4 LDC.64 R36, c[0x0][0x3f8] ;  /* 0x0000fe00ff24cb82 */ /* 0x000e620000000a00 */
[----:B0-----:R-:W-:-:S02]  /*17c0*/  @!P3 MOV R40, R122 ;  /* 0x0000007a0028b202 */ /* 0x001fc40000000f00 */
[----:B------:R-:W-:Y:S01]  /*17d0*/  @!P3 MOV R41, R121 ;  /* 0x000000790029b202 */ /* 0x000fe20000000f00 */
[----:B------:R-:W-:Y:S01]  /*17e0*/  @!P3 IMAD R77, R67, R29, R24 ;  /* 0x0000001d434db224 */ /* 0x000fe200078e0218 */
[----:B------:R-:W-:Y:S01]  /*17f0*/  ISETP.GE.AND.EX P5, PT, R13, UR13, PT, P5 ;  /* 0x0000000d0d007c0c */ /* 0x000fe2000bfa6350 */
[----:B------:R-:W-:Y:S01]  /*1800*/  @!P3 IMAD.WIDE.U32 R40, R67, R28, R40 ;  /* 0x0000001c4328b225 */ /* 0x000fe200078e0028 */
[----:B------:R-:W-:Y:S02]  /*1810*/  @!P1 IADD3.X R31, PT, PT, R44, R25, RZ, P2, !PT ;  /* 0x000000192c1f9210 */ /* 0x000fe400017fe4ff */
[----:B------:R-:W-:Y:S01]  /*1820*/  CS2R R24, SRZ ;  /* 0x0000000000187805 */ /* 0x000fe2000001ff00 */
[----:B------:R-:W0:Y:S01]  /*1830*/  LDC.64 R44, c[0x0][0x3a8] ;  /* 0x0000ea00ff2c7b82 */ /* 0x000e220000000a00 */
[----:B------:R-:W-:Y:S02]  /*1840*/  @!P3 IADD3 R77, PT, PT, R41, R77, RZ ;  /* 0x0000004d294db210 */ /* 0x000fe40007ffe0ff */
[----:B------:R-:W-:-:S02]  /*1850*/  @!P3 SHF.L.U32 R41, R40, 0x1, RZ ;  /* 0x000000012829b819 */ /* 0x000fc400000006ff */
[----:B------:R1:W2:Y:S01]  /*1860*/  @!P1 LDG.E R24, desc[UR8][R38.64] ;  /* 0x0000000826189981 */ /* 0x0002a2000c1e1900 */
[----:B------:R-:W-:Y:S02]  /*1870*/  @!P3 SHF.L.U64.HI R78, R40, 0x1, R77 ;  /* 0x00000001284eb819 */ /* 0x000fe4000001024d */
[----:B------:R-:W0:Y:S01]  /*1880*/  @!P5 LDC.64 R28, c[0x0][0x3f8] ;  /* 0x0000fe00ff1cdb82 */ /* 0x000e220000000a00 */
[----:B------:R1:W2:Y:S01]  /*1890*/  @!P1 LDG.E R25, desc[UR8][R30.64] ;  /* 0x000000081e199981 */ /* 0x0002a2000c1e1900 */
[C---:B------:R-:W-:Y:S02]  /*18a0*/  @!P3 IADD3 R40, P1, PT, R41.reuse, R32, RZ ;  /* 0x000000202928b210 */ /* 0x040fe40007f3e0ff */
[----:B-1----:R-:W-:Y:S02]  /*18b0*/  @!P3 IADD3 R38, P2, PT, R41, R34, RZ ;  /* 0x000000222926b210 */ /* 0x002fe40007f5e0ff */
[----:B------:R-:W-:Y:S01]  /*18c0*/  @!P3 IADD3.X R41, PT, PT, R78, R33, RZ, P1, !PT ;  /* 0x000000214e29b210 */ /* 0x000fe20000ffe4ff */
[----:B------:R-:W-:Y:S01]  /*18d0*/  @P6 IMAD.WIDE R32, R79, 0x2, R42 ;  /* 0x000000024f206825 */ /* 0x000fe200078e022a */
[----:B------:R-:W-:Y:S01]  /*18e0*/  @!P4 MOV R42, R122 ;  /* 0x0000007a002ac202 */ /* 0x000fe20000000f00 */
[----:B------:R-:W1:Y:S01]  /*18f0*/  @!P4 LDC.64 R30, c[0x0][0x3a0] ;  /* 0x0000e800ff1ecb82 */ /* 0x000e620000000a00 */
[----:B------:R-:W-:Y:S01]  /*1900*/  @!P4 MOV R43, R121 ;  /* 0x00000079002bc202 */ /* 0x000fe20000000f00 */
[-C--:B------:R-:W-:Y:S01]  /*1910*/  @!P4 IMAD R34, R12, R36.reuse, RZ ;  /* 0x000000240c22c224 */ /* 0x080fe200078e02ff */
[----:B------:R-:W2:Y:S03]  /*1920*/  @P6 LDG.E.U16 R88, desc[UR8][R32.64] ;  /* 0x0000000820586981 */ /* 0x000ea6000c1e1500 */
[C---:B------:R-:W-:Y:S01]  /*1930*/  @!P4 IMAD R37, R66.reuse, R37, R34 ;  /* 0x000000254225c224 */ /* 0x040fe200078e0222 */
[----:B------:R0:W2:Y:S01]  /*1940*/  @P6 LDG.E.U16 R87, desc[UR8][R32.64+0x2] ;  /* 0x0000020820576981 */ /* 0x0000a2000c1e1500 */
[----:B------:R-:W-:Y:S01]  /*1950*/  @!P4 IMAD.WIDE.U32 R42, R66, R36, R42 ;  /* 0x00000024422ac225 */ /* 0x000fe200078e002a */
[----:B------:R-:W-:-:S02]  /*1960*/  @!P3 IADD3.X R39, PT, PT, R78, R35, RZ, P2, !PT ;  /* 0x000000234e27b210 */ /* 0x000fc400017fe4ff */
[----:B------:R-:W3:Y:S02]  /*1970*/  @!P5 LDC.64 R34, c[0x0][0x3a0] ;  /* 0x0000e800ff22db82 */ /* 0x000ee40000000a00 */
[----:B------:R-:W-:-:S06]  /*1980*/  @!P4 IADD3 R43, PT, PT, R43, R37, RZ ;  /* 0x000000252b2bc210 */ /* 0x000fcc0007ffe0ff */
[----:B0-----:R-:W0:Y:S08]  /*1990*/  @!P4 LDC.64 R32, c[0x0][0x398] ;  /* 0x0000e600ff20cb82 */ /* 0x001e300000000a00 */
[----:B------:R-:W3:Y:S01]  /*19a0*/  @!P5 LDC.64 R36, c[0x0][0x398] ;  /* 0x0000e600ff24db82 */ /* 0x000ee20000000a00 */
[C---:B------:R-:W-:Y:S01]  /*19b0*/  @!P4 SHF.L.U32 R81, R42.reuse, 0x1, RZ ;  /* 0x000000012a51c819 */ /* 0x040fe200000006ff */
[----:B------:R-:W-:Y:S01]  /*19c0*/  @!P5 IMAD R78, R13, R28, RZ ;  /* 0x0000001c0d4ed224 */ /* 0x000fe200078e02ff */
        /* <DEDUP_REMOVED lines=18> */
[C---:B---3--:R-:W-:Y:S02]  /*1af0*/  @!P5 IADD3 R34, P2, PT, R29.reuse, R34, RZ ;  /* 0x000000221d22d210 */ /* 0x048fe40007f5e0ff */
[----:B------:R-:W-:Y:S02]  /*1b00*/  @!P5 IADD3 R36, P3, PT, R29, R36, RZ ;  /* 0x000000241d24d210 */ /* 0x000fe40007f7e0ff */
[----:B------:R-:W-:Y:S02]  /*1b10*/  @!P4 IADD3.X R33, PT, PT, R80, R33, RZ, P1, !PT ;  /* 0x000000215021c210 */ /* 0x000fe40000ffe4ff */
[----:B------:R-:W-:Y:S02]  /*1b20*/  CS2R R80, SRZ ;  /* 0x0000000000507805 */ /* 0x000fe4000001ff00 */
[----:B------:R-:W-:-:S02]  /*1b30*/  MOV R79, RZ ;  /* 0x000000ff004f7202 */ /* 0x000fc40000000f00 */
[----:B------:R-:W-:Y:S02]  /*1b40*/  MOV R82, RZ ;  /* 0x000000ff00527202 */ /* 0x000fe40000000f00 */
[C---:B------:R-:W-:Y:S01]  /*1b50*/  @!P5 IADD3.X R35, PT, PT, R28.reuse, R35, RZ, P2, !PT ;  /* 0x000000231c23d210 */ /* 0x040fe200017fe4ff */
[----:B------:R-:W3:Y:S01]  /*1b60*/  @!P4 LDG.E R80, desc[UR8][R32.64] ;  /* 0x000000082050c981 */ /* 0x000ee2000c1e1900 */
[----:B------:R-:W-:-:S03]  /*1b70*/  @!P5 IADD3.X R37, PT, PT, R28, R37, RZ, P3, !PT ;  /* 0x000000251c25d210 */ /* 0x000fc60001ffe4ff */
[----:B------:R-:W3:Y:S04]  /*1b80*/  @!P4 LDG.E R79, desc[UR8][R30.64] ;  /* 0x000000081e4fc981 */ /* 0x000ee8000c1e1900 */
[----:B------:R-:W3:Y:S04]  /*1b90*/  @!P5 LDG.E R82, desc[UR8][R34.64] ;  /* 0x000000082252d981 */ /* 0x000ee8000c1e1900 */
[----:B------:R-:W3:Y:S01]  /*1ba0*/  @!P5 LDG.E R81, desc[UR8][R36.64] ;  /* 0x000000082451d981 */ /* 0x000ee2000c1e1900 */
        /* <DEDUP_REMOVED lines=18> */
[----:B-----5:R-:W-:Y:S02]  /*1cd0*/  PRMT R116, R59, 0x7632, R116 ;  /* 0x000076323b747816 */ /* 0x020fe40000000074 */
[----:B------:R-:W-:Y:S02]  /*1ce0*/  PRMT R117, R58, 0x7632, R117 ;  /* 0x000076323a757816 */ /* 0x000fe40000000075 */
[----:B------:R-:W-:-:S02]  /*1cf0*/  PRMT R98, R18, 0x7632, R98 ;  /* 0x0000763212627816 */ /* 0x000fc40000000062 */
[----:B----4-:R-:W-:Y:S02]  /*1d00*/  PRMT R99, R19, 0x7632, R99 ;  /* 0x0000763213637816 */ /* 0x010fe40000000063 */
[----:B------:R-:W-:Y:S02]  /*1d10*/  PRMT R96, R20, 0x7632, R96 ;  /* 0x0000763214607816 */ /* 0x000fe40000000060 */
[----:B------:R-:W-:Y:S01]  /*1d20*/  PRMT R97, R21, 0x7632, R97 ;  /* 0x0000763215617816 */ /* 0x000fe20000000061 */
[----:B--2---:R-:W-:-:S05]  /*1d30*/  FFMA.FTZ R27, -R26, R26, R27 ;  /* 0x0000001a1a1b7223 */ /* 0x004fca000001011b */
[----:B------:R-:W-:-:S13]  /*1d40*/  FSETP.GTU.FTZ.AND P1, PT, R27, RZ, PT ;  /* 0x000000ff1b00720b */ /* 0x000fda0003f3c000 */
[----:B------:R-:W0:Y:S01]  /*1d50*/  @P1 LDC R28, c[0x0][0x3c0] ;  /* 0x0000f000ff1c1b82 */ /* 0x000e220000000800 */
[----:B------:R-:W-:Y:S02]  /*1d60*/  PRMT R106, R49, 0x7632, R106 ;  /* 0x00007632316a7816 */ /* 0x000fe4000000006a */
[----:B------:R-:W-:Y:S02]  /*1d70*/  PRMT R107, R48, 0x7632, R107 ;  /* 0x00007632306b7816 */ /* 0x000fe4000000006b */
[----:B------:R-:W-:Y:S02]  /*1d80*/  PRMT R94, R22, 0x7632, R94 ;  /* 0x00007632165e7816 */ /* 0x000fe4000000005e */
[----:B------:R-:W-:Y:S01]  /*1d90*/  PRMT R95, R23, 0x7632, R95 ;  /* 0x00007632175f7816 */ /* 0x000fe2000000005f */
[----:B0-----:R-:W-:-:S04]  /*1da0*/  @P1 FADD.FTZ R28, R27, R28 ;  /* 0x0000001c1b1c1221 */ /* 0x001fc80000010000 */
[----:B------:R0:W1:Y:S01]  /*1db0*/  @P1 MUFU.RSQ R118, R28 ;  /* 0x0000001c00761308 */ /* 0x0000620000001400 */
[----:B------:R-:W-:Y:S01]  /*1dc0*/  @P6 HADD2.F32 R86, -RZ, R88.H0_H0 ;  /* 0x20000058ff566230 */ /* 0x000fe20000004100 */
[----:B------:R-:W-:Y:S01]  /*1dd0*/  PRMT R92, R24, 0x7632, R92 ;  /* 0x00007632185c7816 */ /* 0x000fe2000000005c */
[----:B------:R-:W-:Y:S01]  /*1de0*/  @P6 HADD2.F32 R84, -RZ, R87.H0_H0 ;  /* 0x20000057ff546230 */ /* 0x000fe20000004100 */
[----:B------:R-:W-:Y:S01]  /*1df0*/  PRMT R93, R25, 0x7632, R93 ;  /* 0x00007632195d7816 */ /* 0x000fe2000000005d */
[----:B------:R-:W-:Y:S01]  /*1e00*/  HADD2.F32 R27, -RZ, R85.H0_H0 ;  /* 0x20000055ff1b7230 */ /* 0x000fe20000004100 */
[----:B------:R-:W-:Y:S02]  /*1e10*/  PRMT R90, R77, 0x7632, R90 ;  /* 0x000076324d5a7816 */ /* 0x000fe4000000005a */
[----:B------:R-:W-:Y:S01]  /*1e20*/  PRMT R91, R78, 0x7632, R91 ;  /* 0x000076324e5b7816 */ /* 0x000fe2000000005b */
[----:B------:R-:W-:Y:S01]  /*1e30*/  HADD2.F32 R83, -RZ, R83.H0_H0 ;  /* 0x20000053ff537230 */ /* 0x000fe20000004100 */
[----:B---3--:R-:W-:-:S02]  /*1e40*/  PRMT R89, R80, 0x7632, R89 ;  /* 0x0000763250597816 */ /* 0x008fc40000000059 */
        /* <DEDUP_REMOVED lines=293> */
.L_x_543:
        /* <DEDUP_REMOVED lines=576> */
.L_x_544:
        /* <DEDUP_REMOVED lines=35> */
.L_x_546:
[----:B------:R-:W-:Y:S05]  /*56d0*/  BSYNC.RECONVERGENT B0 ;  /* 0x0000000000007941 */ /* 0x000fea0003800200 */
.L_x_545:
        /* <DEDUP_REMOVED lines=24> */
.L_x_548:
[----:B------:R-:W-:Y:S05]  /*5860*/  BSYNC.RECONVERGENT B0 ;  /* 0x0000000000007941 */ /* 0x000fea0003800200 */
.L_x_547:
        /* <DEDUP_REMOVED lines=159> */
.L_x_550:
[----:B------:R-:W-:Y:S05]  /*6260*/  BSYNC.RECONVERGENT B0 ;  /* 0x0000000000007941 */ /* 0x000fea0003800200 */
.L_x_549:
        /* <DEDUP_REMOVED lines=28> */
.L_x_552:
[----:B------:R-:W-:Y:S05]  /*6430*/  BSYNC.RECONVERGENT B0 ;  /* 0x0000000000007941 */ /* 0x000fea0003800200 */
.L_x_551:
        /* <DEDUP_REMOVED lines=24> */
.L_x_555:
[----:B----4-:R-:W2:Y:S04]  /*65c0*/  LDG.E.STRONG.GPU R30, desc[UR8][R28.64] ;  /* 0x000000081c1e7981 */ /* 0x010ea8000c1ef900 */
[----:B--2---:R-:W-:Y:S01]  /*65d0*/  CCTL.IVALL ;  /* 0x00000000ff00798f */ /* 0x004fe20002000000 */
[----:B------:R-:W-:Y:S05]  /*65e0*/  YIELD ;  /* 0x0000000000007946 */ /* 0x000fea0003800000 */
[----:B------:R-:W-:-:S13]  /*65f0*/  ISETP.NE.AND P1, PT, R30, R35, PT ;  /* 0x000000231e00720c */ /* 0x000fda0003f25270 */
[----:B------:R-:W-:Y:S05]  /*6600*/  @P1 BRA `(.L_x_555) ;  /* 0xfffffffc00ec1947 */ /* 0x000fea000383ffff */
.L_x_554:
        /* <DEDUP_REMOVED lines=15> */
.L_x_557:
        /* <DEDUP_REMOVED lines=59> */
.L_x_556:
        /* <DEDUP_REMOVED lines=34> */
.L_x_558:
        /* <DEDUP_REMOVED lines=18> */
.L_x_559:
        /* <DEDUP_REMOVED lines=9> */
.L_x_560:
[----:B------:R-:W-:Y:S05]  /*6e80*/  BSYNC.RECONVERGENT B0 ;  /* 0x0000000000007941 */ /* 0x000fea0003800200 */
.L_x_553:
        /* <DEDUP_REMOVED lines=116> */
.L_x_561:
        /* <DEDUP_REMOVED lines=21> */
.L_x_563:
[----:B------:R-:W-:Y:S05]  /*7720*/  BSYNC.RECONVERGENT B0 ;  /* 0x0000000000007941 */ /* 0x000fea0003800200 */
.L_x_562:
        /* <DEDUP_REMOVED lines=23> */
.L_x_564:
        /* <DEDUP_REMOVED lines=19> */
.L_x_566:
[----:B------:R-:W-:Y:S05]  /*79d0*/  BSYNC.RECONVERGENT B0 ;  /* 0x0000000000007941 */ /* 0x000fea0003800200 */
.L_x_565:
        /* <DEDUP_REMOVED lines=23> */
.L_x_567:
        /* <DEDUP_REMOVED lines=21> */
.L_x_569:
[----:B------:R-:W-:Y:S05]  /*7ca0*/  BSYNC.RECONVERGENT B0 ;  /* 0x0000000000007941 */ /* 0x000fea0003800200 */
.L_x_568:
        /* <DEDUP_REMOVED lines=23> */
.L_x_570:
        /* <DEDUP_REMOVED lines=19> */
.L_x_572:
[----:B------:R-:W-:Y:S05]  /*7f50*/  BSYNC.RECONVERGENT B0 ;  /* 0x0000000000007941 */ /* 0x000fea0003800200 */
.L_x_571:
        /* <DEDUP_REMOVED lines=23> */
.L_x_573:
        /* <DEDUP_REMOVED lines=21> */
.L_x_575:
[----:B------:R-:W-:Y:S05]  /*8220*/  BSYNC.RECONVERGENT B0 ;  /* 0x0000000000007941 */ /* 0x000fea0003800200 */
.L_x_574:
        /* <DEDUP_REMOVED lines=29> */
.L_x_576:
        /* <DEDUP_REMOVED lines=22> */
.L_x_578:
[----:B------:R-:W-:Y:S05]  /*8560*/  BSYNC.RECONVERGENT B0 ;  /* 0x0000000000007941 */ /* 0x000fea0003800200 */
.L_x_577:
        /* <DEDUP_REMOVED lines=29> */
.L_x_579:
        /* <DEDUP_REMOVED lines=19> */
.L_x_581:
[----:B------:R-:W-:Y:S05]  /*8870*/  BSYNC.RECONVERGENT B0 ;  /* 0x0000000000007941 */ /* 0x000fea0003800200 */
.L_x_580:
        /* <DEDUP_REMOVED lines=23> */
.L_x_582:
        /* <DEDUP_REMOVED lines=21> */
.L_x_584:
[----:B------:R-:W-:Y:S05]  /*8b40*/  BSYNC.RECONVERGENT B0 ;  /* 0x0000000000007941 */ /* 0x000fea0003800200 */
.L_x_583:
        /* <DEDUP_REMOVED lines=23> */
.L_x_585:
        /* <DEDUP_REMOVED lines=18> */
.L_x_587:
[----:B------:R-:W-:Y:S05]  /*8de0*/  BSYNC.RECONVERGENT B0 ;  /* 0x0000000000007941 */ /* 0x000fea0003800200 */
.L_x_586:
        /* <DEDUP_REMOVED lines=62> */
.L_x_588:
        /* <DEDUP_REMOVED lines=18> */
.L_x_590:
[----:B------:R-:W-:Y:S05]  /*92f0*/  BSYNC.RECONVERGENT B0 ;  /* 0x0000000000007941 */ /* 0x000fea0003800200 */
.L_x_589:
        /* <DEDUP_REMOVED lines=21> */
.L_x_591:
        /* <DEDUP_REMOVED lines=18> */
.L_x_593:
[----:B------:R-:W-:Y:S05]  /*9570*/  BSYNC.RECONVERGENT B0 ;  /* 0x0000000000007941 */ /* 0x000fea0003800200 */
.L_x_592:
        /* <DEDUP_REMOVED lines=21> */
.L_x_594:
        /* <DEDUP_REMOVED lines=18> */
.L_x_596:
[----:B------:R-:W-:Y:S05]  /*97f0*/  BSYNC.RECONVERGENT B0 ;  /* 0x0000000000007941 */ /* 0x000fea0003800200 */
.L_x_595:
        /* <DEDUP_REMOVED lines=21> */
.L_x_597:
        /* <DEDUP_REMOVED lines=18> */
.L_x_599:
[----:B------:R-:W-:Y:S05]  /*9a70*/  BSYNC.RECONVERGENT B0 ;  /* 0x0000000000007941 */ /* 0x000fea0003800200 */
.L_x_598:
        /* <DEDUP_REMOVED lines=21> */
.L_x_600:
        /* <DEDUP_REMOVED lines=18> */
.L_x_602:
[----:B------:R-:W-:Y:S05]  /*9cf0*/  BSYNC.RECONVERGENT B0 ;  /* 0x0000000000007941 */ /* 0x000fea0003800200 */
.L_x_601:
        /* <DEDUP_REMOVED lines=21> */
.L_x_603:
        /* <DEDUP_REMOVED lines=18> */
.L_x_605:
[----:B------:R-:W-:Y:S05]  /*9f70*/  BSYNC.RECONVERGENT B0 ;  /* 0x0000000000007941 */ /* 0x000fea0003800200 */
.L_x_604:
        /* <DEDUP_REMOVED lines=21> */
.L_x_606:
        /* <DEDUP_REMOVED lines=18> */
.L_x_608:
[----:B------:R-:W-:Y:S05]  /*a1f0*/  BSYNC.RECONVERGENT B0 ;  /* 0x0000000000007941 */ /* 0x000fea0003800200 */
.L_x_607:
[----:B------:R-:W-:Y:S02]  /*a200*/  IADD3 R60, PT, PT, R3, R60, RZ ;  /* 0x0000003c033c7210 */ /* 0x000fe40007ffe0ff */
[----:B------:R-:W-:Y:S02]  /*a210*/  IADD3 R61, PT, PT, R61, 0x1, RZ ;  /* 0x000000013d3d7810 */ /* 0x000fe40007ffe0ff */
[----:B------:R-:W-:-:S13]  /*a220*/  ISETP.GE.AND P0, PT, R60, UR4, PT ;  /* 0x000000043c007c0c */ /* 0x000fda000bf06270 */
[----:B------:R-:W-:Y:S05]  /*a230*/  @!P0 BRA `(.L_x_609) ;  /* 0xffffff60002c8947 */ /* 0x000fea000383ffff */
.L_x_542:
        /* <DEDUP_REMOVED lines=19> */
.L_x_611:
[----:B------:R-:W-:Y:S05]  /*a370*/  BSYNC.RECONVERGENT B0 ;  /* 0x0000000000007941 */ /* 0x000fea0003800200 */
.L_x_610:
[----:B------:R-:W-:Y:S05]  /*a380*/  @P0 EXIT ;  /* 0x000000000000094d */ /* 0x000fea0003800000 */
[----:B------:R-:W-:Y:S05]  /*a390*/  @P2 BRA `(.L_x_612) ;  /* 0x0000000000202947 */ /* 0x000fea0003800000 */
[----:B------:R-:W-:-:S05]  /*a3a0*/  IMAD R0, R6, R7, RZ ;  /* 0x0000000706007224 */ /* 0x000fca00078e02ff */
[----:B------:R-:W-:-:S13]  /*a3b0*/  ISETP.NE.AND P0, PT, R0, -0x1, PT ;  /* 0xffffffff0000780c */ /* 0x000fda0003f05270 */
[----:B------:R-:W-:Y:S05]  /*a3c0*/  @!P0 BRA `(.L_x_612) ;  /* 0x0000000000148947 */ /* 0x000fea0003800000 */
.L_x_613:
[----:B--2---:R-:W2:Y:S04]  /*a3d0*/  LDG.E.STRONG.GPU R3, desc[UR8][R4.64] ;  /* 0x0000000804037981 */ /* 0x004ea8000c1ef900 */
[----:B--2---:R-:W-:Y:S01]  /*a3e0*/  CCTL.IVALL ;  /* 0x00000000ff00798f */ /* 0x004fe20002000000 */
[----:B------:R-:W-:Y:S05]  /*a3f0*/  YIELD ;  /* 0x0000000000007946 */ /* 0x000fea0003800000 */
[----:B------:R-:W-:-:S13]  /*a400*/  ISETP.NE.AND P0, PT, R3, R0, PT ;  /* 0x000000000300720c */ /* 0x000fda0003f05270 */
[----:B------:R-:W-:Y:S05]  /*a410*/  @P0 BRA `(.L_x_613) ;  /* 0xfffffffc00ec0947 */ /* 0x000fea000383ffff */
.L_x_612:
        /* <DEDUP_REMOVED lines=60> */
.L_x_616:
        /* <DEDUP_REMOVED lines=21> */
[----:B--2---:R-:W-:Y:S02]  /*a930*/  F2FP.F16.F32.PACK_AB R15, R9, R6 ;  /* 0x00000006090f723e */ /* 0x004fe400000000ff */
[----:B------:R-:W-:-:S02]  /*a940*/  MOV R6, R18 ;  /* 0x0000001200067202 */ /* 0x000fc40000000f00 */
[-C--:B------:R-:W-:Y:S02]  /*a950*/  MOV R9, R21.reuse ;  /* 0x0000001500097202 */ /* 0x080fe40000000f00 */
[----:B---3--:R-:W-:Y:S01]  /*a960*/  F2FP.F16.F32.PACK_AB R17, R13, R10 ;  /* 0x0000000a0d11723e */ /* 0x008fe200000000ff */
[----:B------:R0:W-:Y:S04]  /*a970*/  STG.E desc[UR8][R6.64], R15 ;  /* 0x0000000f06007986 */ /* 0x0001e8000c101908 */
[----:B------:R0:W-:Y:S01]  /*a980*/  STG.E desc[UR8][R8.64], R17 ;  /* 0x0000001108007986 */ /* 0x0001e2000c101908 */
[----:B------:R-:W-:Y:S02]  /*a990*/  IADD3 R18, P4, PT, R18, 0x400, RZ ;  /* 0x0000040012127810 */ /* 0x000fe40007f9e0ff */
[----:B------:R-:W-:-:S02]  /*a9a0*/  IADD3.X R21, PT, PT, RZ, R21, RZ, P3, !PT ;  /* 0x00000015ff157210 */ /* 0x000fc40001ffe4ff */
[----:B------:R-:W-:Y:S01]  /*a9b0*/  IADD3.X R19, PT, PT, RZ, R19, RZ, P4, !PT ;  /* 0x00000013ff137210 */ /* 0x000fe200027fe4ff */
[----:B------:R-:W-:Y:S08]  /*a9c0*/  @P1 BRA `(.L_x_616) ;  /* 0xfffffffc00841947 */ /* 0x000ff0000383ffff */
.L_x_615:
[----:B------:R-:W-:Y:S05]  /*a9d0*/  BSYNC.RECONVERGENT B0 ;  /* 0x0000000000007941 */ /* 0x000fea0003800200 */
.L_x_614:
        /* <DEDUP_REMOVED lines=10> */
.L_x_617:
        /* <DEDUP_REMOVED lines=21> */
[----:B----4-:R-:W-:Y:S02]  /*abd0*/  F2FP.F16.F32.PACK_AB R19, R7, R4 ;  /* 0x000000040713723e */ /* 0x010fe400000000ff */
[----:B------:R-:W-:-:S04]  /*abe0*/  LOP3.LUT R4, R26, 0x3, RZ, 0xc0, !PT ;  /* 0x000000031a047812 */ /* 0x000fc800078ec0ff */
[----:B------:R-:W-:Y:S02]  /*abf0*/  IADD3.X R17, PT, PT, R4, UR5, RZ, P1, !PT ;  /* 0x0000000504117c10 */ /* 0x000fe40008ffe4ff */
[----:B-----5:R-:W-:Y:S02]  /*ac00*/  F2FP.F16.F32.PACK_AB R21, R11, R8 ;  /* 0x000000080b15723e */ /* 0x020fe400000000ff */
        /* <DEDUP_REMOVED lines=57> */
[----:B-----5:R-:W-:-:S03]  /*afa0*/  F2FP.F16.F32.PACK_AB R7, R9, R6 ;  /* 0x000000060907723e */ /* 0x020fc600000000ff */
[----:B------:R4:W-:Y:S04]  /*afb0*/  STG.E desc[UR8][R12.64], R5 ;  /* 0x000000050c007986 */ /* 0x0009e8000c101908 */
[----:B------:R4:W-:Y:S02]  /*afc0*/  STG.E desc[UR8][R14.64], R7 ;  /* 0x000000070e007986 */ /* 0x0009e4000c101908 */
[----:B------:R-:W-:Y:S05]  /*afd0*/  @P0 BRA `(.L_x_617) ;  /* 0xfffffff800a80947 */ /* 0x000fea000383ffff */
[----:B------:R-:W-:Y:S05]  /*afe0*/  EXIT ;  /* 0x000000000000794d */ /* 0x000fea0003800000 */
.L_x_618:
        /* <DEDUP_REMOVED lines=9> */
.L_x_3418:


//--------------------- .text._Z35group_norm_nhwc_bwd_one_pass_kernelI11Fp16IOFp32WLi64ELi16ELi256EEv26Group_norm_nhwc_bwd_params --------------------------
	.section	.text._Z35group_norm_nhwc_bwd_one_pass_kernelI11Fp16IOFp32WLi64ELi16ELi256EEv26Group_norm_nhwc_bwd_params,"ax",@progbits
	.align	128
        .global         _Z35group_norm_nhwc_bwd_one_pass_kernelI11Fp16IOFp32WLi64ELi16ELi256EEv26Group_norm_nhwc_bwd_params
        .type           _Z35group_norm_nhwc_bwd_one_pass_kernelI11Fp16IOFp32WLi64ELi16ELi256EEv26Group_norm_nhwc_bwd_params,@function
        .size           _Z35group_norm_nhwc_bwd_one_pass_kernelI11Fp16IOFp32WLi64ELi16ELi256EEv26Group_norm_nhwc_bwd_params,(.L_x_3419 - _Z35group_norm_nhwc_bwd_one_pass_kernelI11Fp16IOFp32WLi64ELi16ELi256EEv26Group_norm_nhwc_bwd_params)
        .other          _Z35group_norm_nhwc_bwd_one_pass_kernelI11Fp16IOFp32WLi64ELi16ELi256EEv26Group_norm_nhwc_bwd_params,@"STO_CUDA_ENTRY STV_DEFAULT"
_Z35group_norm_nhwc_bwd_one_pass_kernelI11Fp16IOFp32WLi64ELi16ELi256EEv26Group_norm_nhwc_bwd_params:
.text._Z35group_norm_nhwc_bwd_one_pass_kernelI11Fp16IOFp32WLi64ELi16ELi256EEv26Group_norm_nhwc_bwd_params:
        /* <DEDUP_REMOVED lines=10> */
[----:B------:R-:W0:Y:S01]  /*00a0*/  S2UR UR6, SR_CgaCtaId ;  /* 0x00000000000679c3 */ /* 0x000e220000008800 */
[----:B------:R-:W1:Y:S01]  /*00b0*/  S2R R0, SR_LANEID ;  /* 0x0000000000007919 */ /* 0x000e620000000000 */
[----:B------:R-:W2:Y:S01]  /*00c0*/  LDCU UR18, c[0x0][0x374] ;  /* 0x00006e80ff1277ac */ /* 0x000ea20008000800 */
[--C-:B------:R-:W-:Y:S02]  /*00d0*/  SHF.R.U32.HI R32, RZ, 0x3, R25.reuse ;  /* 0x00000003ff207819 */ /* 0x100fe40000011619 */
[----:B------:R-:W-:Y:S01]  /*00e0*/  SHF.R.U32.HI R30, RZ, 0x2, R25 ;  /* 0x00000002ff1e7819 */ /* 0x000fe20000011619 */
[----:B------:R-:W3:Y:S02]  /*00f0*/  LDCU UR19, c[0x0][0x370] ;  /* 0x00006e00ff1377ac */ /* 0x000ee40008000800 */
[----:B------:R-:W4:Y:S01]  /*0100*/  LDC R3, c[0x0][0x41c] ;  /* 0x00010700ff037b82 */ /* 0x000f220000000800 */
[----:B------:R-:W-:Y:S01]  /*0110*/  LOP3.LUT R30, R30, 0xf8, RZ, 0xc0, !PT ;  /* 0x000000f81e1e7812 */ /* 0x000fe200078ec0ff */
[----:B------:R-:W-:Y:S01]  /*0120*/  UMOV UR9, 0x400 ;  /* 0x0000040000097882 */ /* 0x000fe20000000000 */
[----:B------:R-:W1:Y:S01]  /*0130*/  LDCU.U8 UR20, c[0x0][0x414] ;  /* 0x00008280ff1477ac */ /* 0x000e620008000000 */
[----:B------:R-:W-:Y:S01]  /*0140*/  UIADD3 UR4, UPT, UPT, UR9, 0x60, URZ ;  /* 0x0000006009047890 */ /* 0x000fe2000fffe0ff */
[----:B------:R-:W-:-:S03]  /*0150*/  UMOV UR10, UR5 ;  /* 0x00000005000a7c82 */ /* 0x000fc60008000000 */
[----:B0-----:R-:W-:Y:S02]  /*0160*/  ULEA UR4, UR6, UR4, 0x18 ;  /* 0x0000000406047291 */ /* 0x001fe4000f8ec0ff */
[----:B------:R-:W-:Y:S02]  /*0170*/  ULEA UR9, UR6, UR9, 0x18 ;  /* 0x0000000906097291 */ /* 0x000fe4000f8ec0ff */
[----:B---3--:R-:W-:Y:S02]  /*0180*/  ULOP3.LUT UR21, UR19, 0x7ffffff8, URZ, 0xc0, !UPT ;  /* 0x7ffffff813157892 */ /* 0x008fe4000f8ec0ff */
[----:B------:R-:W-:Y:S01]  /*0190*/  LEA R31, R25, UR4, 0x4 ;  /* 0x00000004191f7c11 */ /* 0x000fe2000f8e20ff */
[----:B------:R-:W-:Y:S01]  /*01a0*/  UMOV UR4, URZ ;  /* 0x000000ff00047c82 */ /* 0x000fe20008000000 */
[----:B-12-4-:R-:W-:-:S08]  /*01b0*/  IMAD R32, R3, UR15, R32 ;  /* 0x0000000f03207c24 */ /* 0x016fd0000f8e0220 */
.L_x_644:
[----:B0-----:R-:W0:Y:S01]  /*01c0*/  LDC R8, c[0x0][0x410] ;  /* 0x00010400ff087b82 */ /* 0x001e220000000800 */
[----:B-1----:R-:W1:Y:S01]  /*01d0*/  LDCU.64 UR6, c[0x0][0x3b8] ;  /* 0x00007700ff0677ac */ /* 0x002e620008000a00 */
[----:B------:R-:W-:Y:S01]  /*01e0*/  SHF.R.S32.HI R7, RZ, 0x1f, R32 ;  /* 0x0000001fff077819 */ /* 0x000fe20000011420 */
[----:B------:R-:W2:Y:S01]  /*01f0*/  LDCU.128 UR24, c[0x0][0x400] ;  /* 0x00008000ff1877ac */ /* 0x000ea20008000c00 */
[----:B-1----:R-:W-:Y:S01]  /*0200*/  UIMAD.WIDE UR6, UR10, 0x8, UR6 ;  /* 0x000000080a0678a5 */ /* 0x002fe2000f8e0206 */
[----:B0-----:R-:W-:-:S04]  /*0210*/  IABS R9, R8 ;  /* 0x0000000800097213 */ /* 0x001fc80000000000 */
        /* <DEDUP_REMOVED lines=16> */
[----:B--2---:R-:W-:Y:S02]  /*0320*/  ISETP.GE.U32.AND P0, PT, R32, UR24, PT ;  /* 0x0000001820007c0c */ /* 0x004fe4000bf06070 */
[----:B------:R-:W-:Y:S02]  /*0330*/  LOP3.LUT R6, R8, UR10, RZ, 0x3c, !PT ;  /* 0x0000000a08067c12 */ /* 0x000fe4000f8e3cff */
[----:B------:R-:W-:-:S07]  /*0340*/  ISETP.LE.AND P2, PT, RZ, UR10, PT ;  /* 0x0000000aff007c0c */ /* 0x000fce000bf43270 */
[----:B------:R-:W-:-:S04]  /*0350*/  @!P1 IADD3 R4, PT, PT, R4, -R9, RZ ;  /* 0x8000000904049210 */ /* 0x000fc80007ffe0ff */
[-C--:B------:R-:W-:Y:S02]  /*0360*/  ISETP.GE.U32.AND P4, PT, R4, R9.reuse, PT ;  /* 0x000000090400720c */ /* 0x080fe40003f86070 */
[----:B------:R-:W-:Y:S02]  /*0370*/  ISETP.GE.AND.EX P0, PT, R7, UR25, PT, P0 ;  /* 0x0000001907007c0c */ /* 0x000fe4000bf06300 */
[----:B------:R-:W-:Y:S02]  /*0380*/  ISETP.GE.AND P3, PT, R6, RZ, PT ;  /* 0x000000ff0600720c */ /* 0x000fe40003f66270 */
[----:B------:R-:W-:Y:S02]  /*0390*/  ISETP.GT.U32.AND P5, PT, R9, R4, PT ;  /* 0x000000040900720c */ /* 0x000fe40003fa4070 */
[----:B------:R-:W-:Y:S02]  /*03a0*/  IADD3 R9, PT, PT, R4, -R9, RZ ;  /* 0x8000000904097210 */ /* 0x000fe40007ffe0ff */
[----:B------:R-:W-:-:S02]  /*03b0*/  @!P1 IADD3 R5, PT, PT, R5, 0x1, RZ ;  /* 0x0000000105059810 */ /* 0x000fc40007ffe0ff */
[----:B------:R-:W-:Y:S02]  /*03c0*/  IADD3 R29, PT, PT, R32, 0x20, RZ ;  /* 0x00000020201d7810 */ /* 0x000fe40007ffe0ff */
[----:B------:R-:W-:Y:S01]  /*03d0*/  SEL R4, R9, R4, !P5 ;  /* 0x0000000409047207 */ /* 0x000fe20006800000 */
[----:B------:R-:W0:Y:S01]  /*03e0*/  @!P0 LDC.64 R10, c[0x0][0x3f8] ;  /* 0x0000fe00ff0a8b82 */ /* 0x000e220000000a00 */
[----:B------:R-:W-:Y:S02]  /*03f0*/  @P4 IADD3 R5, PT, PT, R5, 0x1, RZ ;  /* 0x0000000105054810 */ /* 0x000fe40007ffe0ff */
[----:B------:R-:W-:Y:S02]  /*0400*/  ISETP.GE.U32.AND P1, PT, R29, UR24, PT ;  /* 0x000000181d007c0c */ /* 0x000fe4000bf26070 */
[----:B------:R-:W-:Y:S02]  /*0410*/  SHF.R.S32.HI R13, RZ, 0x1f, R29 ;  /* 0x0000001fff0d7819 */ /* 0x000fe4000001141d */
[----:B------:R-:W-:Y:S01]  /*0420*/  ISETP.NE.AND P4, PT, R8, RZ, PT ;  /* 0x000000ff0800720c */ /* 0x000fe20003f85270 */
[----:B------:R-:W1:Y:S01]  /*0430*/  @!P0 LDC.64 R16, c[0x0][0x3a0] ;  /* 0x0000e800ff108b82 */ /* 0x000e620000000a00 */
[----:B------:R-:W-:-:S02]  /*0440*/  LOP3.LUT R9, RZ, R8, RZ, 0x33, !PT ;  /* 0x00000008ff097212 */ /* 0x000fc400078e33ff */
[----:B------:R-:W-:Y:S02]  /*0450*/  @!P2 IADD3 R4, PT, PT, -R4, RZ, RZ ;  /* 0x000000ff0404a210 */ /* 0x000fe40007ffe1ff */
[----:B------:R-:W-:Y:S02]  /*0460*/  @!P3 IADD3 R5, PT, PT, -R5, RZ, RZ ;  /* 0x000000ff0505b210 */ /* 0x000fe40007ffe1ff */
[----:B------:R-:W-:Y:S01]  /*0470*/  ISETP.GE.AND.EX P1, PT, R13, UR25, PT, P1 ;  /* 0x000000190d007c0c */ /* 0x000fe2000bf26310 */
[----:B------:R-:W2:Y:S01]  /*0480*/  @!P0 LDC.64 R14, c[0x0][0x398] ;  /* 0x0000e600ff0e8b82 */ /* 0x000ea20000000a00 */
[----:B------:R-:W-:Y:S02]  /*0490*/  SEL R24, R9, R4, !P4 ;  /* 0x0000000409187207 */ /* 0x000fe40006000000 */
[----:B------:R-:W-:Y:S02]  /*04a0*/  SHF.L.U32 R23, R25, 0x1, RZ ;  /* 0x0000000119177819 */ /* 0x000fe400000006ff */
[----:B------:R-:W-:-:S02]  /*04b0*/  SEL R9, R9, R5, !P4 ;  /* 0x0000000509097207 */ /* 0x000fc40006000000 */
[----:B------:R-:W-:Y:S02]  /*04c0*/  SHF.L.U32 R20, R24, 0x4, RZ ;  /* 0x0000000418147819 */ /* 0x000fe400000006ff */
[----:B------:R-:W-:Y:S02]  /*04d0*/  LOP3.LUT R23, R23, 0xe, RZ, 0xc0, !PT ;  /* 0x0000000e17177812 */ /* 0x000fe400078ec0ff */
[----:B------:R-:W-:Y:S02]  /*04e0*/  SHF.R.S32.HI R4, RZ, 0x1f, R9 ;  /* 0x0000001fff047819 */ /* 0x000fe40000011409 */
[----:B------:R-:W-:Y:S02]  /*04f0*/  SHF.R.S32.HI R35, RZ, 0x1f, R20 ;  /* 0x0000001fff237819 */ /* 0x000fe40000011414 */
[----:B------:R-:W-:Y:S01]  /*0500*/  LOP3.LUT R34, R20, R23, RZ, 0xfc, !PT ;  /* 0x0000001714227212 */ /* 0x000fe200078efcff */
[----:B------:R-:W-:Y:S02]  /*0510*/  IMAD R6, R4, UR26, RZ ;  /* 0x0000001a04067c24 */ /* 0x000fe4000f8e02ff */
[----:B------:R-:W4:Y:S02]  /*0520*/  @!P1 LDC.64 R4, c[0x0][0x3f8] ;  /* 0x0000fe00ff049b82 */ /* 0x000f240000000a00 */
[----:B------:R-:W-:-:S04]  /*0530*/  IMAD.WIDE.U32 R34, R9, UR26, R34 ;  /* 0x0000001a09227c25 */ /* 0x000fc8000f8e0022 */
[----:B------:R-:W-:Y:S01]  /*0540*/  IMAD R9, R9, UR27, R6 ;  /* 0x0000001b09097c24 */ /* 0x000fe2000f8e0206 */
[----:B------:R-:W-:Y:S01]  /*0550*/  @!P0 MOV R36, R34 ;  /* 0x0000002200248202 */ /* 0x000fe20000000f00 */
[----:B0-----:R-:W-:-:S03]  /*0560*/  @!P0 IMAD R7, R7, R10, RZ ;  /* 0x0000000a07078224 */ /* 0x001fc600078e02ff */
[----:B------:R-:W-:Y:S01]  /*0570*/  IADD3 R37, PT, PT, R35, R9, RZ ;  /* 0x0000000923257210 */ /* 0x000fe20007ffe0ff */
[C---:B------:R-:W-:Y:S01]  /*0580*/  @!P0 IMAD R9, R32.reuse, R11, R7 ;  /* 0x0000000b20098224 */ /* 0x040fe200078e0207 */
[----:B------:R-:W-:Y:S01]  /*0590*/  ISETP.NE.AND P2, PT, RZ, UR20, PT ;  /* 0x00000014ff007c0c */ /* 0x000fe2000bf45270 */
[----:B------:R-:W0:Y:S01]  /*05a0*/  @!P1 LDC.64 R6, c[0x0][0x3a0] ;  /* 0x0000e800ff069b82 */ /* 0x000e220000000a00 */
[----:B------:R-:W-:-:S05]  /*05b0*/  @!P0 IMAD.WIDE.U32 R10, R32, R10, R36 ;  /* 0x0000000a200a8225 */ /* 0x000fca00078e0024 */
[----:B------:R-:W-:Y:S02]  /*05c0*/  @!P0 IADD3 R11, PT, PT, R11, R9, RZ ;  /* 0x000000090b0b8210 */ /* 0x000fe40007ffe0ff */
[----:B------:R-:W0:Y:S01]  /*05d0*/  @!P1 LDC.64 R8, c[0x0][0x398] ;  /* 0x0000e600ff089b82 */ /* 0x000e220000000a00 */
[C---:B------:R-:W-:Y:S01]  /*05e0*/  @!P0 SHF.L.U32 R21, R10.reuse, 0x1, RZ ;  /* 0x000000010a158819 */ /* 0x040fe200000006ff */
[----:B----4-:R-:W-:Y:S01]  /*05f0*/  @!P1 IMAD R18, R13, R4, RZ ;  /* 0x000000040d129224 */ /* 0x010fe200078e02ff */
[----:B------:R-:W-:-:S05]  /*0600*/  @!P0 SHF.L.U64.HI R22, R10, 0x1, R11 ;  /* 0x000000010a168819 */ /* 0x000fca000001020b */
[----:B------:R-:W4:Y:S01]  /*0610*/  LDC.64 R10, c[0x0][0x3a8] ;  /* 0x0000ea00ff0a7b82 */ /* 0x000f220000000a00 */
[----:B------:R-:W-:Y:S01]  /*0620*/  @!P1 IMAD R27, R29, R5, R18 ;  /* 0x000000051d1b9224 */ /* 0x000fe200078e0212 */
[----:B------:R-:W-:Y:S02]  /*0630*/  @!P1 MOV R18, R34 ;  /* 0x0000002200129202 */ /* 0x000fe40000000f00 */
[----:B------:R-:W-:-:S04]  /*0640*/  @!P1 MOV R19, R37 ;  /* 0x0000002500139202 */ /* 0x000fc80000000f00 */
[----:B------:R-:W4:Y:S01]  /*0650*/  @P2 LDC.64 R12, c[0x0][0x3b0] ;  /* 0x0000ec00ff0c2b82 */ /* 0x000f220000000a00 */
[----:B-1----:R-:W-:Y:S01]  /*0660*/  @!P0 IADD3 R16, P3, PT, R21, R16, RZ ;  /* 0x0000001015108210 */ /* 0x002fe20007f7e0ff */
[----:B------:R-:W-:-:S03]  /*0670*/  @!P1 IMAD.WIDE.U32 R4, R29, R4, R18 ;  /* 0x000000041d049225 */ /* 0x000fc600078e0012 */
[----:B------:R-:W-:Y:S02]  /*0680*/  @!P0 IADD3.X R17, PT, PT, R22, R17, RZ, P3, !PT ;  /* 0x0000001116118210 */ /* 0x000fe40001ffe4ff */
[----:B--2---:R-:W-:Y:S02]  /*0690*/  @!P0 IADD3 R14, P3, PT, R21, R14, RZ ;  /* 0x0000000e150e8210 */ /* 0x004fe40007f7e0ff */
[----:B------:R-:W-:Y:S02]  /*06a0*/  @!P1 IADD3 R27, PT, PT, R5, R27, RZ ;  /* 0x0000001b051b9210 */ /* 0x000fe40007ffe0ff */
[----:B------:R-:W-:Y:S02]  /*06b0*/  @!P1 SHF.L.U32 R5, R4, 0x1, RZ ;  /* 0x0000000104059819 */ /* 0x000fe400000006ff */
[----:B------:R-:W-:Y:S02]  /*06c0*/  @!P0 IADD3.X R15, PT, PT, R22, R15, RZ, P3, !PT ;  /* 0x0000000f160f8210 */ /* 0x000fe40001ffe4ff */
[----:B------:R-:W-:-:S02]  /*06d0*/  IADD3 R23, PT, PT, R23, R20, RZ ;  /* 0x0000001417177210 */ /* 0x000fc40007ffe0ff */
[----:B------:R-:W-:Y:S02]  /*06e0*/  @!P1 SHF.L.U64.HI R4, R4, 0x1, R27 ;  /* 0x0000000104049819 */ /* 0x000fe4000001021b */
[C---:B0-----:R-:W-:Y:S02]  /*06f0*/  @!P1 IADD3 R18, P3, PT, R5.reuse, R6, RZ ;  /* 0x0000000605129210 */ /* 0x041fe40007f7e0ff */
[----:B------:R-:W-:Y:S02]  /*0700*/  @!P1 IADD3 R8, P4, PT, R5, R8, RZ ;  /* 0x0000000805089210 */ /* 0x000fe40007f9e0ff */
[----:B------:R-:W-:Y:S02]  /*0710*/  CS2R R28, SRZ ;  /* 0x00000000001c7805 */ /* 0x000fe4000001ff00 */
[----:B------:R-:W-:Y:S02]  /*0720*/  @!P1 IADD3.X R19, PT, PT, R4, R7, RZ, P3, !PT ;  /* 0x0000000704139210 */ /* 0x000fe40001ffe4ff */
[----:B------:R-:W-:-:S02]  /*0730*/  CS2R R6, SRZ ;  /* 0x0000000000067805 */ /* 0x000fc4000001ff00 */
[----:B------:R-:W-:Y:S01]  /*0740*/  @!P1 IADD3.X R9, PT, PT, R4, R9, RZ, P4, !PT ;  /* 0x0000000904099210 */ /* 0x000fe200027fe4ff */
[C---:B----4-:R-:W-:Y:S01]  /*0750*/  IMAD.WIDE R4, R23.reuse, 0x4, R10 ;  /* 0x0000000417047825 */ /* 0x050fe200078e020a */
[----:B------:R0:W5:Y:S03]  /*0760*/  @!P0 LDG.E R29, desc[UR16][R16.64] ;  /* 0x00000010101d8981 */ /* 0x000166000c1e1900 */
[----:B------:R-:W-:Y:S01]  /*0770*/  @P2 IMAD.WIDE R12, R23, 0x4, R12 ;  /* 0x00000004170c2825 */ /* 0x000fe200078e020c */
[----:B------:R0:W5:Y:S04]  /*0780*/  @!P0 LDG.E R28, desc[UR16][R14.64] ;  /* 0x000000100e1c8981 */ /* 0x000168000c1e1900 */
[----:B------:R0:W5:Y:S04]  /*0790*/  @P2 LDG.E.64 R6, desc[UR16][R12.64] ;  /* 0x000000100c062981 */ /* 0x000168000c1e1b00 */
[----:B------:R-:W5:Y:S01]  /*07a0*/  LDG.E.64 R4, desc[UR16][R4.64] ;  /* 0x0000001004047981 */ /* 0x000f62000c1e1b00 */
[----:B------:R-:W-:-:S06]  /*07b0*/  CS2R R26, SRZ ;  /* 0x00000000001a7805 */ /* 0x000fcc000001ff00 */
[----:B------:R0:W5:Y:S04]  /*07c0*/  @!P1 LDG.E R27, desc[UR16][R18.64] ;  /* 0x00000010121b9981 */ /* 0x000168000c1e1900 */
[----:B------:R0:W5:Y:S01]  /*07d0*/  @!P1 LDG.E R26, desc[UR16][R8.64] ;  /* 0x00000010081a9981 */ /* 0x000162000c1e1900 */
[----:B------:R-:W-:Y:S01]  /*07e0*/  UISETP.NE.AND UP1, UPT, UR20, URZ, UPT ;  /* 0x000000ff1400728c */ /* 0x000fe2000bf25270 */
[----:B------:R-:W-:Y:S01]  /*07f0*/  UMOV UR22, 0x3f800000 ;  /* 0x3f80000000167882 */ /* 0x000fe20000000000 */
[----:B---3--:R-:W-:-:S13]  /*0800*/  R2UR UR32, R2 ;  /* 0x00000000022072ca */ /* 0x008fda00000e0000 */
        /* <DEDUP_REMOVED lines=10> */
[----:B0-----:R-:W-:Y:S05]  /*08b0*/  BRA.U UP1, `(.L_x_620) ;  /* 0x0000000101947547 */ /* 0x001fea000b800000 */
[--C-:B-----5:R-:W-:Y:S02]  /*08c0*/  HADD2.F32 R8, -RZ, R29.reuse.H0_H0 ;  /* 0x2000001dff087230 */ /* 0x120fe40000004100 */
[----:B------:R-:W-:Y:S02]  /*08d0*/  HADD2.F32 R9, -RZ, R29.H1_H1 ;  /* 0x3000001dff097230 */ /* 0x000fe40000004100 */
[--C-:B------:R-:W-:Y:S02]  /*08e0*/  HADD2.F32 R3, -RZ, R28.reuse.H0_H0 ;  /* 0x2000001cff037230 */ /* 0x100fe40000004100 */
[----:B------:R-:W-:Y:S01]  /*08f0*/  FADD.FTZ R8, R8, -UR32 ;  /* 0x8000002008087e21 */ /* 0x000fe20008010000 */
[----:B------:R-:W-:Y:S02]  /*0900*/  HADD2.F32 R2, -RZ, R28.H1_H1 ;  /* 0x3000001cff027230 */ /* 0x000fe40000004100 */
[----:B------:R-:W-:Y:S01]  /*0910*/  FADD.FTZ R9, R9, -UR32 ;  /* 0x8000002009097e21 */ /* 0x000fe20008010000 */
[----:B------:R-:W-:-:S02]  /*0920*/  HADD2.F32 R14, -RZ, R27.H0_H0 ;  /* 0x2000001bff0e7230 */ /* 0x000fc40000004100 */
[----:B------:R-:W-:Y:S01]  /*0930*/  FMUL.FTZ R13, R4, R3 ;  /* 0x00000003040d7220 */ /* 0x000fe20000410000 */
[----:B------:R-:W-:Y:S01]  /*0940*/  FMUL.FTZ R8, R8, UR22 ;  /* 0x0000001608087c20 */ /* 0x000fe20008410000 */
[----:B------:R-:W-:Y:S01]  /*0950*/  FMUL.FTZ R10, R5, R2 ;  /* 0x00000002050a7220 */ /* 0x000fe20000410000 */
[----:B------:R-:W-:Y:S01]  /*0960*/  FMUL.FTZ R11, R9, UR22 ;  /* 0x00000016090b7c20 */ /* 0x000fe20008410000 */
[----:B------:R-:W-:Y:S01]  /*0970*/  FADD.FTZ R15, RZ, R13 ;  /* 0x0000000dff0f7221 */ /* 0x000fe20000010000 */
[----:B------:R-:W-:Y:S01]  /*0980*/  FFMA.FTZ R12, R8, R13, RZ ;  /* 0x0000000d080c7223 */ /* 0x000fe200000100ff */
[----:B------:R-:W-:Y:S02]  /*0990*/  HADD2.F32 R9, -RZ, R26.H0_H0 ;  /* 0x2000001aff097230 */ /* 0x000fe40000004100 */
[----:B------:R-:W-:Y:S01]  /*09a0*/  FADD.FTZ R14, R14, -UR32 ;  /* 0x800000200e0e7e21 */ /* 0x000fe20008010000 */
[----:B------:R-:W-:Y:S01]  /*09b0*/  FADD.FTZ R15, R10, R15 ;  /* 0x0000000f0a0f7221 */ /* 0x000fe20000010000 */
[----:B------:R-:W-:Y:S01]  /*09c0*/  FFMA.FTZ R13, R11, R10, R12 ;  /* 0x0000000a0b0d7223 */ /* 0x000fe2000001000c */
[----:B------:R-:W-:-:S02]  /*09d0*/  HADD2.F32 R10, -RZ, R27.H1_H1 ;  /* 0x3000001bff0a7230 */ /* 0x000fc40000004100 */
[----:B------:R-:W-:Y:S01]  /*09e0*/  FMUL.FTZ R16, R4, R9 ;  /* 0x0000000904107220 */ /* 0x000fe20000410000 */
[----:B------:R-:W-:Y:S01]  /*09f0*/  FMUL.FTZ R14, R14, UR22 ;  /* 0x000000160e0e7c20 */ /* 0x000fe20008410000 */
[----:B------:R-:W-:Y:S02]  /*0a00*/  HADD2.F32 R12, -RZ, R26.H1_H1 ;  /* 0x3000001aff0c7230 */ /* 0x000fe40000004100 */
        /* <DEDUP_REMOVED lines=16> */
.L_x_620:
[----:B-----5:R-:W-:Y:S02]  /*0b10*/  HADD2.F32 R2, -RZ, R29.H0_H0 ;  /* 0x2000001dff027230 */ /* 0x020fe40000004100 */
[--C-:B------:R-:W-:Y:S02]  /*0b20*/  HADD2.F32 R8, -RZ, R27.reuse.H0_H0 ;  /* 0x2000001bff087230 */ /* 0x100fe40000004100 */
[----:B------:R-:W-:Y:S02]  /*0b30*/  HADD2.F32 R10, -RZ, R27.H1_H1 ;  /* 0x3000001bff0a7230 */ /* 0x000fe40000004100 */
[----:B------:R-:W-:Y:S01]  /*0b40*/  FADD.FTZ R3, R2, -UR32 ;  /* 0x8000002002037e21 */ /* 0x000fe20008010000 */
[----:B------:R-:W-:Y:S02]  /*0b50*/  HADD2.F32 R2, -RZ, R29.H1_H1 ;  /* 0x3000001dff027230 */ /* 0x000fe40000004100 */
[----:B------:R-:W-:Y:S01]  /*0b60*/  FADD.FTZ R8, R8, -UR32 ;  /* 0x8000002008087e21 */ /* 0x000fe20008010000 */
[----:B------:R-:W-:-:S02]  /*0b70*/  HADD2.F32 R22, -RZ, R28.H0_H0 ;  /* 0x2000001cff167230 */ /* 0x000fc40000004100 */
        /* <DEDUP_REMOVED lines=12> */
[----:B------:R-:W-:-:S02]  /*0c40*/  HADD2.F32 R21, -RZ, R26.H0_H0 ;  /* 0x2000001aff157230 */ /* 0x000fc40000004100 */
[----:B------:R-:W-:Y:S01]  /*0c50*/  FMUL.FTZ R20, R8, -1.4426950216293334961 ;  /* 0xbfb8aa3b08147820 */ /* 0x000fe20000410000 */
[----:B------:R-:W0:Y:S01]  /*0c60*/  MUFU.EX2 R13, R13 ;  /* 0x0000000d000d7308 */ /* 0x000e220000000800 */
[----:B------:R-:W-:-:S07]  /*0c70*/  FMUL.FTZ R16, R11, -1.4426950216293334961 ;  /* 0xbfb8aa3b0b107820 */ /* 0x000fce0000410000 */
        /* <DEDUP_REMOVED lines=12> */
[----:B------:R-:W-:Y:S02]  /*0d40*/  HADD2.F32 R22, -RZ, R26.H1_H1 ;  /* 0x3000001aff167230 */ /* 0x000fe40000004100 */
[----:B------:R-:W-:Y:S01]  /*0d50*/  FFMA.FTZ R20, R14, R19, 1 ;  /* 0x3f8000000e147423 */ /* 0x000fe20000010013 */
[----:B------:R-:W-:Y:S02]  /*0d60*/  HADD2.F32 R14, -RZ, R28.H1_H1 ;  /* 0x3000001cff0e7230 */ /* 0x000fe40000004100 */
[----:B------:R-:W1:Y:S01]  /*0d70*/  MUFU.RCP R13, R13 ;  /* 0x0000000d000d7308 */ /* 0x000e620000001000 */
[----:B--2---:R-:W-:Y:S02]  /*0d80*/  FADD.FTZ R18, -R15, 1 ;  /* 0x3f8000000f127421 */ /* 0x004fe40000010100 */
[----:B------:R-:W-:-:S02]  /*0d90*/  FMUL.FTZ R19, R14, R15 ;  /* 0x0000000f0e137220 */ /* 0x000fc40000410000 */
[----:B------:R-:W-:Y:S01]  /*0da0*/  FFMA.FTZ R18, R11, R18, 1 ;  /* 0x3f8000000b127423 */ /* 0x000fe20000010012 */
[----:B------:R-:W-:Y:S01]  /*0db0*/  FMUL.FTZ R11, R17, R20 ;  /* 0x00000014110b7220 */ /* 0x000fe20000410000 */
[----:B0-----:R-:W-:Y:S01]  /*0dc0*/  FMUL.FTZ R14, R21, R16 ;  /* 0x00000010150e7220 */ /* 0x001fe20000410000 */
[----:B------:R-:W-:Y:S02]  /*0dd0*/  FADD.FTZ R21, -R16, 1 ;  /* 0x3f80000010157421 */ /* 0x000fe40000010100 */
[----:B------:R-:W-:Y:S02]  /*0de0*/  FMUL.FTZ R16, R4, R11 ;  /* 0x0000000b04107220 */ /* 0x000fe40000410000 */
[----:B------:R-:W-:Y:S01]  /*0df0*/  FFMA.FTZ R21, R10, R21, 1 ;  /* 0x3f8000000a157423 */ /* 0x000fe20000010015 */
[----:B------:R-:W-:Y:S01]  /*0e00*/  FMUL.FTZ R10, R19, R18 ;  /* 0x00000012130a7220 */ /* 0x000fe20000410000 */
[----:B------:R-:W-:Y:S01]  /*0e10*/  FFMA.FTZ R17, R3, R16, RZ ;  /* 0x0000001003117223 */ /* 0x000fe200000100ff */
[----:B-1----:R-:W-:Y:S01]  /*0e20*/  FMUL.FTZ R15, R22, R13 ;  /* 0x0000000d160f7220 */ /* 0x002fe20000410000 */
[----:B------:R-:W-:Y:S01]  /*0e30*/  FADD.FTZ R13, -R13, 1 ;  /* 0x3f8000000d0d7421 */ /* 0x000fe20000010100 */
[----:B------:R-:W-:Y:S01]  /*0e40*/  FMUL.FTZ R14, R14, R21 ;  /* 0x000000150e0e7220 */ /* 0x000fe20000410000 */
[----:B------:R-:W-:-:S02]  /*0e50*/  FADD.FTZ R16, RZ, R16 ;  /* 0x00000010ff107221 */ /* 0x000fc40000010000 */
[----:B------:R-:W-:Y:S01]  /*0e60*/  FFMA.FTZ R8, R8, R13, 1 ;  /* 0x3f80000008087423 */ /* 0x000fe2000001000d */
[----:B------:R-:W-:Y:S01]  /*0e70*/  FMUL.FTZ R13, R5, R10 ;  /* 0x0000000a050d7220 */ /* 0x000fe20000410000 */
[----:B------:R-:W-:Y:S02]  /*0e80*/  FMUL.FTZ R19, R4, R14 ;  /* 0x0000000e04137220 */ /* 0x000fe40000410000 */
[----:B------:R-:W-:Y:S01]  /*0e90*/  FMUL.FTZ R15, R15, R8 ;  /* 0x000000080f0f7220 */ /* 0x000fe20000410000 */
[----:B------:R-:W-:Y:S01]  /*0ea0*/  FFMA.FTZ R8, R2, R13, R17 ;  /* 0x0000000d02087223 */ /* 0x000fe20000010011 */
[----:B------:R-:W-:Y:S02]  /*0eb0*/  FADD.FTZ R16, R13, R16 ;  /* 0x000000100d107221 */ /* 0x000fe40000010000 */
[----:B------:R-:W-:Y:S01]  /*0ec0*/  FMUL.FTZ R13, R5, R15 ;  /* 0x0000000f050d7220 */ /* 0x000fe20000410000 */
[----:B------:R-:W-:Y:S01]  /*0ed0*/  FFMA.FTZ R17, R9, R19, R8 ;  /* 0x0000001309117223 */ /* 0x000fe20000010008 */
[----:B------:R-:W-:Y:S01]  /*0ee0*/  FFMA.FTZ R8, R3, R11, RZ ;  /* 0x0000000b03087223 */ /* 0x000fe200000100ff */
[----:B------:R-:W-:Y:S01]  /*0ef0*/  FADD.FTZ R11, RZ, R11 ;  /* 0x0000000bff0b7221 */ /* 0x000fe20000010000 */
[----:B------:R-:W-:Y:S01]  /*0f00*/  FADD.FTZ R16, R16, R19 ;  /* 0x0000001310107221 */ /* 0x000fe20000010000 */
[----:B------:R-:W-:Y:S01]  /*0f10*/  FFMA.FTZ R3, R12, R13, R17 ;  /* 0x0000000d0c037223 */ /* 0x000fe20000010011 */
[----:B------:R-:W-:Y:S01]  /*0f20*/  FFMA.FTZ R17, R2, R10, RZ ;  /* 0x0000000a02117223 */ /* 0x000fe200000100ff */
[----:B------:R-:W-:Y:S01]  /*0f30*/  FADD.FTZ R2, RZ, R10 ;  /* 0x0000000aff027221 */ /* 0x000fe20000010000 */
[----:B------:R-:W-:Y:S01]  /*0f40*/  FFMA.FTZ R8, R9, R14, R8 ;  /* 0x0000000e09087223 */ /* 0x000fe20000010008 */
[----:B------:R-:W-:Y:S01]  /*0f50*/  FADD.FTZ R10, R11, R14 ;  /* 0x0000000e0b0a7221 */ /* 0x000fe20000010000 */
[----:B------:R-:W-:Y:S01]  /*0f60*/  FADD.FTZ R13, R13, R16 ;  /* 0x000000100d0d7221 */ /* 0x000fe20000010000 */
[----:B------:R-:W-:Y:S01]  /*0f70*/  FFMA.FTZ R9, R12, R15, R17 ;  /* 0x0000000f0c097223 */ /* 0x000fe20000010011 */
[----:B------:R-:W-:-:S07]  /*0f80*/  FADD.FTZ R11, R2, R15 ;  /* 0x0000000f020b7221 */ /* 0x000fce0000010000 */
.L_x_621:
        /* <DEDUP_REMOVED lines=35> */
.L_x_623:
[----:B------:R-:W-:Y:S05]  /*11c0*/  BSYNC.RECONVERGENT B0 ;  /* 0x0000000000007941 */ /* 0x000fea0003800200 */
.L_x_622:
[----:B------:R-:W-:Y:S01]  /*11d0*/  BAR.SYNC.DEFER_BLOCKING 0x0 ;  /* 0x0000000000007b1d */ /* 0x000fe20000010000 */
[----:B------:R-:W-:-:S05]  /*11e0*/  LEA R24, R24, R25, 0x3 ;  /* 0x0000001918187211 */ /* 0x000fca00078e18ff */
[----:B------:R-:W-:Y:S04]  /*11f0*/  BSSY.RECONVERGENT B0, `(.L_x_624) ;  /* 0x0000017000007945 */ /* 0x000fe80003800200 */
[----:B------:R-:W-:Y:S05]  /*1200*/  @P3 BRA `(.L_x_625) ;  /* 0x0000000000543947 */ /* 0x000fea0003800000 */
[----:B------:R-:W4:Y:S01]  /*1210*/  S2UR UR7, SR_CgaCtaId ;  /* 0x00000000000779c3 */ /* 0x000f220000008800 */
[----:B------:R-:W-:Y:S02]  /*1220*/  UMOV UR6, 0x400 ;  /* 0x0000040000067882 */ /* 0x000fe40000000000 */
[----:B----4-:R-:W-:-:S09]  /*1230*/  ULEA UR6, UR7, UR6, 0x18 ;  /* 0x0000000607067291 */ /* 0x010fd2000f8ec0ff */
[----:B-12---:R-:W1:Y:S04]  /*1240*/  LDS.128 R12, [UR6+0x10] ;  /* 0x00001006ff0c7984 */ /* 0x006e680008000c00 */
[----:B------:R-:W2:Y:S04]  /*1250*/  LDS.128 R16, [UR6+0x20] ;  /* 0x00002006ff107984 */ /* 0x000ea80008000c00 */
[----:B------:R-:W4:Y:S01]  /*1260*/  LDS.128 R20, [UR6+0x30] ;  /* 0x00003006ff147984 */ /* 0x000f220008000c00 */
[----:B-1----:R-:W-:Y:S01]  /*1270*/  FADD.FTZ R33, R2, R12 ;  /* 0x0000000c02217221 */ /* 0x002fe20000010000 */
[----:B------:R-:W-:-:S02]  /*1280*/  FADD.FTZ R12, R3, R13 ;  /* 0x0000000d030c7221 */ /* 0x000fc40000010000 */
[----:B0--3--:R-:W0:Y:S01]  /*1290*/  LDS.64 R2, [UR6+0x40] ;  /* 0x00004006ff027984 */ /* 0x009e220008000a00 */
[----:B------:R-:W-:Y:S01]  /*12a0*/  FADD.FTZ R33, R33, R14 ;  /* 0x0000000e21217221 */ /* 0x000fe20000010000 */
[----:B------:R-:W-:-:S03]  /*12b0*/  FADD.FTZ R12, R12, R15 ;  /* 0x0000000f0c0c7221 */ /* 0x000fc60000010000 */
[----:B--2---:R-:W-:Y:S01]  /*12c0*/  FADD.FTZ R33, R33, R16 ;  /* 0x0000001021217221 */ /* 0x004fe20000010000 */
[----:B------:R-:W-:-:S03]  /*12d0*/  FADD.FTZ R12, R12, R17 ;  /* 0x000000110c0c7221 */ /* 0x000fc60000010000 */
[----:B------:R-:W-:Y:S01]  /*12e0*/  FADD.FTZ R33, R33, R18 ;  /* 0x0000001221217221 */ /* 0x000fe20000010000 */
[----:B------:R-:W-:-:S03]  /*12f0*/  FADD.FTZ R12, R12, R19 ;  /* 0x000000130c0c7221 */ /* 0x000fc60000010000 */
[----:B----4-:R-:W-:Y:S01]  /*1300*/  FADD.FTZ R33, R33, R20 ;  /* 0x0000001421217221 */ /* 0x010fe20000010000 */
[----:B------:R-:W-:-:S03]  /*1310*/  FADD.FTZ R12, R12, R21 ;  /* 0x000000150c0c7221 */ /* 0x000fc60000010000 */
[----:B------:R-:W-:Y:S01]  /*1320*/  FADD.FTZ R33, R33, R22 ;  /* 0x0000001621217221 */ /* 0x000fe20000010000 */
[----:B------:R-:W-:-:S03]  /*1330*/  FADD.FTZ R12, R12, R23 ;  /* 0x000000170c0c7221 */ /* 0x000fc60000010000 */
[----:B0-----:R-:W-:Y:S01]  /*1340*/  FADD.FTZ R2, R33, R2 ;  /* 0x0000000221027221 */ /* 0x001fe20000010000 */
[----:B------:R-:W-:-:S07]  /*1350*/  FADD.FTZ R3, R12, R3 ;  /* 0x000000030c037221 */ /* 0x000fce0000010000 */
.L_x_625:
[----:B------:R-:W-:Y:S05]  /*1360*/  BSYNC.RECONVERGENT B0 ;  /* 0x0000000000007941 */ /* 0x000fea0003800200 */
.L_x_624:
        /* <DEDUP_REMOVED lines=158> */
.L_x_627:
[----:B------:R-:W-:Y:S05]  /*1d50*/  BSYNC.RECONVERGENT B0 ;  /* 0x0000000000007941 */ /* 0x000fea0003800200 */
.L_x_626:
[----:B------:R-:W-:Y:S04]  /*1d60*/  BSSY.RECONVERGENT B0, `(.L_x_628) ;  /* 0x000001c000007945 */ /* 0x000fe80003800200 */
[----:B------:R-:W-:Y:S05]  /*1d70*/  @P5 BRA `(.L_x_629) ;  /* 0x0000000000685947 */ /* 0x000fea0003800000 */
[----:B--2---:R-:W2:Y:S08]  /*1d80*/  LDC.64 R12, c[0x0][0x3f8] ;  /* 0x0000fe00ff0c7b82 */ /* 0x004eb00000000a00 */
        /* <DEDUP_REMOVED lines=25> */
.L_x_629:
[----:B------:R-:W-:Y:S05]  /*1f20*/  BSYNC.RECONVERGENT B0 ;  /* 0x0000000000007941 */ /* 0x000fea0003800200 */
.L_x_628:
        /* <DEDUP_REMOVED lines=14> */
[----:B------:R-:W-:Y:S01]  /*2010*/  UIMAD UR12, UR15, UR18, UR5 ;  /* 0x000000120f0c72a4 */ /* 0x000fe2000f8e0205 */
[----:B------:R-:W-:-:S03]  /*2020*/  LOP3.LUT P1, R12, R12, 0x2, RZ, 0xc0, !PT ;  /* 0x000000020c0c7812 */ /* 0x000fc6000782c0ff */
[----:B------:R-:W-:Y:S01]  /*2030*/  UIMAD.WIDE.U32 UR12, UR12, 0x8, UR6 ;  /* 0x000000080c0c78a5 */ /* 0x000fe2000f8e0006 */
[----:B-1----:R-:W-:Y:S02]  /*2040*/  SEL R15, RZ, UR19, P1 ;  /* 0x00000013ff0f7c07 */ /* 0x002fe40008800000 */
[----:B------:R-:W-:Y:S02]  /*2050*/  MOV R11, UR11 ;  /* 0x0000000b000b7c02 */ /* 0x000fe40008000f00 */
[----:B------:R-:W-:Y:S02]  /*2060*/  ISETP.NE.AND P1, PT, R15, -0x1, PT ;  /* 0xffffffff0f00780c */ /* 0x000fe40003f25270 */
[----:B------:R-:W-:Y:S02]  /*2070*/  MOV R10, UR12 ;  /* 0x0000000c000a7c02 */ /* 0x000fe40008000f00 */
[----:B--2---:R-:W-:Y:S01]  /*2080*/  IADD3 R13, PT, PT, -R12, 0x1, RZ ;  /* 0x000000010c0d7810 */ /* 0x004fe20007ffe1ff */
[----:B----4-:R-:W-:Y:S01]  /*2090*/  IMAD.WIDE.U32 R8, R11, 0x4, R8 ;  /* 0x000000040b087825 */ /* 0x010fe200078e0008 */
[----:B------:R-:W-:-:S05]  /*20a0*/  MOV R11, UR13 ;  /* 0x0000000d000b7c02 */ /* 0x000fca0008000f00 */
[----:B------:R4:W-:Y:S01]  /*20b0*/  STG.E.64 desc[UR16][R10.64], R2 ;  /* 0x000000020a007986 */ /* 0x0009e2000c101b10 */
[----:B------:R-:W-:Y:S06]  /*20c0*/  MEMBAR.ALL.GPU ;  /* 0x0000000000007992 */ /* 0x000fec000000a000 */
[----:B------:R-:W-:-:S00]  /*20d0*/  ERRBAR ;  /* 0x00000000000079ab */ /* 0x000fc00000000000 */
[----:B------:R-:W-:Y:S06]  /*20e0*/  CGAERRBAR ;  /* 0x00000000000075ab */ /* 0x000fec0000000000 */
[----:B------:R4:W-:Y:S01]  /*20f0*/  REDG.E.ADD.S32.STRONG.GPU desc[UR16][R8.64], R13 ;  /* 0x0000000d0800798e */ /* 0x0009e2000c12e310 */
[----:B------:R-:W-:Y:S05]  /*2100*/  @!P1 BRA `(.L_x_631) ;  /* 0x0000000000149947 */ /* 0x000fea0003800000 */
.L_x_632:
[----:B----4-:R-:W2:Y:S04]  /*2110*/  LDG.E.STRONG.GPU R10, desc[UR16][R8.64] ;  /* 0x00000010080a7981 */ /* 0x010ea8000c1ef900 */
[----:B--2---:R-:W-:Y:S01]  /*2120*/  CCTL.IVALL ;  /* 0x00000000ff00798f */ /* 0x004fe20002000000 */
[----:B------:R-:W-:Y:S05]  /*2130*/  YIELD ;  /* 0x0000000000007946 */ /* 0x000fea0003800000 */
[----:B------:R-:W-:-:S13]  /*2140*/  ISETP.NE.AND P1, PT, R10, R15, PT ;  /* 0x0000000f0a00720c */ /* 0x000fda0003f25270 */
[----:B------:R-:W-:Y:S05]  /*2150*/  @P1 BRA `(.L_x_632) ;  /* 0xfffffffc00ec1947 */ /* 0x000fea000383ffff */
.L_x_631:
[----:B------:R-:W-:Y:S05]  /*2160*/  WARPSYNC.ALL ;  /* 0x0000000000007948 */ /* 0x000fea0003800000 */
[----:B------:R-:W-:Y:S01]  /*2170*/  BAR.SYNC.DEFER_BLOCKING 0x0 ;  /* 0x0000000000007b1d */ /* 0x000fe20000010000 */
[----:B------:R-:W-:-:S05]  /*2180*/  HFMA2 R16, -RZ, RZ, 0, 0 ;  /* 0x00000000ff107431 */ /* 0x000fca00000001ff */
[----:B------:R-:W-:Y:S05]  /*2190*/  @!P4 BRA `(.L_x_633) ;  /* 0x000000040078c947 */ /* 0x000fea0003800000 */
[----:B------:R-:W-:Y:S01]  /*21a0*/  MOV R16, RZ ;  /* 0x000000ff00107202 */ /* 0x000fe20000000f00 */
[----:B------:R-:W-:Y:S02]  /*21b0*/  ULEA UR24, UR18, UR5, 0x1 ;  /* 0x0000000512187291 */ /* 0x000fe4000f8e08ff */
[----:B------:R-:W-:Y:S02]  /*21c0*/  UIMAD UR27, UR18, 0x7, UR5 ;  /* 0x00000007121b78a4 */ /* 0x000fe4000f8e0205 */
[----:B------:R-:W-:Y:S02]  /*21d0*/  UIMAD UR26, UR18, 0x6, UR5 ;  /* 0x00000006121a78a4 */ /* 0x000fe4000f8e0205 */
[----:B------:R-:W-:Y:S02]  /*21e0*/  UIMAD UR25, UR18, 0x3, UR5 ;  /* 0x00000003121978a4 */ /* 0x000fe4000f8e0205 */
[----:B------:R-:W-:Y:S02]  /*21f0*/  UIMAD UR12, UR18, 0x5, UR5 ;  /* 0x00000005120c78a4 */ /* 0x000fe4000f8e0205 */
[----:B------:R-:W-:-:S02]  /*2200*/  ULEA UR13, UR18, UR5, 0x2 ;  /* 0x00000005120d7291 */ /* 0x000fc4000f8e10ff */
[----:B------:R-:W-:Y:S02]  /*2210*/  UIADD3 UR14, UPT, UPT, UR5, UR18, URZ ;  /* 0x00000012050e7290 */ /* 0x000fe4000fffe0ff */
[----:B------:R-:W-:Y:S01]  /*2220*/  UIADD3 UR23, UPT, UPT, -UR15, URZ, URZ ;  /* 0x000000ff0f177290 */ /* 0x000fe2000fffe1ff */
[----:B------:R-:W-:-:S11]  /*2230*/  UMOV UR11, UR5 ;  /* 0x00000005000b7c82 */ /* 0x000fd60008000000 */
.L_x_634:
[----:B----4-:R-:W-:Y:S02]  /*2240*/  IADD3 R8, PT, PT, R16, 0x1, RZ ;  /* 0x0000000110087810 */ /* 0x010fe40007ffe0ff */
        /* <DEDUP_REMOVED lines=19> */
[----:B--2---:R-:W-:Y:S01]  /*2380*/  MOV R13, UR29 ;  /* 0x0000001d000d7c02 */ /* 0x004fe20008000f00 */
[----:B------:R-:W2:Y:S01]  /*2390*/  @!P4 LDG.E.64 R10, desc[UR16][R10.64] ;  /* 0x000000100a0ac981 */ /* 0x000ea2000c1e1b00 */
[----:B------:R-:W-:-:S04]  /*23a0*/  @!UP0 UIMAD.WIDE.U32 UR28, UR25, 0x8, UR6 ;  /* 0x00000008191c88a5 */ /* 0x000fc8000f8e0006 */
[----:B------:R-:W4:Y:S02]  /*23b0*/  @!P6 LDG.E.64 R12, desc[UR16][R12.64] ;  /* 0x000000100c0ce981 */ /* 0x000f24000c1e1b00 */
[----:B------:R-:W-:Y:S02]  /*23c0*/  MOV R14, UR28 ;  /* 0x0000001c000e7c02 */ /* 0x000fe40008000f00 */
[----:B-1----:R-:W-:-:S06]  /*23d0*/  MOV R15, UR29 ;  /* 0x0000001d000f7c02 */ /* 0x002fcc0008000f00 */
[----:B------:R-:W5:Y:S01]  /*23e0*/  @!P5 LDG.E.64 R14, desc[UR16][R14.64] ;  /* 0x000000100e0ed981 */ /* 0x000f62000c1e1b00 */
[----:B------:R-:W-:Y:S01]  /*23f0*/  IADD3 R17, PT, PT, R16, 0x4, RZ ;  /* 0x0000000410117810 */ /* 0x000fe20007ffe0ff */
        /* <DEDUP_REMOVED lines=56> */
.L_x_633:
[----:B------:R-:W-:-:S04]  /*2780*/  ULOP3.LUT UR11, UR19, 0x7, URZ, 0xc0, !UPT ;  /* 0x00000007130b7892 */ /* 0x000fc8000f8ec0ff */
[----:B------:R-:W-:-:S09]  /*2790*/  UISETP.NE.AND UP0, UPT, UR11, URZ, UPT ;  /* 0x000000ff0b00728c */ /* 0x000fd2000bf05270 */
[----:B------:R-:W-:Y:S05]  /*27a0*/  BRA.U !UP0, `(.L_x_630) ;  /* 0x0000000508287547 */ /* 0x000fea000b800000 */
[----:B------:R-:W-:Y:S02]  /*27b0*/  UIADD3 UR11, UPT, UPT, UR11, -0x1, URZ ;  /* 0xffffffff0b0b7890 */ /* 0x000fe4000fffe0ff */
[----:B------:R-:W-:Y:S02]  /*27c0*/  ULOP3.LUT UP1, UR12, UR19, 0x3, URZ, 0xc0, !UPT ;  /* 0x00000003130c7892 */ /* 0x000fe4000f82c0ff */
[----:B------:R-:W-:-:S09]  /*27d0*/  UISETP.GE.U32.AND UP0, UPT, UR11, 0x3, UPT ;  /* 0x000000030b00788c */ /* 0x000fd2000bf06070 */
[----:B------:R-:W-:Y:S05]  /*27e0*/  BRA.U !UP0, `(.L_x_635) ;  /* 0x00000001088c7547 */ /* 0x000fea000b800000 */
[C---:B----4-:R-:W-:Y:S02]  /*27f0*/  IADD3 R10, PT, PT, R16.reuse, 0x1, RZ ;  /* 0x00000001100a7810 */ /* 0x050fe40007ffe0ff */
[----:B------:R-:W-:Y:S02]  /*2800*/  ISETP.EQ.OR P1, PT, R16, UR15, P3 ;  /* 0x0000000f10007c0c */ /* 0x000fe40009f22670 */
[----:B------:R-:W-:Y:S02]  /*2810*/  ISETP.EQ.OR P4, PT, R10, UR15, P3 ;  /* 0x0000000f0a007c0c */ /* 0x000fe40009f82670 */
[----:B------:R-:W-:Y:S02]  /*2820*/  IADD3 R14, PT, PT, R16, 0x2, RZ ;  /* 0x00000002100e7810 */ /* 0x000fe40007ffe0ff */
[----:B--2---:R-:W-:Y:S02]  /*2830*/  MOV R13, UR18 ;  /* 0x00000012000d7c02 */ /* 0x004fe40008000f00 */
[----:B------:R-:W-:-:S02]  /*2840*/  ISETP.EQ.OR P5, PT, R14, UR15, P3 ;  /* 0x0000000f0e007c0c */ /* 0x000fc40009fa2670 */
[----:B------:R-:W-:Y:S02]  /*2850*/  IADD3 R12, PT, PT, R16, 0x3, RZ ;  /* 0x00000003100c7810 */ /* 0x000fe40007ffe0ff */
[----:B------:R-:W-:Y:S02]  /*2860*/  MOV R9, UR18 ;  /* 0x0000001200097c02 */ /* 0x000fe40008000f00 */
[----:B------:R-:W-:Y:S01]  /*2870*/  ISETP.EQ.OR P6, PT, R12, UR15, P3 ;  /* 0x0000000f0c007c0c */ /* 0x000fe20009fc2670 */
[----:B------:R-:W-:Y:S02]  /*2880*/  @!P4 IMAD R10, R10, R13, UR5 ;  /* 0x000000050a0ace24 */ /* 0x000fe4000f8e020d */
[----:B------:R-:W-:Y:S01]  /*2890*/  HFMA2 R13, -RZ, RZ, 0, 4.76837158203125e-07 ;  /* 0x00000008ff0d7431 */ /* 0x000fe200000001ff */
[----:B------:R-:W-:Y:S01]  /*28a0*/  MOV R11, 0x8 ;  /* 0x00000008000b7802 */ /* 0x000fe20000000f00 */
[----:B------:R-:W-:Y:S01]  /*28b0*/  @!P1 IMAD R8, R16, R9, UR5 ;  /* 0x0000000510089e24 */ /* 0x000fe2000f8e0209 */
[----:B-1----:R-:W-:-:S02]  /*28c0*/  MOV R15, UR18 ;  /* 0x00000012000f7c02 */ /* 0x002fc40008000f00 */
[----:B------:R-:W-:Y:S01]  /*28d0*/  MOV R17, UR18 ;  /* 0x0000001200117c02 */ /* 0x000fe20008000f00 */
[----:B------:R-:W-:-:S04]  /*28e0*/  @!P1 IMAD.WIDE.U32 R8, R8, R11, UR6 ;  /* 0x0000000608089e25 */ /* 0x000fc8000f8e000b */
[----:B------:R-:W-:Y:S01]  /*28f0*/  @!P5 IMAD R14, R14, R15, UR5 ;  /* 0x000000050e0ede24 */ /* 0x000fe2000f8e020f */
[----:B------:R-:W-:Y:S01]  /*2900*/  MOV R15, 0x8 ;  /* 0x00000008000f7802 */ /* 0x000fe20000000f00 */
        /* <DEDUP_REMOVED lines=17> */
.L_x_635:
[----:B------:R-:W-:Y:S05]  /*2a20*/  BRA.U !UP1, `(.L_x_630) ;  /* 0x0000000109887547 */ /* 0x000fea000b800000 */
[----:B------:R-:W-:Y:S02]  /*2a30*/  UISETP.NE.AND UP0, UPT, UR12, 0x1, UPT ;  /* 0x000000010c00788c */ /* 0x000fe4000bf05270 */
[----:B------:R-:W-:-:S06]  /*2a40*/  ULOP3.LUT UR11, UR19, 0x1, URZ, 0xc0, !UPT ;  /* 0x00000001130b7892 */ /* 0x000fcc000f8ec0ff */
[----:B------:R-:W-:Y:S01]  /*2a50*/  MOV R12, UR11 ;  /* 0x0000000b000c7c02 */ /* 0x000fe20008000f00 */
[----:B------:R-:W-:Y:S06]  /*2a60*/  BRA.U !UP0, `(.L_x_636) ;  /* 0x0000000108487547 */ /* 0x000fec000b800000 */
[C---:B----4-:R-:W-:Y:S01]  /*2a70*/  IADD3 R10, PT, PT, R16.reuse, 0x1, RZ ;  /* 0x00000001100a7810 */ /* 0x050fe20007ffe0ff */
[----:B------:R-:W-:Y:S01]  /*2a80*/  HFMA2 R11, -RZ, RZ, 0, 4.76837158203125e-07 ;  /* 0x00000008ff0b7431 */ /* 0x000fe200000001ff */
[----:B------:R-:W-:Y:S02]  /*2a90*/  ISETP.EQ.OR P4, PT, R16, UR15, P3 ;  /* 0x0000000f10007c0c */ /* 0x000fe40009f82670 */
[----:B------:R-:W-:Y:S02]  /*2aa0*/  ISETP.EQ.OR P1, PT, R10, UR15, P3 ;  /* 0x0000000f0a007c0c */ /* 0x000fe40009f22670 */
[----:B------:R-:W-:Y:S02]  /*2ab0*/  MOV R9, UR18 ;  /* 0x0000001200097c02 */ /* 0x000fe40008000f00 */
[----:B--2---:R-:W-:-:S07]  /*2ac0*/  MOV R13, UR18 ;  /* 0x00000012000d7c02 */ /* 0x004fce0008000f00 */
        /* <DEDUP_REMOVED lines=12> */
.L_x_636:
[----:B------:R-:W-:Y:S01]  /*2b90*/  ISETP.EQ.OR P1, PT, R16, UR15, P3 ;  /* 0x0000000f10007c0c */ /* 0x000fe20009f22670 */
[----:B------:R-:W-:Y:S03]  /*2ba0*/  BSSY.RECONVERGENT B0, `(.L_x_630) ;  /* 0x000000a000007945 */ /* 0x000fe60003800200 */
[----:B------:R-:W-:-:S13]  /*2bb0*/  ISETP.NE.U32.OR P1, PT, R12, 0x1, P1 ;  /* 0x000000010c00780c */ /* 0x000fda0000f25470 */
[----:B------:R-:W-:Y:S05]  /*2bc0*/  @P1 BRA `(.L_x_637) ;  /* 0x00000000001c1947 */ /* 0x000fea0003800000 */
[----:B----4-:R-:W-:Y:S01]  /*2bd0*/  HFMA2 R11, -RZ, RZ, 0, 4.76837158203125e-07 ;  /* 0x00000008ff0b7431 */ /* 0x010fe200000001ff */
[----:B------:R-:W-:-:S05]  /*2be0*/  MOV R9, UR18 ;  /* 0x0000001200097c02 */ /* 0x000fca0008000f00 */
[----:B------:R-:W-:-:S04]  /*2bf0*/  IMAD R8, R16, R9, UR5 ;  /* 0x0000000510087e24 */ /* 0x000fc8000f8e0209 */
[----:B------:R-:W-:-:S06]  /*2c00*/  IMAD.WIDE.U32 R8, R8, R11, UR6 ;  /* 0x0000000608087e25 */ /* 0x000fcc000f8e000b */
[----:B------:R-:W0:Y:S02]  /*2c10*/  LDG.E.64 R8, desc[UR16][R8.64] ;  /* 0x0000001008087981 */ /* 0x000e24000c1e1b00 */
[----:B0--3--:R-:W-:Y:S01]  /*2c20*/  FADD.FTZ R2, R2, R8 ;  /* 0x0000000802027221 */ /* 0x009fe20000010000 */
[----:B------:R-:W-:-:S07]  /*2c30*/  FADD.FTZ R3, R3, R9 ;  /* 0x0000000903037221 */ /* 0x000fce0000010000 */
.L_x_637:
[----:B------:R-:W-:Y:S05]  /*2c40*/  BSYNC.RECONVERGENT B0 ;  /* 0x0000000000007941 */ /* 0x000fea0003800200 */
.L_x_630:
[----:B------:R-:W5:Y:S01]  /*2c50*/  S2UR UR7, SR_CgaCtaId ;  /* 0x00000000000779c3 */ /* 0x000f620000008800 */
[----:B------:R-:W-:Y:S01]  /*2c60*/  UMOV UR6, 0x400 ;  /* 0x0000040000067882 */ /* 0x000fe20000000000 */
[--C-:B----4-:R-:W-:Y:S02]  /*2c70*/  HADD2.F32 R10, -RZ, R29.reuse.H0_H0 ;  /* 0x2000001dff0a7230 */ /* 0x110fe40000004100 */
[----:B------:R-:W-:Y:S02]  /*2c80*/  HADD2.F32 R29, -RZ, R29.H1_H1 ;  /* 0x3000001dff1d7230 */ /* 0x000fe40000004100 */
[--C-:B------:R-:W-:Y:S02]  /*2c90*/  HADD2.F32 R11, -RZ, R27.reuse.H0_H0 ;  /* 0x2000001bff0b7230 */ /* 0x100fe40000004100 */
[----:B------:R-:W-:Y:S01]  /*2ca0*/  FADD.FTZ R10, R10, -UR32 ;  /* 0x800000200a0a7e21 */ /* 0x000fe20008010000 */
[----:B------:R-:W-:Y:S02]  /*2cb0*/  HADD2.F32 R27, -RZ, R27.H1_H1 ;  /* 0x3000001bff1b7230 */ /* 0x000fe40000004100 */
[----:B------:R-:W-:Y:S01]  /*2cc0*/  FADD.FTZ R29, R29, -UR32 ;  /* 0x800000201d1d7e21 */ /* 0x000fe20008010000 */
[----:B--2---:R-:W-:-:S02]  /*2cd0*/  HADD2.F32 R13, -RZ, R28.H0_H0 ;  /* 0x2000001cff0d7230 */ /* 0x004fc40000004100 */
[----:B------:R-:W-:Y:S01]  /*2ce0*/  HADD2.F32 R28, -RZ, R28.H1_H1 ;  /* 0x3000001cff1c7230 */ /* 0x000fe20000004100 */
[----:B-----5:R-:W-:-:S09]  /*2cf0*/  ULEA UR6, UR7, UR6, 0x18 ;  /* 0x0000000607067291 */ /* 0x020fd2000f8ec0ff */
[----:B------:R0:W-:Y:S01]  /*2d00*/  @!P3 STS.64 [UR6+0x50], R2 ;  /* 0x00005002ff00b988 */ /* 0x0001e20008000a06 */
[----:B------:R-:W-:Y:S01]  /*2d10*/  BAR.SYNC.DEFER_BLOCKING 0x0 ;  /* 0x0000000000007b1d */ /* 0x000fe20000010000 */
[----:B0--3--:R-:W-:Y:S01]  /*2d20*/  FADD.FTZ R3, R11, -UR32 ;  /* 0x800000200b037e21 */ /* 0x009fe20008010000 */
[----:B------:R-:W-:Y:S01]  /*2d30*/  FMUL.FTZ R11, R10, UR22 ;  /* 0x000000160a0b7c20 */ /* 0x000fe20008410000 */
[----:B------:R-:W-:Y:S01]  /*2d40*/  FADD.FTZ R2, R27, -UR32 ;  /* 0x800000201b027e21 */ /* 0x000fe20008010000 */
[----:B------:R-:W-:Y:S02]  /*2d50*/  FMUL.FTZ R10, R29, UR22 ;  /* 0x000000161d0a7c20 */ /* 0x000fe40008410000 */
[----:B------:R-:W0:Y:S01]  /*2d60*/  LDS.64 R8, [UR6+0x50] ;  /* 0x00005006ff087984 */ /* 0x000e220008000a00 */
[----:B------:R-:W0:Y:S02]  /*2d70*/  LDCU UR6, c[0x0][0x42c] ;  /* 0x00008580ff0677ac */ /* 0x000e240008000800 */
[----:B0-----:R-:W-:Y:S01]  /*2d80*/  FMUL.FTZ R8, R8, UR6 ;  /* 0x0000000608087c20 */ /* 0x001fe20008410000 */
[----:B------:R-:W-:Y:S01]  /*2d90*/  FMUL.FTZ R9, R9, UR6 ;  /* 0x0000000609097c20 */ /* 0x000fe20008410000 */
[----:B------:R-:W-:Y:S06]  /*2da0*/  @!P2 BRA `(.L_x_638) ;  /* 0x000000000048a947 */ /* 0x000fec0003800000 */
[----:B------:R-:W-:Y:S01]  /*2db0*/  FFMA.FTZ R12, R4, R11, R6 ;  /* 0x0000000b040c7223 */ /* 0x000fe20000010006 */
[----:B------:R-:W-:-:S03]  /*2dc0*/  FFMA.FTZ R14, R5, R10, R7 ;  /* 0x0000000a050e7223 */ /* 0x000fc60000010007 */
[----:B-1----:R-:W-:Y:S01]  /*2dd0*/  FMUL.FTZ R15, R12, -1.4426950216293334961 ;  /* 0xbfb8aa3b0c0f7820 */ /* 0x002fe20000410000 */
        /* <DEDUP_REMOVED lines=15> */
.L_x_638:
[----:B------:R-:W-:Y:S04]  /*2ed0*/  BSSY.RECONVERGENT B0, `(.L_x_639) ;  /* 0x0000015000007945 */ /* 0x000fe80003800200 */
[----:B------:R-:W-:Y:S05]  /*2ee0*/  @P0 BRA `(.L_x_640) ;  /* 0x00000000004c0947 */ /* 0x000fea0003800000 */
[----:B------:R-:W0:Y:S01]  /*2ef0*/  LDCU.64 UR12, c[0x0][0x3f8] ;  /* 0x00007f00ff0c77ac */ /* 0x000e220008000a00 */
[C-C-:B------:R-:W-:Y:S01]  /*2f00*/  FFMA.FTZ R11, R8.reuse, R11, R9.reuse ;  /* 0x0000000b080b7223 */ /* 0x140fe20000010009 */
[----:B------:R-:W-:Y:S01]  /*2f10*/  FFMA.FTZ R10, R8, R10, R9 ;  /* 0x0000000a080a7223 */ /* 0x000fe20000010009 */
[----:B-1----:R-:W-:Y:S01]  /*2f20*/  SHF.R.S32.HI R15, RZ, 0x1f, R32 ;  /* 0x0000001fff0f7819 */ /* 0x002fe20000011420 */
        /* <DEDUP_REMOVED lines=10> */
[----:B-1----:R-:W-:Y:S02]  /*2fd0*/  LEA R12, P0, R10, UR6, 0x1 ;  /* 0x000000060a0c7c11 */ /* 0x002fe4000f8008ff */
[----:B------:R-:W-:Y:S02]  /*2fe0*/  IADD3 R17, PT, PT, R11, R17, RZ ;  /* 0x000000110b117210 */ /* 0x000fe40007ffe0ff */
[----:B------:R-:W-:Y:S02]  /*2ff0*/  F2FP.F16.F32.PACK_AB R11, R14, R15 ;  /* 0x0000000f0e0b723e */ /* 0x000fe400000000ff */
[----:B------:R-:W-:-:S05]  /*3000*/  LEA.HI.X R13, R10, UR7, R17, 0x1, P0 ;  /* 0x000000070a0d7c11 */ /* 0x000fca00080f0c11 */
[----:B------:R0:W-:Y:S02]  /*3010*/  STG.E desc[UR16][R12.64], R11 ;  /* 0x0000000b0c007986 */ /* 0x0001e4000c101910 */
.L_x_640:
[----:B------:R-:W-:Y:S05]  /*3020*/  BSYNC.RECONVERGENT B0 ;  /* 0x0000000000007941 */ /* 0x000fea0003800200 */
.L_x_639:
[----:B------:R-:W-:Y:S01]  /*3030*/  UISETP.NE.AND UP0, UPT, UR20, URZ, UPT ;  /* 0x000000ff1400728c */ /* 0x000fe2000bf05270 */
[--C-:B0-----:R-:W-:Y:S02]  /*3040*/  HADD2.F32 R11, -RZ, R26.reuse.H0_H0 ;  /* 0x2000001aff0b7230 */ /* 0x101fe40000004100 */
[----:B------:R-:W-:Y:S01]  /*3050*/  FMUL.FTZ R3, R3, UR22 ;  /* 0x0000001603037c20 */ /* 0x000fe20008410000 */
[----:B------:R-:W-:Y:S02]  /*3060*/  HADD2.F32 R26, -RZ, R26.H1_H1 ;  /* 0x3000001aff1a7230 */ /* 0x000fe40000004100 */
[----:B------:R-:W-:-:S03]  /*3070*/  FMUL.FTZ R2, R2, UR22 ;  /* 0x0000001602027c20 */ /* 0x000fc60008410000 */
[----:B------:R-:W-:Y:S05]  /*3080*/  BRA.U !UP0, `(.L_x_641) ;  /* 0x0000000108487547 */ /* 0x000fea000b800000 */
        /* <DEDUP_REMOVED lines=9> */
[----:B-1----:R-:W1:Y:S01]  /*3120*/  MUFU.RCP R15, R14 ;  /* 0x0000000e000f7308 */ /* 0x002e620000001000 */
        /* <DEDUP_REMOVED lines=8> */
.L_x_641:
[----:B------:R-:W0:Y:S01]  /*31b0*/  LDCU.64 UR6, c[0x0][0x400] ;  /* 0x00008000ff0677ac */ /* 0x000e220008000a00 */
[----:B------:R-:W-:Y:S01]  /*31c0*/  IADD3 R7, PT, PT, R32, 0x20, RZ ;  /* 0x0000002020077810 */ /* 0x000fe20007ffe0ff */
[C-C-:B------:R-:W-:Y:S01]  /*31d0*/  FFMA.FTZ R3, R8.reuse, R3, R9.reuse ;  /* 0x0000000308037223 */ /* 0x140fe20000010009 */
[----:B------:R-:W-:Y:S01]  /*31e0*/  FFMA.FTZ R2, R8, R2, R9 ;  /* 0x0000000208027223 */ /* 0x000fe20000010009 */
[----:B------:R-:W-:Y:S01]  /*31f0*/  BSSY.RECONVERGENT B0, `(.L_x_642) ;  /* 0x0000014000007945 */ /* 0x000fe20003800200 */
[----:B------:R-:W-:Y:S01]  /*3200*/  SHF.R.S32.HI R6, RZ, 0x1f, R7 ;  /* 0x0000001fff067819 */ /* 0x000fe20000011407 */
[----:B------:R-:W-:Y:S01]  /*3210*/  FFMA.FTZ R3, R4, R11, -R3 ;  /* 0x0000000b04037223 */ /* 0x000fe20000010803 */
[----:B------:R-:W-:-:S03]  /*3220*/  FFMA.FTZ R2, R5, R26, -R2 ;  /* 0x0000001a05027223 */ /* 0x000fc60000010802 */
[----:B------:R-:W-:Y:S01]  /*3230*/  FMUL.FTZ R5, R3, UR22 ;  /* 0x0000001603057c20 */ /* 0x000fe20008410000 */
[----:B------:R-:W-:Y:S01]  /*3240*/  FMUL.FTZ R4, R2, UR22 ;  /* 0x0000001602047c20 */ /* 0x000fe20008410000 */
[----:B0-----:R-:W-:-:S04]  /*3250*/  ISETP.GE.U32.AND P0, PT, R7, UR6, PT ;  /* 0x0000000607007c0c */ /* 0x001fc8000bf06070 */
[----:B------:R-:W-:-:S13]  /*3260*/  ISETP.GE.AND.EX P0, PT, R6, UR7, PT, P0 ;  /* 0x0000000706007c0c */ /* 0x000fda000bf06300 */
[----:B------:R-:W-:Y:S05]  /*3270*/  @P0 BRA `(.L_x_643) ;  /* 0x00000000002c0947 */ /* 0x000fea0003800000 */
[----:B------:R-:W0:Y:S01]  /*3280*/  LDCU.64 UR6, c[0x0][0x3f8] ;  /* 0x00007f00ff0677ac */ /* 0x000e220008000a00 */
[----:B------:R-:W-:Y:S02]  /*3290*/  MOV R35, R37 ;  /* 0x0000002500237202 */ /* 0x000fe40000000f00 */
[----:B------:R-:W-:Y:S01]  /*32a0*/  F2FP.F16.F32.PACK_AB R5, R4, R5 ;  /* 0x000000050405723e */ /* 0x000fe200000000ff */
[----:B------:R-:W2:Y:S01]  /*32b0*/  LDCU.64 UR12, c[0x0][0x380] ;  /* 0x00007000ff0c77ac */ /* 0x000ea20008000a00 */
[----:B0-----:R-:W-:Y:S02]  /*32c0*/  IMAD R2, R6, UR6, RZ ;  /* 0x0000000606027c24 */ /* 0x001fe4000f8e02ff */
[----:B------:R-:W-:-:S04]  /*32d0*/  IMAD.WIDE.U32 R34, R7, UR6, R34 ;  /* 0x0000000607227c25 */ /* 0x000fc8000f8e0022 */
[----:B------:R-:W-:Y:S01]  /*32e0*/  IMAD R3, R7, UR7, R2 ;  /* 0x0000000707037c24 */ /* 0x000fe2000f8e0202 */
[----:B--2---:R-:W-:-:S04]  /*32f0*/  LEA R2, P0, R34, UR12, 0x1 ;  /* 0x0000000c22027c11 */ /* 0x004fc8000f8008ff */
[----:B------:R-:W-:-:S04]  /*3300*/  IADD3 R3, PT, PT, R35, R3, RZ ;  /* 0x0000000323037210 */ /* 0x000fc80007ffe0ff */
[----:B------:R-:W-:-:S05]  /*3310*/  LEA.HI.X R3, R34, UR13, R3, 0x1, P0 ;  /* 0x0000000d22037c11 */ /* 0x000fca00080f0c03 */
[----:B------:R0:W-:Y:S02]  /*3320*/  STG.E desc[UR16][R2.64], R5 ;  /* 0x0000000502007986 */ /* 0x0001e4000c101910 */
.L_x_643:
[----:B------:R-:W-:Y:S05]  /*3330*/  BSYNC.RECONVERGENT B0 ;  /* 0x0000000000007941 */ /* 0x000fea0003800200 */
.L_x_642:
[----:B------:R-:W-:Y:S02]  /*3340*/  UIADD3 UR10, UPT, UPT, UR18, UR10, URZ ;  /* 0x0000000a120a7290 */ /* 0x000fe4000fffe0ff */
[----:B------:R-:W-:Y:S02]  /*3350*/  UIADD3 UR4, UPT, UPT, UR4, 0x1, URZ ;  /* 0x0000000104047890 */ /* 0x000fe4000fffe0ff */
[----:B------:R-:W-:-:S09]  /*3360*/  UISETP.GE.AND UP0, UPT, UR10, UR8, UPT ;  /* 0x000000080a00728c */ /* 0x000fd2000bf06270 */
[----:B------:R-:W-:Y:S05]  /*3370*/  BRA.U !UP0, `(.L_x_644) ;  /* 0xffffffcd08907547 */ /* 0x000fea000b83ffff */
.L_x_619:
[----:B------:R-:W2:Y:S01]  /*3380*/  LDC R4, c[0x0][0x370] ;  /* 0x0000dc00ff047b82 */ /* 0x000ea20000000800 */
[----:B------:R-:W-:Y:S01]  /*3390*/  ISETP.NE.AND P2, PT, R25, RZ, PT ;  /* 0x000000ff1900720c */ /* 0x000fe20003f45270 */
[----:B------:R-:W-:Y:S06]  /*33a0*/  BSSY.RECONVERGENT B0, `(.L_x_645) ;  /* 0x0000011000007945 */ /* 0x000fec0003800200 */
[----:B------:R-:W3:Y:S08]  /*33b0*/  LDC R7, c[0x0][0x374] ;  /* 0x0000dd00ff077b82 */ /* 0x000ef00000000800 */
[----:B0-----:R-:W0:Y:S01]  /*33c0*/  LDC.64 R2, c[0x0][0x3c8] ;  /* 0x0000f200ff027b82 */ /* 0x001e220000000a00 */
[----:B--2---:R-:W-:-:S02]  /*33d0*/  IADD3 R5, PT, PT, R4, -0x1, RZ ;  /* 0xffffffff04057810 */ /* 0x004fc40007ffe0ff */
[----:B------:R-:W-:Y:S02]  /*33e0*/  ISETP.NE.AND P1, PT, R4, 0x1, PT ;  /* 0x000000010400780c */ /* 0x000fe40003f25270 */
[----:B---3--:R-:W-:-:S04]  /*33f0*/  IADD3 R0, PT, PT, R7, -0x1, RZ ;  /* 0xffffffff07007810 */ /* 0x008fc80007ffe0ff */
[----:B------:R-:W-:Y:S02]  /*3400*/  ISETP.NE.AND P0, PT, R0, UR5, PT ;  /* 0x0000000500007c0c */ /* 0x000fe4000bf05270 */
        /* <DEDUP_REMOVED lines=10> */
.L_x_646:
[----:B------:R-:W-:Y:S05]  /*34b0*/  BSYNC.RECONVERGENT B0 ;  /* 0x0000000000007941 */ /* 0x000fea0003800200 */
.L_x_645:
[----:B------:R-:W-:Y:S05]  /*34c0*/  @P0 EXIT ;  /* 0x000000000000094d */ /* 0x000fea0003800000 */
[----:B------:R-:W-:Y:S05]  /*34d0*/  @P2 BRA `(.L_x_647) ;  /* 0x0000000000202947 */ /* 0x000fea0003800000 */
[----:B------:R-:W-:-:S05]  /*34e0*/  IMAD R0, R4, R7, RZ ;  /* 0x0000000704007224 */ /* 0x000fca00078e02ff */
[----:B------:R-:W-:-:S13]  /*34f0*/  ISETP.NE.AND P0, PT, R0, -0x1, PT ;  /* 0xffffffff0000780c */ /* 0x000fda0003f05270 */
[----:B------:R-:W-:Y:S05]  /*3500*/  @!P0 BRA `(.L_x_647) ;  /* 0x0000000000148947 */ /* 0x000fea0003800000 */
.L_x_648:
[----:B0-----:R-:W2:Y:S04]  /*3510*/  LDG.E.STRONG.GPU R5, desc[UR16][R2.64] ;  /* 0x0000001002057981 */ /* 0x001ea8000c1ef900 */
[----:B--2---:R-:W-:Y:S01]  /*3520*/  CCTL.IVALL ;  /* 0x00000000ff00798f */ /* 0x004fe20002000000 */
[----:B------:R-:W-:Y:S05]  /*3530*/  YIELD ;  /* 0x0000000000007946 */ /* 0x000fea0003800000 */
[----:B------:R-:W-:-:S13]  /*3540*/  ISETP.NE.AND P0, PT, R5, R0, PT ;  /* 0x000000000500720c */ /* 0x000fda0003f05270 */
[----:B------:R-:W-:Y:S05]  /*3550*/  @P0 BRA `(.L_x_648) ;  /* 0xfffffffc00ec0947 */ /* 0x000fea000383ffff */
.L_x_647:
[----:B------:R-:W-:Y:S05]  /*3560*/  WARPSYNC.ALL ;  /* 0x0000000000007948 */ /* 0x000fea0003800000 */
[----:B------:R-:W2:Y:S02]  /*3570*/  LDCU.64 UR10, c[0x0][0x3f8] ;  /* 0x00007f00ff0a77ac */ /* 0x000ea40008000a00 */
[----:B--2---:R-:W-:-:S04]  /*3580*/  ULEA.HI UR8, UP0, UR11, UR10, URZ, 0x1 ;  /* 0x0000000a0b087291 */ /* 0x004fc8000f8108ff */
[----:B------:R-:W-:-:S04]  /*3590*/  UIADD3.X UR9, UPT, UPT, URZ, UR11, URZ, UP0, !UPT ;  /* 0x0000000bff097290 */ /* 0x000fc800087fe4ff */
[----:B------:R-:W-:Y:S02]  /*35a0*/  USHF.R.S64 UR8, UR8, 0x1, UR9 ;  /* 0x0000000108087899 */ /* 0x000fe40008001009 */
[----:B------:R-:W-:Y:S01]  /*35b0*/  USHF.R.S32.HI UR9, URZ, 0x1, UR9 ;  /* 0x00000001ff097899 */ /* 0x000fe20008011409 */
[----:B------:R-:W-:Y:S03]  /*35c0*/  BAR.SYNC.DEFER_BLOCKING 0x0 ;  /* 0x0000000000007b1d */ /* 0x000fe60000010000 */
[----:B------:R-:W-:Y:S02]  /*35d0*/  ISETP.LT.U32.AND P0, PT, R25, UR8, PT ;  /* 0x0000000819007c0c */ /* 0x000fe4000bf01070 */
[----:B------:R-:W-:-:S04]  /*35e0*/  MOV R0, UR9 ;  /* 0x0000000900007c02 */ /* 0x000fc80008000f00 */
[----:B------:R-:W-:-:S13]  /*35f0*/  ISETP.GT.AND.EX P0, PT, R0, RZ, PT, P0 ;  /* 0x000000ff0000720c */ /* 0x000fda0003f04300 */
[----:B------:R-:W-:Y:S05]  /*3600*/  @!P0 EXIT ;  /* 0x000000000000894d */ /* 0x000fea0003800000 */
[----:B0-----:R-:W-:Y:S01]  /*3610*/  IADD3 R3, P1, PT, R25, 0x100, RZ ;  /* 0x0000010019037810 */ /* 0x001fe20007f3e0ff */
[----:B------:R-:W-:Y:S01]  /*3620*/  UIMAD.WIDE.U32 UR4, UR10, 0x3, URZ ;  /* 0x000000030a0478a5 */ /* 0x000fe2000f8e00ff */
[----:B------:R-:W-:Y:S01]  /*3630*/  MOV R0, RZ ;  /* 0x000000ff00007202 */ /* 0x000fe20000000f00 */
[----:B------:R-:W-:Y:S01]  /*3640*/  UIMAD UR6, UR11, 0x3, URZ ;  /* 0x000000030b0678a4 */ /* 0x000fe2000f8e02ff */
[----:B------:R-:W-:Y:S01]  /*3650*/  MOV R5, UR9 ;  /* 0x0000000900057c02 */ /* 0x000fe20008000f00 */
[----:B------:R-:W-:Y:S01]  /*3660*/  BSSY.RECONVERGENT B0, `(.L_x_649) ;  /* 0x0000052000007945 */ /* 0x000fe20003800200 */
[----:B------:R-:W-:Y:S01]  /*3670*/  ISETP.LT.U32.AND P0, PT, R3, UR8, PT ;  /* 0x0000000803007c0c */ /* 0x000fe2000bf01070 */
[----:B------:R-:W-:Y:S01]  /*3680*/  UIADD3 UR6, UPT, UPT, UR5, UR6, URZ ;  /* 0x0000000605067290 */ /* 0x000fe2000fffe0ff */
[----:B------:R-:W-:Y:S02]  /*3690*/  IADD3.X R4, PT, PT, RZ, R0, RZ, P1, !PT ;  /* 0x00000000ff047210 */ /* 0x000fe40000ffe4ff */
[----:B------:R-:W-:Y:S01]  /*36a0*/  LOP3.LUT R2, RZ, R25, RZ, 0x33, !PT ;  /* 0x00000019ff027212 */ /* 0x000fe200078e33ff */
[----:B------:R-:W-:Y:S01]  /*36b0*/  ULEA.HI UR4, UP0, UR6, UR4, URZ, 0x1 ;  /* 0x0000000406047291 */ /* 0x000fe2000f8108ff */
[----:B------:R-:W-:-:S03]  /*36c0*/  ISETP.GT.AND.EX P0, PT, R5, R4, PT, P0 ;  /* 0x000000040500720c */ /* 0x000fc60003f04300 */
[----:B------:R-:W-:Y:S01]  /*36d0*/  UIADD3.X UR7, UPT, UPT, URZ, UR6, URZ, UP0, !UPT ;  /* 0x00000006ff077290 */ /* 0x000fe200087fe4ff */
[----:B------:R-:W-:-:S03]  /*36e0*/  SEL R3, R3, UR8, !P0 ;  /* 0x0000000803037c07 */ /* 0x000fc6000c000000 */
[----:B------:R-:W-:Y:S01]  /*36f0*/  USHF.R.S64 UR6, UR4, 0x1, UR7 ;  /* 0x0000000104067899 */ /* 0x000fe20008001007 */
[----:B------:R-:W-:Y:S01]  /*3700*/  IADD3 R19, P1, PT, R2, R3, RZ ;  /* 0x0000000302137210 */ /* 0x000fe20007f3e0ff */
[----:B------:R-:W-:Y:S01]  /*3710*/  USHF.R.S32.HI UR7, URZ, 0x1, UR7 ;  /* 0x00000001ff077899 */ /* 0x000fe20008011407 */
[----:B------:R-:W-:Y:S02]  /*3720*/  LOP3.LUT R2, RZ, R0, RZ, 0x33, !PT ;  /* 0x00000000ff027212 */ /* 0x000fe400078e33ff */
[----:B------:R-:W-:Y:S02]  /*3730*/  SEL R3, R4, UR9, !P0 ;  /* 0x0000000904037c07 */ /* 0x000fe4000c000000 */
[----:B------:R-:W-:Y:S02]  /*3740*/  LOP3.LUT R4, R19, 0x300, RZ, 0xc0, !PT ;  /* 0x0000030013047812 */ /* 0x000fe400078ec0ff */
[----:B------:R-:W-:Y:S02]  /*3750*/  IADD3.X R2, PT, PT, R2, R3, RZ, P1, !PT ;  /* 0x0000000302027210 */ /* 0x000fe40000ffe4ff */
[----:B------:R-:W-:-:S02]  /*3760*/  ISETP.NE.U32.AND P1, PT, R4, 0x300, PT ;  /* 0x000003000400780c */ /* 0x000fc40003f25070 */
[----:B------:R-:W-:Y:S02]  /*3770*/  ISETP.GE.U32.AND P0, PT, R19, 0x300, PT ;  /* 0x000003001300780c */ /* 0x000fe40003f06070 */
[----:B------:R-:W-:Y:S02]  /*3780*/  ISETP.NE.AND.EX P1, PT, RZ, RZ, PT, P1 ;  /* 0x000000ffff00720c */ /* 0x000fe40003f25310 */
[----:B------:R-:W-:-:S11]  /*3790*/  ISETP.GE.U32.AND.EX P0, PT, R2, RZ, PT, P0 ;  /* 0x000000ff0200720c */ /* 0x000fd60003f06100 */
[----:B------:R-:W-:Y:S05]  /*37a0*/  @!P1 BRA `(.L_x_650) ;  /* 0x0000000000f49947 */ /* 0x000fea0003800000 */
[----:B------:R-:W0:Y:S01]  /*37b0*/  LDCU.64 UR4, c[0x0][0x3d8] ;  /* 0x00007b00ff0477ac */ /* 0x000e220008000a00 */
[----:B------:R-:W-:Y:S02]  /*37c0*/  SHF.R.U64 R19, R19, 0x8, R2 ;  /* 0x0000000813137819 */ /* 0x000fe40000001202 */
[----:B------:R-:W-:Y:S01]  /*37d0*/  SHF.L.U64.HI R23, R25, 0x3, R0 ;  /* 0x0000000319177819 */ /* 0x000fe20000010200 */
[----:B------:R-:W2:Y:S01]  /*37e0*/  LDCU.64 UR12, c[0x0][0x390] ;  /* 0x00007200ff0c77ac */ /* 0x000ea20008000a00 */
[----:B------:R-:W-:Y:S02]  /*37f0*/  IADD3 R19, PT, PT, R19, 0x1, RZ ;  /* 0x0000000113137810 */ /* 0x000fe40007ffe0ff */
[----:B------:R-:W-:Y:S01]  /*3800*/  SHF.L.U32 R18, R25, 0x3, RZ ;  /* 0x0000000319127819 */ /* 0x000fe200000006ff */
[----:B------:R-:W3:Y:S01]  /*3810*/  LDCU.64 UR14, c[0x0][0x388] ;  /* 0x00007100ff0e77ac */ /* 0x000ee20008000a00 */
[C---:B------:R-:W-:Y:S02]  /*3820*/  SHF.L.U32 R2, R19.reuse, 0x8, RZ ;  /* 0x0000000813027819 */ /* 0x040fe400000006ff */
[----:B------:R-:W-:-:S02]  /*3830*/  LOP3.LUT R19, R19, 0x3, RZ, 0xc0, !PT ;  /* 0x0000000313137812 */ /* 0x000fc400078ec0ff */
[----:B------:R-:W-:Y:S02]  /*3840*/  LOP3.LUT R2, R2, 0x300, RZ, 0xc0, !PT ;  /* 0x0000030002027812 */ /* 0x000fe400078ec0ff */
[----:B-1----:R-:W-:Y:S02]  /*3850*/  MOV R15, UR8 ;  /* 0x00000008000f7c02 */ /* 0x002fe40008000f00 */
[----:B------:R-:W-:Y:S02]  /*3860*/  MOV R4, UR9 ;  /* 0x0000000900047c02 */ /* 0x000fe40008000f00 */
[C---:B0-----:R-:W-:Y:S01]  /*3870*/  LEA R14, P1, R25.reuse, UR4, 0x2 ;  /* 0x00000004190e7c11 */ /* 0x041fe2000f8210ff */
[----:B------:R-:W-:Y:S01]  /*3880*/  USHF.L.U32 UR4, UR11, 0x2, URZ ;  /* 0x000000020b047899 */ /* 0x000fe200080006ff */
[----:B------:R-:W-:Y:S02]  /*3890*/  MOV R24, UR6 ;  /* 0x0000000600187c02 */ /* 0x000fe40008000f00 */
[----:B------:R-:W-:-:S02]  /*38a0*/  LEA.HI.X R17, R25, UR5, R0, 0x2, P1 ;  /* 0x0000000519117c11 */ /* 0x000fc400088f1400 */
[----:B------:R-:W-:Y:S02]  /*38b0*/  IADD3 R25, P3, PT, R2, R25, RZ ;  /* 0x0000001902197210 */ /* 0x000fe40007f7e0ff */
[----:B------:R-:W-:Y:S02]  /*38c0*/  MOV R2, UR10 ;  /* 0x0000000a00027c02 */ /* 0x000fe40008000f00 */
[----:B--2---:R-:W-:Y:S02]  /*38d0*/  IADD3 R16, P1, PT, R18, UR12, RZ ;  /* 0x0000000c12107c10 */ /* 0x004fe4000ff3e0ff */
[----:B------:R-:W-:Y:S01]  /*38e0*/  MOV R5, UR7 ;  /* 0x0000000700057c02 */ /* 0x000fe20008000f00 */
[----:B------:R-:W-:Y:S01]  /*38f0*/  IMAD.WIDE.U32 R2, R2, 0x4, RZ ;  /* 0x0000000402027825 */ /* 0x000fe200078e00ff */
[----:B---3--:R-:W-:Y:S02]  /*3900*/  IADD3 R18, P2, PT, R18, UR14, RZ ;  /* 0x0000000e12127c10 */ /* 0x008fe4000ff5e0ff */
[----:B------:R-:W-:-:S02]  /*3910*/  IADD3 R19, P4, PT, RZ, -R19, RZ ;  /* 0x80000013ff137210 */ /* 0x000fc40007f9e0ff */
[----:B------:R-:W-:Y:S02]  /*3920*/  IADD3.X R27, PT, PT, R23, UR13, RZ, P1, !PT ;  /* 0x0000000d171b7c10 */ /* 0x000fe40008ffe4ff */
[----:B------:R-:W-:Y:S02]  /*3930*/  SHF.L.U64.HI R15, R15, 0x2, R4 ;  /* 0x000000020f0f7819 */ /* 0x000fe40000010204 */
[----:B------:R-:W-:Y:S02]  /*3940*/  SHF.L.U64.HI R24, R24, 0x2, R5 ;  /* 0x0000000218187819 */ /* 0x000fe40000010205 */
[----:B------:R-:W-:Y:S02]  /*3950*/  IADD3.X R23, PT, PT, R23, UR15, RZ, P2, !PT ;  /* 0x0000000f17177c10 */ /* 0x000fe400097fe4ff */
[----:B------:R-:W-:Y:S02]  /*3960*/  IADD3 R26, PT, PT, R3, UR4, RZ ;  /* 0x00000004031a7c10 */ /* 0x000fe4000fffe0ff */
[----:B------:R-:W-:-:S02]  /*3970*/  IADD3.X R22, PT, PT, RZ, -0x1, RZ, P4, !PT ;  /* 0xffffffffff167810 */ /* 0x000fc400027fe4ff */
[----:B------:R-:W-:-:S07]  /*3980*/  IADD3.X R0, PT, PT, RZ, R0, RZ, P3, !PT ;  /* 0x00000000ff007210 */ /* 0x000fce0001ffe4ff */
.L_x_651:
[----:B0-----:R-:W-:Y:S02]  /*3990*/  MOV R7, UR8 ;  /* 0x0000000800077c02 */ /* 0x001fe40008000f00 */
[----:B------:R-:W-:Y:S02]  /*39a0*/  MOV R9, UR6 ;  /* 0x0000000600097c02 */ /* 0x000fe40008000f00 */
[----:B------:R-:W-:Y:S02]  /*39b0*/  LEA R6, P1, R7, R14, 0x2 ;  /* 0x0000000e07067211 */ /* 0x000fe400078210ff */
[----:B------:R-:W-:Y:S02]  /*39c0*/  IADD3 R12, P2, PT, R14, R2, RZ ;  /* 0x000000020e0c7210 */ /* 0x000fe40007f5e0ff */
[-C--:B------:R-:W-:Y:S02]  /*39d0*/  LEA R8, P3, R9, R14.reuse, 0x2 ;  /* 0x0000000e09087211 */ /* 0x080fe400078610ff */
[----:B------:R-:W-:-:S02]  /*39e0*/  MOV R20, R14 ;  /* 0x0000000e00147202 */ /* 0x000fc40000000f00 */
[----:B------:R-:W-:Y:S02]  /*39f0*/  MOV R21, R17 ;  /* 0x0000001100157202 */ /* 0x000fe40000000f00 */
[C---:B------:R-:W-:Y:S02]  /*3a00*/  IADD3.X R7, PT, PT, R17.reuse, R15, RZ, P1, !PT ;  /* 0x0000000f11077210 */ /* 0x040fe40000ffe4ff */
[C---:B------:R-:W-:Y:S01]  /*3a10*/  IADD3.X R13, PT, PT, R17.reuse, R26, RZ, P2, !PT ;  /* 0x0000001a110d7210 */ /* 0x040fe200017fe4ff */
[----:B------:R-:W2:Y:S01]  /*3a20*/  LDG.E R4, desc[UR16][R20.64] ;  /* 0x0000001014047981 */ /* 0x000ea2000c1e1900 */
[----:B------:R-:W-:-:S03]  /*3a30*/  IADD3.X R9, PT, PT, R17, R24, RZ, P3, !PT ;  /* 0x0000001811097210 */ /* 0x000fc60001ffe4ff */
[----:B------:R0:W2:Y:S04]  /*3a40*/  LDG.E R5, desc[UR16][R6.64] ;  /* 0x0000001006057981 */ /* 0x0000a8000c1e1900 */
[----:B------:R-:W3:Y:S04]  /*3a50*/  LDG.E R10, desc[UR16][R12.64] ;  /* 0x000000100c0a7981 */ /* 0x000ee8000c1e1900 */
[----:B------:R1:W3:Y:S01]  /*3a60*/  LDG.E R11, desc[UR16][R8.64] ;  /* 0x00000010080b7981 */ /* 0x0002e2000c1e1900 */
[----:B0-----:R-:W-:Y:S02]  /*3a70*/  MOV R6, R18 ;  /* 0x0000001200067202 */ /* 0x001fe40000000f00 */
[----:B------:R-:W-:-:S02]  /*3a80*/  MOV R7, R23 ;  /* 0x0000001700077202 */ /* 0x000fc40000000f00 */
[----:B------:R-:W-:Y:S02]  /*3a90*/  IADD3 R19, P1, PT, R19, 0x1, RZ ;  /* 0x0000000113137810 */ /* 0x000fe40007f3e0ff */
        /* <DEDUP_REMOVED lines=14> */
.L_x_650:
[----:B------:R-:W-:Y:S05]  /*3b80*/  BSYNC.RECONVERGENT B0 ;  /* 0x0000000000007941 */ /* 0x000fea0003800200 */
.L_x_649:
[----:B------:R-:W-:Y:S05]  /*3b90*/  @!P0 EXIT ;  /* 0x000000000000894d */ /* 0x000fea0003800000 */
[----:B------:R-:W-:Y:S01]  /*3ba0*/  BSSY.RECONVERGENT B0, `(.L_x_652) ;  /* 0x000005c000007945 */ /* 0x000fe20003800200 */
[----:B------:R-:W-:Y:S02]  /*3bb0*/  USHF.L.U64.HI UR5, UR10, 0x2, UR11 ;  /* 0x000000020a057899 */ /* 0x000fe4000801020b */
[----:B------:R-:W-:Y:S02]  /*3bc0*/  USHF.L.U32 UR4, UR10, 0x2, URZ ;  /* 0x000000020a047899 */ /* 0x000fe400080006ff */
[----:B------:R-:W-:Y:S01]  /*3bd0*/  USHF.L.U64.HI UR7, UR6, 0x2, UR7 ;  /* 0x0000000206077899 */ /* 0x000fe20008010207 */
[----:B------:R-:W2:Y:S01]  /*3be0*/  LDCU.64 UR12, c[0x0][0x3d8] ;  /* 0x00007b00ff0c77ac */ /* 0x000ea20008000a00 */
[----:B------:R-:W3:Y:S01]  /*3bf0*/  LDCU.64 UR14, c[0x0][0x388] ;  /* 0x00007100ff0e77ac */ /* 0x000ee20008000a00 */
[----:B------:R-:W4:Y:S01]  /*3c00*/  LDCU.64 UR18, c[0x0][0x390] ;  /* 0x00007200ff1277ac */ /* 0x000f220008000a00 */
[----:B------:R-:W-:Y:S02]  /*3c10*/  USHF.L.U64.HI UR10, UR8, 0x2, UR9 ;  /* 0x00000002080a7899 */ /* 0x000fe40008010209 */
[----:B------:R-:W-:-:S02]  /*3c20*/  USHF.L.U32 UR11, UR8, 0x2, URZ ;  /* 0x00000002080b7899 */ /* 0x000fc400080006ff */
[----:B------:R-:W-:-:S12]  /*3c30*/  USHF.L.U32 UR6, UR6, 0x2, URZ ;  /* 0x0000000206067899 */ /* 0x000fd800080006ff */
.L_x_653:
[C---:B01----:R-:W-:Y:S02]  /*3c40*/  SHF.L.U32 R5, R25.reuse, 0x2, RZ ;  /* 0x0000000219057819 */ /* 0x043fe400000006ff */
[----:B------:R-:W-:Y:S02]  /*3c50*/  SHF.L.U64.HI R17, R25, 0x2, R0 ;  /* 0x0000000219117819 */ /* 0x000fe40000010200 */
[----:B--2---:R-:W-:-:S04]  /*3c60*/  IADD3 R2, P0, PT, R5, UR12, RZ ;  /* 0x0000000c05027c10 */ /* 0x004fc8000ff1e0ff */
[----:B------:R-:W-:Y:S02]  /*3c70*/  IADD3.X R3, PT, PT, R17, UR13, RZ, P0, !PT ;  /* 0x0000000d11037c10 */ /* 0x000fe400087fe4ff */
[C---:B------:R-:W-:Y:S02]  /*3c80*/  IADD3 R6, P0, PT, R2.reuse, UR11, RZ ;  /* 0x0000000b02067c10 */ /* 0x040fe4000ff1e0ff */
[C---:B------:R-:W-:Y:S01]  /*3c90*/  IADD3 R10, P1, PT, R2.reuse, UR6, RZ ;  /* 0x00000006020a7c10 */ /* 0x040fe2000ff3e0ff */
[----:B------:R0:W2:Y:S01]  /*3ca0*/  LDG.E R12, desc[UR16][R2.64] ;  /* 0x00000010020c7981 */ /* 0x0000a2000c1e1900 */
[C---:B------:R-:W-:Y:S02]  /*3cb0*/  IADD3.X R7, PT, PT, R3.reuse, UR10, RZ, P0, !PT ;  /* 0x0000000a03077c10 */ /* 0x040fe400087fe4ff */
[----:B------:R-:W-:Y:S02]  /*3cc0*/  IADD3 R8, P0, PT, R2, UR4, RZ ;  /* 0x0000000402087c10 */ /* 0x000fe4000ff1e0ff */
[C---:B------:R-:W-:Y:S01]  /*3cd0*/  IADD3.X R11, PT, PT, R3.reuse, UR7, RZ, P1, !PT ;  /* 0x00000007030b7c10 */ /* 0x040fe20008ffe4ff */
[----:B------:R-:W2:Y:S01]  /*3ce0*/  LDG.E R13, desc[UR16][R6.64] ;  /* 0x00000010060d7981 */ /* 0x000ea2000c1e1900 */
[----:B------:R-:W-:-:S03]  /*3cf0*/  IADD3.X R9, PT, PT, R3, UR5, RZ, P0, !PT ;  /* 0x0000000503097c10 */ /* 0x000fc600087fe4ff */
[----:B-1----:R-:W5:Y:S04]  /*3d00*/  LDG.E R15, desc[UR16][R10.64] ;  /* 0x000000100a0f7981 */ /* 0x002f68000c1e1900 */
[----:B------:R1:W5:Y:S01]  /*3d10*/  LDG.E R14, desc[UR16][R8.64] ;  /* 0x00000010080e7981 */ /* 0x000362000c1e1900 */
[C---:B------:R-:W-:Y:S02]  /*3d20*/  SHF.L.U32 R4, R25.reuse, 0x3, RZ ;  /* 0x0000000319047819 */ /* 0x040fe400000006ff */
[----:B------:R-:W-:Y:S02]  /*3d30*/  SHF.L.U64.HI R0, R25, 0x3, R0 ;  /* 0x0000000319007819 */ /* 0x000fe40000010200 */
[----:B------:R-:W-:Y:S02]  /*3d40*/  LOP3.LUT R18, R4, 0xfffffff8, RZ, 0xc0, !PT ;  /* 0xfffffff804127812 */ /* 0x000fe400078ec0ff */
[----:B------:R-:W-:-:S02]  /*3d50*/  LOP3.LUT R5, R5, 0xfffffffc, RZ, 0xc0, !PT ;  /* 0xfffffffc05057812 */ /* 0x000fc400078ec0ff */
[----:B------:R-:W-:Y:S02]  /*3d60*/  LOP3.LUT R19, R0, 0x3, RZ, 0xc0, !PT ;  /* 0x0000000300137812 */ /* 0x000fe400078ec0ff */
[C---:B---3--:R-:W-:Y:S02]  /*3d70*/  IADD3 R16, P0, PT, R18.reuse, UR14, RZ ;  /* 0x0000000e12107c10 */ /* 0x048fe4000ff1e0ff */
[----:B0-----:R-:W-:Y:S02]  /*3d80*/  LOP3.LUT R3, R17, 0x3, RZ, 0xc0, !PT ;  /* 0x0000000311037812 */ /* 0x001fe400078ec0ff */
[----:B----4-:R-:W-:Y:S02]  /*3d90*/  IADD3 R18, P1, PT, R18, UR18, RZ ;  /* 0x0000001212127c10 */ /* 0x010fe4000ff3e0ff */
[----:B------:R-:W-:Y:S02]  /*3da0*/  IADD3 R2, P2, PT, R5, UR12, RZ ;  /* 0x0000000c05027c10 */ /* 0x000fe4000ff5e0ff */
[----:B------:R-:W-:-:S02]  /*3db0*/  IADD3.X R17, PT, PT, R19, UR15, RZ, P0, !PT ;  /* 0x0000000f13117c10 */ /* 0x000fc400087fe4ff */
[----:B------:R-:W-:Y:S02]  /*3dc0*/  IADD3.X R19, PT, PT, R19, UR19, RZ, P1, !PT ;  /* 0x0000001313137c10 */ /* 0x000fe40008ffe4ff */
[----:B------:R-:W-:Y:S02]  /*3dd0*/  IADD3.X R3, PT, PT, R3, UR13, RZ, P2, !PT ;  /* 0x0000000d03037c10 */ /* 0x000fe400097fe4ff */
[C---:B-1----:R-:W-:Y:S02]  /*3de0*/  IADD3 R8, P0, PT, R2.reuse, UR11, RZ ;  /* 0x0000000b02087c10 */ /* 0x042fe4000ff1e0ff */
[C---:B------:R-:W-:Y:S02]  /*3df0*/  IADD3 R10, P1, PT, R2.reuse, UR4, RZ ;  /* 0x00000004020a7c10 */ /* 0x040fe4000ff3e0ff */
[----:B------:R-:W-:Y:S02]  /*3e00*/  IADD3 R6, P2, PT, R2, UR6, RZ ;  /* 0x0000000602067c10 */ /* 0x000fe4000ff5e0ff */
[----:B------:R-:W-:-:S02]  /*3e10*/  IADD3.X R9, PT, PT, R3, UR10, RZ, P0, !PT ;  /* 0x0000000a03097c10 */ /* 0x000fc400087fe4ff */
[C---:B------:R-:W-:Y:S02]  /*3e20*/  IADD3.X R11, PT, PT, R3.reuse, UR5, RZ, P1, !PT ;  /* 0x00000005030b7c10 */ /* 0x040fe40008ffe4ff */
[----:B------:R-:W-:Y:S01]  /*3e30*/  IADD3.X R7, PT, PT, R3, UR7, RZ, P2, !PT ;  /* 0x0000000703077c10 */ /* 0x000fe200097fe4ff */
        /* <DEDUP_REMOVED lines=30> */
[----:B--2---:R-:W2:Y:S04]  /*4020*/  LDG.E R16, desc[UR16][R2.64+0xc00] ;  /* 0x000c001002107981 */ /* 0x004ea8000c1e1900 */
[----:B------:R-:W2:Y:S04]  /*4030*/  LDG.E R17, desc[UR16][R8.64+0xc00] ;  /* 0x000c001008117981 */ /* 0x000ea8000c1e1900 */
[----:B------:R-:W3:Y:S04]  /*4040*/  LDG.E R20, desc[UR16][R10.64+0xc00] ;  /* 0x000c00100a147981 */ /* 0x000ee8000c1e1900 */
[----:B------:R-:W3:Y:S01]  /*4050*/  LDG.E R21, desc[UR16][R6.64+0xc00] ;  /* 0x000c001006157981 */ /* 0x000ee2000c1e1900 */
        /* <DEDUP_REMOVED lines=8> */
[----:B------:R-:W-:Y:S02]  /*40e0*/  IADD3 R25, PT, PT, R25, 0x400, RZ ;  /* 0x0000040019197810 */ /* 0x000fe40007ffe0ff */
[----:B------:R-:W-:Y:S02]  /*40f0*/  MOV R0, UR9 ;  /* 0x0000000900007c02 */ /* 0x000fe40008000f00 */
[----:B------:R-:W-:-:S04]  /*4100*/  ISETP.LT.U32.AND P0, PT, R25, UR8, PT ;  /* 0x0000000819007c0c */ /* 0x000fc8000bf01070 */
[----:B------:R-:W-:Y:S01]  /*4110*/  ISETP.GT.AND.EX P0, PT, R0, RZ, PT, P0 ;  /* 0x000000ff0000720c */ /* 0x000fe20003f04300 */
[----:B------:R-:W-:Y:S01]  /*4120*/  HFMA2 R0, -RZ, RZ, 0, 0 ;  /* 0x00000000ff007431 */ /* 0x000fe200000001ff */
[----:B--2---:R1:W-:Y:S04]  /*4130*/  STG.E.64 desc[UR16][R4.64], R16 ;  /* 0x0000001004007986 */ /* 0x0043e8000c101b10 */
[----:B---3--:R1:W-:Y:S07]  /*4140*/  STG.E.64 desc[UR16][R14.64], R20 ;  /* 0x000000140e007986 */ /* 0x0083ee000c101b10 */
[----:B------:R-:W-:Y:S05]  /*4150*/  @P0 BRA `(.L_x_653) ;  /* 0xfffffff800b80947 */ /* 0x000fea000383ffff */
[----:B------:R-:W-:Y:S05]  /*4160*/  BSYNC.RECONVERGENT B0 ;  /* 0x0000000000007941 */ /* 0x000fea0003800200 */
.L_x_652:
[----:B------:R-:W-:Y:S05]  /*4170*/  EXIT ;  /* 0x000000000000794d */ /* 0x000fea0003800000 */
.L_x_654:
        /* <DEDUP_REMOVED lines=16> */
.L_x_3419:


//--------------------- .text._Z35group_norm_nhwc_bwd_one_pass_kernelI11Fp16IOFp32WLi128ELi16ELi256EEv26Group_norm_nhwc_bwd_params --------------------------
	.section	.text._Z35group_norm_nhwc_bwd_one_pass_kernelI11Fp16IOFp32WLi128ELi16ELi256EEv26Group_norm_nhwc_bwd_params,"ax",@progbits
	.align	128
        .global         _Z35group_norm_nhwc_bwd_one_pass_kernelI11Fp16IOFp32WLi128ELi16ELi256EEv26Group_norm_nhwc_bwd_params
        .type           _Z35group_norm_nhwc_bwd_one_pass_kernelI11Fp16IOFp32WLi128ELi16ELi256EEv26Group_norm_nhwc_bwd_params,@function
        .size           _Z35group_norm_nhwc_bwd_one_pass_kernelI11Fp16IOFp32WLi128ELi16ELi256EEv26Group_norm_nhwc_bwd_params,(.L_x_3420 - _Z35group_norm_nhwc_bwd_one_pass_kernelI11Fp16IOFp32WLi128ELi16ELi256EEv26Group_norm_nhwc_bwd_params)
        .other          _Z35group_norm_nhwc_bwd_one_pass_kernelI11Fp16IOFp32WLi128ELi16ELi256EEv26Group_norm_nhwc_bwd_params,@"STO_CUDA_ENTRY STV_DEFAULT"
_Z35group_norm_nhwc_bwd_one_pass_kernelI11Fp16IOFp32WLi128ELi16ELi256EEv26Group_norm_nhwc_bwd_params:
.text._Z35group_norm_nhwc_bwd_one_pass_kernelI11Fp16IOFp32WLi128ELi16ELi256EEv26Group_norm_nhwc_bwd_params:
        /* <DEDUP_REMOVED lines=25> */
.L_x_686:
[----:B0-----:R-:W0:Y:S01]  /*0190*/  LDC R14, c[0x0][0x410] ;  /* 0x00010400ff0e7b82 */ /* 0x001e220000000800 */
[----:B------:R-:W1:Y:S01]  /*01a0*/  LDCU.128 UR16, c[0x0][0x400] ;  /* 0x00008000ff1077ac */ /* 0x000e620008000c00 */
[----:B------:R-:W-:Y:S02]  /*01b0*/  ISETP.GE.AND P3, PT, R47, RZ, PT ;  /* 0x000000ff2f00720c */ /* 0x000fe40003f66270 */
        /* <DEDUP_REMOVED lines=17> */
[----:B------:R-:W-:Y:S01]  /*02d0*/  LOP3.LUT R10, R47, R14, RZ, 0x3c, !PT ;  /* 0x0000000e2f0a7212 */ /* 0x000fe200078e3cff */
[----:B------:R-:W0:Y:S03]  /*02e0*/  LDC.64 R12, c[0x0][0x3b8] ;  /* 0x0000ee00ff0c7b82 */ /* 0x000e260000000a00 */
        /* <DEDUP_REMOVED lines=8> */
[----:B------:R-:W-:Y:S02]  /*0370*/  IADD3 R11, PT, PT, R8, -R11, RZ ;  /* 0x8000000b080b7210 */ /* 0x000fe40007ffe0ff */
[----:B------:R-:W-:Y:S01]  /*0380*/  ISETP.NE.AND P4, PT, R14, RZ, PT ;  /* 0x000000ff0e00720c */ /* 0x000fe20003f85270 */
[----:B------:R-:W1:Y:S01]  /*0390*/  @!P1 LDC.64 R20, c[0x0][0x3a0] ;  /* 0x0000e800ff149b82 */ /* 0x000e620000000a00 */
[----:B------:R-:W-:Y:S01]  /*03a0*/  SEL R11, R11, R8, !P5 ;  /* 0x000000080b0b7207 */ /* 0x000fe20006800000 */
[----:B0-----:R-:W-:Y:S01]  /*03b0*/  IMAD.WIDE R12, R47, 0x8, R12 ;  /* 0x000000082f0c7825 */ /* 0x001fe200078e020c */
[----:B------:R-:W-:Y:S02]  /*03c0*/  @P2 IADD3 R9, PT, PT, R9, 0x1, RZ ;  /* 0x0000000109092810 */ /* 0x000fe40007ffe0ff */
[----:B------:R-:W-:Y:S02]  /*03d0*/  ISETP.GE.U32.AND P2, PT, R50, UR16, PT ;  /* 0x0000001032007c0c */ /* 0x000fe4000bf46070 */
[----:B------:R-:W-:Y:S01]  /*03e0*/  MOV R17, R9 ;  /* 0x0000000900117202 */ /* 0x000fe20000000f00 */
[----:B------:R-:W2:Y:S01]  /*03f0*/  LDG.E.64 R12, desc[UR8][R12.64] ;  /* 0x000000080c0c7981 */ /* 0x000ea2000c1e1b00 */
[----:B------:R-:W0:Y:S01]  /*0400*/  @!P1 LDC.64 R8, c[0x0][0x3f8] ;  /* 0x0000fe00ff089b82 */ /* 0x000e220000000a00 */
[----:B------:R-:W-:-:S02]  /*0410*/  LOP3.LUT R10, RZ, R14, RZ, 0x33, !PT ;  /* 0x0000000eff0a7212 */ /* 0x000fc400078e33ff */
[----:B------:R-:W-:Y:S02]  /*0420*/  @!P3 IADD3 R11, PT, PT, -R11, RZ, RZ ;  /* 0x000000ff0b0bb210 */ /* 0x000fe40007ffe1ff */
[----:B------:R-:W-:Y:S02]  /*0430*/  ISETP.GE.AND.EX P2, PT, R5, UR17, PT, P2 ;  /* 0x0000001105007c0c */ /* 0x000fe4000bf46320 */
[----:B------:R-:W-:Y:S02]  /*0440*/  @!P0 IADD3 R17, PT, PT, -R17, RZ, RZ ;  /* 0x000000ff11118210 */ /* 0x000fe40007ffe1ff */
[----:B------:R-:W-:Y:S02]  /*0450*/  SHF.L.U32 R14, R6, 0x1, RZ ;  /* 0x00000001060e7819 */ /* 0x000fe400000006ff */
[C---:B------:R-:W-:Y:S02]  /*0460*/  SEL R53, R10.reuse, R11, !P4 ;  /* 0x0000000b0a357207 */ /* 0x040fe40006000000 */
[----:B------:R-:W-:-:S02]  /*0470*/  SEL R17, R10, R17, !P4 ;  /* 0x000000110a117207 */ /* 0x000fc40006000000 */
[----:B------:R-:W-:Y:S02]  /*0480*/  LOP3.LUT R14, R14, 0xe, RZ, 0xc0, !PT ;  /* 0x0000000e0e0e7812 */ /* 0x000fe400078ec0ff */
[----:B------:R-:W-:Y:S01]  /*0490*/  SHF.L.U32 R11, R53, 0x4, RZ ;  /* 0x00000004350b7819 */ /* 0x000fe200000006ff */
[----:B------:R-:W3:Y:S01]  /*04a0*/  @!P2 LDC.64 R18, c[0x0][0x3f8] ;  /* 0x0000fe00ff12ab82 */ /* 0x000ee20000000a00 */
[----:B------:R-:W-:Y:S02]  /*04b0*/  SHF.R.S32.HI R10, RZ, 0x1f, R17 ;  /* 0x0000001fff0a7819 */ /* 0x000fe40000011411 */
[----:B------:R-:W-:Y:S02]  /*04c0*/  ISETP.GE.U32.AND P0, PT, R51, UR16, PT ;  /* 0x0000001033007c0c */ /* 0x000fe4000bf06070 */
[----:B------:R-:W-:Y:S01]  /*04d0*/  SHF.R.S32.HI R55, RZ, 0x1f, R11 ;  /* 0x0000001fff377819 */ /* 0x000fe2000001140b */
[----:B------:R-:W-:Y:S01]  /*04e0*/  IMAD R10, R10, UR18, RZ ;  /* 0x000000120a0a7c24 */ /* 0x000fe2000f8e02ff */
[----:B------:R-:W-:-:S02]  /*04f0*/  LOP3.LUT R54, R11, R14, RZ, 0xfc, !PT ;  /* 0x0000000e0b367212 */ /* 0x000fc400078efcff */
[----:B------:R-:W-:Y:S01]  /*0500*/  ISETP.GE.AND.EX P0, PT, R3, UR17, PT, P0 ;  /* 0x0000001103007c0c */ /* 0x000fe2000bf06300 */
[C---:B------:R-:W-:Y:S02]  /*0510*/  IMAD R57, R17.reuse, UR19, R10 ;  /* 0x0000001311397c24 */ /* 0x040fe4000f8e020a */
[----:B------:R-:W-:Y:S02]  /*0520*/  IMAD.WIDE.U32 R54, R17, UR18, R54 ;  /* 0x0000001211367c25 */ /* 0x000fe4000f8e0036 */
[----:B------:R-:W4:Y:S02]  /*0530*/  @!P1 LDC.64 R16, c[0x0][0x398] ;  /* 0x0000e600ff109b82 */ /* 0x000f240000000a00 */
[----:B0-----:R-:W-:Y:S01]  /*0540*/  @!P1 IMAD R10, R23, R8, RZ ;  /* 0x00000008170a9224 */ /* 0x001fe200078e02ff */
[----:B------:R-:W-:Y:S02]  /*0550*/  IADD3 R57, PT, PT, R55, R57, RZ ;  /* 0x0000003937397210 */ /* 0x000fe40007ffe0ff */
[----:B------:R-:W-:Y:S01]  /*0560*/  @!P1 MOV R56, R54 ;  /* 0x0000003600389202 */ /* 0x000fe20000000f00 */
[----:B------:R-:W-:Y:S01]  /*0570*/  @!P1 IMAD R25, R27, R9, R10 ;  /* 0x000000091b199224 */ /* 0x000fe200078e020a */
[----:B------:R-:W-:Y:S01]  /*0580*/  ISETP.GE.U32.AND P3, PT, R49, UR16, PT ;  /* 0x0000001031007c0c */ /* 0x000fe2000bf66070 */
[----:B------:R-:W0:Y:S02]  /*0590*/  @!P2 LDC.64 R10, c[0x0][0x3a0] ;  /* 0x0000e800ff0aab82 */ /* 0x000e240000000a00 */
[----:B------:R-:W-:Y:S01]  /*05a0*/  @!P1 IMAD.WIDE.U32 R22, R27, R8, R56 ;  /* 0x000000081b169225 */ /* 0x000fe200078e0038 */
[----:B------:R-:W-:-:S05]  /*05b0*/  ISETP.GE.AND.EX P3, PT, R7, UR17, PT, P3 ;  /* 0x0000001107007c0c */ /* 0x000fca000bf66330 */
[----:B------:R-:W0:Y:S01]  /*05c0*/  @!P0 LDC.64 R8, c[0x0][0x3f8] ;  /* 0x0000fe00ff088b82 */ /* 0x000e220000000a00 */
[----:B------:R-:W-:Y:S02]  /*05d0*/  @!P1 IADD3 R23, PT, PT, R23, R25, RZ ;  /* 0x0000001917179210 */ /* 0x000fe40007ffe0ff */
[C---:B------:R-:W-:Y:S01]  /*05e0*/  @!P1 SHF.L.U32 R25, R22.reuse, 0x1, RZ ;  /* 0x0000000116199819 */ /* 0x040fe200000006ff */
[----:B---3--:R-:W-:Y:S01]  /*05f0*/  @!P2 IMAD R24, R5, R18, RZ ;  /* 0x000000120518a224 */ /* 0x008fe200078e02ff */
[----:B------:R-:W-:Y:S02]  /*0600*/  @!P1 SHF.L.U64.HI R30, R22, 0x1, R23 ;  /* 0x00000001161e9819 */ /* 0x000fe40000010217 */
[----:B-1----:R-:W-:Y:S01]  /*0610*/  @!P1 IADD3 R28, P4, PT, R25, R20, RZ ;  /* 0x00000014191c9210 */ /* 0x002fe20007f9e0ff */
[----:B------:R-:W1:Y:S01]  /*0620*/  @!P2 LDC.64 R26, c[0x0][0x398] ;  /* 0x0000e600ff1aab82 */ /* 0x000e620000000a00 */
[----:B------:R-:W-:Y:S02]  /*0630*/  @!P2 MOV R22, R54 ;  /* 0x000000360016a202 */ /* 0x000fe40000000f00 */
[----:B------:R-:W-:Y:S01]  /*0640*/  @!P2 MOV R23, R57 ;  /* 0x000000390017a202 */ /* 0x000fe20000000f00 */
[----:B------:R-:W-:Y:S01]  /*0650*/  @!P2 IMAD R31, R50, R19, R24 ;  /* 0x00000013321fa224 */ /* 0x000fe200078e0218 */
[----:B------:R-:W-:-:S02]  /*0660*/  @!P1 IADD3.X R29, PT, PT, R30, R21, RZ, P4, !PT ;  /* 0x000000151e1d9210 */ /* 0x000fc400027fe4ff */
[----:B----4-:R-:W-:Y:S01]  /*0670*/  @!P1 IADD3 R16, P4, PT, R25, R16, RZ ;  /* 0x0000001019109210 */ /* 0x010fe20007f9e0ff */
[----:B------:R-:W-:Y:S01]  /*0680*/  @!P2 IMAD.WIDE.U32 R18, R50, R18, R22 ;  /* 0x000000123212a225 */ /* 0x000fe200078e0016 */
[----:B------:R-:W3:Y:S01]  /*0690*/  @!P3 LDC.64 R24, c[0x0][0x3f8] ;  /* 0x0000fe00ff18bb82 */ /* 0x000ee20000000a00 */
[----:B------:R-:W-:Y:S02]  /*06a0*/  CS2R R44, SRZ ;  /* 0x00000000002c7805 */ /* 0x000fe4000001ff00 */
[----:B------:R-:W-:Y:S02]  /*06b0*/  @!P1 IADD3.X R17, PT, PT, R30, R17, RZ, P4, !PT ;  /* 0x000000111e119210 */ /* 0x000fe400027fe4ff */
[----:B------:R-:W-:Y:S02]  /*06c0*/  @!P2 IADD3 R21, PT, PT, R19, R31, RZ ;  /* 0x0000001f1315a210 */ /* 0x000fe40007ffe0ff */
[C---:B------:R-:W-:Y:S01]  /*06d0*/  @!P2 SHF.L.U32 R19, R18.reuse, 0x1, RZ ;  /* 0x000000011213a819 */ /* 0x040fe200000006ff */
[----:B------:R4:W5:Y:S01]  /*06e0*/  @!P1 LDG.E R45, desc[UR8][R16.64] ;  /* 0x00000008102d9981 */ /* 0x000962000c1e1900 */
[----:B------:R-:W-:Y:S01]  /*06f0*/  @!P2 SHF.L.U64.HI R30, R18, 0x1, R21 ;  /* 0x00000001121ea819 */ /* 0x000fe20000010215 */
[----:B------:R-:W3:Y:S01]  /*0700*/  @!P0 LDC.64 R22, c[0x0][0x3a0] ;  /* 0x0000e800ff168b82 */ /* 0x000ee20000000a00 */
[----:B0-----:R-:W-:Y:S01]  /*0710*/  @!P0 IMAD R18, R3, R8, RZ ;  /* 0x0000000803128224 */ /* 0x001fe200078e02ff */
[----:B------:R-:W-:-:S02]  /*0720*/  @!P2 IADD3 R20, P4, PT, R19, R10, RZ ;  /* 0x0000000a1314a210 */ /* 0x000fc40007f9e0ff */
[----:B------:R-:W-:Y:S02]  /*0730*/  MOV R46, RZ ;  /* 0x000000ff002e7202 */ /* 0x000fe40000000f00 */
[----:B----4-:R-:W-:Y:S02]  /*0740*/  @!P0 MOV R16, R54 ;  /* 0x0000003600108202 */ /* 0x010fe40000000f00 */
[----:B------:R-:W-:Y:S01]  /*0750*/  @!P0 MOV R17, R57 ;  /* 0x0000003900118202 */ /* 0x000fe20000000f00 */
[C---:B------:R-:W-:Y:S01]  /*0760*/  @!P0 IMAD R31, R51.reuse, R9, R18 ;  /* 0x00000009331f8224 */ /* 0x040fe200078e0212 */
[----:B------:R-:W-:Y:S01]  /*0770*/  @!P2 IADD3.X R21, PT, PT, R30, R11, RZ, P4, !PT ;  /* 0x0000000b1e15a210 */ /* 0x000fe200027fe4ff */
[----:B------:R3:W5:Y:S01]  /*0780*/  @!P1 LDG.E R46, desc[UR8][R28.64] ;  /* 0x000000081c2e9981 */ /* 0x000762000c1e1900 */
[----:B------:R-:W0:Y:S01]  /*0790*/  @!P0 LDC.64 R10, c[0x0][0x398] ;  /* 0x0000e600ff0a8b82 */ /* 0x000e220000000a00 */
[----:B------:R-:W-:Y:S01]  /*07a0*/  @!P0 IMAD.WIDE.U32 R8, R51, R8, R16 ;  /* 0x0000000833088225 */ /* 0x000fe200078e0010 */
[----:B------:R-:W-:-:S02]  /*07b0*/  ISETP.NE.AND P4, PT, RZ, UR12, PT ;  /* 0x0000000cff007c0c */ /* 0x000fc4000bf85270 */
[----:B-1----:R-:W-:Y:S02]  /*07c0*/  @!P2 IADD3 R26, P1, PT, R19, R26, RZ ;  /* 0x0000001a131aa210 */ /* 0x002fe40007f3e0ff */
[----:B------:R-:W-:Y:S02]  /*07d0*/  CS2R R42, SRZ ;  /* 0x00000000002a7805 */ /* 0x000fe4000001ff00 */
[----:B------:R-:W-:Y:S01]  /*07e0*/  @!P0 IADD3 R9, PT, PT, R9, R31, RZ ;  /* 0x0000001f09098210 */ /* 0x000fe20007ffe0ff */
[----:B------:R-:W1:Y:S01]  /*07f0*/  @!P3 LDC.64 R18, c[0x0][0x3a0] ;  /* 0x0000e800ff12bb82 */ /* 0x000e620000000a00 */
[----:B---3--:R-:W-:Y:S01]  /*0800*/  @!P3 IMAD R28, R7, R24, RZ ;  /* 0x00000018071cb224 */ /* 0x008fe200078e02ff */
[----:B------:R-:W-:Y:S01]  /*0810*/  @!P2 IADD3.X R27, PT, PT, R30, R27, RZ, P1, !PT ;  /* 0x0000001b1e1ba210 */ /* 0x000fe20000ffe4ff */
[----:B------:R3:W5:Y:S05]  /*0820*/  @!P2 LDG.E R42, desc[UR8][R20.64] ;  /* 0x00000008142aa981 */ /* 0x00076a000c1e1900 */
[----:B------:R-:W4:Y:S01]  /*0830*/  @!P3 LDC.64 R16, c[0x0][0x398] ;  /* 0x0000e600ff10bb82 */ /* 0x000f220000000a00 */
[----:B------:R-:W-:-:S02]  /*0840*/  @!P0 SHF.L.U32 R31, R8, 0x1, RZ ;  /* 0x00000001081f8819 */ /* 0x000fc400000006ff */
[----:B------:R-:W-:Y:S01]  /*0850*/  @!P0 SHF.L.U64.HI R30, R8, 0x1, R9 ;  /* 0x00000001081e8819 */ /* 0x000fe20000010209 */
[----:B------:R-:W-:Y:S01]  /*0860*/  @!P3 IMAD R33, R49, R25, R28 ;  /* 0x000000193121b224 */ /* 0x000fe200078e021c */
[----:B------:R-:W-:-:S03]  /*0870*/  @!P3 MOV R28, R54 ;  /* 0x00000036001cb202 */ /* 0x000fc60000000f00 */
[----:B------:R-:W4:Y:S01]  /*0880*/  LDC.64 R8, c[0x0][0x3a8] ;  /* 0x0000ea00ff087b82 */ /* 0x000f220000000a00 */
[----:B------:R-:W-:-:S07]  /*0890*/  @!P3 MOV R29, R57 ;  /* 0x00000039001db202 */ /* 0x000fce0000000f00 */
[----:B---3--:R-:W3:Y:S01]  /*08a0*/  @P4 LDC.64 R20, c[0x0][0x3b0] ;  /* 0x0000ec00ff144b82 */ /* 0x008ee20000000a00 */
[----:B------:R-:W-:Y:S01]  /*08b0*/  @!P0 IADD3 R22, P1, PT, R31, R22, RZ ;  /* 0x000000161f168210 */ /* 0x000fe20007f3e0ff */
[----:B------:R-:W-:Y:S01]  /*08c0*/  @!P3 IMAD.WIDE.U32 R24, R49, R24, R28 ;  /* 0x000000183118b225 */ /* 0x000fe200078e001c */
[----:B------:R-:W-:Y:S02]  /*08d0*/  CS2R R40, SRZ ;  /* 0x0000000000287805 */ /* 0x000fe4000001ff00 */
[----:B------:R-:W-:Y:S02]  /*08e0*/  @!P0 IADD3.X R23, PT, PT, R30, R23, RZ, P1, !PT ;  /* 0x000000171e178210 */ /* 0x000fe40000ffe4ff */
[----:B0-----:R-:W-:Y:S02]  /*08f0*/  @!P0 IADD3 R10, P1, PT, R31, R10, RZ ;  /* 0x0000000a1f0a8210 */ /* 0x001fe40007f3e0ff */
[----:B------:R-:W-:Y:S01]  /*0900*/  @!P3 IADD3 R29, PT, PT, R25, R33, RZ ;  /* 0x00000021191db210 */ /* 0x000fe20007ffe0ff */
[----:B------:R-:W5:Y:S01]  /*0910*/  @!P2 LDG.E R41, desc[UR8][R26.64] ;  /* 0x000000081a29a981 */ /* 0x000f62000c1e1900 */
[----:B------:R-:W-:-:S02]  /*0920*/  @!P3 SHF.L.U32 R25, R24, 0x1, RZ ;  /* 0x000000011819b819 */ /* 0x000fc400000006ff */
[----:B------:R-:W-:Y:S01]  /*0930*/  @!P0 IADD3.X R11, PT, PT, R30, R11, RZ, P1, !PT ;  /* 0x0000000b1e0b8210 */ /* 0x000fe20000ffe4ff */
[----:B------:R0:W5:Y:S01]  /*0940*/  @!P0 LDG.E R44, desc[UR8][R22.64] ;  /* 0x00000008162c8981 */ /* 0x000162000c1e1900 */
[C---:B-1----:R-:W-:Y:S02]  /*0950*/  @!P3 IADD3 R18, P1, PT, R25.reuse, R18, RZ ;  /* 0x000000121912b210 */ /* 0x042fe40007f3e0ff */
[----:B----4-:R-:W-:Y:S01]  /*0960*/  @!P3 IADD3 R16, P2, PT, R25, R16, RZ ;  /* 0x000000101910b210 */ /* 0x010fe20007f5e0ff */
[----:B------:R1:W5:Y:S01]  /*0970*/  @!P0 LDG.E R43, desc[UR8][R10.64] ;  /* 0x000000080a2b8981 */ /* 0x000362000c1e1900 */
[----:B------:R-:W-:Y:S02]  /*0980*/  LEA R25, R53, R14, 0x4 ;  /* 0x0000000e35197211 */ /* 0x000fe400078e20ff */
[----:B------:R-:W-:Y:S02]  /*0990*/  @!P3 SHF.L.U64.HI R24, R24, 0x1, R29 ;  /* 0x000000011818b819 */ /* 0x000fe4000001021d */
[----:B------:R-:W-:Y:S01]  /*09a0*/  MOV R14, RZ ;  /* 0x000000ff000e7202 */ /* 0x000fe20000000f00 */
[----:B0-----:R-:W-:Y:S01]  /*09b0*/  IMAD.WIDE R22, R25, 0x4, R8 ;  /* 0x0000000419167825 */ /* 0x001fe200078e0208 */
[----:B------:R-:W-:-:S02]  /*09c0*/  CS2R R8, SRZ ;  /* 0x0000000000087805 */ /* 0x000fc4000001ff00 */
[C---:B------:R-:W-:Y:S02]  /*09d0*/  @!P3 IADD3.X R19, PT, PT, R24.reuse, R19, RZ, P1, !PT ;  /* 0x000000131813b210 */ /* 0x040fe40000ffe4ff */
[----:B------:R-:W-:Y:S01]  /*09e0*/  @!P3 IADD3.X R17, PT, PT, R24, R17, RZ, P2, !PT ;  /* 0x000000111811b210 */ /* 0x000fe200017fe4ff */
[----:B---3--:R-:W-:Y:S01]  /*09f0*/  @P4 IMAD.WIDE R20, R25, 0x4, R20 ;  /* 0x0000000419144825 */ /* 0x008fe200078e0214 */
[----:B------:R1:W5:Y:S04]  /*0a00*/  LDG.E.64 R10, desc[UR8][R22.64] ;  /* 0x00000008160a7981 */ /* 0x000368000c1e1b00 */
[----:B------:R1:W5:Y:S04]  /*0a10*/  @!P3 LDG.E R40, desc[UR8][R18.64] ;  /* 0x000000081228b981 */ /* 0x000368000c1e1900 */
[----:B------:R1:W5:Y:S04]  /*0a20*/  @!P3 LDG.E R14, desc[UR8][R16.64] ;  /* 0x00000008100eb981 */ /* 0x000368000c1e1900 */
[----:B------:R1:W5:Y:S01]  /*0a30*/  @P4 LDG.E.64 R8, desc[UR8][R20.64] ;  /* 0x0000000814084981 */ /* 0x000362000c1e1b00 */
[----:B------:R-:W-:Y:S01]  /*0a40*/  UISETP.NE.AND UP1, UPT, UR12, URZ, UPT ;  /* 0x000000ff0c00728c */ /* 0x000fe2000bf25270 */
[----:B------:R-:W-:Y:S01]  /*0a50*/  UMOV UR7, 0x3f800000 ;  /* 0x3f80000000077882 */ /* 0x000fe20000000000 */
[----:B--2---:R-:W-:-:S13]  /*0a60*/  R2UR UR13, R12 ;  /* 0x000000000c0d72ca */ /* 0x004fda00000e0000 */
[----:B------:R-:W-:-:S05]  /*0a70*/  MOV R12, UR13 ;  /* 0x0000000d000c7c02 */ /* 0x000fca0008000f00 */
[----:B------:R-:W-:-:S05]  /*0a80*/  FFMA.FTZ R13, -R12, UR13, R13 ;  /* 0x0000000d0c0d7c23 */ /* 0x000fca000801010d */
[----:B------:R-:W-:-:S13]  /*0a90*/  FSETP.GTU.FTZ.AND P1, PT, R13, RZ, PT ;  /* 0x000000ff0d00720b */ /* 0x000fda0003f3c000 */
[----:B------:R-:W-:-:S05]  /*0aa0*/  VOTEU.ANY UP0, P1 ;  /* 0x0000000000ff7886 */ /* 0x000fca0000800100 */
[----:B------:R-:W0:Y:S01]  /*0ab0*/  @UP0 LDCU UR5, c[0x0][0x3c0] ;  /* 0x00007800ff0507ac */ /* 0x000e220008000800 */
[----:B------:R-:W-:-:S13]  /*0ac0*/  PLOP3.LUT P1, PT, PT, PT, UP0, 0x80, 0x8 ;  /* 0x000000000008781c */ /* 0x000fda0003f2f008 */
[----:B0-----:R-:W-:-:S06]  /*0ad0*/  @P1 FADD.FTZ R12, R13, UR5 ;  /* 0x000000050d0c1e21 */ /* 0x001fcc0008010000 */
[----:B------:R-:W0:Y:S02]  /*0ae0*/  @P1 MUFU.RSQ R12, R12 ;  /* 0x0000000c000c1308 */ /* 0x000e240000001400 */
[----:B0-----:R-:W-:-:S13]  /*0af0*/  @P1 R2UR UR5, R12 ;  /* 0x000000000c0512ca */ /* 0x001fda00000e0000 */
[----:B------:R-:W-:Y:S01]  /*0b00*/  @UP0 UMOV UR7, UR5 ;  /* 0x0000000500070c82 */ /* 0x000fe20008000000 */
[----:B-1----:R-:W-:Y:S05]  /*0b10*/  BRA.U UP1, `(.L_x_656) ;  /* 0x0000000501247547 */ /* 0x002fea000b800000 */
[--C-:B-----5:R-:W-:Y:S02]  /*0b20*/  HADD2.F32 R16, -RZ, R46.reuse.H0_H0 ;  /* 0x2000002eff107230 */ /* 0x120fe40000004100 */
[--C-:B------:R-:W-:Y:S02]  /*0b30*/  HADD2.F32 R13, -RZ, R45.reuse.H0_H0 ;  /* 0x2000002dff0d7230 */ /* 0x100fe40000004100 */
[----:B------:R-:W-:Y:S02]  /*0b40*/  HADD2.F32 R17, -RZ, R46.H1_H1 ;  /* 0x3000002eff117230 */ /* 0x000fe40000004100 */
[----:B------:R-:W-:Y:S01]  /*0b50*/  FADD.FTZ R16, R16, -UR13 ;  /* 0x8000000d10107e21 */ /* 0x000fe20008010000 */
[----:B------:R-:W-:Y:S02]  /*0b60*/  HADD2.F32 R12, -RZ, R45.H1_H1 ;  /* 0x3000002dff0c7230 */ /* 0x000fe40000004100 */
[----:B------:R-:W-:Y:S01]  /*0b70*/  FMUL.FTZ R19, R10, R13 ;  /* 0x0000000d0a137220 */ /* 0x000fe20000410000 */
[----:B------:R-:W-:-:S02]  /*0b80*/  HADD2.F32 R22, -RZ, R44.H0_H0 ;  /* 0x2000002cff167230 */ /* 0x000fc40000004100 */
[----:B------:R-:W-:Y:S01]  /*0b90*/  FADD.FTZ R17, R17, -UR13 ;  /* 0x8000000d11117e21 */ /* 0x000fe20008010000 */
[----:B------:R-:W-:Y:S01]  /*0ba0*/  FMUL.FTZ R16, R16, UR7 ;  /* 0x0000000710107c20 */ /* 0x000fe20008410000 */
[----:B------:R-:W-:Y:S02]  /*0bb0*/  HADD2.F32 R23, -RZ, R43.H0_H0 ;  /* 0x2000002bff177230 */ /* 0x000fe40000004100 */
[----:B------:R-:W-:Y:S01]  /*0bc0*/  FMUL.FTZ R18, R11, R12 ;  /* 0x0000000c0b127220 */ /* 0x000fe20000410000 */
[----:B------:R-:W-:Y:S01]  /*0bd0*/  FADD.FTZ R21, RZ, R19 ;  /* 0x00000013ff157221 */ /* 0x000fe20000010000 */
[----:B------:R-:W-:Y:S01]  /*0be0*/  FMUL.FTZ R17, R17, UR7 ;  /* 0x0000000711117c20 */ /* 0x000fe20008410000 */
[----:B------:R-:W-:Y:S01]  /*0bf0*/  FFMA.FTZ R20, R16, R19, RZ ;  /* 0x0000001310147223 */ /* 0x000fe200000100ff */
[----:B------:R-:W-:Y:S01]  /*0c00*/  FADD.FTZ R22, R22, -UR13 ;  /* 0x8000000d16167e21 */ /* 0x000fe20008010000 */
[----:B------:R-:W-:Y:S01]  /*0c10*/  FADD.FTZ R21, R18, R21 ;  /* 0x0000001512157221 */ /* 0x000fe20000010000 */
[----:B------:R-:W-:-:S02]  /*0c20*/  HADD2.F32 R19, -RZ, R44.H1_H1 ;  /* 0x3000002cff137230 */ /* 0x000fc40000004100 */
[----:B------:R-:W-:Y:S01]  /*0c30*/  FMUL.FTZ R24, R10, R23 ;  /* 0x000000170a187220 */ /* 0x000fe20000410000 */
[----:B------:R-:W-:Y:S01]  /*0c40*/  FFMA.FTZ R20, R17, R18, R20 ;  /* 0x0000001211147223 */ /* 0x000fe20000010014 */
[----:B------:R-:W-:Y:S01]  /*0c50*/  FMUL.FTZ R25, R22, UR7 ;  /* 0x0000000716197c20 */ /* 0x000fe20008410000 */
[----:B------:R-:W-:Y:S02]  /*0c60*/  HADD2.F32 R18, -RZ, R43.H1_H1 ;  /* 0x3000002bff127230 */ /* 0x000fe40000004100 */
[----:B------:R-:W-:Y:S01]  /*0c70*/  FADD.FTZ R27, R21, R24 ;  /* 0x00000018151b7221 */ /* 0x000fe20000010000 */
[----:B------:R-:W-:Y:S01]  /*0c80*/  FADD.FTZ R21, R19, -UR13 ;  /* 0x8000000d13157e21 */ /* 0x000fe20008010000 */
[----:B------:R-:W-:Y:S02]  /*0c90*/  HADD2.F32 R26, -RZ, R42.H0_H0 ;  /* 0x2000002aff1a7230 */ /* 0x000fe40000004100 */
[----:B------:R-:W-:Y:S01]  /*0ca0*/  FFMA.FTZ R22, R25, R24, R20 ;  /* 0x0000001819167223 */ /* 0x000fe20000010014 */
[----:B------:R-:W-:-:S02]  /*0cb0*/  HADD2.F32 R19, -RZ, R41.H0_H0 ;  /* 0x20000029ff137230 */ /* 0x000fc40000004100 */
[----:B------:R-:W-:Y:S01]  /*0cc0*/  FMUL.FTZ R20, R11, R18 ;  /* 0x000000120b147220 */ /* 0x000fe20000410000 */
[----:B------:R-:W-:Y:S01]  /*0cd0*/  FMUL.FTZ R21, R21, UR7 ;  /* 0x0000000715157c20 */ /* 0x000fe20008410000 */
[----:B------:R-:W-:Y:S01]  /*0ce0*/  FFMA.FTZ R24, R13, R16, RZ ;  /* 0x000000100d187223 */ /* 0x000fe200000100ff */
[----:B------:R-:W-:Y:S01]  /*0cf0*/  FADD.FTZ R26, R26, -UR13 ;  /* 0x8000000d1a1a7e21 */ /* 0x000fe20008010000 */
[----:B------:R-:W-:Y:S01]  /*0d00*/  FADD.FTZ R16, RZ, R13 ;  /* 0x0000000dff107221 */ /* 0x000fe20000010000 */
[----:B------:R-:W-:Y:S01]  /*0d10*/  FFMA.FTZ R13, R21, R20, R22 ;  /* 0x00000014150d7223 */ /* 0x000fe20000010016 */
[----:B------:R-:W-:Y:S01]  /*0d20*/  FADD.FTZ R27, R20, R27 ;  /* 0x0000001b141b7221 */ /* 0x000fe20000010000 */
[----:B------:R-:W-:Y:S01]  /*0d30*/  FMUL.FTZ R22, R10, R19 ;  /* 0x000000130a167220 */ /* 0x000fe20000410000 */
[----:B------:R-:W-:Y:S01]  /*0d40*/  FMUL.FTZ R20, R26, UR7 ;  /* 0x000000071a147c20 */ /* 0x000fe20008410000 */
[C---:B------:R-:W-:Y:S01]  /*0d50*/  FADD.FTZ R16, R23.reuse, R16 ;  /* 0x0000001017107221 */ /* 0x040fe20000010000 */
[----:B------:R-:W-:Y:S01]  /*0d60*/  FFMA.FTZ R24, R23, R25, R24 ;  /* 0x0000001917187223 */ /* 0x000fe20000010018 */
[----:B------:R-:W-:-:S02]  /*0d70*/  HADD2.F32 R23, -RZ, R42.H1_H1 ;  /* 0x3000002aff177230 */ /* 0x000fc40000004100 */
[----:B------:R-:W-:Y:S01]  /*0d80*/  FADD.FTZ R26, R27, R22 ;  /* 0x000000161b1a7221 */ /* 0x000fe20000010000 */
[----:B------:R-:W-:Y:S01]  /*0d90*/  FFMA.FTZ R27, R20, R22, R13 ;  /* 0x00000016141b7223 */ /* 0x000fe2000001000d */
[----:B------:R-:W-:Y:S01]  /*0da0*/  FFMA.FTZ R17, R12, R17, RZ ;  /* 0x000000110c117223 */ /* 0x000fe200000100ff */
[----:B------:R-:W-:Y:S01]  /*0db0*/  FADD.FTZ R13, RZ, R12 ;  /* 0x0000000cff0d7221 */ /* 0x000fe20000010000 */
[----:B------:R-:W-:Y:S02]  /*0dc0*/  HADD2.F32 R22, -RZ, R41.H1_H1 ;  /* 0x30000029ff167230 */ /* 0x000fe40000004100 */
[----:B------:R-:W-:Y:S01]  /*0dd0*/  FADD.FTZ R12, R23, -UR13 ;  /* 0x8000000d170c7e21 */ /* 0x000fe20008010000 */
[----:B------:R-:W-:Y:S02]  /*0de0*/  HADD2.F32 R28, -RZ, R40.H0_H0 ;  /* 0x20000028ff1c7230 */ /* 0x000fe40000004100 */
[C---:B------:R-:W-:Y:S01]  /*0df0*/  FADD.FTZ R23, R18.reuse, R13 ;  /* 0x0000000d12177221 */ /* 0x040fe20000010000 */
[----:B------:R-:W-:Y:S01]  /*0e00*/  FFMA.FTZ R17, R18, R21, R17 ;  /* 0x0000001512117223 */ /* 0x000fe20000010011 */
[----:B------:R-:W-:-:S02]  /*0e10*/  HADD2.F32 R13, -RZ, R14.H0_H0 ;  /* 0x2000000eff0d7230 */ /* 0x000fc40000004100 */
[----:B------:R-:W-:Y:S01]  /*0e20*/  FMUL.FTZ R25, R11, R22 ;  /* 0x000000160b197220 */ /* 0x000fe20000410000 */
[----:B------:R-:W-:Y:S02]  /*0e30*/  HADD2.F32 R18, -RZ, R40.H1_H1 ;  /* 0x30000028ff127230 */ /* 0x000fe40000004100 */
[----:B------:R-:W-:Y:S01]  /*0e40*/  FMUL.FTZ R12, R12, UR7 ;  /* 0x000000070c0c7c20 */ /* 0x000fe20008410000 */
[----:B------:R-:W-:Y:S01]  /*0e50*/  FADD.FTZ R28, R28, -UR13 ;  /* 0x8000000d1c1c7e21 */ /* 0x000fe20008010000 */
[----:B------:R-:W-:Y:S02]  /*0e60*/  HADD2.F32 R32, -RZ, R14.H1_H1 ;  /* 0x3000000eff207230 */ /* 0x000fe40000004100 */
[----:B------:R-:W-:Y:S01]  /*0e70*/  FADD.FTZ R26, R25, R26 ;  /* 0x0000001a191a7221 */ /* 0x000fe20000010000 */
[----:B------:R-:W-:Y:S01]  /*0e80*/  FFMA.FTZ R27, R12, R25, R27 ;  /* 0x000000190c1b7223 */ /* 0x000fe2000001001b */
[----:B------:R-:W-:Y:S01]  /*0e90*/  FMUL.FTZ R21, R10, R13 ;  /* 0x0000000d0a157220 */ /* 0x000fe20000410000 */
[----:B------:R-:W-:Y:S01]  /*0ea0*/  FMUL.FTZ R28, R28, UR7 ;  /* 0x000000071c1c7c20 */ /* 0x000fe20008410000 */
[----:B------:R-:W-:Y:S01]  /*0eb0*/  FADD.FTZ R18, R18, -UR13 ;  /* 0x8000000d12127e21 */ /* 0x000fe20008010000 */
[----:B------:R-:W-:Y:S01]  /*0ec0*/  FADD.FTZ R16, R16, R19 ;  /* 0x0000001310107221 */ /* 0x000fe20000010000 */
[----:B------:R-:W-:Y:S01]  /*0ed0*/  FFMA.FTZ R24, R19, R20, R24 ;  /* 0x0000001413187223 */ /* 0x000fe20000010018 */
[----:B------:R-:W-:Y:S01]  /*0ee0*/  FADD.FTZ R26, R26, R21 ;  /* 0x000000151a1a7221 */ /* 0x000fe20000010000 */
[----:B------:R-:W-:Y:S01]  /*0ef0*/  FFMA.FTZ R27, R28, R21, R27 ;  /* 0x000000151c1b7223 */ /* 0x000fe2000001001b */
        /* <DEDUP_REMOVED lines=11> */
.L_x_656:
        /* <DEDUP_REMOVED lines=16> */
[----:B------:R-:W-:Y:S01]  /*10b0*/  FADD.FTZ R19, R19, -UR13 ;  /* 0x8000000d13137e21 */ /* 0x000fe20008010000 */
[----:B------:R-:W-:Y:S01]  /*10c0*/  FFMA.FTZ R25, R11, R12, R9 ;  /* 0x0000000c0b197223 */ /* 0x000fe20000010009 */
[----:B------:R-:W-:Y:S01]  /*10d0*/  FMUL.FTZ R29, R26, -1.4426950216293334961 ;  /* 0xbfb8aa3b1a1d7820 */ /* 0x000fe20000410000 */
[----:B------:R-:W-:-:S02]  /*10e0*/  HADD2.F32 R18, -RZ, R42.H1_H1 ;  /* 0x3000002aff127230 */ /* 0x000fc40000004100 */
[----:B------:R-:W-:Y:S01]  /*10f0*/  FFMA.FTZ R35, R11, R22, R9 ;  /* 0x000000160b237223 */ /* 0x000fe20000010009 */
[----:B------:R-:W0:Y:S01]  /*1100*/  MUFU.EX2 R36, R36 ;  /* 0x0000002400247308 */ /* 0x000e220000000800 */
[----:B------:R-:W-:Y:S01]  /*1110*/  FMUL.FTZ R32, R25, -1.4426950216293334961 ;  /* 0xbfb8aa3b19207820 */ /* 0x000fe20000410000 */
[----:B------:R-:W-:Y:S01]  /*1120*/  FMUL.FTZ R21, R19, UR7 ;  /* 0x0000000713157c20 */ /* 0x000fe20008410000 */
[----:B------:R-:W-:Y:S01]  /*1130*/  FMUL.FTZ R28, R35, -1.4426950216293334961 ;  /* 0xbfb8aa3b231c7820 */ /* 0x000fe20000410000 */
[----:B------:R-:W-:Y:S01]  /*1140*/  FADD.FTZ R18, R18, -UR13 ;  /* 0x8000000d12127e21 */ /* 0x000fe20008010000 */
[--C-:B------:R-:W-:Y:S02]  /*1150*/  HADD2.F32 R19, -RZ, R40.reuse.H0_H0 ;  /* 0x20000028ff137230 */ /* 0x100fe40000004100 */
[----:B------:R-:W-:Y:S01]  /*1160*/  FFMA.FTZ R33, R10, R21, R8 ;  /* 0x000000150a217223 */ /* 0x000fe20000010008 */
[----:B------:R-:W-:Y:S01]  /*1170*/  HADD2.F32 R59, -RZ, R41.H0_H0 ;  /* 0x20000029ff3b7230 */ /* 0x000fe20000004100 */
[----:B------:R-:W1:Y:S01]  /*1180*/  MUFU.EX2 R32, R32 ;  /* 0x0000002000207308 */ /* 0x000e620000000800 */
[----:B------:R-:W-:Y:S01]  /*1190*/  FMUL.FTZ R20, R18, UR7 ;  /* 0x0000000712147c20 */ /* 0x000fe20008410000 */
[----:B------:R-:W-:Y:S01]  /*11a0*/  FMUL.FTZ R23, R33, -1.4426950216293334961 ;  /* 0xbfb8aa3b21177820 */ /* 0x000fe20000410000 */
[----:B------:R-:W-:Y:S01]  /*11b0*/  FADD.FTZ R19, R19, -UR13 ;  /* 0x8000000d13137e21 */ /* 0x000fe20008010000 */
[----:B------:R-:W-:-:S02]  /*11c0*/  HADD2.F32 R18, -RZ, R40.H1_H1 ;  /* 0x30000028ff127230 */ /* 0x000fc40000004100 */
[----:B------:R-:W-:Y:S01]  /*11d0*/  FFMA.FTZ R31, R11, R20, R9 ;  /* 0x000000140b1f7223 */ /* 0x000fe20000010009 */
[----:B------:R-:W-:Y:S02]  /*11e0*/  HADD2.F32 R61, -RZ, R41.H1_H1 ;  /* 0x30000029ff3d7230 */ /* 0x000fe40000004100 */
[----:B------:R-:W-:Y:S01]  /*11f0*/  FMUL.FTZ R19, R19, UR7 ;  /* 0x0000000713137c20 */ /* 0x000fe20008410000 */
[----:B------:R-:W2:Y:S01]  /*1200*/  MUFU.EX2 R29, R29 ;  /* 0x0000001d001d7308 */ /* 0x000ea20000000800 */
[----:B0-----:R-:W-:Y:S01]  /*1210*/  FADD.FTZ R38, R36, 1 ;  /* 0x3f80000024267421 */ /* 0x001fe20000010000 */
[----:B------:R-:W-:Y:S01]  /*1220*/  FMUL.FTZ R24, R31, -1.4426950216293334961 ;  /* 0xbfb8aa3b1f187820 */ /* 0x000fe20000410000 */
[----:B------:R-:W-:Y:S01]  /*1230*/  FADD.FTZ R18, R18, -UR13 ;  /* 0x8000000d12127e21 */ /* 0x000fe20008010000 */
[----:B------:R-:W-:-:S03]  /*1240*/  FFMA.FTZ R30, R10, R19, R8 ;  /* 0x000000130a1e7223 */ /* 0x000fc60000010008 */
[----:B------:R-:W-:Y:S01]  /*1250*/  FMUL.FTZ R18, R18, UR7 ;  /* 0x0000000712127c20 */ /* 0x000fe20008410000 */
[----:B------:R-:W0:Y:S01]  /*1260*/  MUFU.EX2 R28, R28 ;  /* 0x0000001c001c7308 */ /* 0x000e220000000800 */
[----:B-1----:R-:W-:Y:S01]  /*1270*/  FADD.FTZ R36, R32, 1 ;  /* 0x3f80000020247421 */ /* 0x002fe20000010000 */
[----:B------:R-:W-:Y:S01]  /*1280*/  FMUL.FTZ R37, R30, -1.4426950216293334961 ;  /* 0xbfb8aa3b1e257820 */ /* 0x000fe20000410000 */
[----:B------:R-:W-:-:S04]  /*1290*/  FFMA.FTZ R27, R11, R18, R9 ;  /* 0x000000120b1b7223 */ /* 0x000fc80000010009 */
[----:B------:R-:W-:Y:S01]  /*12a0*/  FMUL.FTZ R34, R27, -1.4426950216293334961 ;  /* 0xbfb8aa3b1b227820 */ /* 0x000fe20000410000 */
[----:B------:R-:W1:Y:S01]  /*12b0*/  MUFU.RCP R38, R38 ;  /* 0x0000002600267308 */ /* 0x000e620000001000 */
[----:B--2---:R-:W-:-:S07]  /*12c0*/  FADD.FTZ R29, R29, 1 ;  /* 0x3f8000001d1d7421 */ /* 0x004fce0000010000 */
[----:B------:R-:W2:Y:S01]  /*12d0*/  MUFU.EX2 R23, R23 ;  /* 0x0000001700177308 */ /* 0x000ea20000000800 */
[----:B0-----:R-:W-:-:S07]  /*12e0*/  FADD.FTZ R28, R28, 1 ;  /* 0x3f8000001c1c7421 */ /* 0x001fce0000010000 */
[----:B------:R-:W0:Y:S01]  /*12f0*/  MUFU.EX2 R24, R24 ;  /* 0x0000001800187308 */ /* 0x000e220000000800 */
[----:B-1----:R-:W-:-:S04]  /*1300*/  FADD.FTZ R39, -R38, 1 ;  /* 0x3f80000026277421 */ /* 0x002fc80000010100 */
[----:B------:R-:W-:Y:S01]  /*1310*/  FFMA.FTZ R16, R16, R39, 1 ;  /* 0x3f80000010107423 */ /* 0x000fe20000010027 */
[--C-:B------:R-:W-:Y:S02]  /*1320*/  HADD2.F32 R39, -RZ, R45.reuse.H1_H1 ;  /* 0x3000002dff277230 */ /* 0x100fe40000004100 */
[----:B------:R-:W1:Y:S01]  /*1330*/  MUFU.RCP R36, R36 ;  /* 0x0000002400247308 */ /* 0x000e620000001000 */
[----:B--2---:R-:W-:Y:S01]  /*1340*/  FADD.FTZ R32, R23, 1 ;  /* 0x3f80000017207421 */ /* 0x004fe20000010000 */
[----:B------:R-:W-:-:S05]  /*1350*/  HADD2.F32 R23, -RZ, R45.H0_H0 ;  /* 0x2000002dff177230 */ /* 0x000fca0000004100 */
[----:B------:R-:W-:Y:S01]  /*1360*/  FMUL.FTZ R23, R23, R38 ;  /* 0x0000002617177220 */ /* 0x000fe20000410000 */
[----:B------:R-:W2:Y:S01]  /*1370*/  MUFU.RCP R29, R29 ;  /* 0x0000001d001d7308 */ /* 0x000ea20000001000 */
[----:B0-----:R-:W-:Y:S02]  /*1380*/  FADD.FTZ R52, R24, 1 ;  /* 0x3f80000018347421 */ /* 0x001fe40000010000 */
[----:B------:R-:W-:-:S04]  /*1390*/  FMUL.FTZ R23, R23, R16 ;  /* 0x0000001017177220 */ /* 0x000fc80000410000 */
[----:B------:R-:W-:Y:S01]  /*13a0*/  FMUL.FTZ R16, R10, R23 ;  /* 0x000000170a107220 */ /* 0x000fe20000410000 */
[----:B------:R-:W0:Y:S01]  /*13b0*/  MUFU.EX2 R37, R37 ;  /* 0x0000002500257308 */ /* 0x000e220000000800 */
[----:B-1----:R-:W-:Y:S01]  /*13c0*/  FADD.FTZ R38, -R36, 1 ;  /* 0x3f80000024267421 */ /* 0x002fe20000010100 */
[----:B------:R-:W-:-:S03]  /*13d0*/  FMUL.FTZ R24, R39, R36 ;  /* 0x0000002427187220 */ /* 0x000fc60000410000 */
[----:B------:R-:W-:Y:S01]  /*13e0*/  FFMA.FTZ R25, R25, R38, 1 ;  /* 0x3f80000019197423 */ /* 0x000fe20000010026 */
[--C-:B------:R-:W-:Y:S02]  /*13f0*/  HADD2.F32 R38, -RZ, R43.reuse.H0_H0 ;  /* 0x2000002bff267230 */ /* 0x100fe40000004100 */
[----:B------:R-:W1:Y:S01]  /*1400*/  MUFU.RCP R28, R28 ;  /* 0x0000001c001c7308 */ /* 0x000e620000001000 */
[----:B--2---:R-:W-:Y:S01]  /*1410*/  FADD.FTZ R39, -R29, 1 ;  /* 0x3f8000001d277421 */ /* 0x004fe20000010100 */
[----:B------:R-:W-:Y:S01]  /*1420*/  FMUL.FTZ R24, R24, R25 ;  /* 0x0000001918187220 */ /* 0x000fe20000410000 */
[----:B------:R-:W-:Y:S02]  /*1430*/  FMUL.FTZ R29, R38, R29 ;  /* 0x0000001d261d7220 */ /* 0x000fe40000410000 */
[----:B------:R-:W-:Y:S01]  /*1440*/  FFMA.FTZ R26, R26, R39, 1 ;  /* 0x3f8000001a1a7423 */ /* 0x000fe20000010027 */
[----:B------:R-:W-:Y:S02]  /*1450*/  HADD2.F32 R39, -RZ, R43.H1_H1 ;  /* 0x3000002bff277230 */ /* 0x000fe40000004100 */
[----:B------:R-:W-:Y:S01]  /*1460*/  FMUL.FTZ R25, R11, R24 ;  /* 0x000000180b197220 */ /* 0x000fe20000410000 */
[----:B------:R-:W2:Y:S01]  /*1470*/  MUFU.EX2 R34, R34 ;  /* 0x0000002200227308 */ /* 0x000ea20000000800 */
[----:B0-----:R-:W-:Y:S01]  /*1480*/  FADD.FTZ R37, R37, 1 ;  /* 0x3f80000025257421 */ /* 0x001fe20000010000 */
[----:B------:R-:W-:Y:S01]  /*1490*/  FMUL.FTZ R26, R29, R26 ;  /* 0x0000001a1d1a7220 */ /* 0x000fe20000410000 */
[----:B------:R-:W-:-:S05]  /*14a0*/  FFMA.FTZ R29, R13, R16, RZ ;  /* 0x000000100d1d7223 */ /* 0x000fca00000100ff */
[----:B------:R-:W0:Y:S01]  /*14b0*/  MUFU.RCP R36, R52 ;  /* 0x0000003400247308 */ /* 0x000e220000001000 */
[----:B-1----:R-:W-:Y:S01]  /*14c0*/  FADD.FTZ R38, -R28, 1 ;  /* 0x3f8000001c267421 */ /* 0x002fe20000010100 */
[----:B------:R-:W-:-:S03]  /*14d0*/  FMUL.FTZ R28, R39, R28 ;  /* 0x0000001c271c7220 */ /* 0x000fc60000410000 */
[----:B------:R-:W-:-:S03]  /*14e0*/  FFMA.FTZ R35, R35, R38, 1 ;  /* 0x3f80000023237423 */ /* 0x000fc60000010026 */
[----:B------:R-:W1:Y:S01]  /*14f0*/  MUFU.RCP R32, R32 ;  /* 0x0000002000207308 */ /* 0x000e620000001000 */
[----:B--2---:R-:W-:Y:S01]  /*1500*/  FADD.FTZ R39, R34, 1 ;  /* 0x3f80000022277421 */ /* 0x004fe20000010000 */
[----:B------:R-:W-:-:S06]  /*1510*/  FMUL.FTZ R28, R28, R35 ;  /* 0x000000231c1c7220 */ /* 0x000fcc0000410000 */
[----:B------:R-:W2:Y:S01]  /*1520*/  MUFU.RCP R37, R37 ;  /* 0x0000002500257308 */ /* 0x000ea20000001000 */
[----:B0-----:R-:W-:-:S04]  /*1530*/  FADD.FTZ R52, -R36, 1 ;  /* 0x3f80000024347421 */ /* 0x001fc80000010100 */
[----:B------:R-:W-:Y:S01]  /*1540*/  FFMA.FTZ R31, R31, R52, 1 ;  /* 0x3f8000001f1f7423 */ /* 0x000fe20000010034 */
[----:B------:R-:W-:Y:S02]  /*1550*/  HADD2.F32 R52, -RZ, R14.H0_H0 ;  /* 0x2000000eff347230 */ /* 0x000fe40000004100 */
[----:B------:R-:W0:Y:S01]  /*1560*/  MUFU.RCP R38, R39 ;  /* 0x0000002700267308 */ /* 0x000e220000001000 */
[----:B-1----:R-:W-:Y:S01]  /*1570*/  FADD.FTZ R34, -R32, 1 ;  /* 0x3f80000020227421 */ /* 0x002fe20000010100 */
[----:B------:R-:W-:-:S03]  /*1580*/  FMUL.FTZ R32, R59, R32 ;  /* 0x000000203b207220 */ /* 0x000fc60000410000 */
[----:B------:R-:W-:Y:S01]  /*1590*/  FFMA.FTZ R33, R33, R34, 1 ;  /* 0x3f80000021217423 */ /* 0x000fe20000010022 */
[----:B------:R-:W-:Y:S01]  /*15a0*/  FMUL.FTZ R34, R61, R36 ;  /* 0x000000243d227220 */ /* 0x000fe20000410000 */
[----:B--2---:R-:W-:Y:S01]  /*15b0*/  FADD.FTZ R59, -R37, 1 ;  /* 0x3f800000253b7421 */ /* 0x004fe20000010100 */
[----:B------:R-:W-:Y:S02]  /*15c0*/  FMUL.FTZ R37, R52, R37 ;  /* 0x0000002534257220 */ /* 0x000fe40000410000 */
[----:B------:R-:W-:Y:S01]  /*15d0*/  FMUL.FTZ R31, R34, R31 ;  /* 0x0000001f221f7220 */ /* 0x000fe20000410000 */
[----:B------:R-:W-:Y:S01]  /*15e0*/  FADD.FTZ R34, RZ, R16 ;  /* 0x00000010ff227221 */ /* 0x000fe20000010000 */
[----:B------:R-:W-:Y:S01]  /*15f0*/  FFMA.FTZ R36, R30, R59, 1 ;  /* 0x3f8000001e247423 */ /* 0x000fe2000001003b */
[----:B------:R-:W-:Y:S02]  /*1600*/  HADD2.F32 R59, -RZ, R14.H1_H1 ;  /* 0x3000000eff3b7230 */ /* 0x000fe40000004100 */
[----:B------:R-:W-:Y:S01]  /*1610*/  FMUL.FTZ R32, R32, R33 ;  /* 0x0000002120207220 */ /* 0x000fe20000410000 */
[----:B------:R-:W-:Y:S01]  /*1620*/  FMUL.FTZ R33, R10, R26 ;  /* 0x0000001a0a217220 */ /* 0x000fe20000410000 */
[----:B0-----:R-:W-:Y:S01]  /*1630*/  FADD.FTZ R52, -R38, 1 ;  /* 0x3f80000026347421 */ /* 0x001fe20000010100 */
[----:B------:R-:W-:Y:S01]  /*1640*/  FFMA.FTZ R16, R12, R25, R29 ;  /* 0x000000190c107223 */ /* 0x000fe2000001001d */
[----:B------:R-:W-:Y:S01]  /*1650*/  FMUL.FTZ R30, R59, R38 ;  /* 0x000000263b1e7220 */ /* 0x000fe20000410000 */
[----:B------:R-:W-:Y:S01]  /*1660*/  FADD.FTZ R34, R25, R34 ;  /* 0x0000002219227221 */ /* 0x000fe20000010000 */
[----:B------:R-:W-:Y:S01]  /*1670*/  FFMA.FTZ R27, R27, R52, 1 ;  /* 0x3f8000001b1b7423 */ /* 0x000fe20000010034 */
[----:B------:R-:W-:Y:S01]  /*1680*/  FFMA.FTZ R16, R17, R33, R16 ;  /* 0x0000002111107223 */ /* 0x000fe20000010010 */
[----:B------:R-:W-:Y:S01]  /*1690*/  FMUL.FTZ R29, R11, R28 ;  /* 0x0000001c0b1d7220 */ /* 0x000fe20000410000 */
[----:B------:R-:W-:Y:S01]  /*16a0*/  FADD.FTZ R34, R34, R33 ;  /* 0x0000002122227221 */ /* 0x000fe20000010000 */
[----:B------:R-:W-:Y:S01]  /*16b0*/  FMUL.FTZ R27, R30, R27 ;  /* 0x0000001b1e1b7220 */ /* 0x000fe20000410000 */
[----:B------:R-:W-:Y:S01]  /*16c0*/  FFMA.FTZ R30, R13, R23, RZ ;  /* 0x000000170d1e7223 */ /* 0x000fe200000100ff */
[----:B------:R-:W-:Y:S01]  /*16d0*/  FADD.FTZ R13, RZ, R23 ;  /* 0x00000017ff0d7221 */ /* 0x000fe20000010000 */
[----:B------:R-:W-:Y:S01]  /*16e0*/  FADD.FTZ R25, RZ, R24 ;  /* 0x00000018ff197221 */ /* 0x000fe20000010000 */
[----:B------:R-:W-:Y:S01]  /*16f0*/  FFMA.FTZ R16, R22, R29, R16 ;  /* 0x0000001d16107223 */ /* 0x000fe20000010010 */
[----:B------:R-:W-:Y:S01]  /*1700*/  FFMA.FTZ R23, R17, R26, R30 ;  /* 0x0000001a11177223 */ /* 0x000fe2000001001e */
[----:B------:R-:W-:Y:S01]  /*1710*/  FFMA.FTZ R17, R12, R24, RZ ;  /* 0x000000180c117223 */ /* 0x000fe200000100ff */
[----:B------:R-:W-:Y:S01]  /*1720*/  FMUL.FTZ R33, R10, R32 ;  /* 0x000000200a217220 */ /* 0x000fe20000410000 */
[----:B------:R-:W-:Y:S01]  /*1730*/  FADD.FTZ R34, R29, R34 ;  /* 0x000000221d227221 */ /* 0x000fe20000010000 */
[----:B------:R-:W-:Y:S01]  /*1740*/  FMUL.FTZ R36, R37, R36 ;  /* 0x0000002425247220 */ /* 0x000fe20000410000 */
[----:B------:R-:W-:Y:S01]  /*1750*/  FFMA.FTZ R17, R22, R28, R17 ;  /* 0x0000001c16117223 */ /* 0x000fe20000010011 */
[----:B------:R-:W-:Y:S01]  /*1760*/  FADD.FTZ R28, R25, R28 ;  /* 0x0000001c191c7221 */ /* 0x000fe20000010000 */
[----:B------:R-:W-:Y:S01]  /*1770*/  FMUL.FTZ R25, R11, R31 ;  /* 0x0000001f0b197220 */ /* 0x000fe20000410000 */
[C---:B------:R-:W-:Y:S01]  /*1780*/  FFMA.FTZ R29, R21.reuse, R33, R16 ;  /* 0x00000021151d7223 */ /* 0x040fe20000010010 */
[----:B------:R-:W-:Y:S01]  /*1790*/  FADD.FTZ R34, R34, R33 ;  /* 0x0000002122227221 */ /* 0x000fe20000010000 */
[----:B------:R-:W-:Y:S01]  /*17a0*/  FFMA.FTZ R22, R21, R32, R23 ;  /* 0x0000002015167223 */ /* 0x000fe20000010017 */
[----:B------:R-:W-:Y:S01]  /*17b0*/  FADD.FTZ R13, R13, R26 ;  /* 0x0000001a0d0d7221 */ /* 0x000fe20000010000 */
[-C--:B------:R-:W-:Y:S01]  /*17c0*/  FMUL.FTZ R21, R10, R36.reuse ;  /* 0x000000240a157220 */ /* 0x080fe20000410000 */
[----:B------:R-:W-:Y:S01]  /*17d0*/  FFMA.FTZ R12, R20, R25, R29 ;  /* 0x00000019140c7223 */ /* 0x000fe2000001001d */
[----:B------:R-:W-:Y:S01]  /*17e0*/  FADD.FTZ R34, R25, R34 ;  /* 0x0000002219227221 */ /* 0x000fe20000010000 */
[----:B------:R-:W-:Y:S01]  /*17f0*/  FADD.FTZ R13, R13, R32 ;  /* 0x000000200d0d7221 */ /* 0x000fe20000010000 */
[----:B------:R-:W-:Y:S01]  /*1800*/  FMUL.FTZ R23, R11, R27 ;  /* 0x0000001b0b177220 */ /* 0x000fe20000410000 */
[----:B------:R-:W-:Y:S01]  /*1810*/  FFMA.FTZ R25, R19, R21, R12 ;  /* 0x0000001513197223 */ /* 0x000fe2000001000c */
[----:B------:R-:W-:Y:S01]  /*1820*/  FADD.FTZ R34, R34, R21 ;  /* 0x0000001522227221 */ /* 0x000fe20000010000 */
[----:B------:R-:W-:Y:S01]  /*1830*/  FFMA.FTZ R17, R20, R31, R17 ;  /* 0x0000001f14117223 */ /* 0x000fe20000010011 */
[----:B------:R-:W-:Y:S01]  /*1840*/  FADD.FTZ R16, R28, R31 ;  /* 0x0000001f1c107221 */ /* 0x000fe20000010000 */
[C---:B------:R-:W-:Y:S01]  /*1850*/  FFMA.FTZ R12, R18.reuse, R23, R25 ;  /* 0x00000017120c7223 */ /* 0x040fe20000010019 */
[----:B------:R-:W-:Y:S01]  /*1860*/  FADD.FTZ R26, R23, R34 ;  /* 0x00000022171a7221 */ /* 0x000fe20000010000 */
[----:B------:R-:W-:Y:S01]  /*1870*/  FFMA.FTZ R28, R19, R36, R22 ;  /* 0x00000024131c7223 */ /* 0x000fe20000010016 */
[----:B------:R-:W-:Y:S01]  /*1880*/  FADD.FTZ R30, R13, R36 ;  /* 0x000000240d1e7221 */ /* 0x000fe20000010000 */
[----:B------:R-:W-:Y:S01]  /*1890*/  FFMA.FTZ R29, R18, R27, R17 ;  /* 0x0000001b121d7223 */ /* 0x000fe20000010011 */
[----:B------:R-:W-:-:S07]  /*18a0*/  FADD.FTZ R31, R16, R27 ;  /* 0x0000001b101f7221 */ /* 0x000fce0000010000 */
.L_x_657:
[----:B------:R-:W-:Y:S01]  /*18b0*/  MOV R17, R12 ;  /* 0x0000000c00117202 */ /* 0x000fe20000000f00 */
        /* <DEDUP_REMOVED lines=37> */
[----:B0-2---:R-:W-:Y:S01]  /*1b10*/  FADD.FTZ R12, R18, R17 ;  /* 0x00000011120c7221 */ /* 0x005fe20000010000 */
[----:B-1----:R-:W-:-:S11]  /*1b20*/  FADD.FTZ R13, R19, R20 ;  /* 0x00000014130d7221 */ /* 0x002fd60000010000 */
[----:B------:R-:W-:Y:S01]  /*1b30*/  VOTEU.ALL UP0, P5 ;  /* 0x0000000000ff7886 */ /* 0x000fe20002800000 */
[----:B------:R-:W-:-:S04]  /*1b40*/  @!P5 SHF.R.U32.HI R16, RZ, 0x2, R6 ;  /* 0x00000002ff10d819 */ /* 0x000fc80000011606 */
[----:B------:R-:W-:Y:S01]  /*1b50*/  @!UP0 ULEA UR5, UR10, UR6, 0x18 ;  /* 0x000000060a058291 */ /* 0x000fe2000f8ec0ff */
[----:B------:R-:W-:-:S08]  /*1b60*/  @!P5 LOP3.LUT R16, R16, 0xf8, RZ, 0xc0, !PT ;  /* 0x000000f81010d812 */ /* 0x000fd000078ec0ff */
[----:B------:R3:W-:Y:S03]  /*1b70*/  @!P5 STS.64 [R16+UR5+0x8], R12 ;  /* 0x0000080c1000d988 */ /* 0x0007e60008000a05 */
.L_x_659:
[----:B------:R-:W-:Y:S05]  /*1b80*/  BSYNC.RECONVERGENT B0 ;  /* 0x0000000000007941 */ /* 0x000fea0003800200 */
.L_x_658:
[----:B------:R-:W-:Y:S06]  /*1b90*/  BAR.SYNC.DEFER_BLOCKING 0x0 ;  /* 0x0000000000007b1d */ /* 0x000fec0000010000 */
[----:B------:R-:W-:Y:S04]  /*1ba0*/  BSSY.RECONVERGENT B0, `(.L_x_660) ;  /* 0x0000015000007945 */ /* 0x000fe80003800200 */
[----:B------:R-:W-:Y:S05]  /*1bb0*/  @P2 BRA `(.L_x_661) ;  /* 0x00000000004c2947 */ /* 0x000fea0003800000 */
[----:B------:R-:W-:-:S09]  /*1bc0*/  ULEA UR5, UR10, UR6, 0x18 ;  /* 0x000000060a057291 */ /* 0x000fd2000f8ec0ff */
[----:B--23--:R-:W2:Y:S04]  /*1bd0*/  LDS.128 R16, [UR5+0x10] ;  /* 0x00001005ff107984 */ /* 0x00cea80008000c00 */
[----:B-1----:R-:W1:Y:S04]  /*1be0*/  LDS.128 R20, [UR5+0x20] ;  /* 0x00002005ff147984 */ /* 0x002e680008000c00 */
[----:B------:R-:W3:Y:S04]  /*1bf0*/  LDS.128 R24, [UR5+0x30] ;  /* 0x00003005ff187984 */ /* 0x000ee80008000c00 */
[----:B------:R-:W4:Y:S01]  /*1c00*/  LDS.64 R32, [UR5+0x40] ;  /* 0x00004005ff207984 */ /* 0x000f220008000a00 */
[----:B--2---:R-:W-:Y:S01]  /*1c10*/  FADD.FTZ R35, R12, R16 ;  /* 0x000000100c237221 */ /* 0x004fe20000010000 */
[----:B0-----:R-:W-:-:S03]  /*1c20*/  FADD.FTZ R12, R13, R17 ;  /* 0x000000110d0c7221 */ /* 0x001fc60000010000 */
[----:B------:R-:W-:Y:S01]  /*1c30*/  FADD.FTZ R35, R35, R18 ;  /* 0x0000001223237221 */ /* 0x000fe20000010000 */
[----:B------:R-:W-:-:S03]  /*1c40*/  FADD.FTZ R12, R12, R19 ;  /* 0x000000130c0c7221 */ /* 0x000fc60000010000 */
[----:B-1----:R-:W-:Y:S01]  /*1c50*/  FADD.FTZ R35, R35, R20 ;  /* 0x0000001423237221 */ /* 0x002fe20000010000 */
        /* <DEDUP_REMOVED lines=9> */
.L_x_661:
[----:B------:R-:W-:Y:S05]  /*1cf0*/  BSYNC.RECONVERGENT B0 ;  /* 0x0000000000007941 */ /* 0x000fea0003800200 */
.L_x_660:
[----:B------:R-:W-:Y:S01]  /*1d00*/  BAR.SYNC.DEFER_BLOCKING 0x0 ;  /* 0x0000000000007b1d */ /* 0x000fe20000010000 */
[----:B------:R-:W-:-:S05]  /*1d10*/  LEA R53, R53, R6, 0x3 ;  /* 0x0000000635357211 */ /* 0x000fca00078e18ff */
[----:B------:R-:W-:Y:S04]  /*1d20*/  BSSY.RECONVERGENT B0, `(.L_x_662) ;  /* 0x000009d000007945 */ /* 0x000fe80003800200 */
[----:B------:R-:W-:Y:S05]  /*1d30*/  @P1 BRA `(.L_x_663) ;  /* 0x00000008006c1947 */ /* 0x000fea0003800000 */
[----:B------:R-:W4:Y:S04]  /*1d40*/  LDS.128 R32, [R52+0x80] ;  /* 0x0000800034207984 */ /* 0x000f280000000c00 */
[----:B------:R-:W5:Y:S04]  /*1d50*/  LDS.128 R24, [R52+0x100] ;  /* 0x0001000034187984 */ /* 0x000f680000000c00 */
[----:B--23--:R-:W2:Y:S04]  /*1d60*/  LDS.128 R16, [R52+0x180] ;  /* 0x0001800034107984 */ /* 0x00cea80000000c00 */
[----:B------:R-:W3:Y:S04]  /*1d70*/  LDS.128 R36, [R52+0x200] ;  /* 0x0002000034247984 */ /* 0x000ee80000000c00 */
[----:B-1----:R-:W1:Y:S01]  /*1d80*/  LDS.128 R20, [R52+0x280] ;  /* 0x0002800034147984 */ /* 0x002e620000000c00 */
[----:B----4-:R-:W-:Y:S01]  /*1d90*/  FADD.FTZ R59, R28, R32 ;  /* 0x000000201c3b7221 */ /* 0x010fe20000010000 */
[----:B------:R-:W-:Y:S01]  /*1da0*/  FADD.FTZ R28, R29, R33 ;  /* 0x000000211d1c7221 */ /* 0x000fe20000010000 */
[----:B------:R-:W-:Y:S01]  /*1db0*/  FADD.FTZ R29, R30, R34 ;  /* 0x000000221e1d7221 */ /* 0x000fe20000010000 */
[----:B------:R-:W-:Y:S01]  /*1dc0*/  FADD.FTZ R30, R31, R35 ;  /* 0x000000231f1e7221 */ /* 0x000fe20000010000 */
[----:B-----5:R-:W-:Y:S01]  /*1dd0*/  FADD.FTZ R59, R59, R24 ;  /* 0x000000183b3b7221 */ /* 0x020fe20000010000 */
[----:B------:R-:W4:Y:S01]  /*1de0*/  LDS.128 R32, [R52+0x300] ;  /* 0x0003000034207984 */ /* 0x000f220000000c00 */
[----:B------:R-:W-:Y:S01]  /*1df0*/  FADD.FTZ R28, R28, R25 ;  /* 0x000000191c1c7221 */ /* 0x000fe20000010000 */
[----:B------:R-:W-:Y:S01]  /*1e00*/  FADD.FTZ R29, R29, R26 ;  /* 0x0000001a1d1d7221 */ /* 0x000fe20000010000 */
[----:B------:R-:W-:Y:S01]  /*1e10*/  FADD.FTZ R30, R30, R27 ;  /* 0x0000001b1e1e7221 */ /* 0x000fe20000010000 */
[----:B--2---:R-:W-:Y:S01]  /*1e20*/  FADD.FTZ R61, R59, R16 ;  /* 0x000000103b3d7221 */ /* 0x004fe20000010000 */
[----:B------:R-:W2:Y:S01]  /*1e30*/  LDS.128 R24, [R52+0x380] ;  /* 0x0003800034187984 */ /* 0x000ea20000000c00 */
[----:B------:R-:W-:Y:S01]  /*1e40*/  FADD.FTZ R16, R28, R17 ;  /* 0x000000111c107221 */ /* 0x000fe20000010000 */
[----:B------:R-:W-:Y:S01]  /*1e50*/  FADD.FTZ R59, R29, R18 ;  /* 0x000000121d3b7221 */ /* 0x000fe20000010000 */
[----:B------:R-:W-:Y:S01]  /*1e60*/  FADD.FTZ R58, R30, R19 ;  /* 0x000000131e3a7221 */ /* 0x000fe20000010000 */
[----:B---3--:R-:W-:Y:S01]  /*1e70*/  FADD.FTZ R61, R61, R36 ;  /* 0x000000243d3d7221 */ /* 0x008fe20000010000 */
[----:B------:R-:W3:Y:S01]  /*1e80*/  LDS.128 R28, [R52+0x400] ;  /* 0x00040000341c7984 */ /* 0x000ee20000000c00 */
[----:B------:R-:W-:Y:S01]  /*1e90*/  FADD.FTZ R36, R16, R37 ;  /* 0x0000002510247221 */ /* 0x000fe20000010000 */
[----:B------:R-:W-:Y:S01]  /*1ea0*/  FADD.FTZ R59, R59, R38 ;  /* 0x000000263b3b7221 */ /* 0x000fe20000010000 */
[----:B-1----:R-:W-:Y:S01]  /*1eb0*/  FADD.FTZ R61, R61, R20 ;  /* 0x000000143d3d7221 */ /* 0x002fe20000010000 */
[----:B------:R-:W1:Y:S01]  /*1ec0*/  LDS.128 R16, [R52+0x480] ;  /* 0x0004800034107984 */ /* 0x000e620000000c00 */
[----:B------:R-:W-:Y:S01]  /*1ed0*/  FADD.FTZ R58, R58, R39 ;  /* 0x000000273a3a7221 */ /* 0x000fe20000010000 */
[----:B------:R-:W-:Y:S01]  /*1ee0*/  FADD.FTZ R20, R36, R21 ;  /* 0x0000001524147221 */ /* 0x000fe20000010000 */
[----:B------:R-:W-:Y:S01]  /*1ef0*/  FADD.FTZ R59, R59, R22 ;  /* 0x000000163b3b7221 */ /* 0x000fe20000010000 */
[----:B------:R-:W5:Y:S01]  /*1f00*/  LDS.128 R36, [R52+0x500] ;  /* 0x0005000034247984 */ /* 0x000f620000000c00 */
[----:B------:R-:W-:Y:S01]  /*1f10*/  FADD.FTZ R58, R58, R23 ;  /* 0x000000173a3a7221 */ /* 0x000fe20000010000 */
[----:B----4-:R-:W-:Y:S01]  /*1f20*/  FADD.FTZ R61, R61, R32 ;  /* 0x000000203d3d7221 */ /* 0x010fe20000010000 */
[----:B------:R-:W-:Y:S01]  /*1f30*/  FADD.FTZ R32, R20, R33 ;  /* 0x0000002114207221 */ /* 0x000fe20000010000 */
[----:B------:R-:W-:Y:S01]  /*1f40*/  FADD.FTZ R59, R59, R34 ;  /* 0x000000223b3b7221 */ /* 0x000fe20000010000 */
[----:B------:R-:W-:Y:S01]  /*1f50*/  FADD.FTZ R58, R58, R35 ;  /* 0x000000233a3a7221 */ /* 0x000fe20000010000 */
[----:B------:R-:W4:Y:S01]  /*1f60*/  LDS.128 R20, [R52+0x580] ;  /* 0x0005800034147984 */ /* 0x000f220000000c00 */
        /* <DEDUP_REMOVED lines=9> */
[----:B-1----:R-:W-:Y:S01]  /*2000*/  FADD.FTZ R61, R61, R16 ;  /* 0x000000103d3d7221 */ /* 0x002fe20000010000 */
[----:B------:R-:W1:Y:S01]  /*2010*/  LDS.128 R28, [R52+0x680] ;  /* 0x00068000341c7984 */ /* 0x000e620000000c00 */
[----:B------:R-:W-:Y:S01]  /*2020*/  FADD.FTZ R16, R32, R17 ;  /* 0x0000001120107221 */ /* 0x000fe20000010000 */
[----:B------:R-:W-:Y:S01]  /*2030*/  FADD.FTZ R59, R59, R18 ;  /* 0x000000123b3b7221 */ /* 0x000fe20000010000 */
[----:B-----5:R-:W-:Y:S01]  /*2040*/  FADD.FTZ R61, R61, R36 ;  /* 0x000000243d3d7221 */ /* 0x020fe20000010000 */
[----:B------:R-:W3:Y:S01]  /*2050*/  LDS.128 R32, [R52+0x700] ;  /* 0x0007000034207984 */ /* 0x000ee20000000c00 */
        /* <DEDUP_REMOVED lines=8> */
[----:B------:R-:W4:Y:S01]  /*20e0*/  LDS.128 R36, [R52+0x800] ;  /* 0x0008000034247984 */ /* 0x000f220000000c00 */
[----:B------:R-:W-:Y:S01]  /*20f0*/  FADD.FTZ R58, R58, R23 ;  /* 0x000000173a3a7221 */ /* 0x000fe20000010000 */
[----:B--2---:R-:W-:Y:S01]  /*2100*/  FADD.FTZ R61, R61, R24 ;  /* 0x000000183d3d7221 */ /* 0x004fe20000010000 */
[----:B------:R-:W-:Y:S01]  /*2110*/  FADD.FTZ R20, R20, R25 ;  /* 0x0000001914147221 */ /* 0x000fe20000010000 */
[----:B------:R-:W-:Y:S01]  /*2120*/  FADD.FTZ R59, R59, R26 ;  /* 0x0000001a3b3b7221 */ /* 0x000fe20000010000 */
[----:B------:R-:W-:-:S02]  /*2130*/  FADD.FTZ R58, R58, R27 ;  /* 0x0000001b3a3a7221 */ /* 0x000fc40000010000 */
[----:B------:R-:W-:Y:S01]  /*2140*/  LDS.128 R24, [R52+0x900] ;  /* 0x0009000034187984 */ /* 0x000fe20000000c00 */
[----:B-1----:R-:W-:Y:S01]  /*2150*/  FADD.FTZ R61, R61, R28 ;  /* 0x0000001c3d3d7221 */ /* 0x002fe20000010000 */
[----:B------:R-:W-:Y:S01]  /*2160*/  FADD.FTZ R28, R20, R29 ;  /* 0x0000001d141c7221 */ /* 0x000fe20000010000 */
[----:B------:R-:W-:Y:S01]  /*2170*/  FADD.FTZ R59, R59, R30 ;  /* 0x0000001e3b3b7221 */ /* 0x000fe20000010000 */
[----:B------:R-:W1:Y:S01]  /*2180*/  LDS.128 R20, [R52+0x880] ;  /* 0x0008800034147984 */ /* 0x000e620000000c00 */
[----:B------:R-:W-:Y:S01]  /*2190*/  FADD.FTZ R58, R58, R31 ;  /* 0x0000001f3a3a7221 */ /* 0x000fe20000010000 */
[----:B---3--:R-:W-:Y:S01]  /*21a0*/  FADD.FTZ R61, R61, R32 ;  /* 0x000000203d3d7221 */ /* 0x008fe20000010000 */
        /* <DEDUP_REMOVED lines=8> */
[----:B------:R-:W3:Y:S01]  /*2230*/  LDS.128 R28, [R52+0xa00] ;  /* 0x000a0000341c7984 */ /* 0x000ee20000000c00 */
[----:B----4-:R-:W-:Y:S01]  /*2240*/  FADD.FTZ R61, R61, R36 ;  /* 0x000000243d3d7221 */ /* 0x010fe20000010000 */
[----:B------:R-:W-:Y:S01]  /*2250*/  FADD.FTZ R36, R16, R37 ;  /* 0x0000002510247221 */ /* 0x000fe20000010000 */
[----:B------:R-:W-:Y:S01]  /*2260*/  FADD.FTZ R59, R59, R38 ;  /* 0x000000263b3b7221 */ /* 0x000fe20000010000 */
[----:B------:R-:W4:Y:S01]  /*2270*/  LDS.128 R16, [R52+0xa80] ;  /* 0x000a800034107984 */ /* 0x000f220000000c00 */
[----:B------:R-:W-:Y:S01]  /*2280*/  FADD.FTZ R58, R58, R39 ;  /* 0x000000273a3a7221 */ /* 0x000fe20000010000 */
        /* <DEDUP_REMOVED lines=18> */
[----:B------:R-:W-:Y:S01]  /*23b0*/  FADD.FTZ R59, R59, R30 ;  /* 0x0000001e3b3b7221 */ /* 0x000fe20000010000 */
[----:B------:R-:W5:Y:S01]  /*23c0*/  LDS.128 R36, [R52+0xc80] ;  /* 0x000c800034247984 */ /* 0x000f620000000c00 */
[----:B----4-:R-:W-:Y:S01]  /*23d0*/  FADD.FTZ R61, R61, R16 ;  /* 0x000000103d3d7221 */ /* 0x010fe20000010000 */
[----:B------:R-:W-:Y:S01]  /*23e0*/  FADD.FTZ R16, R28, R17 ;  /* 0x000000111c107221 */ /* 0x000fe20000010000 */
[----:B------:R-:W-:Y:S01]  /*23f0*/  FADD.FTZ R58, R58, R19 ;  /* 0x000000133a3a7221 */ /* 0x000fe20000010000 */
[----:B------:R-:W-:Y:S01]  /*2400*/  FADD.FTZ R59, R59, R18 ;  /* 0x000000123b3b7221 */ /* 0x000fe20000010000 */
        /* <DEDUP_REMOVED lines=10> */
[----:B---3--:R-:W-:Y:S01]  /*24b0*/  FADD.FTZ R24, R16, R33 ;  /* 0x0000002110187221 */ /* 0x008fe20000010000 */
[----:B------:R-:W-:Y:S01]  /*24c0*/  FADD.FTZ R61, R61, R32 ;  /* 0x000000203d3d7221 */ /* 0x000fe20000010000 */
[----:B------:R-:W2:Y:S01]  /*24d0*/  LDS.128 R16, [R52+0xe00] ;  /* 0x000e000034107984 */ /* 0x000ea20000000c00 */
[----:B------:R-:W-:Y:S01]  /*24e0*/  FADD.FTZ R60, R58, R35 ;  /* 0x000000233a3c7221 */ /* 0x000fe20000010000 */
[----:B-----5:R-:W-:Y:S01]  /*24f0*/  FADD.FTZ R58, R24, R37 ;  /* 0x00000025183a7221 */ /* 0x020fe20000010000 */
[----:B------:R-:W-:Y:S01]  /*2500*/  FADD.FTZ R59, R59, R34 ;  /* 0x000000223b3b7221 */ /* 0x000fe20000010000 */
[----:B------:R-:W3:Y:S01]  /*2510*/  LDS.128 R24, [R52+0xe80] ;  /* 0x000e800034187984 */ /* 0x000ee20000000c00 */
[----:B------:R-:W-:Y:S01]  /*2520*/  FADD.FTZ R61, R61, R36 ;  /* 0x000000243d3d7221 */ /* 0x000fe20000010000 */
[----:B------:R-:W-:Y:S01]  /*2530*/  FADD.FTZ R60, R60, R39 ;  /* 0x000000273c3c7221 */ /* 0x000fe20000010000 */
[----:B------:R-:W-:Y:S01]  /*2540*/  FADD.FTZ R59, R59, R38 ;  /* 0x000000263b3b7221 */ /* 0x000fe20000010000 */
[----:B------:R-:W5:Y:S04]  /*2550*/  LDS.128 R32, [R52+0xf00] ;  /* 0x000f000034207984 */ /* 0x000f680000000c00 */
[----:B------:R-:W0:Y:S01]  /*2560*/  LDS.128 R36, [R52+0xf80] ;  /* 0x000f800034247984 */ /* 0x000e220000000c00 */
[----:B----4-:R-:W-:Y:S01]  /*2570*/  FADD.FTZ R61, R61, R28 ;  /* 0x0000001c3d3d7221 */ /* 0x010fe20000010000 */
        /* <DEDUP_REMOVED lines=15> */
[----:B-----5:R-:W-:Y:S01]  /*2670*/  FADD.FTZ R61, R61, R32 ;  /* 0x000000203d3d7221 */ /* 0x020fe20000010000 */
[----:B------:R-:W-:Y:S01]  /*2680*/  FADD.FTZ R58, R58, R33 ;  /* 0x000000213a3a7221 */ /* 0x000fe20000010000 */
[----:B------:R-:W-:Y:S01]  /*2690*/  FADD.FTZ R59, R59, R34 ;  /* 0x000000223b3b7221 */ /* 0x000fe20000010000 */
[----:B------:R-:W-:Y:S01]  /*26a0*/  FADD.FTZ R60, R60, R35 ;  /* 0x000000233c3c7221 */ /* 0x000fe20000010000 */
[----:B0-----:R-:W-:Y:S01]  /*26b0*/  FADD.FTZ R28, R61, R36 ;  /* 0x000000243d1c7221 */ /* 0x001fe20000010000 */
[----:B------:R-:W-:Y:S01]  /*26c0*/  FADD.FTZ R29, R58, R37 ;  /* 0x000000253a1d7221 */ /* 0x000fe20000010000 */
[----:B------:R-:W-:Y:S01]  /*26d0*/  FADD.FTZ R30, R59, R38 ;  /* 0x000000263b1e7221 */ /* 0x000fe20000010000 */
[----:B------:R-:W-:-:S07]  /*26e0*/  FADD.FTZ R31, R60, R39 ;  /* 0x000000273c1f7221 */ /* 0x000fce0000010000 */
.L_x_663:
[----:B------:R-:W-:Y:S05]  /*26f0*/  BSYNC.RECONVERGENT B0 ;  /* 0x0000000000007941 */ /* 0x000fea0003800200 */
.L_x_662:
[----:B------:R-:W-:Y:S04]  /*2700*/  BSSY.RECONVERGENT B0, `(.L_x_664) ;  /* 0x000001c000007945 */ /* 0x000fe80003800200 */
[----:B------:R-:W-:Y:S05]  /*2710*/  @P1 BRA `(.L_x_665) ;  /* 0x0000000000681947 */ /* 0x000fea0003800000 */
[----:B--23--:R-:W1:Y:S08]  /*2720*/  LDC.64 R16, c[0x0][0x3f8] ;  /* 0x0000fe00ff107b82 */ /* 0x00ce700000000a00 */
[----:B------:R-:W2:Y:S01]  /*2730*/  LDC.64 R18, c[0x0][0x3d8] ;  /* 0x0000f600ff127b82 */ /* 0x000ea20000000a00 */
[----:B-1----:R-:W-:Y:S01]  /*2740*/  IMAD.WIDE.U32 R20, R16, 0x3, RZ ;  /* 0x0000000310147825 */ /* 0x002fe200078e00ff */
[----:B------:R-:W-:-:S02]  /*2750*/  LEA R25, R17, R17, 0x1 ;  /* 0x0000001111197211 */ /* 0x000fc400078e08ff */
[----:B------:R-:W-:Y:S02]  /*2760*/  LEA.HI R27, P1, R17, R16, RZ, 0x1 ;  /* 0x00000010111b7211 */ /* 0x000fe400078308ff */
[----:B------:R-:W-:Y:S02]  /*2770*/  IADD3 R25, PT, PT, R21, R25, RZ ;  /* 0x0000001915197210 */ /* 0x000fe40007ffe0ff */
[----:B------:R-:W-:Y:S01]  /*2780*/  IADD3.X R22, PT, PT, RZ, R17, RZ, P1, !PT ;  /* 0x00000011ff167210 */ /* 0x000fe20000ffe4ff */
[----:B--2---:R-:W-:Y:S01]  /*2790*/  IMAD.WIDE R18, R53, 0x4, R18 ;  /* 0x0000000435127825 */ /* 0x004fe200078e0212 */
        /* <DEDUP_REMOVED lines=18> */
.L_x_665:
[----:B------:R-:W-:Y:S05]  /*28c0*/  BSYNC.RECONVERGENT B0 ;  /* 0x0000000000007941 */ /* 0x000fea0003800200 */
.L_x_664:
[----:B------:R-:W-:Y:S05]  /*28d0*/  @!P3 BRA `(.L_x_666) ;  /* 0x000000080090b947 */ /* 0x000fea0003800000 */
[----:B------:R-:W5:Y:S01]  /*28e0*/  LDC.64 R24, c[0x0][0x3d0] ;  /* 0x0000f400ff187b82 */ /* 0x000f620000000a00 */
[----:B--2-4-:R-:W-:Y:S02]  /*28f0*/  LOP3.LUT R17, R48, 0x1, RZ, 0xc0, !PT ;  /* 0x0000000130117812 */ /* 0x014fe400078ec0ff */
[----:B------:R-:W-:-:S03]  /*2900*/  ISETP.GE.U32.AND P3, PT, R2, 0x8, PT ;  /* 0x000000080200780c */ /* 0x000fc60003f66070 */
[----:B------:R-:W-:-:S04]  /*2910*/  IMAD R19, R17, R4, RZ ;  /* 0x0000000411137224 */ /* 0x000fc800078e02ff */
[----:B---3--:R-:W-:-:S05]  /*2920*/  IMAD R16, R19, R2, RZ ;  /* 0x0000000213107224 */ /* 0x008fca00078e02ff */
[----:B------:R-:W-:-:S05]  /*2930*/  SHF.L.U32 R17, R16, 0x1, RZ ;  /* 0x0000000110117819 */ /* 0x000fca00000006ff */
[----:B-----5:R-:W-:Y:S01]  /*2940*/  IMAD.WIDE R24, R17, 0x4, R24 ;  /* 0x0000000411187825 */ /* 0x020fe200078e0218 */
[----:B------:R-:W-:Y:S06]  /*2950*/  @P2 BRA `(.L_x_667) ;  /* 0x0000000000502947 */ /* 0x000fec0003800000 */
[----:B------:R-:W2:Y:S01]  /*2960*/  LDC.64 R16, c[0x0][0x3c8] ;  /* 0x0000f200ff107b82 */ /* 0x000ea20000000a00 */
[----:B-1----:R-:W-:Y:S01]  /*2970*/  LOP3.LUT P1, R20, R48, 0x2, RZ, 0xc0, !PT ;  /* 0x0000000230147812 */ /* 0x002fe2000782c0ff */
[----:B------:R-:W-:Y:S01]  /*2980*/  IMAD R21, R4, UR11, R15 ;  /* 0x0000000b04157c24 */ /* 0x000fe2000f8e020f */
[----:B------:R-:W-:Y:S02]  /*2990*/  IADD3 R19, PT, PT, R19, R15, RZ ;  /* 0x0000000f13137210 */ /* 0x000fe40007ffe0ff */
[----:B------:R-:W-:-:S04]  /*29a0*/  SEL R23, R2, RZ, !P1 ;  /* 0x000000ff02177207 */ /* 0x000fc80004800000 */
[----:B------:R-:W-:Y:S01]  /*29b0*/  ISETP.NE.AND P1, PT, R23, -0x1, PT ;  /* 0xffffffff1700780c */ /* 0x000fe20003f25270 */
[----:B--2---:R-:W-:-:S04]  /*29c0*/  IMAD.WIDE.U32 R16, R19, 0x4, R16 ;  /* 0x0000000413107825 */ /* 0x004fc800078e0010 */
        /* <DEDUP_REMOVED lines=8> */
.L_x_668:
[----:B--2---:R-:W2:Y:S04]  /*2a50*/  LDG.E.STRONG.GPU R18, desc[UR8][R16.64] ;  /* 0x0000000810127981 */ /* 0x004ea8000c1ef900 */
[----:B--2---:R-:W-:Y:S01]  /*2a60*/  CCTL.IVALL ;  /* 0x00000000ff00798f */ /* 0x004fe20002000000 */
[----:B------:R-:W-:Y:S05]  /*2a70*/  YIELD ;  /* 0x0000000000007946 */ /* 0x000fea0003800000 */
[----:B------:R-:W-:-:S13]  /*2a80*/  ISETP.NE.AND P1, PT, R18, R23, PT ;  /* 0x000000171200720c */ /* 0x000fda0003f25270 */
[----:B------:R-:W-:Y:S05]  /*2a90*/  @P1 BRA `(.L_x_668) ;  /* 0xfffffffc00ec1947 */ /* 0x000fea000383ffff */
.L_x_667:
        /* <DEDUP_REMOVED lines=14> */
[----:B------:R-:W-:-:S09]  /*2b80*/  LOP3.LUT R26, R2, 0x7ffffff8, RZ, 0xc0, !PT ;  /* 0x7ffffff8021a7812 */ /* 0x000fd200078ec0ff */
.L_x_670:
[----:B------:R-:W-:Y:S02]  /*2b90*/  ISETP.EQ.OR P5, PT, RZ, UR5, P2 ;  /* 0x00000005ff007c0c */ /* 0x000fe400097a2670 */
[C---:B--2---:R-:W-:Y:S02]  /*2ba0*/  IADD3 R16, PT, PT, R59.reuse, 0x1, RZ ;  /* 0x000000013b107810 */ /* 0x044fe40007ffe0ff */
[----:B------:R-:W-:Y:S02]  /*2bb0*/  IADD3 R17, PT, PT, R59, 0x2, RZ ;  /* 0x000000023b117810 */ /* 0x000fe40007ffe0ff */
[----:B------:R-:W-:Y:S02]  /*2bc0*/  ISETP.EQ.OR P6, PT, R16, UR11, P2 ;  /* 0x0000000b10007c0c */ /* 0x000fe400097c2670 */
[----:B------:R-:W-:Y:S02]  /*2bd0*/  ISETP.EQ.OR P1, PT, R17, UR11, P2 ;  /* 0x0000000b11007c0c */ /* 0x000fe40009722670 */
[----:B------:R-:W-:-:S04]  /*2be0*/  IADD3 R16, PT, PT, R59, 0x3, RZ ;  /* 0x000000033b107810 */ /* 0x000fc80007ffe0ff */
[----:B------:R-:W-:Y:S01]  /*2bf0*/  ISETP.EQ.OR P3, PT, R16, UR11, P2 ;  /* 0x0000000b10007c0c */ /* 0x000fe20009762670 */
[----:B------:R-:W-:-:S04]  /*2c00*/  @!P5 IMAD.WIDE.U32 R16, R53, 0x8, R24 ;  /* 0x000000083510d825 */ /* 0x000fc800078e0018 */
[--C-:B------:R-:W-:Y:S02]  /*2c10*/  @!P6 IMAD.WIDE.U32 R18, R39, 0x8, R24.reuse ;  /* 0x000000082712e825 */ /* 0x100fe400078e0018 */
[----:B------:R-:W0:Y:S02]  /*2c20*/  @!P5 LDG.E.64 R16, desc[UR8][R16.64] ;  /* 0x000000081010d981 */ /* 0x000e24000c1e1b00 */
[--C-:B-1----:R-:W-:Y:S02]  /*2c30*/  @!P1 IMAD.WIDE.U32 R20, R37, 0x8, R24.reuse ;  /* 0x0000000825149825 */ /* 0x102fe400078e0018 */
[----:B------:R-:W2:Y:S02]  /*2c40*/  @!P6 LDG.E.64 R18, desc[UR8][R18.64] ;  /* 0x000000081212e981 */ /* 0x000ea4000c1e1b00 */
[----:B------:R-:W-:Y:S02]  /*2c50*/  @!P3 IMAD.WIDE.U32 R22, R35, 0x8, R24 ;  /* 0x000000082316b825 */ /* 0x000fe400078e0018 */
[----:B------:R-:W3:Y:S04]  /*2c60*/  @!P1 LDG.E.64 R20, desc[UR8][R20.64] ;  /* 0x0000000814149981 */ /* 0x000ee8000c1e1b00 */
[----:B------:R-:W4:Y:S01]  /*2c70*/  @!P3 LDG.E.64 R22, desc[UR8][R22.64] ;  /* 0x000000081616b981 */ /* 0x000f22000c1e1b00 */
[----:B------:R-:W-:Y:S01]  /*2c80*/  IADD3 R28, PT, PT, R59, 0x4, RZ ;  /* 0x000000043b1c7810 */ /* 0x000fe20007ffe0ff */
[----:B0-----:R-:W-:Y:S01]  /*2c90*/  @!P5 FADD.FTZ R12, R12, R16 ;  /* 0x000000100c0cd221 */ /* 0x001fe20000010000 */
[----:B------:R-:W-:-:S02]  /*2ca0*/  @!P5 FADD.FTZ R13, R13, R17 ;  /* 0x000000110d0dd221 */ /* 0x000fc40000010000 */
[----:B------:R-:W-:Y:S02]  /*2cb0*/  ISETP.EQ.OR P5, PT, R28, UR11, P2 ;  /* 0x0000000b1c007c0c */ /* 0x000fe400097a2670 */
[----:B------:R-:W-:Y:S01]  /*2cc0*/  IADD3 R28, PT, PT, R59, 0x5, RZ ;  /* 0x000000053b1c7810 */ /* 0x000fe20007ffe0ff */
[----:B--2---:R-:W-:Y:S01]  /*2cd0*/  @!P6 FADD.FTZ R12, R12, R18 ;  /* 0x000000120c0ce221 */ /* 0x004fe20000010000 */
[----:B------:R-:W-:Y:S01]  /*2ce0*/  @!P6 FADD.FTZ R13, R13, R19 ;  /* 0x000000130d0de221 */ /* 0x000fe20000010000 */
[----:B------:R-:W-:Y:S02]  /*2cf0*/  IADD3 R16, PT, PT, R59, 0x6, RZ ;  /* 0x000000063b107810 */ /* 0x000fe40007ffe0ff */
[----:B------:R-:W-:Y:S01]  /*2d00*/  ISETP.EQ.OR P6, PT, R28, UR11, P2 ;  /* 0x0000000b1c007c0c */ /* 0x000fe200097c2670 */
[----:B---3--:R-:W-:Y:S01]  /*2d10*/  @!P1 FADD.FTZ R12, R12, R20 ;  /* 0x000000140c0c9221 */ /* 0x008fe20000010000 */
[----:B------:R-:W-:Y:S01]  /*2d20*/  @!P1 FADD.FTZ R13, R13, R21 ;  /* 0x000000150d0d9221 */ /* 0x000fe20000010000 */
[----:B------:R-:W-:-:S02]  /*2d30*/  ISETP.EQ.OR P1, PT, R16, UR11, P2 ;  /* 0x0000000b10007c0c */ /* 0x000fc40009722670 */
[----:B------:R-:W-:Y:S01]  /*2d40*/  IADD3 R16, PT, PT, R59, 0x7, RZ ;  /* 0x000000073b107810 */ /* 0x000fe20007ffe0ff */
[----:B----4-:R-:W-:Y:S01]  /*2d50*/  @!P3 FADD.FTZ R12, R12, R22 ;  /* 0x000000160c0cb221 */ /* 0x010fe20000010000 */
[----:B------:R-:W-:Y:S02]  /*2d60*/  @!P3 FADD.FTZ R13, R13, R23 ;  /* 0x000000170d0db221 */ /* 0x000fe40000010000 */
[----:B------:R-:W-:Y:S01]  /*2d70*/  ISETP.EQ.OR P3, PT, R16, UR11, P2 ;  /* 0x0000000b10007c0c */ /* 0x000fe20009762670 */
[----:B------:R-:W-:-:S04]  /*2d80*/  @!P5 IMAD.WIDE.U32 R16, R31, 0x8, R24 ;  /* 0x000000081f10d825 */ /* 0x000fc800078e0018 */
[--C-:B------:R-:W-:Y:S02]  /*2d90*/  @!P6 IMAD.WIDE.U32 R18, R29, 0x8, R24.reuse ;  /* 0x000000081d12e825 */ /* 0x100fe400078e0018 */
[----:B------:R-:W2:Y:S02]  /*2da0*/  @!P5 LDG.E.64 R16, desc[UR8][R16.64] ;  /* 0x000000081010d981 */ /* 0x000ea4000c1e1b00 */
[--C-:B------:R-:W-:Y:S02]  /*2db0*/  @!P1 IMAD.WIDE.U32 R20, R33, 0x8, R24.reuse ;  /* 0x0000000821149825 */ /* 0x100fe400078e0018 */
[----:B------:R-:W3:Y:S02]  /*2dc0*/  @!P6 LDG.E.64 R18, desc[UR8][R18.64] ;  /* 0x000000081212e981 */ /* 0x000ee4000c1e1b00 */
[----:B------:R-:W-:Y:S02]  /*2dd0*/  @!P3 IMAD.WIDE.U32 R22, R27, 0x8, R24 ;  /* 0x000000081b16b825 */ /* 0x000fe400078e0018 */
[----:B------:R-:W4:Y:S04]  /*2de0*/  @!P1 LDG.E.64 R20, desc[UR8][R20.64] ;  /* 0x0000000814149981 */ /* 0x000f28000c1e1b00 */
[----:B------:R-:W5:Y:S01]  /*2df0*/  @!P3 LDG.E.64 R22, desc[UR8][R22.64] ;  /* 0x000000081616b981 */ /* 0x000f62000c1e1b00 */
[----:B------:R-:W-:Y:S01]  /*2e00*/  IADD3 R59, PT, PT, R59, 0x8, RZ ;  /* 0x000000083b3b7810 */ /* 0x000fe20007ffe0ff */
[----:B------:R-:W-:Y:S01]  /*2e10*/  UIADD3 UR5, UPT, UPT, UR5, 0x8, URZ ;  /* 0x0000000805057890 */ /* 0x000fe2000fffe0ff */
[----:B------:R-:W-:-:S02]  /*2e20*/  LEA R53, R4, R53, 0x3 ;  /* 0x0000003504357211 */ /* 0x000fc400078e18ff */
[C---:B------:R-:W-:Y:S02]  /*2e30*/  LEA R39, R4.reuse, R39, 0x3 ;  /* 0x0000002704277211 */ /* 0x040fe400078e18ff */
[C---:B------:R-:W-:Y:S02]  /*2e40*/  LEA R37, R4.reuse, R37, 0x3 ;  /* 0x0000002504257211 */ /* 0x040fe400078e18ff */
[C---:B------:R-:W-:Y:S02]  /*2e50*/  LEA R35, R4.reuse, R35, 0x3 ;  /* 0x0000002304237211 */ /* 0x040fe400078e18ff */
[C---:B------:R-:W-:Y:S02]  /*2e60*/  LEA R31, R4.reuse, R31, 0x3 ;  /* 0x0000001f041f7211 */ /* 0x040fe400078e18ff */
[C---:B------:R-:W-:Y:S02]  /*2e70*/  LEA R29, R4.reuse, R29, 0x3 ;  /* 0x0000001d041d7211 */ /* 0x040fe400078e18ff */
[----:B------:R-:W-:-:S02]  /*2e80*/  LEA R33, R4, R33, 0x3 ;  /* 0x0000002104217211 */ /* 0x000fc400078e18ff */
[----:B------:R-:W-:Y:S01]  /*2e90*/  LEA R27, R4, R27, 0x3 ;  /* 0x0000001b041b7211 */ /* 0x000fe200078e18ff */
[----:B--2---:R-:W-:Y:S01]  /*2ea0*/  @!P5 FADD.FTZ R12, R12, R16 ;  /* 0x000000100c0cd221 */ /* 0x004fe20000010000 */
[----:B------:R-:W-:-:S03]  /*2eb0*/  @!P5 FADD.FTZ R13, R13, R17 ;  /* 0x000000110d0dd221 */ /* 0x000fc60000010000 */
[----:B---3--:R-:W-:Y:S01]  /*2ec0*/  @!P6 FADD.FTZ R12, R12, R18 ;  /* 0x000000120c0ce221 */ /* 0x008fe20000010000 */
[----:B------:R-:W-:-:S03]  /*2ed0*/  @!P6 FADD.FTZ R13, R13, R19 ;  /* 0x000000130d0de221 */ /* 0x000fc60000010000 */
[----:B----4-:R-:W-:Y:S01]  /*2ee0*/  @!P1 FADD.FTZ R12, R12, R20 ;  /* 0x000000140c0c9221 */ /* 0x010fe20000010000 */
[----:B------:R-:W-:Y:S01]  /*2ef0*/  @!P1 FADD.FTZ R13, R13, R21 ;  /* 0x000000150d0d9221 */ /* 0x000fe20000010000 */
[----:B------:R-:W-:Y:S02]  /*2f00*/  ISETP.NE.AND P1, PT, R59, R26, PT ;  /* 0x0000001a3b00720c */ /* 0x000fe40003f25270 */
[----:B-----5:R-:W-:Y:S01]  /*2f10*/  @!P3 FADD.FTZ R12, R12, R22 ;  /* 0x000000160c0cb221 */ /* 0x020fe20000010000 */
[----:B------:R-:W-:-:S10]  /*2f20*/  @!P3 FADD.FTZ R13, R13, R23 ;  /* 0x000000170d0db221 */ /* 0x000fd40000010000 */
[----:B------:R-:W-:Y:S05]  /*2f30*/  @P1 BRA `(.L_x_670) ;  /* 0xfffffffc00141947 */ /* 0x000fea000383ffff */
.L_x_669:
[----:B--2---:R-:W-:-:S13]  /*2f40*/  LOP3.LUT P1, R16, R2, 0x7, RZ, 0xc0, !PT ;  /* 0x0000000702107812 */ /* 0x004fda000782c0ff */
        /* <DEDUP_REMOVED lines=10> */
[C---:B------:R-:W-:Y:S02]  /*2ff0*/  IADD3 R21, PT, PT, R26.reuse, 0x2, RZ ;  /* 0x000000021a157810 */ /* 0x040fe40007ffe0ff */
[----:B------:R-:W-:Y:S02]  /*3000*/  ISETP.EQ.OR P5, PT, R19, UR11, P2 ;  /* 0x0000000b13007c0c */ /* 0x000fe400097a2670 */
[----:B------:R-:W-:Y:S02]  /*3010*/  IADD3 R18, PT, PT, R26, 0x3, RZ ;  /* 0x000000031a127810 */ /* 0x000fe40007ffe0ff */
[----:B------:R-:W-:-:S09]  /*3020*/  ISETP.EQ.OR P3, PT, R21, UR11, P2 ;  /* 0x0000000b15007c0c */ /* 0x000fd20009762670 */
[----:B------:R-:W-:-:S04]  /*3030*/  @!P5 IMAD R19, R19, R4, R15 ;  /* 0x000000041313d224 */ /* 0x000fc800078e020f */
[----:B------:R-:W-:-:S04]  /*3040*/  @!P3 IMAD R21, R21, R4, R15 ;  /* 0x000000041515b224 */ /* 0x000fc800078e020f */
[----:B-1----:R-:W-:-:S06]  /*3050*/  @!P3 IMAD.WIDE.U32 R20, R21, 0x8, R24 ;  /* 0x000000081514b825 */ /* 0x002fcc00078e0018 */
[----:B------:R-:W2:Y:S01]  /*3060*/  @!P3 LDG.E.64 R20, desc[UR8][R20.64] ;  /* 0x000000081414b981 */ /* 0x000ea2000c1e1b00 */
[----:B0-----:R-:W-:Y:S01]  /*3070*/  @!P6 FADD.FTZ R12, R12, R16 ;  /* 0x000000100c0ce221 */ /* 0x001fe20000010000 */
        /* <DEDUP_REMOVED lines=14> */
.L_x_671:
        /* <DEDUP_REMOVED lines=14> */
[----:B0-----:R-:W-:Y:S01]  /*3240*/  @!P3 FADD.FTZ R12, R12, R18 ;  /* 0x000000120c0cb221 */ /* 0x001fe20000010000 */
[----:B------:R-:W-:-:S03]  /*3250*/  @!P3 FADD.FTZ R13, R13, R19 ;  /* 0x000000130d0db221 */ /* 0x000fc60000010000 */
[----:B--2---:R-:W-:Y:S01]  /*3260*/  @!P1 FADD.FTZ R12, R12, R16 ;  /* 0x000000100c0c9221 */ /* 0x004fe20000010000 */
[----:B------:R-:W-:-:S07]  /*3270*/  @!P1 FADD.FTZ R13, R13, R17 ;  /* 0x000000110d0d9221 */ /* 0x000fce0000010000 */
.L_x_672:
        /* <DEDUP_REMOVED lines=9> */
.L_x_673:
[----:B------:R-:W-:Y:S05]  /*3310*/  BSYNC.RECONVERGENT B0 ;  /* 0x0000000000007941 */ /* 0x000fea0003800200 */
.L_x_666:
[----:B------:R-:W5:Y:S01]  /*3320*/  S2UR UR6, SR_CgaCtaId ;  /* 0x00000000000679c3 */ /* 0x000f620000008800 */
[----:B------:R-:W-:Y:S01]  /*3330*/  UMOV UR5, 0x400 ;  /* 0x0000040000057882 */ /* 0x000fe20000000000 */
[----:B------:R-:W0:Y:S01]  /*3340*/  LDCU.64 UR16, c[0x0][0x400] ;  /* 0x00008000ff1077ac */ /* 0x000e220008000a00 */
[----:B----4-:R-:W-:Y:S01]  /*3350*/  SHF.R.U32.HI R18, RZ, 0x3, R6 ;  /* 0x00000003ff127819 */ /* 0x010fe20000011606 */
[--C-:B-1----:R-:W-:Y:S02]  /*3360*/  HADD2.F32 R20, -RZ, R46.reuse.H0_H0 ;  /* 0x2000002eff147230 */ /* 0x102fe40000004100 */
[----:B------:R-:W-:Y:S02]  /*3370*/  HADD2.F32 R46, -RZ, R46.H1_H1 ;  /* 0x3000002eff2e7230 */ /* 0x000fe40000004100 */
[----:B------:R-:W1:Y:S01]  /*3380*/  LDC R19, c[0x0][0x41c] ;  /* 0x00010700ff137b82 */ /* 0x000e620000000800 */
[----:B------:R-:W-:Y:S02]  /*3390*/  FADD.FTZ R20, R20, -UR13 ;  /* 0x8000000d14147e21 */ /* 0x000fe40008010000 */
[----:B------:R-:W-:-:S02]  /*33a0*/  FADD.FTZ R46, R46, -UR13 ;  /* 0x8000000d2e2e7e21 */ /* 0x000fc40008010000 */
[----:B------:R-:W-:Y:S02]  /*33b0*/  FMUL.FTZ R21, R20, UR7 ;  /* 0x0000000714157c20 */ /* 0x000fe40008410000 */
[----:B------:R-:W-:Y:S01]  /*33c0*/  FMUL.FTZ R46, R46, UR7 ;  /* 0x000000072e2e7c20 */ /* 0x000fe20008410000 */
[----:B-----5:R-:W-:Y:S01]  /*33d0*/  ULEA UR5, UR6, UR5, 0x18 ;  /* 0x0000000506057291 */ /* 0x020fe2000f8ec0ff */
[----:B-1----:R-:W-:-:S08]  /*33e0*/  IMAD R18, R19, UR11, R18 ;  /* 0x0000000b13127c24 */ /* 0x002fd0000f8e0212 */
[----:B------:R-:W-:Y:S01]  /*33f0*/  @!P2 STS.64 [UR5+0x50], R12 ;  /* 0x0000500cff00a988 */ /* 0x000fe20008000a05 */
[----:B------:R-:W-:Y:S01]  /*3400*/  BAR.SYNC.DEFER_BLOCKING 0x0 ;  /* 0x0000000000007b1d */ /* 0x000fe20000010000 */
[----:B0-----:R-:W-:Y:S02]  /*3410*/  ISETP.GE.U32.AND P1, PT, R18, UR16, PT ;  /* 0x0000001012007c0c */ /* 0x001fe4000bf26070 */
[----:B------:R-:W-:-:S04]  /*3420*/  SHF.R.S32.HI R19, RZ, 0x1f, R18 ;  /* 0x0000001fff137819 */ /* 0x000fc80000011412 */
[----:B------:R-:W-:Y:S01]  /*3430*/  ISETP.GE.AND.EX P1, PT, R19, UR17, PT, P1 ;  /* 0x0000001113007c0c */ /* 0x000fe2000bf26310 */
[----:B--23--:R-:W0:Y:S01]  /*3440*/  LDS.64 R16, [UR5+0x50] ;  /* 0x00005005ff107984 */ /* 0x00ce220008000a00 */
[----:B------:R-:W0:Y:S02]  /*3450*/  LDCU UR5, c[0x0][0x42c] ;  /* 0x00008580ff0577ac */ /* 0x000e240008000800 */
[----:B0-----:R-:W-:Y:S01]  /*3460*/  FMUL.FTZ R12, R16, UR5 ;  /* 0x00000005100c7c20 */ /* 0x001fe20008410000 */
[----:B------:R-:W-:Y:S01]  /*3470*/  FMUL.FTZ R13, R17, UR5 ;  /* 0x00000005110d7c20 */ /* 0x000fe20008410000 */
[--C-:B------:R-:W-:Y:S02]  /*3480*/  HADD2.F32 R17, -RZ, R45.reuse.H0_H0 ;  /* 0x2000002dff117230 */ /* 0x100fe40000004100 */
[----:B------:R-:W-:Y:S02]  /*3490*/  HADD2.F32 R16, -RZ, R45.H1_H1 ;  /* 0x3000002dff107230 */ /* 0x000fe40000004100 */
        /* <DEDUP_REMOVED lines=20> */
.L_x_674:
[----:B------:R-:W-:Y:S01]  /*35e0*/  FFMA.FTZ R20, R12, R46, R13 ;  /* 0x0000002e0c147223 */ /* 0x000fe2000001000d */
[----:B------:R-:W-:Y:S01]  /*35f0*/  BSSY.RECONVERGENT B0, `(.L_x_675) ;  /* 0x0000014000007945 */ /* 0x000fe20003800200 */
[--C-:B------:R-:W-:Y:S02]  /*3600*/  HADD2.F32 R21, -RZ, R44.reuse.H0_H0 ;  /* 0x2000002cff157230 */ /* 0x100fe40000004100 */
[----:B------:R-:W-:Y:S01]  /*3610*/  FFMA.FTZ R31, R10, R17, -R31 ;  /* 0x000000110a1f7223 */ /* 0x000fe2000001081f */
[----:B------:R-:W-:Y:S02]  /*3620*/  HADD2.F32 R44, -RZ, R44.H1_H1 ;  /* 0x3000002cff2c7230 */ /* 0x000fe40000004100 */
[----:B------:R-:W-:Y:S01]  /*3630*/  FFMA.FTZ R20, R11, R16, -R20 ;  /* 0x000000100b147223 */ /* 0x000fe20000010814 */
        /* <DEDUP_REMOVED lines=12> */
[----:B------:R-:W-:Y:S02]  /*3700*/  F2FP.F16.F32.PACK_AB R17, R20, R31 ;  /* 0x0000001f1411723e */ /* 0x000fe400000000ff */
[----:B------:R-:W-:-:S05]  /*3710*/  LEA.HI.X R19, R16, UR15, R19, 0x1, P1 ;  /* 0x0000000f10137c11 */ /* 0x000fca00088f0c13 */
[----:B------:R0:W-:Y:S02]  /*3720*/  STG.E desc[UR8][R18.64], R17 ;  /* 0x0000001112007986 */ /* 0x0001e4000c101908 */
.L_x_676:
[----:B------:R-:W-:Y:S05]  /*3730*/  BSYNC.RECONVERGENT B0 ;  /* 0x0000000000007941 */ /* 0x000fea0003800200 */
.L_x_675:
[----:B------:R-:W-:Y:S01]  /*3740*/  FADD.FTZ R21, R21, -UR13 ;  /* 0x8000000d15157e21 */ /* 0x000fe20008010000 */
[----:B------:R-:W-:Y:S01]  /*3750*/  FADD.FTZ R44, R44, -UR13 ;  /* 0x8000000d2c2c7e21 */ /* 0x000fe20008010000 */
[--C-:B------:R-:W-:Y:S02]  /*3760*/  HADD2.F32 R16, -RZ, R42.reuse.H0_H0 ;  /* 0x2000002aff107230 */ /* 0x100fe40000004100 */
[--C-:B0-----:R-:W-:Y:S02]  /*3770*/  HADD2.F32 R17, -RZ, R43.reuse.H0_H0 ;  /* 0x2000002bff117230 */ /* 0x101fe40000004100 */
[----:B------:R-:W-:Y:S01]  /*3780*/  FMUL.FTZ R29, R21, UR7 ;  /* 0x00000007151d7c20 */ /* 0x000fe20008410000 */
[----:B------:R-:W-:Y:S02]  /*3790*/  HADD2.F32 R18, -RZ, R43.H1_H1 ;  /* 0x3000002bff127230 */ /* 0x000fe40000004100 */
[----:B------:R-:W-:Y:S01]  /*37a0*/  FMUL.FTZ R44, R44, UR7 ;  /* 0x000000072c2c7c20 */ /* 0x000fe20008410000 */
[----:B------:R-:W-:Y:S01]  /*37b0*/  HADD2.F32 R42, -RZ, R42.H1_H1 ;  /* 0x3000002aff2a7230 */ /* 0x000fe20000004100 */
        /* <DEDUP_REMOVED lines=19> */
.L_x_677:
[----:B------:R-:W-:Y:S04]  /*38f0*/  BSSY.RECONVERGENT B0, `(.L_x_678) ;  /* 0x0000014000007945 */ /* 0x000fe80003800200 */
[----:B------:R-:W-:Y:S05]  /*3900*/  @P0 BRA `(.L_x_679) ;  /* 0x0000000000480947 */ /* 0x000fea0003800000 */
[----:B------:R-:W0:Y:S01]  /*3910*/  LDCU.64 UR14, c[0x0][0x3f8] ;  /* 0x00007f00ff0e77ac */ /* 0x000e220008000a00 */
[C-C-:B------:R-:W-:Y:S01]  /*3920*/  FFMA.FTZ R19, R12.reuse, R29, R13.reuse ;  /* 0x0000001d0c137223 */ /* 0x140fe2000001000d */
[----:B------:R-:W-:Y:S01]  /*3930*/  FFMA.FTZ R20, R12, R44, R13 ;  /* 0x0000002c0c147223 */ /* 0x000fe2000001000d */
[----:B------:R-:W1:Y:S02]  /*3940*/  LDCU.64 UR18, c[0x0][0x380] ;  /* 0x00007000ff1277ac */ /* 0x000e640008000a00 */
[----:B------:R-:W-:Y:S01]  /*3950*/  FFMA.FTZ R17, R10, R17, -R19 ;  /* 0x000000110a117223 */ /* 0x000fe20000010813 */
[----:B------:R-:W-:Y:S01]  /*3960*/  FFMA.FTZ R20, R11, R18, -R20 ;  /* 0x000000120b147223 */ /* 0x000fe20000010814 */
[----:B------:R-:W-:Y:S02]  /*3970*/  MOV R18, R54 ;  /* 0x0000003600127202 */ /* 0x000fe40000000f00 */
[----:B------:R-:W-:Y:S01]  /*3980*/  MOV R19, R57 ;  /* 0x0000003900137202 */ /* 0x000fe20000000f00 */
[----:B0-----:R-:W-:-:S02]  /*3990*/  IMAD R22, R3, UR14, RZ ;  /* 0x0000000e03167c24 */ /* 0x001fc4000f8e02ff */
[----:B------:R-:W-:-:S04]  /*39a0*/  IMAD.WIDE.U32 R18, R51, UR14, R18 ;  /* 0x0000000e33127c25 */ /* 0x000fc8000f8e0012 */
[----:B------:R-:W-:Y:S02]  /*39b0*/  IMAD R21, R51, UR15, R22 ;  /* 0x0000000f33157c24 */ /* 0x000fe4000f8e0216 */
[----:B------:R-:W-:Y:S01]  /*39c0*/  FMUL.FTZ R22, R17, UR7 ;  /* 0x0000000711167c20 */ /* 0x000fe20008410000 */
[----:B------:R-:W-:Y:S01]  /*39d0*/  FMUL.FTZ R17, R20, UR7 ;  /* 0x0000000714117c20 */ /* 0x000fe20008410000 */
[C---:B-1----:R-:W-:Y:S02]  /*39e0*/  LEA R20, P0, R18.reuse, UR18, 0x1 ;  /* 0x0000001212147c11 */ /* 0x042fe4000f8008ff */
[----:B------:R-:W-:Y:S02]  /*39f0*/  IADD3 R21, PT, PT, R19, R21, RZ ;  /* 0x0000001513157210 */ /* 0x000fe40007ffe0ff */
[----:B------:R-:W-:Y:S02]  /*3a00*/  F2FP.F16.F32.PACK_AB R17, R17, R22 ;  /* 0x000000161111723e */ /* 0x000fe400000000ff */
[----:B------:R-:W-:-:S05]  /*3a10*/  LEA.HI.X R21, R18, UR19, R21, 0x1, P0 ;  /* 0x0000001312157c11 */ /* 0x000fca00080f0c15 */
[----:B------:R0:W-:Y:S02]  /*3a20*/  STG.E desc[UR8][R20.64], R17 ;  /* 0x0000001114007986 */ /* 0x0001e4000c101908 */
.L_x_679:
[----:B------:R-:W-:Y:S05]  /*3a30*/  BSYNC.RECONVERGENT B0 ;  /* 0x0000000000007941 */ /* 0x000fea0003800200 */
.L_x_678:
[--C-:B0-----:R-:W-:Y:S01]  /*3a40*/  HADD2.F32 R17, -RZ, R40.reuse.H0_H0 ;  /* 0x20000028ff117230 */ /* 0x101fe20000004100 */
[----:B------:R-:W-:Y:S01]  /*3a50*/  UISETP.NE.AND UP0, UPT, UR12, URZ, UPT ;  /* 0x000000ff0c00728c */ /* 0x000fe2000bf05270 */
[----:B------:R-:W-:Y:S02]  /*3a60*/  HADD2.F32 R40, -RZ, R40.H1_H1 ;  /* 0x30000028ff287230 */ /* 0x000fe40000004100 */
[----:B------:R-:W-:Y:S01]  /*3a70*/  FADD.FTZ R16, R16, -UR13 ;  /* 0x8000000d10107e21 */ /* 0x000fe20008010000 */
[----:B------:R-:W-:Y:S01]  /*3a80*/  FADD.FTZ R42, R42, -UR13 ;  /* 0x8000000d2a2a7e21 */ /* 0x000fe20008010000 */
[----:B------:R-:W-:Y:S01]  /*3a90*/  FADD.FTZ R17, R17, -UR13 ;  /* 0x8000000d11117e21 */ /* 0x000fe20008010000 */
[----:B------:R-:W-:Y:S01]  /*3aa0*/  ISETP.GE.U32.AND P0, PT, R50, UR16, PT ;  /* 0x0000001032007c0c */ /* 0x000fe2000bf06070 */
[----:B------:R-:W-:Y:S01]  /*3ab0*/  FADD.FTZ R40, R40, -UR13 ;  /* 0x8000000d28287e21 */ /* 0x000fe20008010000 */
[----:B------:R-:W-:Y:S01]  /*3ac0*/  FMUL.FTZ R19, R16, UR7 ;  /* 0x0000000710137c20 */ /* 0x000fe20008410000 */
[----:B------:R-:W-:Y:S01]  /*3ad0*/  FMUL.FTZ R42, R42, UR7 ;  /* 0x000000072a2a7c20 */ /* 0x000fe20008410000 */
[----:B------:R-:W-:Y:S01]  /*3ae0*/  FMUL.FTZ R18, R17, UR7 ;  /* 0x0000000711127c20 */ /* 0x000fe20008410000 */
[----:B------:R-:W-:Y:S01]  /*3af0*/  FMUL.FTZ R16, R40, UR7 ;  /* 0x0000000728107c20 */ /* 0x000fe20008410000 */
[C-C-:B------:R-:W-:Y:S01]  /*3b00*/  FFMA.FTZ R29, R12.reuse, R19, R13.reuse ;  /* 0x000000130c1d7223 */ /* 0x140fe2000001000d */
[C-C-:B------:R-:W-:Y:S01]  /*3b10*/  FFMA.FTZ R32, R12.reuse, R42, R13.reuse ;  /* 0x0000002a0c207223 */ /* 0x140fe2000001000d */
[C-C-:B------:R-:W-:Y:S01]  /*3b20*/  FFMA.FTZ R17, R12.reuse, R18, R13.reuse ;  /* 0x000000120c117223 */ /* 0x140fe2000001000d */
[----:B------:R-:W-:Y:S01]  /*3b30*/  FFMA.FTZ R12, R12, R16, R13 ;  /* 0x000000100c0c7223 */ /* 0x000fe2000001000d */
[----:B------:R-:W-:Y:S01]  /*3b40*/  ISETP.GE.U32.AND P1, PT, R49, UR16, PT ;  /* 0x0000001031007c0c */ /* 0x000fe2000bf26070 */
[--C-:B------:R-:W-:Y:S01]  /*3b50*/  HADD2.F32 R13, -RZ, R41.reuse.H0_H0 ;  /* 0x20000029ff0d7230 */ /* 0x100fe20000004100 */
[----:B------:R-:W-:Y:S01]  /*3b60*/  ISETP.GE.AND.EX P0, PT, R5, UR17, PT, P0 ;  /* 0x0000001105007c0c */ /* 0x000fe2000bf06300 */
[----:B------:R-:W-:Y:S01]  /*3b70*/  HADD2.F32 R20, -RZ, R41.H1_H1 ;  /* 0x30000029ff147230 */ /* 0x000fe20000004100 */
[----:B------:R-:W-:Y:S11]  /*3b80*/  BRA.U !UP0, `(.L_x_680) ;  /* 0x0000000108487547 */ /* 0x000ff6000b800000 */
        /* <DEDUP_REMOVED lines=18> */
.L_x_680:
[----:B------:R-:W-:Y:S01]  /*3cb0*/  BSSY.RECONVERGENT B0, `(.L_x_681) ;  /* 0x0000012000007945 */ /* 0x000fe20003800200 */
[----:B------:R-:W-:Y:S01]  /*3cc0*/  FFMA.FTZ R29, R10, R13, -R29 ;  /* 0x0000000d0a1d7223 */ /* 0x000fe2000001081d */
[----:B------:R-:W-:Y:S02]  /*3cd0*/  FFMA.FTZ R13, R11, R20, -R32 ;  /* 0x000000140b0d7223 */ /* 0x000fe40000010820 */
[----:B------:R-:W-:Y:S05]  /*3ce0*/  @P0 BRA `(.L_x_682) ;  /* 0x0000000000380947 */ /* 0x000fea0003800000 */
[----:B------:R-:W0:Y:S01]  /*3cf0*/  LDCU.64 UR14, c[0x0][0x3f8] ;  /* 0x00007f00ff0e77ac */ /* 0x000e220008000a00 */
[----:B------:R-:W-:Y:S01]  /*3d00*/  MOV R20, R54 ;  /* 0x0000003600147202 */ /* 0x000fe20000000f00 */
[----:B------:R-:W-:Y:S01]  /*3d10*/  FMUL.FTZ R24, R29, UR7 ;  /* 0x000000071d187c20 */ /* 0x000fe20008410000 */
[----:B------:R-:W-:Y:S01]  /*3d20*/  MOV R21, R57 ;  /* 0x0000003900157202 */ /* 0x000fe20000000f00 */
[----:B------:R-:W1:Y:S01]  /*3d30*/  LDCU.64 UR18, c[0x0][0x380] ;  /* 0x00007000ff1277ac */ /* 0x000e620008000a00 */
[----:B------:R-:W-:-:S05]  /*3d40*/  FMUL.FTZ R13, R13, UR7 ;  /* 0x000000070d0d7c20 */ /* 0x000fca0008410000 */
[----:B------:R-:W-:Y:S01]  /*3d50*/  F2FP.F16.F32.PACK_AB R13, R13, R24 ;  /* 0x000000180d0d723e */ /* 0x000fe200000000ff */
[----:B0-----:R-:W-:Y:S02]  /*3d60*/  IMAD R19, R5, UR14, RZ ;  /* 0x0000000e05137c24 */ /* 0x001fe4000f8e02ff */
[----:B------:R-:W-:-:S04]  /*3d70*/  IMAD.WIDE.U32 R20, R50, UR14, R20 ;  /* 0x0000000e32147c25 */ /* 0x000fc8000f8e0014 */
[----:B------:R-:W-:Y:S01]  /*3d80*/  IMAD R19, R50, UR15, R19 ;  /* 0x0000000f32137c24 */ /* 0x000fe2000f8e0213 */
[----:B-1----:R-:W-:-:S04]  /*3d90*/  LEA R22, P0, R20, UR18, 0x1 ;  /* 0x0000001214167c11 */ /* 0x002fc8000f8008ff */
[----:B------:R-:W-:-:S04]  /*3da0*/  IADD3 R19, PT, PT, R21, R19, RZ ;  /* 0x0000001315137210 */ /* 0x000fc80007ffe0ff */
[----:B------:R-:W-:-:S05]  /*3db0*/  LEA.HI.X R23, R20, UR19, R19, 0x1, P0 ;  /* 0x0000001314177c11 */ /* 0x000fca00080f0c13 */
[----:B------:R0:W-:Y:S02]  /*3dc0*/  STG.E desc[UR8][R22.64], R13 ;  /* 0x0000000d16007986 */ /* 0x0001e4000c101908 */
.L_x_682:
[----:B------:R-:W-:Y:S05]  /*3dd0*/  BSYNC.RECONVERGENT B0 ;  /* 0x0000000000007941 */ /* 0x000fea0003800200 */
.L_x_681:
[--C-:B0-----:R-:W-:Y:S02]  /*3de0*/  HADD2.F32 R13, -RZ, R14.reuse.H0_H0 ;  /* 0x2000000eff0d7230 */ /* 0x101fe40000004100 */
[----:B------:R-:W-:Y:S01]  /*3df0*/  HADD2.F32 R14, -RZ, R14.H1_H1 ;  /* 0x3000000eff0e7230 */ /* 0x000fe20000004100 */
        /* <DEDUP_REMOVED lines=19> */
.L_x_683:
        /* <DEDUP_REMOVED lines=9> */
[----:B------:R-:W-:Y:S01]  /*3fc0*/  F2FP.F16.F32.PACK_AB R11, R12, R11 ;  /* 0x0000000b0c0b723e */ /* 0x000fe200000000ff */
        /* <DEDUP_REMOVED lines=8> */
.L_x_685:
[----:B------:R-:W-:Y:S05]  /*4050*/  BSYNC.RECONVERGENT B0 ;  /* 0x0000000000007941 */ /* 0x000fea0003800200 */
.L_x_684:
[----:B------:R-:W-:Y:S02]  /*4060*/  IADD3 R47, PT, PT, R4, R47, RZ ;  /* 0x0000002f042f7210 */ /* 0x000fe40007ffe0ff */
[----:B------:R-:W-:Y:S02]  /*4070*/  IADD3 R48, PT, PT, R48, 0x1, RZ ;  /* 0x0000000130307810 */ /* 0x000fe40007ffe0ff */
[----:B------:R-:W-:-:S13]  /*4080*/  ISETP.GE.AND P0, PT, R47, UR4, PT ;  /* 0x000000042f007c0c */ /* 0x000fda000bf06270 */
[----:B------:R-:W-:Y:S05]  /*4090*/  @!P0 BRA `(.L_x_686) ;  /* 0xffffffc0003c8947 */ /* 0x000fea000383ffff */
.L_x_655:
[----:B------:R-:W1:Y:S01]  /*40a0*/  LDC R4, c[0x0][0x370] ;  /* 0x0000dc00ff047b82 */ /* 0x000e620000000800 */
[----:B------:R-:W-:Y:S01]  /*40b0*/  ISETP.NE.AND P2, PT, R6, RZ, PT ;  /* 0x000000ff0600720c */ /* 0x000fe20003f45270 */
[----:B------:R-:W-:Y:S06]  /*40c0*/  BSSY.RECONVERGENT B0, `(.L_x_687) ;  /* 0x0000011000007945 */ /* 0x000fec0003800200 */
[----:B------:R-:W2:Y:S08]  /*40d0*/  LDC R7, c[0x0][0x374] ;  /* 0x0000dd00ff077b82 */ /* 0x000eb00000000800 */
[----:B------:R-:W3:Y:S01]  /*40e0*/  LDC.64 R2, c[0x0][0x3c8] ;  /* 0x0000f200ff027b82 */ /* 0x000ee20000000a00 */
[----:B-1----:R-:W-:-:S02]  /*40f0*/  IADD3 R5, PT, PT, R4, -0x1, RZ ;  /* 0xffffffff04057810 */ /* 0x002fc40007ffe0ff */
[----:B------:R-:W-:Y:S02]  /*4100*/  ISETP.NE.AND P1, PT, R4, 0x1, PT ;  /* 0x000000010400780c */ /* 0x000fe40003f25270 */
[----:B--2---:R-:W-:-:S04]  /*4110*/  IADD3 R0, PT, PT, R7, -0x1, RZ ;  /* 0xffffffff07007810 */ /* 0x004fc80007ffe0ff */
        /* <DEDUP_REMOVED lines=11> */
.L_x_688:
[----:B------:R-:W-:Y:S05]  /*41d0*/  BSYNC.RECONVERGENT B0 ;  /* 0x0000000000007941 */ /* 0x000fea0003800200 */
.L_x_687:
[----:B------:R-:W-:Y:S05]  /*41e0*/  @P0 EXIT ;  /* 0x000000000000094d */ /* 0x000fea0003800000 */
[----:B------:R-:W-:Y:S05]  /*41f0*/  @P2 BRA `(.L_x_689) ;  /* 0x0000000000202947 */ /* 0x000fea0003800000 */
[----:B------:R-:W-:-:S05]  /*4200*/  IMAD R0, R4, R7, RZ ;  /* 0x0000000704007224 */ /* 0x000fca00078e02ff */
[----:B------:R-:W-:-:S13]  /*4210*/  ISETP.NE.AND P0, PT, R0, -0x1, PT ;  /* 0xffffffff0000780c */ /* 0x000fda0003f05270 */
[----:B------:R-:W-:Y:S05]  /*4220*/  @!P0 BRA `(.L_x_689) ;  /* 0x0000000000148947 */ /* 0x000fea0003800000 */
.L_x_690:
[----:B-1----:R-:W2:Y:S04]  /*4230*/  LDG.E.STRONG.GPU R5, desc[UR8][R2.64] ;  /* 0x0000000802057981 */ /* 0x002ea8000c1ef900 */
[----:B--2---:R-:W-:Y:S01]  /*4240*/  CCTL.IVALL ;  /* 0x00000000ff00798f */ /* 0x004fe20002000000 */
[----:B------:R-:W-:Y:S05]  /*4250*/  YIELD ;  /* 0x0000000000007946 */ /* 0x000fea0003800000 */
[----:B------:R-:W-:-:S13]  /*4260*/  ISETP.NE.AND P0, PT, R5, R0, PT ;  /* 0x000000000500720c */ /* 0x000fda0003f05270 */
[----:B------:R-:W-:Y:S05]  /*4270*/  @P0 BRA `(.L_x_690) ;  /* 0xfffffffc00ec0947 */ /* 0x000fea000383ffff */
.L_x_689:
[----:B------:R-:W-:Y:S05]  /*4280*/  WARPSYNC.ALL ;  /* 0x0000000000007948 */ /* 0x000fea0003800000 */
[----:B-1----:R-:W1:Y:S08]  /*4290*/  LDC.64 R4, c[0x0][0x3f8] ;  /* 0x0000fe00ff047b82 */ /* 0x002e700000000a00 */
        /* <DEDUP_REMOVED lines=8> */
[----:B0-----:R-:W-:Y:S01]  /*4320*/  IADD3 R8, P1, PT, R6, 0x100, RZ ;  /* 0x0000010006087810 */ /* 0x001fe20007f3e0ff */
[----:B------:R-:W-:Y:S01]  /*4330*/  BSSY.RECONVERGENT B0, `(.L_x_691) ;  /* 0x000004e000007945 */ /* 0x000fe20003800200 */
[----:B------:R-:W-:Y:S02]  /*4340*/  MOV R19, RZ ;  /* 0x000000ff00137202 */ /* 0x000fe40000000f00 */
[----:B------:R-:W-:Y:S02]  /*4350*/  ISETP.GT.U32.AND P0, PT, R3, R8, PT ;  /* 0x000000080300720c */ /* 0x000fe40003f04070 */
[----:B------:R-:W-:Y:S02]  /*4360*/  IADD3.X R11, PT, PT, RZ, R19, RZ, P1, !PT ;  /* 0x00000013ff0b7210 */ /* 0x000fe40000ffe4ff */
[----:B------:R-:W-:Y:S02]  /*4370*/  LOP3.LUT R2, RZ, R6, RZ, 0x33, !PT ;  /* 0x00000006ff027212 */ /* 0x000fe400078e33ff */
[----:B------:R-:W-:-:S02]  /*4380*/  ISETP.GT.AND.EX P0, PT, R0, R11, PT, P0 ;  /* 0x0000000b0000720c */ /* 0x000fc40003f04300 */
[----:B------:R-:W-:Y:S02]  /*4390*/  LEA R13, R5, R5, 0x1 ;  /* 0x00000005050d7211 */ /* 0x000fe400078e08ff */
[----:B------:R-:W-:Y:S01]  /*43a0*/  SEL R7, R3, R8, P0 ;  /* 0x0000000803077207 */ /* 0x000fe20000000000 */
[----:B------:R-:W-:-:S03]  /*43b0*/  IMAD.WIDE.U32 R8, R4, 0x3, RZ ;  /* 0x0000000304087825 */ /* 0x000fc600078e00ff */
[----:B------:R-:W-:Y:S02]  /*43c0*/  IADD3 R10, P1, PT, R2, R7, RZ ;  /* 0x00000007020a7210 */ /* 0x000fe40007f3e0ff */
[----:B------:R-:W-:Y:S02]  /*43d0*/  LOP3.LUT R2, RZ, R19, RZ, 0x33, !PT ;  /* 0x00000013ff027212 */ /* 0x000fe400078e33ff */
[----:B------:R-:W-:Y:S02]  /*43e0*/  SEL R7, R0, R11, P0 ;  /* 0x0000000b00077207 */ /* 0x000fe40000000000 */
[----:B------:R-:W-:Y:S02]  /*43f0*/  LOP3.LUT R11, R10, 0x300, RZ, 0xc0, !PT ;  /* 0x000003000a0b7812 */ /* 0x000fe400078ec0ff */
[----:B------:R-:W-:Y:S02]  /*4400*/  IADD3.X R7, PT, PT, R2, R7, RZ, P1, !PT ;  /* 0x0000000702077210 */ /* 0x000fe40000ffe4ff */
[----:B------:R-:W-:-:S02]  /*4410*/  ISETP.NE.U32.AND P1, PT, R11, 0x300, PT ;  /* 0x000003000b00780c */ /* 0x000fc40003f25070 */
[----:B------:R-:W-:Y:S02]  /*4420*/  IADD3 R13, PT, PT, R9, R13, RZ ;  /* 0x0000000d090d7210 */ /* 0x000fe40007ffe0ff */
[----:B------:R-:W-:Y:S02]  /*4430*/  ISETP.NE.AND.EX P1, PT, RZ, RZ, PT, P1 ;  /* 0x000000ffff00720c */ /* 0x000fe40003f25310 */
[----:B------:R-:W-:Y:S02]  /*4440*/  LEA.HI R31, P2, R13, R8, RZ, 0x1 ;  /* 0x000000080d1f7211 */ /* 0x000fe400078508ff */
[----:B------:R-:W-:Y:S02]  /*4450*/  ISETP.GE.U32.AND P0, PT, R10, 0x300, PT ;  /* 0x000003000a00780c */ /* 0x000fe40003f06070 */
[----:B------:R-:W-:Y:S02]  /*4460*/  IADD3.X R34, PT, PT, RZ, R13, RZ, P2, !PT ;  /* 0x0000000dff227210 */ /* 0x000fe400017fe4ff */
[----:B------:R-:W-:-:S02]  /*4470*/  ISETP.GE.U32.AND.EX P0, PT, R7, RZ, PT, P0 ;  /* 0x000000ff0700720c */ /* 0x000fc40003f06100 */
[--C-:B------:R-:W-:Y:S02]  /*4480*/  SHF.R.S64 R31, R31, 0x1, R34.reuse ;  /* 0x000000011f1f7819 */ /* 0x100fe40000001022 */
[----:B------:R-:W-:Y:S01]  /*4490*/  SHF.R.S32.HI R34, RZ, 0x1, R34 ;  /* 0x00000001ff227819 */ /* 0x000fe20000011422 */
[----:B------:R-:W-:Y:S08]  /*44a0*/  @!P1 BRA `(.L_x_692) ;  /* 0x0000000000d89947 */ /* 0x000ff00003800000 */
[----:B------:R-:W0:Y:S01]  /*44b0*/  LDCU.64 UR4, c[0x0][0x3d8] ;  /* 0x00007b00ff0477ac */ /* 0x000e220008000a00 */
[----:B------:R-:W-:Y:S01]  /*44c0*/  SHF.R.U64 R2, R10, 0x8, R7 ;  /* 0x000000080a027819 */ /* 0x000fe20000001207 */
[----:B------:R-:W-:Y:S01]  /*44d0*/  IMAD.WIDE.U32 R8, R4, 0x4, RZ ;  /* 0x0000000404087825 */ /* 0x000fe200078e00ff */
        /* <DEDUP_REMOVED lines=8> */
[----:B------:R-:W-:Y:S02]  /*4560*/  IADD3 R2, P3, PT, RZ, -R2, RZ ;  /* 0x80000002ff027210 */ /* 0x000fe40007f7e0ff */
[----:B------:R-:W-:Y:S02]  /*4570*/  SHF.L.U64.HI R32, R3, 0x2, R0 ;  /* 0x0000000203207819 */ /* 0x000fe40000010200 */
[----:B0-----:R-:W-:Y:S02]  /*4580*/  LEA R26, P1, R6, UR4, 0x2 ;  /* 0x00000004061a7c11 */ /* 0x001fe4000f8210ff */
[----:B------:R-:W-:Y:S02]  /*4590*/  SHF.L.U64.HI R28, R31, 0x2, R34 ;  /* 0x000000021f1c7819 */ /* 0x000fe40000010222 */
[----:B-1----:R-:W-:-:S02]  /*45a0*/  IADD3 R24, P2, PT, R18, UR6, RZ ;  /* 0x0000000612187c10 */ /* 0x002fc4000ff5e0ff */
[----:B------:R-:W-:Y:S02]  /*45b0*/  LEA.HI.X R29, R6, UR5, R19, 0x2, P1 ;  /* 0x00000005061d7c11 */ /* 0x000fe400088f1413 */
[----:B------:R-:W-:Y:S02]  /*45c0*/  IADD3.X R27, PT, PT, R25, UR7, RZ, P2, !PT ;  /* 0x00000007191b7c10 */ /* 0x000fe400097fe4ff */
[----:B------:R-:W-:Y:S02]  /*45d0*/  IADD3 R6, P2, PT, R7, R6, RZ ;  /* 0x0000000607067210 */ /* 0x000fe40007f5e0ff */
[----:B------:R-:W-:Y:S02]  /*45e0*/  SHF.L.U32 R7, R5, 0x2, RZ ;  /* 0x0000000205077819 */ /* 0x000fe400000006ff */
[----:B--2---:R-:W-:Y:S02]  /*45f0*/  IADD3 R18, P1, PT, R18, UR10, RZ ;  /* 0x0000000a12127c10 */ /* 0x004fe4000ff3e0ff */
[----:B------:R-:W-:-:S02]  /*4600*/  IADD3 R30, PT, PT, R9, R7, RZ ;  /* 0x00000007091e7210 */ /* 0x000fc40007ffe0ff */
[----:B------:R-:W-:Y:S02]  /*4610*/  IADD3.X R25, PT, PT, R25, UR11, RZ, P1, !PT ;  /* 0x0000000b19197c10 */ /* 0x000fe40008ffe4ff */
[----:B------:R-:W-:Y:S02]  /*4620*/  IADD3.X R7, PT, PT, RZ, -0x1, RZ, P3, !PT ;  /* 0xffffffffff077810 */ /* 0x000fe40001ffe4ff */
[----:B------:R-:W-:-:S07]  /*4630*/  IADD3.X R19, PT, PT, RZ, R19, RZ, P2, !PT ;  /* 0x00000013ff137210 */ /* 0x000fce00017fe4ff */
.L_x_693:
[----:B0-----:R-:W-:Y:S02]  /*4640*/  LEA R12, P1, R3, R26, 0x2 ;  /* 0x0000001a030c7211 */ /* 0x001fe400078210ff */
        /* <DEDUP_REMOVED lines=28> */
.L_x_692:
[----:B------:R-:W-:Y:S05]  /*4810*/  BSYNC.RECONVERGENT B0 ;  /* 0x0000000000007941 */ /* 0x000fea0003800200 */
.L_x_691:
        /* <DEDUP_REMOVED lines=10> */
.L_x_694:
[C---:B0---4-:R-:W-:Y:S02]  /*48c0*/  SHF.L.U32 R21, R6.reuse, 0x2, RZ ;  /* 0x0000000206157819 */ /* 0x051fe400000006ff */
[----:B------:R-:W-:Y:S02]  /*48d0*/  SHF.L.U64.HI R23, R6, 0x2, R19 ;  /* 0x0000000206177819 */ /* 0x000fe40000010213 */
[----:B-1----:R-:W-:-:S04]  /*48e0*/  IADD3 R10, P0, PT, R21, UR4, RZ ;  /* 0x00000004150a7c10 */ /* 0x002fc8000ff1e0ff */
[----:B------:R-:W-:Y:S02]  /*48f0*/  IADD3.X R11, PT, PT, R23, UR5, RZ, P0, !PT ;  /* 0x00000005170b7c10 */ /* 0x000fe400087fe4ff */
[C---:B------:R-:W-:Y:S02]  /*4900*/  IADD3 R12, P0, PT, R10.reuse, R5, RZ ;  /* 0x000000050a0c7210 */ /* 0x040fe40007f1e0ff */
[C---:B------:R-:W-:Y:S01]  /*4910*/  IADD3 R16, P1, PT, R10.reuse, R9, RZ ;  /* 0x000000090a107210 */ /* 0x040fe20007f3e0ff */
[----:B------:R0:W4:Y:S01]  /*4920*/  LDG.E R24, desc[UR8][R10.64] ;  /* 0x000000080a187981 */ /* 0x000122000c1e1900 */
[C---:B------:R-:W-:Y:S02]  /*4930*/  IADD3.X R13, PT, PT, R11.reuse, R4, RZ, P0, !PT ;  /* 0x000000040b0d7210 */ /* 0x040fe400007fe4ff */
[----:B------:R-:W-:Y:S02]  /*4940*/  IADD3 R14, P0, PT, R10, R7, RZ ;  /* 0x000000070a0e7210 */ /* 0x000fe40007f1e0ff */
[C---:B------:R-:W-:Y:S01]  /*4950*/  IADD3.X R17, PT, PT, R11.reuse, R8, RZ, P1, !PT ;  /* 0x000000080b117210 */ /* 0x040fe20000ffe4ff */
[----:B------:R1:W4:Y:S01]  /*4960*/  LDG.E R25, desc[UR8][R12.64] ;  /* 0x000000080c197981 */ /* 0x000322000c1e1900 */
[----:B------:R-:W-:-:S03]  /*4970*/  IADD3.X R15, PT, PT, R11, R2, RZ, P0, !PT ;  /* 0x000000020b0f7210 */ /* 0x000fc600007fe4ff */
[----:B------:R-:W5:Y:S04]  /*4980*/  LDG.E R27, desc[UR8][R16.64] ;  /* 0x00000008101b7981 */ /* 0x000f68000c1e1900 */
[----:B------:R1:W5:Y:S01]  /*4990*/  LDG.E R26, desc[UR8][R14.64] ;  /* 0x000000080e1a7981 */ /* 0x000362000c1e1900 */
[C---:B------:R-:W-:Y:S02]  /*49a0*/  SHF.L.U32 R18, R6.reuse, 0x3, RZ ;  /* 0x0000000306127819 */ /* 0x040fe400000006ff */
[----:B------:R-:W-:Y:S02]  /*49b0*/  SHF.L.U64.HI R19, R6, 0x3, R19 ;  /* 0x0000000306137819 */ /* 0x000fe40000010213 */
[----:B------:R-:W-:Y:S02]  /*49c0*/  LOP3.LUT R22, R18, 0xfffffff8, RZ, 0xc0, !PT ;  /* 0xfffffff812167812 */ /* 0x000fe400078ec0ff */
[----:B------:R-:W-:-:S02]  /*49d0*/  LOP3.LUT R21, R21, 0xfffffffc, RZ, 0xc0, !PT ;  /* 0xfffffffc15157812 */ /* 0x000fc400078ec0ff */
[----:B0-----:R-:W-:Y:S02]  /*49e0*/  LOP3.LUT R11, R19, 0x3, RZ, 0xc0, !PT ;  /* 0x00000003130b7812 */ /* 0x001fe400078ec0ff */
[C---:B--2---:R-:W-:Y:S02]  /*49f0*/  IADD3 R20, P0, PT, R22.reuse, UR6, RZ ;  /* 0x0000000616147c10 */ /* 0x044fe4000ff1e0ff */
[----:B------:R-:W-:Y:S02]  /*4a00*/  LOP3.LUT R10, R23, 0x3, RZ, 0xc0, !PT ;  /* 0x00000003170a7812 */ /* 0x000fe400078ec0ff */
[----:B---3--:R-:W-:Y:S02]  /*4a10*/  IADD3 R22, P1, PT, R22, UR10, RZ ;  /* 0x0000000a16167c10 */ /* 0x008fe4000ff3e0ff */
[----:B-1----:R-:W-:Y:S02]  /*4a20*/  IADD3 R12, P2, PT, R21, UR4, RZ ;  /* 0x00000004150c7c10 */ /* 0x002fe4000ff5e0ff */
        /* <DEDUP_REMOVED lines=9> */
[----:B----4-:R0:W-:Y:S04]  /*4ac0*/  STG.E.64 desc[UR8][R20.64], R24 ;  /* 0x0000001814007986 */ /* 0x0101e8000c101b08 */
        /* <DEDUP_REMOVED lines=49> */
.L_x_695:
        /* <DEDUP_REMOVED lines=10> */
.L_x_3420:


//--------------------- .text._Z35group_norm_nhwc_bwd_one_pass_kernelI11Fp16IOFp32WLi256ELi16ELi256EEv26Group_norm_nhwc_bwd_params --------------------------
	.section	.text._Z35group_norm_nhwc_bwd_one_pass_kernelI11Fp16IOFp32WLi256ELi16ELi256EEv26Group_norm_nhwc_bwd_params,"ax",@progbits
	.align	128
        .global         _Z35group_norm_nhwc_bwd_one_pass_kernelI11Fp16IOFp32WLi256ELi16ELi256EEv26Group_norm_nhwc_bwd_params
        .type           _Z35group_norm_nhwc_bwd_one_pass_kernelI11Fp16IOFp32WLi256ELi16ELi256EEv26Group_norm_nhwc_bwd_params,@function
        .size           _Z35group_norm_nhwc_bwd_one_pass_kernelI11Fp16IOFp32WLi256ELi16ELi256EEv26Group_norm_nhwc_bwd_params,(.L_x_3421 - _Z35group_norm_nhwc_bwd_one_pass_kernelI11Fp16IOFp32WLi256ELi16ELi256EEv26Group_norm_nhwc_bwd_params)
        .other          _Z35group_norm_nhwc_bwd_one_pass_kernelI11Fp16IOFp32WLi256ELi16ELi256EEv26Group_norm_nhwc_bwd_params,@"STO_CUDA_ENTRY STV_DEFAULT"
_Z35group_norm_nhwc_bwd_one_pass_kernelI11Fp16IOFp32WLi256ELi16ELi256EEv26Group_norm_nhwc_bwd_params:
.text._Z35group_norm_nhwc_bwd_one_pass_kernelI11Fp16IOFp32WLi256ELi16ELi256EEv26Group_norm_nhwc_bwd_params:
        /* <DEDUP_REMOVED lines=25> */
.L_x_739:
[----:B0-----:R-:W0:Y:S01]  /*0190*/  LDC R15, c[0x0][0x410] ;  /* 0x00010400ff0f7b82 */ /* 0x001e220000000800 */
[----:B-1----:R-:W1:Y:S01]  /*01a0*/  LDCU.128 UR12, c[0x0][0x400] ;  /* 0x00008000ff0c77ac */ /* 0x002e620008000c00 */
[----:B------:R-:W-:Y:S02]  /*01b0*/  SHF.R.U32.HI R25, RZ, 0x3, R32 ;  /* 0x00000003ff197819 */ /* 0x000fe40000011620 */
[----:B------:R-:W-:Y:S02]  /*01c0*/  CS2R R42, SRZ ;  /* 0x00000000002a7805 */ /* 0x000fe4000001ff00 */
[----:B------:R-:W-:Y:S02]  /*01d0*/  ISETP.GE.AND P0, PT, R44, RZ, PT ;  /* 0x000000ff2c00720c */ /* 0x000fe40003f06270 */
[----:B------:R-:W-:Y:S01]  /*01e0*/  SHF.L.U32 R24, R32, 0x1, RZ ;  /* 0x0000000120187819 */ /* 0x000fe200000006ff */
[----:B------:R-:W2:Y:S03]  /*01f0*/  LDC R14, c[0x0][0x41c] ;  /* 0x00010700ff0e7b82 */ /* 0x000ea60000000800 */
[----:B------:R-:W-:-:S02]  /*0200*/  LOP3.LUT R24, R24, 0xe, RZ, 0xc0, !PT ;  /* 0x0000000e18187812 */ /* 0x000fc400078ec0ff */
[----:B0-----:R-:W-:-:S04]  /*0210*/  IABS R11, R15 ;  /* 0x0000000f000b7213 */ /* 0x001fc80000000000 */
[----:B------:R-:W0:Y:S01]  /*0220*/  I2F.RP R10, R11 ;  /* 0x0000000b000a7306 */ /* 0x000e220000209400 */
[----:B--2---:R-:W-:-:S05]  /*0230*/  IMAD R25, R14, UR10, R25 ;  /* 0x0000000a0e197c24 */ /* 0x004fca000f8e0219 */
[C---:B-1----:R-:W-:Y:S02]  /*0240*/  ISETP.GE.U32.AND P1, PT, R25.reuse, UR12, PT ;  /* 0x0000000c19007c0c */ /* 0x042fe4000bf26070 */
[----:B------:R-:W-:Y:S02]  /*0250*/  SHF.R.S32.HI R17, RZ, 0x1f, R25 ;  /* 0x0000001fff117819 */ /* 0x000fe40000011419 */
[----:B------:R-:W-:Y:S01]  /*0260*/  IADD3 R20, PT, PT, R25, 0x20, RZ ;  /* 0x0000002019147810 */ /* 0x000fe20007ffe0ff */
[----:B0-----:R-:W0:Y:S01]  /*0270*/  MUFU.RCP R10, R10 ;  /* 0x0000000a000a7308 */ /* 0x001e220000001000 */
[----:B------:R-:W-:Y:S02]  /*0280*/  ISETP.GE.AND.EX P1, PT, R17, UR13, PT, P1 ;  /* 0x0000000d11007c0c */ /* 0x000fe4000bf26310 */
[----:B------:R-:W-:Y:S02]  /*0290*/  SHF.R.S32.HI R23, RZ, 0x1f, R20 ;  /* 0x0000001fff177819 */ /* 0x000fe40000011414 */
[----:B------:R-:W-:-:S04]  /*02a0*/  IADD3 R31, PT, PT, R25, 0x40, RZ ;  /* 0x00000040191f7810 */ /* 0x000fc80007ffe0ff */
[----:B------:R-:W-:Y:S02]  /*02b0*/  SHF.R.S32.HI R21, RZ, 0x1f, R31 ;  /* 0x0000001fff157819 */ /* 0x000fe4000001141f */
[----:B0-----:R-:W-:-:S04]  /*02c0*/  IADD3 R8, PT, PT, R10, 0xffffffe, RZ ;  /* 0x0ffffffe0a087810 */ /* 0x001fc80007ffe0ff */
[----:B------:R0:W1:Y:S02]  /*02d0*/  F2I.FTZ.U32.TRUNC.NTZ R9, R8 ;  /* 0x0000000800097305 */ /* 0x000064000021f000 */
[----:B0-----:R-:W-:Y:S02]  /*02e0*/  MOV R8, RZ ;  /* 0x000000ff00087202 */ /* 0x001fe40000000f00 */
[----:B-1----:R-:W-:-:S05]  /*02f0*/  IADD3 R12, PT, PT, RZ, -R9, RZ ;  /* 0x80000009ff0c7210 */ /* 0x002fca0007ffe0ff */
[----:B------:R-:W-:Y:S01]  /*0300*/  IMAD R13, R12, R11, RZ ;  /* 0x0000000b0c0d7224 */ /* 0x000fe200078e02ff */
[----:B------:R-:W-:-:S03]  /*0310*/  IABS R12, R44 ;  /* 0x0000002c000c7213 */ /* 0x000fc60000000000 */
[----:B------:R-:W-:Y:S01]  /*0320*/  IMAD.HI.U32 R9, R9, R13, R8 ;  /* 0x0000000d09097227 */ /* 0x000fe200078e0008 */
[----:B------:R-:W-:-:S05]  /*0330*/  LOP3.LUT R13, RZ, R15, RZ, 0x33, !PT ;  /* 0x0000000fff0d7212 */ /* 0x000fca00078e33ff */
        /* <DEDUP_REMOVED lines=11> */
[----:B------:R-:W-:-:S02]  /*03f0*/  ISETP.NE.AND P4, PT, R15, RZ, PT ;  /* 0x000000ff0f00720c */ /* 0x000fc40003f85270 */
[----:B------:R-:W-:Y:S01]  /*0400*/  SEL R8, R11, R8, !P5 ;  /* 0x000000080b087207 */ /* 0x000fe20006800000 */
[----:B------:R-:W0:Y:S03]  /*0410*/  @!P1 LDC.64 R14, c[0x0][0x3a0] ;  /* 0x0000e800ff0e9b82 */ /* 0x000e260000000a00 */
[----:B------:R-:W-:Y:S02]  /*0420*/  @!P0 IADD3 R8, PT, PT, -R8, RZ, RZ ;  /* 0x000000ff08088210 */ /* 0x000fe40007ffe1ff */
[----:B------:R-:W-:Y:S02]  /*0430*/  @P3 IADD3 R9, PT, PT, R9, 0x1, RZ ;  /* 0x0000000109093810 */ /* 0x000fe40007ffe0ff */
[----:B------:R-:W-:Y:S01]  /*0440*/  SEL R55, R13, R8, !P4 ;  /* 0x000000080d377207 */ /* 0x000fe20006000000 */
[----:B------:R-:W1:Y:S01]  /*0450*/  @!P1 LDC.64 R10, c[0x0][0x3f8] ;  /* 0x0000fe00ff0a9b82 */ /* 0x000e620000000a00 */
[----:B------:R-:W-:-:S02]  /*0460*/  @!P2 IADD3 R9, PT, PT, -R9, RZ, RZ ;  /* 0x000000ff0909a210 */ /* 0x000fc40007ffe1ff */
[----:B------:R-:W-:Y:S02]  /*0470*/  ISETP.GE.U32.AND P3, PT, R20, UR12, PT ;  /* 0x0000000c14007c0c */ /* 0x000fe4000bf66070 */
[----:B------:R-:W-:Y:S02]  /*0480*/  SEL R9, R13, R9, !P4 ;  /* 0x000000090d097207 */ /* 0x000fe40006000000 */
[----:B------:R-:W-:Y:S02]  /*0490*/  SHF.L.U32 R13, R55, 0x4, RZ ;  /* 0x00000004370d7819 */ /* 0x000fe400000006ff */
[----:B------:R-:W-:Y:S02]  /*04a0*/  SHF.R.S32.HI R8, RZ, 0x1f, R9 ;  /* 0x0000001fff087819 */ /* 0x000fe40000011409 */
[----:B------:R-:W-:Y:S02]  /*04b0*/  ISETP.GE.AND.EX P3, PT, R23, UR13, PT, P3 ;  /* 0x0000000d17007c0c */ /* 0x000fe4000bf66330 */
[----:B------:R-:W-:Y:S01]  /*04c0*/  SHF.R.S32.HI R57, RZ, 0x1f, R13 ;  /* 0x0000001fff397819 */ /* 0x000fe2000001140d */
[----:B------:R-:W-:Y:S01]  /*04d0*/  IMAD R8, R8, UR14, RZ ;  /* 0x0000000e08087c24 */ /* 0x000fe2000f8e02ff */
[----:B------:R-:W-:-:S02]  /*04e0*/  LOP3.LUT R56, R13, R24, RZ, 0xfc, !PT ;  /* 0x000000180d387212 */ /* 0x000fc400078efcff */
[----:B------:R-:W-:Y:S01]  /*04f0*/  ISETP.GE.U32.AND P0, PT, R31, UR12, PT ;  /* 0x0000000c1f007c0c */ /* 0x000fe2000bf06070 */
[C---:B------:R-:W-:Y:S02]  /*0500*/  IMAD R59, R9.reuse, UR15, R8 ;  /* 0x0000000f093b7c24 */ /* 0x040fe4000f8e0208 */
[----:B------:R-:W-:Y:S01]  /*0510*/  IMAD.WIDE.U32 R56, R9, UR14, R56 ;  /* 0x0000000e09387c25 */ /* 0x000fe2000f8e0038 */
[----:B------:R-:W-:Y:S01]  /*0520*/  ISETP.GE.AND.EX P0, PT, R21, UR13, PT, P0 ;  /* 0x0000000d15007c0c */ /* 0x000fe2000bf06300 */
[----:B------:R-:W2:Y:S02]  /*0530*/  @!P1 LDC.64 R8, c[0x0][0x398] ;  /* 0x0000e600ff089b82 */ /* 0x000ea40000000a00 */
[----:B-1----:R-:W-:Y:S01]  /*0540*/  @!P1 IMAD R12, R17, R10, RZ ;  /* 0x0000000a110c9224 */ /* 0x002fe200078e02ff */
[----:B------:R-:W-:Y:S02]  /*0550*/  IADD3 R59, PT, PT, R57, R59, RZ ;  /* 0x0000003b393b7210 */ /* 0x000fe40007ffe0ff */
[----:B------:R-:W-:Y:S01]  /*0560*/  @!P1 MOV R58, R56 ;  /* 0x00000038003a9202 */ /* 0x000fe20000000f00 */
[----:B------:R-:W-:-:S02]  /*0570*/  @!P1 IMAD R13, R25, R11, R12 ;  /* 0x0000000b190d9224 */ /* 0x000fc400078e020c */
[----:B------:R-:W1:Y:S02]  /*0580*/  @!P3 LDC.64 R18, c[0x0][0x3f8] ;  /* 0x0000fe00ff12bb82 */ /* 0x000e640000000a00 */
[----:B------:R-:W-:-:S05]  /*0590*/  @!P1 IMAD.WIDE.U32 R10, R25, R10, R58 ;  /* 0x0000000a190a9225 */ /* 0x000fca00078e003a */
[----:B------:R-:W-:Y:S01]  /*05a0*/  @!P1 IADD3 R11, PT, PT, R11, R13, RZ ;  /* 0x0000000d0b0b9210 */ /* 0x000fe20007ffe0ff */
[----:B------:R-:W3:Y:S01]  /*05b0*/  @!P3 LDC.64 R16, c[0x0][0x3a0] ;  /* 0x0000e800ff10bb82 */ /* 0x000ee20000000a00 */
[C---:B------:R-:W-:Y:S02]  /*05c0*/  @!P1 SHF.L.U32 R13, R10.reuse, 0x1, RZ ;  /* 0x000000010a0d9819 */ /* 0x040fe400000006ff */
[----:B------:R-:W-:Y:S02]  /*05d0*/  @!P1 SHF.L.U64.HI R22, R10, 0x1, R11 ;  /* 0x000000010a169819 */ /* 0x000fe4000001020b */
[C---:B0-----:R-:W-:Y:S02]  /*05e0*/  @!P1 IADD3 R14, P2, PT, R13.reuse, R14, RZ ;  /* 0x0000000e0d0e9210 */ /* 0x041fe40007f5e0ff */
[----:B--2---:R-:W-:Y:S01]  /*05f0*/  @!P1 IADD3 R8, P4, PT, R13, R8, RZ ;  /* 0x000000080d089210 */ /* 0x004fe20007f9e0ff */
[----:B------:R-:W0:Y:S01]  /*0600*/  @!P3 LDC.64 R10, c[0x0][0x398] ;  /* 0x0000e600ff0abb82 */ /* 0x000e220000000a00 */
[----:B------:R-:W-:-:S02]  /*0610*/  @!P1 IADD3.X R15, PT, PT, R22, R15, RZ, P2, !PT ;  /* 0x0000000f160f9210 */ /* 0x000fc400017fe4ff */
[----:B------:R-:W-:Y:S02]  /*0620*/  @!P1 IADD3.X R9, PT, PT, R22, R9, RZ, P4, !PT ;  /* 0x0000000916099210 */ /* 0x000fe400027fe4ff */
[----:B------:R-:W-:Y:S01]  /*0630*/  @!P3 MOV R22, R56 ;  /* 0x000000380016b202 */ /* 0x000fe20000000f00 */
[----:B------:R2:W5:Y:S01]  /*0640*/  @!P1 LDG.E R43, desc[UR8][R14.64] ;  /* 0x000000080e2b9981 */ /* 0x000562000c1e1900 */
[----:B-1----:R-:W-:Y:S01]  /*0650*/  @!P3 IMAD R23, R23, R18, RZ ;  /* 0x000000121717b224 */ /* 0x002fe200078e02ff */
[----:B------:R-:W1:Y:S01]  /*0660*/  @!P0 LDC.64 R12, c[0x0][0x3f8] ;  /* 0x0000fe00ff0c8b82 */ /* 0x000e620000000a00 */
[----:B------:R-:W-:Y:S01]  /*0670*/  IADD3 R29, PT, PT, R25, 0xa0, RZ ;  /* 0x000000a0191d7810 */ /* 0x000fe20007ffe0ff */
[----:B------:R1:W5:Y:S01]  /*0680*/  @!P1 LDG.E R42, desc[UR8][R8.64] ;  /* 0x00000008082a9981 */ /* 0x000362000c1e1900 */
[----:B------:R-:W-:Y:S01]  /*0690*/  @!P3 IMAD R27, R20, R19, R23 ;  /* 0x00000013141bb224 */ /* 0x000fe200078e0217 */
[----:B------:R-:W-:Y:S02]  /*06a0*/  @!P3 MOV R23, R59 ;  /* 0x0000003b0017b202 */ /* 0x000fe40000000f00 */
[----:B------:R-:W-:-:S02]  /*06b0*/  ISETP.GE.U32.AND P2, PT, R29, UR12, PT ;  /* 0x0000000c1d007c0c */ /* 0x000fc4000bf46070 */
[----:B--2---:R-:W2:Y:S01]  /*06c0*/  @!P0 LDC.64 R14, c[0x0][0x3a0] ;  /* 0x0000e800ff0e8b82 */ /* 0x004ea20000000a00 */
[----:B------:R-:W-:Y:S01]  /*06d0*/  @!P3 IMAD.WIDE.U32 R18, R20, R18, R22 ;  /* 0x000000121412b225 */ /* 0x000fe200078e0016 */
[----:B------:R-:W-:-:S04]  /*06e0*/  SHF.R.S32.HI R23, RZ, 0x1f, R29 ;  /* 0x0000001fff177819 */ /* 0x000fc8000001141d */
[----:B------:R-:W-:Y:S02]  /*06f0*/  ISETP.GE.AND.EX P2, PT, R23, UR13, PT, P2 ;  /* 0x0000000d17007c0c */ /* 0x000fe4000bf46320 */
[----:B------:R-:W-:Y:S02]  /*0700*/  @!P3 IADD3 R27, PT, PT, R19, R27, RZ ;  /* 0x0000001b131bb210 */ /* 0x000fe40007ffe0ff */
[----:B------:R-:W-:Y:S02]  /*0710*/  IADD3 R25, PT, PT, R25, 0xc0, RZ ;  /* 0x000000c019197810 */ /* 0x000fe40007ffe0ff */
[C---:B------:R-:W-:Y:S02]  /*0720*/  @!P3 SHF.L.U32 R19, R18.reuse, 0x1, RZ ;  /* 0x000000011213b819 */ /* 0x040fe400000006ff */
[----:B------:R-:W-:Y:S01]  /*0730*/  @!P3 SHF.L.U64.HI R18, R18, 0x1, R27 ;  /* 0x000000011212b819 */ /* 0x000fe2000001021b */
[----:B-1----:R-:W-:Y:S01]  /*0740*/  @!P0 IMAD R8, R21, R12, RZ ;  /* 0x0000000c15088224 */ /* 0x002fe200078e02ff */
[----:B------:R-:W-:-:S02]  /*0750*/  ISETP.GE.U32.AND P1, PT, R25, UR12, PT ;  /* 0x0000000c19007c0c */ /* 0x000fc4000bf26070 */
[----:B------:R-:W-:Y:S01]  /*0760*/  SHF.R.S32.HI R27, RZ, 0x1f, R25 ;  /* 0x0000001fff1b7819 */ /* 0x000fe20000011419 */
[----:B------:R-:W-:Y:S02]  /*0770*/  @!P0 IMAD R13, R31, R13, R8 ;  /* 0x0000000d1f0d8224 */ /* 0x000fe400078e0208 */
[----:B------:R-:W1:Y:S01]  /*0780*/  @!P2 LDC.64 R8, c[0x0][0x3f8] ;  /* 0x0000fe00ff08ab82 */ /* 0x000e620000000a00 */
[----:B------:R-:W-:Y:S02]  /*0790*/  ISETP.GE.AND.EX P1, PT, R27, UR13, PT, P1 ;  /* 0x0000000d1b007c0c */ /* 0x000fe4000bf26310 */
[----:B------:R-:W-:Y:S02]  /*07a0*/  @!P0 MOV R20, R56 ;  /* 0x0000003800148202 */ /* 0x000fe40000000f00 */
[----:B------:R-:W-:-:S03]  /*07b0*/  @!P0 MOV R21, R59 ;  /* 0x0000003b00158202 */ /* 0x000fc60000000f00 */
[----:B------:R-:W-:Y:S01]  /*07c0*/  @!P0 IMAD.WIDE.U32 R20, R31, R12, R20 ;  /* 0x0000000c1f148225 */ /* 0x000fe200078e0014 */
[C---:B---3--:R-:W-:Y:S02]  /*07d0*/  @!P3 IADD3 R16, P4, PT, R19.reuse, R16, RZ ;  /* 0x000000101310b210 */ /* 0x048fe40007f9e0ff */
[----:B0-----:R-:W-:Y:S02]  /*07e0*/  @!P3 IADD3 R10, P5, PT, R19, R10, RZ ;  /* 0x0000000a130ab210 */ /* 0x001fe40007fbe0ff */
[----:B------:R-:W-:Y:S02]  /*07f0*/  @!P0 IADD3 R31, PT, PT, R21, R13, RZ ;  /* 0x0000000d151f8210 */ /* 0x000fe40007ffe0ff */
[----:B------:R-:W0:Y:S01]  /*0800*/  @!P1 LDC.64 R12, c[0x0][0x3f8] ;  /* 0x0000fe00ff0c9b82 */ /* 0x000e220000000a00 */
[C---:B------:R-:W-:Y:S02]  /*0810*/  @!P3 IADD3.X R17, PT, PT, R18.reuse, R17, RZ, P4, !PT ;  /* 0x000000111211b210 */ /* 0x040fe400027fe4ff */
[----:B------:R-:W-:-:S05]  /*0820*/  @!P3 IADD3.X R11, PT, PT, R18, R11, RZ, P5, !PT ;  /* 0x0000000b120bb210 */ /* 0x000fca0002ffe4ff */
[----:B------:R-:W3:Y:S01]  /*0830*/  @!P0 LDC.64 R18, c[0x0][0x398] ;  /* 0x0000e600ff128b82 */ /* 0x000ee20000000a00 */
[----:B------:R-:W-:Y:S01]  /*0840*/  CS2R R40, SRZ ;  /* 0x0000000000287805 */ /* 0x000fe2000001ff00 */
[----:B-1----:R-:W-:Y:S01]  /*0850*/  @!P2 IMAD R22, R23, R8, RZ ;  /* 0x000000081716a224 */ /* 0x002fe200078e02ff */
[C---:B------:R-:W-:Y:S02]  /*0860*/  @!P0 SHF.L.U32 R21, R20.reuse, 0x1, RZ ;  /* 0x0000000114158819 */ /* 0x040fe400000006ff */
[----:B------:R-:W-:Y:S01]  /*0870*/  @!P0 SHF.L.U64.HI R20, R20, 0x1, R31 ;  /* 0x0000000114148819 */ /* 0x000fe2000001021f */
[----:B------:R-:W-:Y:S01]  /*0880*/  @!P2 IMAD R31, R29, R9, R22 ;  /* 0x000000091d1fa224 */ /* 0x000fe200078e0216 */
[----:B------:R1:W5:Y:S01]  /*0890*/  @!P3 LDG.E R41, desc[UR8][R16.64] ;  /* 0x000000081029b981 */ /* 0x000362000c1e1900 */
[----:B------:R-:W-:Y:S02]  /*08a0*/  @!P2 MOV R22, R56 ;  /* 0x000000380016a202 */ /* 0x000fe40000000f00 */
[----:B------:R-:W-:Y:S01]  /*08b0*/  @!P2 MOV R23, R59 ;  /* 0x0000003b0017a202 */ /* 0x000fe20000000f00 */
[----:B------:R4:W5:Y:S01]  /*08c0*/  @!P3 LDG.E R40, desc[UR8][R10.64] ;  /* 0x000000080a28b981 */ /* 0x000962000c1e1900 */
[----:B------:R-:W-:Y:S01]  /*08d0*/  ISETP.GE.U32.AND P4, PT, R47, UR12, PT ;  /* 0x0000000c2f007c0c */ /* 0x000fe2000bf86070 */
[----:B-1----:R-:W1:Y:S03]  /*08e0*/  @!P2 LDC.64 R16, c[0x0][0x3a0] ;  /* 0x0000e800ff10ab82 */ /* 0x002e660000000a00 */
[----:B------:R-:W-:Y:S01]  /*08f0*/  ISETP.GE.AND.EX P4, PT, R5, UR13, PT, P4 ;  /* 0x0000000d05007c0c */ /* 0x000fe2000bf86340 */
[----:B------:R-:W-:Y:S01]  /*0900*/  @!P2 IMAD.WIDE.U32 R22, R29, R8, R22 ;  /* 0x000000081d16a225 */ /* 0x000fe200078e0016 */
[----:B--2---:R-:W-:-:S03]  /*0910*/  @!P0 IADD3 R14, P6, PT, R21, R14, RZ ;  /* 0x0000000e150e8210 */ /* 0x004fc60007fde0ff */
[----:B----4-:R-:W2:Y:S01]  /*0920*/  @!P2 LDC.64 R10, c[0x0][0x398] ;  /* 0x0000e600ff0aab82 */ /* 0x010ea20000000a00 */
[----:B0-----:R-:W-:Y:S01]  /*0930*/  @!P1 IMAD R26, R27, R12, RZ ;  /* 0x0000000c1b1a9224 */ /* 0x001fe200078e02ff */
[----:B------:R-:W-:Y:S02]  /*0940*/  @!P2 IADD3 R27, PT, PT, R23, R31, RZ ;  /* 0x0000001f171ba210 */ /* 0x000fe40007ffe0ff */
[----:B------:R-:W-:Y:S02]  /*0950*/  @!P0 IADD3.X R15, PT, PT, R20, R15, RZ, P6, !PT ;  /* 0x0000000f140f8210 */ /* 0x000fe400037fe4ff */
[----:B------:R-:W-:Y:S02]  /*0960*/  CS2R R38, SRZ ;  /* 0x0000000000267805 */ /* 0x000fe4000001ff00 */
[----:B---3--:R-:W-:Y:S01]  /*0970*/  @!P0 IADD3 R18, P6, PT, R21, R18, RZ ;  /* 0x0000001215128210 */ /* 0x008fe20007fde0ff */
[----:B------:R-:W0:Y:S01]  /*0980*/  @!P1 LDC.64 R8, c[0x0][0x3a0] ;  /* 0x0000e800ff089b82 */ /* 0x000e220000000a00 */
[C---:B------:R-:W-:Y:S01]  /*0990*/  @!P2 SHF.L.U32 R23, R22.reuse, 0x1, RZ ;  /* 0x000000011617a819 */ /* 0x040fe200000006ff */
[----:B------:R-:W-:Y:S01]  /*09a0*/  @!P1 IMAD R29, R25, R13, R26 ;  /* 0x0000000d191d9224 */ /* 0x000fe200078e021a */
[----:B------:R-:W-:Y:S01]  /*09b0*/  @!P2 SHF.L.U64.HI R22, R22, 0x1, R27 ;  /* 0x000000011616a819 */ /* 0x000fe2000001021b */
[----:B------:R3:W5:Y:S01]  /*09c0*/  @!P0 LDG.E R39, desc[UR8][R14.64] ;  /* 0x000000080e278981 */ /* 0x000762000c1e1900 */
[----:B------:R-:W-:-:S03]  /*09d0*/  @!P0 IADD3.X R19, PT, PT, R20, R19, RZ, P6, !PT ;  /* 0x0000001314138210 */ /* 0x000fc600037fe4ff */
[----:B------:R-:W4:Y:S01]  /*09e0*/  LDC.64 R26, c[0x0][0x3b8] ;  /* 0x0000ee00ff1a7b82 */ /* 0x000f220000000a00 */
[----:B------:R-:W-:Y:S01]  /*09f0*/  ISETP.GE.U32.AND P5, PT, R48, UR12, PT ;  /* 0x0000000c30007c0c */ /* 0x000fe2000bfa6070 */
[----:B------:R2:W5:Y:S06]  /*0a00*/  @!P0 LDG.E R38, desc[UR8][R18.64] ;  /* 0x0000000812268981 */ /* 0x00056c000c1e1900 */
[----:B------:R-:W4:Y:S01]  /*0a10*/  @!P4 LDC.64 R20, c[0x0][0x3f8] ;  /* 0x0000fe00ff14cb82 */ /* 0x000f220000000a00 */
[----:B---3--:R-:W-:Y:S02]  /*0a20*/  @!P1 MOV R14, R56 ;  /* 0x00000038000e9202 */ /* 0x008fe40000000f00 */
[----:B------:R-:W-:-:S02]  /*0a30*/  @!P1 MOV R15, R59 ;  /* 0x0000003b000f9202 */ /* 0x000fc40000000f00 */
[----:B------:R-:W-:Y:S02]  /*0a40*/  ISETP.GE.AND.EX P5, PT, R4, UR13, PT, P5 ;  /* 0x0000000d04007c0c */ /* 0x000fe4000bfa6350 */
[----:B-1----:R-:W-:Y:S01]  /*0a50*/  @!P2 IADD3 R16, P0, PT, R23, R16, RZ ;  /* 0x000000101710a210 */ /* 0x002fe20007f1e0ff */
[----:B------:R-:W-:Y:S02]  /*0a60*/  @!P1 IMAD.WIDE.U32 R12, R25, R12, R14 ;  /* 0x0000000c190c9225 */ /* 0x000fe400078e000e */
[----:B------:R-:W1:Y:S01]  /*0a70*/  @!P1 LDC.64 R14, c[0x0][0x398] ;  /* 0x0000e600ff0e9b82 */ /* 0x000e620000000a00 */
[----:B------:R-:W-:Y:S02]  /*0a80*/  @!P2 IADD3.X R17, PT, PT, R22, R17, RZ, P0, !PT ;  /* 0x000000111611a210 */ /* 0x000fe400007fe4ff */
[----:B--2---:R-:W-:Y:S02]  /*0a90*/  @!P2 IADD3 R10, P0, PT, R23, R10, RZ ;  /* 0x0000000a170aa210 */ /* 0x004fe40007f1e0ff */
[----:B------:R-:W-:-:S02]  /*0aa0*/  CS2R R36, SRZ ;  /* 0x0000000000247805 */ /* 0x000fc4000001ff00 */
[----:B------:R-:W-:Y:S02]  /*0ab0*/  @!P1 IADD3 R13, PT, PT, R13, R29, RZ ;  /* 0x0000001d0d0d9210 */ /* 0x000fe40007ffe0ff */
[----:B------:R-:W-:Y:S02]  /*0ac0*/  @!P1 SHF.L.U32 R23, R12, 0x1, RZ ;  /* 0x000000010c179819 */ /* 0x000fe400000006ff */
[----:B------:R-:W-:Y:S02]  /*0ad0*/  CS2R R34, SRZ ;  /* 0x0000000000227805 */ /* 0x000fe4000001ff00 */
[----:B------:R-:W-:Y:S01]  /*0ae0*/  ISETP.GE.U32.AND P3, PT, R46, UR12, PT ;  /* 0x0000000c2e007c0c */ /* 0x000fe2000bf66070 */
[----:B------:R2:W5:Y:S01]  /*0af0*/  @!P2 LDG.E R36, desc[UR8][R16.64] ;  /* 0x000000081024a981 */ /* 0x000562000c1e1900 */
[----:B------:R-:W-:Y:S01]  /*0b00*/  @!P2 IADD3.X R11, PT, PT, R22, R11, RZ, P0, !PT ;  /* 0x0000000b160ba210 */ /* 0x000fe200007fe4ff */
[----:B------:R-:W3:Y:S01]  /*0b10*/  @!P5 LDC.64 R18, c[0x0][0x3f8] ;  /* 0x0000fe00ff12db82 */ /* 0x000ee20000000a00 */
[----:B------:R-:W-:-:S02]  /*0b20*/  @!P1 SHF.L.U64.HI R28, R12, 0x1, R13 ;  /* 0x000000010c1c9819 */ /* 0x000fc4000001020d */
[----:B0-----:R-:W-:Y:S01]  /*0b30*/  @!P1 IADD3 R8, P0, PT, R23, R8, RZ ;  /* 0x0000000817089210 */ /* 0x001fe20007f1e0ff */
[----:B----4-:R-:W-:Y:S01]  /*0b40*/  IMAD.WIDE R26, R44, 0x8, R26 ;  /* 0x000000082c1a7825 */ /* 0x010fe200078e021a */
[----:B------:R-:W-:Y:S01]  /*0b50*/  ISETP.GE.AND.EX P3, PT, R6, UR13, PT, P3 ;  /* 0x0000000d06007c0c */ /* 0x000fe2000bf66330 */
[----:B------:R0:W5:Y:S01]  /*0b60*/  @!P2 LDG.E R35, desc[UR8][R10.64] ;  /* 0x000000080a23a981 */ /* 0x000162000c1e1900 */
[----:B------:R-:W-:Y:S01]  /*0b70*/  @!P1 IADD3.X R9, PT, PT, R28, R9, RZ, P0, !PT ;  /* 0x000000091c099210 */ /* 0x000fe200007fe4ff */
[----:B--2---:R-:W2:Y:S01]  /*0b80*/  @!P4 LDC.64 R16, c[0x0][0x3a0] ;  /* 0x0000e800ff10cb82 */ /* 0x004ea20000000a00 */
[----:B------:R-:W-:-:S03]  /*0b90*/  @!P4 IMAD R12, R5, R20, RZ ;  /* 0x00000014050cc224 */ /* 0x000fc600078e02ff */
[----:B------:R-:W5:Y:S01]  /*0ba0*/  @!P1 LDG.E R34, desc[UR8][R8.64] ;  /* 0x0000000808229981 */ /* 0x000f62000c1e1900 */
[----:B0-----:R-:W-:Y:S02]  /*0bb0*/  @!P4 MOV R10, R56 ;  /* 0x00000038000ac202 */ /* 0x001fe40000000f00 */
[----:B------:R-:W-:Y:S01]  /*0bc0*/  @!P4 MOV R11, R59 ;  /* 0x0000003b000bc202 */ /* 0x000fe20000000f00 */
[C---:B------:R-:W-:Y:S02]  /*0bd0*/  @!P4 IMAD R25, R47.reuse, R21, R12 ;  /* 0x000000152f19c224 */ /* 0x040fe400078e020c */
[----:B------:R-:W0:Y:S01]  /*0be0*/  @!P3 LDC.64 R12, c[0x0][0x3f8] ;  /* 0x0000fe00ff0cbb82 */ /* 0x000e220000000a00 */
[----:B------:R-:W4:Y:S01]  /*0bf0*/  LDG.E.64 R8, desc[UR8][R26.64] ;  /* 0x000000081a087981 */ /* 0x000f22000c1e1b00 */
[----:B------:R-:W-:-:S06]  /*0c00*/  @!P4 IMAD.WIDE.U32 R20, R47, R20, R10 ;  /* 0x000000142f14c225 */ /* 0x000fcc00078e000a */
[----:B------:R-:W0:Y:S01]  /*0c10*/  @!P4 LDC.64 R10, c[0x0][0x398] ;  /* 0x0000e600ff0acb82 */ /* 0x000e220000000a00 */
[----:B-1----:R-:W-:Y:S02]  /*0c20*/  @!P1 IADD3 R22, P0, PT, R23, R14, RZ ;  /* 0x0000000e17169210 */ /* 0x002fe40007f1e0ff */
[----:B------:R-:W-:Y:S02]  /*0c30*/  @!P4 IADD3 R21, PT, PT, R21, R25, RZ ;  /* 0x000000191515c210 */ /* 0x000fe40007ffe0ff */
[----:B------:R-:W-:Y:S02]  /*0c40*/  MOV R33, RZ ;  /* 0x000000ff00217202 */ /* 0x000fe40000000f00 */
[----:B------:R-:W-:Y:S02]  /*0c50*/  @!P1 IADD3.X R23, PT, PT, R28, R15, RZ, P0, !PT ;  /* 0x0000000f1c179210 */ /* 0x000fe400007fe4ff */
[C---:B------:R-:W-:Y:S01]  /*0c60*/  @!P4 SHF.L.U32 R25, R20.reuse, 0x1, RZ ;  /* 0x000000011419c819 */ /* 0x040fe200000006ff */
[----:B------:R-:W1:Y:S01]  /*0c70*/  @!P5 LDC.64 R14, c[0x0][0x3a0] ;  /* 0x0000e800ff0edb82 */ /* 0x000e620000000a00 */
[----:B------:R-:W-:Y:S01]  /*0c80*/  @!P4 SHF.L.U64.HI R28, R20, 0x1, R21 ;  /* 0x00000001141cc819 */ /* 0x000fe20000010215 */
[----:B---3--:R-:W-:Y:S01]  /*0c90*/  @!P5 IMAD R21, R4, R18, RZ ;  /* 0x000000120415d224 */ /* 0x008fe200078e02ff */
[----:B--2---:R-:W-:Y:S01]  /*0ca0*/  @!P4 IADD3 R20, P0, PT, R25, R16, RZ ;  /* 0x000000101914c210 */ /* 0x004fe20007f1e0ff */
[----:B------:R2:W5:Y:S01]  /*0cb0*/  @!P1 LDG.E R33, desc[UR8][R22.64] ;  /* 0x0000000816219981 */ /* 0x000562000c1e1900 */
[----:B------:R-:W-:Y:S01]  /*0cc0*/  ISETP.NE.AND P1, PT, RZ, UR11, PT ;  /* 0x0000000bff007c0c */ /* 0x000fe2000bf25270 */
[----:B------:R-:W-:Y:S01]  /*0cd0*/  @!P5 IMAD R29, R48, R19, R21 ;  /* 0x00000013301dd224 */ /* 0x000fe200078e0215 */
[----:B------:R-:W-:-:S02]  /*0ce0*/  @!P4 IADD3.X R21, PT, PT, R28, R17, RZ, P0, !PT ;  /* 0x000000111c15c210 */ /* 0x000fc400007fe4ff */
[----:B------:R-:W3:Y:S03]  /*0cf0*/  @!P5 LDC.64 R16, c[0x0][0x398] ;  /* 0x0000e600ff10db82 */ /* 0x000ee60000000a00 */
[----:B------:R0:W5:Y:S01]  /*0d00*/  @!P4 LDG.E R37, desc[UR8][R20.64] ;  /* 0x000000081425c981 */ /* 0x000162000c1e1900 */
[----:B--2---:R-:W-:Y:S02]  /*0d10*/  @!P5 MOV R22, R56 ;  /* 0x000000380016d202 */ /* 0x004fe40000000f00 */
[----:B------:R-:W-:Y:S02]  /*0d20*/  @!P5 MOV R23, R59 ;  /* 0x0000003b0017d202 */ /* 0x000fe40000000f00 */
[----:B0-----:R-:W-:Y:S01]  /*0d30*/  @!P4 IADD3 R26, P0, PT, R25, R10, RZ ;  /* 0x0000000a191ac210 */ /* 0x001fe20007f1e0ff */
[----:B------:R-:W-:Y:S01]  /*0d40*/  @!P5 IMAD.WIDE.U32 R22, R48, R18, R22 ;  /* 0x000000123016d225 */ /* 0x000fe200078e0016 */
[----:B------:R-:W0:Y:S03]  /*0d50*/  @!P3 LDC.64 R20, c[0x0][0x398] ;  /* 0x0000e600ff14bb82 */ /* 0x000e260000000a00 */
[----:B------:R-:W-:Y:S01]  /*0d60*/  @!P3 IMAD R10, R6, R12, RZ ;  /* 0x0000000c060ab224 */ /* 0x000fe200078e02ff */
[----:B------:R-:W-:-:S04]  /*0d70*/  @!P5 IADD3 R23, PT, PT, R23, R29, RZ ;  /* 0x0000001d1717d210 */ /* 0x000fc80007ffe0ff */
[----:B------:R-:W2:Y:S01]  /*0d80*/  @!P3 LDC.64 R18, c[0x0][0x3a0] ;  /* 0x0000e800ff12bb82 */ /* 0x000ea20000000a00 */
[----:B------:R-:W-:Y:S01]  /*0d90*/  @!P4 IADD3.X R27, PT, PT, R28, R11, RZ, P0, !PT ;  /* 0x0000000b1c1bc210 */ /* 0x000fe200007fe4ff */
[----:B------:R-:W-:Y:S01]  /*0da0*/  @!P3 IMAD R31, R46, R13, R10 ;  /* 0x0000000d2e1fb224 */ /* 0x000fe200078e020a */
[C---:B------:R-:W-:Y:S02]  /*0db0*/  @!P5 SHF.L.U32 R25, R22.reuse, 0x1, RZ ;  /* 0x000000011619d819 */ /* 0x040fe400000006ff */
[----:B------:R-:W-:-:S03]  /*0dc0*/  @!P5 SHF.L.U64.HI R30, R22, 0x1, R23 ;  /* 0x00000001161ed819 */ /* 0x000fc60000010217 */
[----:B------:R-:W0:Y:S01]  /*0dd0*/  @P1 LDC.64 R10, c[0x0][0x3b0] ;  /* 0x0000ec00ff0a1b82 */ /* 0x000e220000000a00 */
[----:B------:R-:W-:Y:S02]  /*0de0*/  @!P3 MOV R28, R56 ;  /* 0x00000038001cb202 */ /* 0x000fe40000000f00 */
[----:B------:R-:W-:-:S05]  /*0df0*/  @!P3 MOV R29, R59 ;  /* 0x0000003b001db202 */ /* 0x000fca0000000f00 */
[----:B------:R-:W0:Y:S01]  /*0e00*/  LDC.64 R22, c[0x0][0x3a8] ;  /* 0x0000ea00ff167b82 */ /* 0x000e220000000a00 */
[----:B-1----:R-:W-:Y:S01]  /*0e10*/  @!P5 IADD3 R14, P0, PT, R25, R14, RZ ;  /* 0x0000000e190ed210 */ /* 0x002fe20007f1e0ff */
[----:B------:R-:W-:-:S03]  /*0e20*/  @!P3 IMAD.WIDE.U32 R12, R46, R12, R28 ;  /* 0x0000000c2e0cb225 */ /* 0x000fc600078e001c */
[----:B------:R-:W-:Y:S02]  /*0e30*/  @!P5 IADD3.X R15, PT, PT, R30, R15, RZ, P0, !PT ;  /* 0x0000000f1e0fd210 */ /* 0x000fe400007fe4ff */
[----:B---3--:R-:W-:Y:S02]  /*0e40*/  @!P5 IADD3 R16, P0, PT, R25, R16, RZ ;  /* 0x000000101910d210 */ /* 0x008fe40007f1e0ff */
[----:B------:R-:W-:Y:S02]  /*0e50*/  @!P3 IADD3 R25, PT, PT, R13, R31, RZ ;  /* 0x0000001f0d19b210 */ /* 0x000fe40007ffe0ff */
[----:B------:R-:W-:Y:S02]  /*0e60*/  CS2R R50, SRZ ;  /* 0x0000000000327805 */ /* 0x000fe4000001ff00 */
[C---:B------:R-:W-:Y:S02]  /*0e70*/  @!P3 SHF.L.U32 R13, R12.reuse, 0x1, RZ ;  /* 0x000000010c0db819 */ /* 0x040fe400000006ff */
[----:B------:R-:W-:-:S02]  /*0e80*/  @!P3 SHF.L.U64.HI R12, R12, 0x1, R25 ;  /* 0x000000010c0cb819 */ /* 0x000fc40000010219 */
[----:B------:R-:W-:Y:S01]  /*0e90*/  @!P5 IADD3.X R17, PT, PT, R30, R17, RZ, P0, !PT ;  /* 0x000000111e11d210 */ /* 0x000fe200007fe4ff */
[----:B------:R1:W5:Y:S01]  /*0ea0*/  @!P5 LDG.E R50, desc[UR8][R14.64] ;  /* 0x000000080e32d981 */ /* 0x000362000c1e1900 */
[----:B------:R-:W-:Y:S02]  /*0eb0*/  LEA R25, R55, R24, 0x4 ;  /* 0x0000001837197211 */ /* 0x000fe400078e20ff */
[C---:B--2---:R-:W-:Y:S02]  /*0ec0*/  @!P3 IADD3 R18, P0, PT, R13.reuse, R18, RZ ;  /* 0x000000120d12b210 */ /* 0x044fe40007f1e0ff */
[----:B------:R-:W-:Y:S02]  /*0ed0*/  CS2R R52, SRZ ;  /* 0x0000000000347805 */ /* 0x000fe4000001ff00 */
[----:B0-----:R-:W-:Y:S01]  /*0ee0*/  @!P3 IADD3 R20, P2, PT, R13, R20, RZ ;  /* 0x000000140d14b210 */ /* 0x001fe20007f5e0ff */
[----:B------:R0:W5:Y:S01]  /*0ef0*/  @!P5 LDG.E R51, desc[UR8][R16.64] ;  /* 0x000000081033d981 */ /* 0x000162000c1e1900 */
[----:B------:R-:W-:-:S02]  /*0f00*/  @!P3 IADD3.X R19, PT, PT, R12, R19, RZ, P0, !PT ;  /* 0x000000130c13b210 */ /* 0x000fc400007fe4ff */
[----:B------:R-:W-:Y:S01]  /*0f10*/  @!P3 IADD3.X R21, PT, PT, R12, R21, RZ, P2, !PT ;  /* 0x000000150c15b210 */ /* 0x000fe200017fe4ff */
[C---:B-1----:R-:W-:Y:S01]  /*0f20*/  @P1 IMAD.WIDE R14, R25.reuse, 0x4, R10 ;  /* 0x00000004190e1825 */ /* 0x042fe200078e020a */
[----:B------:R-:W-:Y:S02]  /*0f30*/  MOV R49, RZ ;  /* 0x000000ff00317202 */ /* 0x000fe40000000f00 */
[----:B------:R-:W-:Y:S01]  /*0f40*/  CS2R R10, SRZ ;  /* 0x00000000000a7805 */ /* 0x000fe2000001ff00 */
[----:B------:R1:W5:Y:S01]  /*0f50*/  @!P3 LDG.E R53, desc[UR8][R18.64] ;  /* 0x000000081235b981 */ /* 0x000362000c1e1900 */
[----:B------:R-:W-:-:S03]  /*0f60*/  IMAD.WIDE R12, R25, 0x4, R22 ;  /* 0x00000004190c7825 */ /* 0x000fc600078e0216 */
[----:B------:R1:W5:Y:S04]  /*0f70*/  @!P4 LDG.E R49, desc[UR8][R26.64] ;  /* 0x000000081a31c981 */ /* 0x000368000c1e1900 */
[----:B------:R1:W5:Y:S04]  /*0f80*/  @!P3 LDG.E R52, desc[UR8][R20.64] ;  /* 0x000000081434b981 */ /* 0x000368000c1e1900 */
[----:B------:R1:W5:Y:S04]  /*0f90*/  @P1 LDG.E.64 R10, desc[UR8][R14.64] ;  /* 0x000000080e0a1981 */ /* 0x000368000c1e1b00 */
[----:B------:R-:W5:Y:S01]  /*0fa0*/  LDG.E.64 R12, desc[UR8][R12.64] ;  /* 0x000000080c0c7981 */ /* 0x000f62000c1e1b00 */
[----:B------:R-:W-:Y:S01]  /*0fb0*/  UISETP.NE.AND UP0, UPT, UR11, URZ, UPT ;  /* 0x000000ff0b00728c */ /* 0x000fe2000bf05270 */
[----:B----4-:R-:W-:-:S05]  /*0fc0*/  FFMA.FTZ R9, -R8, R8, R9 ;  /* 0x0000000808097223 */ /* 0x010fca0000010109 */
[----:B------:R-:W-:-:S13]  /*0fd0*/  FSETP.GTU.FTZ.AND P0, PT, R9, RZ, PT ;  /* 0x000000ff0900720b */ /* 0x000fda0003f1c000 */
[----:B0-----:R-:W0:Y:S02]  /*0fe0*/  @P0 LDC R16, c[0x0][0x3c0] ;  /* 0x0000f000ff100b82 */ /* 0x001e240000000800 */
[----:B0-----:R-:W-:Y:S01]  /*0ff0*/  @P0 FADD.FTZ R16, R9, R16 ;  /* 0x0000001009100221 */ /* 0x001fe20000010000 */
[----:B------:R-:W-:-:S06]  /*1000*/  MOV R9, 0x3f800000 ;  /* 0x3f80000000097802 */ /* 0x000fcc0000000f00 */
[----:B------:R1:W0:Y:S01]  /*1010*/  @P0 MUFU.RSQ R9, R16 ;  /* 0x0000001000090308 */ /* 0x0002220000001400 */
[----:B------:R-:W-:Y:S05]  /*1020*/  BRA.U UP0, `(.L_x_697) ;  /* 0x0000000900447547 */ /* 0x000fea000b800000 */
[--C-:B-----5:R-:W-:Y:S02]  /*1030*/  HADD2.F32 R17, -RZ, R43.reuse.H0_H0 ;  /* 0x2000002bff117230 */ /* 0x120fe40000004100 */
[----:B-1----:R-:W-:Y:S02]  /*1040*/  HADD2.F32 R19, -RZ, R43.H1_H1 ;  /* 0x3000002bff137230 */ /* 0x002fe40000004100 */
[--C-:B------:R-:W-:Y:S02]  /*1050*/  HADD2.F32 R15, -RZ, R42.reuse.H0_H0 ;  /* 0x2000002aff0f7230 */ /* 0x100fe40000004100 */
[C---:B------:R-:W-:Y:S01]  /*1060*/  FADD.FTZ R16, -R8.reuse, R17 ;  /* 0x0000001108107221 */ /* 0x040fe20000010100 */
[----:B------:R-:W-:Y:S02]  /*1070*/  HADD2.F32 R14, -RZ, R42.H1_H1 ;  /* 0x3000002aff0e7230 */ /* 0x000fe40000004100 */
[----:B------:R-:W-:Y:S01]  /*1080*/  FADD.FTZ R18, -R8, R19 ;  /* 0x0000001308127221 */ /* 0x000fe20000010100 */
[----:B------:R-:W-:-:S02]  /*1090*/  HADD2.F32 R23, -RZ, R41.H0_H0 ;  /* 0x20000029ff177230 */ /* 0x000fc40000004100 */
[----:B------:R-:W-:Y:S01]  /*10a0*/  FMUL.FTZ R17, R12, R15 ;  /* 0x0000000f0c117220 */ /* 0x000fe20000410000 */
[-C--:B0-----:R-:W-:Y:S01]  /*10b0*/  FMUL.FTZ R16, R16, R9.reuse ;  /* 0x0000000910107220 */ /* 0x081fe20000410000 */
[----:B------:R-:W-:Y:S02]  /*10c0*/  HADD2.F32 R25, -RZ, R41.H1_H1 ;  /* 0x30000029ff197230 */ /* 0x000fe40000004100 */
[----:B------:R-:W-:Y:S01]  /*10d0*/  FMUL.FTZ R20, R13, R14 ;  /* 0x0000000e0d147220 */ /* 0x000fe20000410000 */
[----:B------:R-:W-:Y:S01]  /*10e0*/  FMUL.FTZ R21, R18, R9 ;  /* 0x0000000912157220 */ /* 0x000fe20000410000 */
[----:B------:R-:W-:Y:S01]  /*10f0*/  FADD.FTZ R19, RZ, R17 ;  /* 0x00000011ff137221 */ /* 0x000fe20000010000 */
[----:B------:R-:W-:Y:S01]  /*1100*/  FFMA.FTZ R18, R16, R17, RZ ;  /* 0x0000001110127223 */ /* 0x000fe200000100ff */
[--C-:B------:R-:W-:Y:S02]  /*1110*/  HADD2.F32 R27, -RZ, R40.reuse.H0_H0 ;  /* 0x20000028ff1b7230 */ /* 0x100fe40000004100 */
[C---:B------:R-:W-:Y:S01]  /*1120*/  FADD.FTZ R22, -R8.reuse, R23 ;  /* 0x0000001708167221 */ /* 0x040fe20000010100 */
[----:B------:R-:W-:Y:S01]  /*1130*/  FADD.FTZ R24, -R8, R25 ;  /* 0x0000001908187221 */ /* 0x000fe20000010100 */
[----:B------:R-:W-:Y:S01]  /*1140*/  FADD.FTZ R17, R20, R19 ;  /* 0x0000001314117221 */ /* 0x000fe20000010000 */
[----:B------:R-:W-:Y:S01]  /*1150*/  FFMA.FTZ R20, R21, R20, R18 ;  /* 0x0000001415147223 */ /* 0x000fe20000010012 */
[----:B------:R-:W-:Y:S01]  /*1160*/  FFMA.FTZ R26, R15, R16, RZ ;  /* 0x000000100f1a7223 */ /* 0x000fe200000100ff */
[----:B------:R-:W-:-:S02]  /*1170*/  HADD2.F32 R18, -RZ, R40.H1_H1 ;  /* 0x30000028ff127230 */ /* 0x000fc40000004100 */
[----:B------:R-:W-:Y:S01]  /*1180*/  FADD.FTZ R16, RZ, R15 ;  /* 0x0000000fff107221 */ /* 0x000fe20000010000 */
[----:B------:R-:W-:Y:S01]  /*1190*/  FMUL.FTZ R23, R22, R9 ;  /* 0x0000000916177220 */ /* 0x000fe20000410000 */
[----:B------:R-:W-:Y:S01]  /*11a0*/  FFMA.FTZ R29, R14, R21, RZ ;  /* 0x000000150e1d7223 */ /* 0x000fe200000100ff */
[----:B------:R-:W-:Y:S01]  /*11b0*/  FADD.FTZ R15, RZ, R14 ;  /* 0x0000000eff0f7221 */ /* 0x000fe20000010000 */
[----:B------:R-:W-:Y:S01]  /*11c0*/  FMUL.FTZ R25, R24, R9 ;  /* 0x0000000918197220 */ /* 0x000fe20000410000 */
[----:B------:R-:W-:Y:S01]  /*11d0*/  FMUL.FTZ R22, R12, R27 ;  /* 0x0000001b0c167220 */ /* 0x000fe20000410000 */
[----:B------:R-:W-:Y:S02]  /*11e0*/  HADD2.F32 R19, -RZ, R39.H0_H0 ;  /* 0x20000027ff137230 */ /* 0x000fe40000004100 */
[C---:B------:R-:W-:Y:S01]  /*11f0*/  FADD.FTZ R15, R18.reuse, R15 ;  /* 0x0000000f120f7221 */ /* 0x040fe20000010000 */
[----:B------:R-:W-:Y:S01]  /*1200*/  FFMA.FTZ R14, R18, R25, R29 ;  /* 0x00000019120e7223 */ /* 0x000fe2000001001d */
[----:B------:R-:W-:Y:S01]  /*1210*/  FMUL.FTZ R18, R13, R18 ;  /* 0x000000120d127220 */ /* 0x000fe20000410000 */
[----:B------:R-:W-:Y:S01]  /*1220*/  FADD.FTZ R17, R17, R22 ;  /* 0x0000001611117221 */ /* 0x000fe20000010000 */
[----:B------:R-:W-:Y:S01]  /*1230*/  FFMA.FTZ R20, R23, R22, R20 ;  /* 0x0000001617147223 */ /* 0x000fe20000010014 */
[----:B------:R-:W-:-:S02]  /*1240*/  HADD2.F32 R22, -RZ, R38.H0_H0 ;  /* 0x20000026ff167230 */ /* 0x000fc40000004100 */
[----:B------:R-:W-:Y:S01]  /*1250*/  FADD.FTZ R24, -R8, R19 ;  /* 0x0000001308187221 */ /* 0x000fe20000010100 */
[----:B------:R-:W-:Y:S01]  /*1260*/  FADD.FTZ R17, R18, R17 ;  /* 0x0000001112117221 */ /* 0x000fe20000010000 */
[----:B------:R-:W-:Y:S01]  /*1270*/  FFMA.FTZ R21, R27, R23, R26 ;  /* 0x000000171b157223 */ /* 0x000fe2000001001a */
[----:B------:R-:W-:Y:S01]  /*1280*/  FFMA.FTZ R18, R25, R18, R20 ;  /* 0x0000001219127223 */ /* 0x000fe20000010014 */
[----:B------:R-:W-:Y:S01]  /*1290*/  FMUL.FTZ R23, R24, R9 ;  /* 0x0000000918177220 */ /* 0x000fe20000410000 */
[----:B------:R-:W-:Y:S02]  /*12a0*/  HADD2.F32 R19, -RZ, R39.H1_H1 ;  /* 0x30000027ff137230 */ /* 0x000fe40000004100 */
[----:B------:R-:W-:Y:S01]  /*12b0*/  FMUL.FTZ R20, R12, R22 ;  /* 0x000000160c147220 */ /* 0x000fe20000410000 */
[----:B------:R-:W-:Y:S01]  /*12c0*/  FADD.FTZ R16, R27, R16 ;  /* 0x000000101b107221 */ /* 0x000fe20000010000 */
[----:B------:R-:W-:Y:S02]  /*12d0*/  HADD2.F32 R25, -RZ, R50.H0_H0 ;  /* 0x20000032ff197230 */ /* 0x000fe40000004100 */
[----:B------:R-:W-:Y:S01]  /*12e0*/  FFMA.FTZ R21, R22, R23, R21 ;  /* 0x0000001716157223 */ /* 0x000fe20000010015 */
[----:B------:R-:W-:Y:S01]  /*12f0*/  FADD.FTZ R17, R17, R20 ;  /* 0x0000001411117221 */ /* 0x000fe20000010000 */
[----:B------:R-:W-:Y:S01]  /*1300*/  FFMA.FTZ R18, R23, R20, R18 ;  /* 0x0000001417127223 */ /* 0x000fe20000010012 */
[----:B------:R-:W-:Y:S01]  /*1310*/  FADD.FTZ R16, R16, R22 ;  /* 0x0000001610107221 */ /* 0x000fe20000010000 */
[----:B------:R-:W-:Y:S01]  /*1320*/  FADD.FTZ R20, -R8, R19 ;  /* 0x0000001308147221 */ /* 0x000fe20000010100 */
[----:B------:R-:W-:-:S02]  /*1330*/  HADD2.F32 R19, -RZ, R38.H1_H1 ;  /* 0x30000026ff137230 */ /* 0x000fc40000004100 */
[----:B------:R-:W-:Y:S01]  /*1340*/  FADD.FTZ R22, -R8, R25 ;  /* 0x0000001908167221 */ /* 0x000fe20000010100 */
[----:B------:R-:W-:Y:S02]  /*1350*/  HADD2.F32 R25, -RZ, R50.H1_H1 ;  /* 0x30000032ff197230 */ /* 0x000fe40000004100 */
[-C--:B------:R-:W-:Y:S01]  /*1360*/  FMUL.FTZ R23, R20, R9.reuse ;  /* 0x0000000914177220 */ /* 0x080fe20000410000 */
[--C-:B------:R-:W-:Y:S02]  /*1370*/  HADD2.F32 R24, -RZ, R51.reuse.H0_H0 ;  /* 0x20000033ff187230 */ /* 0x100fe40000004100 */
[----:B------:R-:W-:Y:S01]  /*1380*/  FMUL.FTZ R20, R22, R9 ;  /* 0x0000000916147220 */ /* 0x000fe20000410000 */
[----:B------:R-:W-:Y:S01]  /*1390*/  FMUL.FTZ R22, R13, R19 ;  /* 0x000000130d167220 */ /* 0x000fe20000410000 */
[----:B------:R-:W-:Y:S01]  /*13a0*/  FFMA.FTZ R14, R19, R23, R14 ;  /* 0x00000017130e7223 */ /* 0x000fe2000001000e */
[----:B------:R-:W-:Y:S01]  /*13b0*/  FADD.FTZ R15, R15, R19 ;  /* 0x000000130f0f7221 */ /* 0x000fe20000010000 */
[----:B------:R-:W-:Y:S01]  /*13c0*/  FADD.FTZ R16, R16, R24 ;  /* 0x0000001810107221 */ /* 0x000fe20000010000 */
[----:B------:R-:W-:Y:S01]  /*13d0*/  FFMA.FTZ R23, R23, R22, R18 ;  /* 0x0000001617177223 */ /* 0x000fe20000010012 */
[----:B------:R-:W-:Y:S01]  /*13e0*/  FADD.FTZ R18, -R8, R25 ;  /* 0x0000001908127221 */ /* 0x000fe20000010100 */
[----:B------:R-:W-:Y:S01]  /*13f0*/  FFMA.FTZ R21, R24, R20, R21 ;  /* 0x0000001418157223 */ /* 0x000fe20000010015 */
[----:B------:R-:W-:Y:S01]  /*1400*/  FMUL.FTZ R24, R12, R24 ;  /* 0x000000180c187220 */ /* 0x000fe20000410000 */
[----:B------:R-:W-:-:S02]  /*1410*/  HADD2.F32 R19, -RZ, R51.H1_H1 ;  /* 0x30000033ff137230 */ /* 0x000fc40000004100 */
[----:B------:R-:W-:Y:S01]  /*1420*/  FMUL.FTZ R18, R18, R9 ;  /* 0x0000000912127220 */ /* 0x000fe20000410000 */
[----:B------:R-:W-:Y:S01]  /*1430*/  FADD.FTZ R17, R22, R17 ;  /* 0x0000001116117221 */ /* 0x000fe20000010000 */
[--C-:B------:R-:W-:Y:S02]  /*1440*/  HADD2.F32 R27, -RZ, R37.reuse.H0_H0 ;  /* 0x20000025ff1b7230 */ /* 0x100fe40000004100 */
[----:B------:R-:W-:Y:S01]  /*1450*/  FFMA.FTZ R25, R20, R24, R23 ;  /* 0x0000001814197223 */ /* 0x000fe20000010017 */
[----:B------:R-:W-:Y:S01]  /*1460*/  FMUL.FTZ R23, R13, R19 ;  /* 0x000000130d177220 */ /* 0x000fe20000410000 */
[----:B------:R-:W-:Y:S01]  /*1470*/  FADD.FTZ R15, R15, R19 ;  /* 0x000000130f0f7221 */ /* 0x000fe20000010000 */
[----:B------:R-:W-:Y:S01]  /*1480*/  FFMA.FTZ R14, R19, R18, R14 ;  /* 0x00000012130e7223 */ /* 0x000fe2000001000e */
[----:B------:R-:W-:Y:S01]  /*1490*/  FADD.FTZ R22, R17, R24 ;  /* 0x0000001811167221 */ /* 0x000fe20000010000 */
[----:B------:R-:W-:Y:S02]  /*14a0*/  HADD2.F32 R19, -RZ, R37.H1_H1 ;  /* 0x30000025ff137230 */ /* 0x000fe40000004100 */
[----:B------:R-:W-:Y:S01]  /*14b0*/  FADD.FTZ R24, -R8, R27 ;  /* 0x0000001b08187221 */ /* 0x000fe20000010100 */
[----:B------:R-:W-:Y:S01]  /*14c0*/  FFMA.FTZ R18, R18, R23, R25 ;  /* 0x0000001712127223 */ /* 0x000fe20000010019 */
[----:B------:R-:W-:Y:S01]  /*14d0*/  FADD.FTZ R17, R23, R22 ;  /* 0x0000001617117221 */ /* 0x000fe20000010000 */
[----:B------:R-:W-:-:S02]  /*14e0*/  HADD2.F32 R20, -RZ, R49.H0_H0 ;  /* 0x20000031ff147230 */ /* 0x000fc40000004100 */
[----:B------:R-:W-:Y:S01]  /*14f0*/  FADD.FTZ R26, -R8, R19 ;  /* 0x00000013081a7221 */ /* 0x000fe20000010100 */
[-C--:B------:R-:W-:Y:S01]  /*1500*/  FMUL.FTZ R23, R24, R9.reuse ;  /* 0x0000000918177220 */ /* 0x080fe20000410000 */
[----:B------:R-:W-:Y:S02]  /*1510*/  HADD2.F32 R22, -RZ, R49.H1_H1 ;  /* 0x30000031ff167230 */ /* 0x000fe40000004100 */
[----:B------:R-:W-:Y:S02]  /*1520*/  HADD2.F32 R25, -RZ, R36.H0_H0 ;  /* 0x20000024ff197230 */ /* 0x000fe40000004100 */
[----:B------:R-:W-:Y:S01]  /*1530*/  FMUL.FTZ R19, R26, R9 ;  /* 0x000000091a137220 */ /* 0x000fe20000410000 */
[----:B------:R-:W-:Y:S01]  /*1540*/  FADD.FTZ R16, R16, R20 ;  /* 0x0000001410107221 */ /* 0x000fe20000010000 */
[----:B------:R-:W-:Y:S01]  /*1550*/  FFMA.FTZ R21, R20, R23, R21 ;  /* 0x0000001714157223 */ /* 0x000fe20000010015 */
[----:B------:R-:W-:Y:S01]  /*1560*/  FMUL.FTZ R20, R12, R20 ;  /* 0x000000140c147220 */ /* 0x000fe20000410000 */
[----:B------:R-:W-:Y:S01]  /*1570*/  FADD.FTZ R15, R15, R22 ;  /* 0x000000160f0f7221 */ /* 0x000fe20000010000 */
[----:B------:R-:W-:Y:S01]  /*1580*/  FFMA.FTZ R14, R22, R19, R14 ;  /* 0x00000013160e7223 */ /* 0x000fe2000001000e */
[----:B------:R-:W-:Y:S01]  /*1590*/  FMUL.FTZ R22, R13, R22 ;  /* 0x000000160d167220 */ /* 0x000fe20000410000 */
[----:B------:R-:W-:Y:S01]  /*15a0*/  FFMA.FTZ R18, R23, R20, R18 ;  /* 0x0000001417127223 */ /* 0x000fe20000010012 */
[----:B------:R-:W-:Y:S01]  /*15b0*/  FADD.FTZ R26, -R8, R25 ;  /* 0x00000019081a7221 */ /* 0x000fe20000010100 */
[----:B------:R-:W-:-:S02]  /*15c0*/  HADD2.F32 R24, -RZ, R35.H0_H0 ;  /* 0x20000023ff187230 */ /* 0x000fc40000004100 */
[----:B------:R-:W-:Y:S01]  /*15d0*/  FADD.FTZ R17, R17, R20 ;  /* 0x0000001411117221 */ /* 0x000fe20000010000 */
[----:B------:R-:W-:Y:S01]  /*15e0*/  FFMA.FTZ R18, R19, R22, R18 ;  /* 0x0000001613127223 */ /* 0x000fe20000010012 */
[----:B------:R-:W-:Y:S01]  /*15f0*/  FMUL.FTZ R23, R26, R9 ;  /* 0x000000091a177220 */ /* 0x000fe20000410000 */
[----:B------:R-:W-:Y:S02]  /*1600*/  HADD2.F32 R19, -RZ, R36.H1_H1 ;  /* 0x30000024ff137230 */ /* 0x000fe40000004100 */
[----:B------:R-:W-:Y:S01]  /*1610*/  FADD.FTZ R20, R22, R17 ;  /* 0x0000001116147221 */ /* 0x000fe20000010000 */
[----:B------:R-:W-:Y:S01]  /*1620*/  FMUL.FTZ R25, R12, R24 ;  /* 0x000000180c197220 */ /* 0x000fe20000410000 */
[----:B------:R-:W-:Y:S01]  /*1630*/  FFMA.FTZ R21, R24, R23, R21 ;  /* 0x0000001718157223 */ /* 0x000fe20000010015 */
[----:B------:R-:W-:Y:S02]  /*1640*/  HADD2.F32 R17, -RZ, R35.H1_H1 ;  /* 0x30000023ff117230 */ /* 0x000fe40000004100 */
[----:B------:R-:W-:Y:S01]  /*1650*/  FADD.FTZ R22, -R8, R19 ;  /* 0x0000001308167221 */ /* 0x000fe20000010100 */
[----:B------:R-:W-:Y:S01]  /*1660*/  FADD.FTZ R20, R20, R25 ;  /* 0x0000001914147221 */ /* 0x000fe20000010000 */
[----:B------:R-:W-:Y:S01]  /*1670*/  FFMA.FTZ R23, R23, R25, R18 ;  /* 0x0000001917177223 */ /* 0x000fe20000010012 */
[----:B------:R-:W-:-:S02]  /*1680*/  HADD2.F32 R25, -RZ, R34.H0_H0 ;  /* 0x20000022ff197230 */ /* 0x000fc40000004100 */
[----:B------:R-:W-:Y:S01]  /*1690*/  FMUL.FTZ R19, R13, R17 ;  /* 0x000000110d137220 */ /* 0x000fe20000410000 */
[--C-:B------:R-:W-:Y:S02]  /*16a0*/  HADD2.F32 R18, -RZ, R33.reuse.H0_H0 ;  /* 0x20000021ff127230 */ /* 0x100fe40000004100 */
[----:B------:R-:W-:Y:S01]  /*16b0*/  FMUL.FTZ R22, R22, R9 ;  /* 0x0000000916167220 */ /* 0x000fe20000410000 */
[----:B------:R-:W-:Y:S02]  /*16c0*/  HADD2.F32 R27, -RZ, R34.H1_H1 ;  /* 0x30000022ff1b7230 */ /* 0x000fe40000004100 */
[----:B------:R-:W-:Y:S01]  /*16d0*/  FADD.FTZ R26, -R8, R25 ;  /* 0x00000019081a7221 */ /* 0x000fe20000010100 */
[----:B------:R-:W-:Y:S01]  /*16e0*/  FADD.FTZ R16, R16, R24 ;  /* 0x0000001810107221 */ /* 0x000fe20000010000 */
[----:B------:R-:W-:Y:S01]  /*16f0*/  FADD.FTZ R25, R19, R20 ;  /* 0x0000001413197221 */ /* 0x000fe20000010000 */
[----:B------:R-:W-:Y:S01]  /*1700*/  FMUL.FTZ R28, R12, R18 ;  /* 0x000000120c1c7220 */ /* 0x000fe20000410000 */
[----:B------:R-:W-:Y:S01]  /*1710*/  FFMA.FTZ R24, R22, R19, R23 ;  /* 0x0000001316187223 */ /* 0x000fe20000010017 */
[----:B------:R-:W-:Y:S01]  /*1720*/  FMUL.FTZ R19, R26, R9 ;  /* 0x000000091a137220 */ /* 0x000fe20000410000 */
[----:B------:R-:W-:-:S02]  /*1730*/  HADD2.F32 R20, -RZ, R33.H1_H1 ;  /* 0x30000021ff147230 */ /* 0x000fc40000004100 */
[C---:B------:R-:W-:Y:S01]  /*1740*/  FADD.FTZ R26, -R8.reuse, R27 ;  /* 0x0000001b081a7221 */ /* 0x040fe20000010100 */
[--C-:B------:R-:W-:Y:S02]  /*1750*/  HADD2.F32 R29, -RZ, R53.reuse.H0_H0 ;  /* 0x20000035ff1d7230 */ /* 0x100fe40000004100 */
[----:B------:R-:W-:Y:S01]  /*1760*/  FADD.FTZ R27, R25, R28 ;  /* 0x0000001c191b7221 */ /* 0x000fe20000010000 */
[----:B------:R-:W-:Y:S01]  /*1770*/  FADD.FTZ R25, R15, R17 ;  /* 0x000000110f197221 */ /* 0x000fe20000010000 */
[----:B------:R-:W-:Y:S01]  /*1780*/  FFMA.FTZ R30, R19, R28, R24 ;  /* 0x0000001c131e7223 */ /* 0x000fe20000010018 */
[----:B------:R-:W-:Y:S01]  /*1790*/  FFMA.FTZ R17, R17, R22, R14 ;  /* 0x0000001611117223 */ /* 0x000fe2000001000e */
[----:B------:R-:W-:Y:S02]  /*17a0*/  HADD2.F32 R15, -RZ, R52.H0_H0 ;  /* 0x20000034ff0f7230 */ /* 0x000fe40000004100 */
[----:B------:R-:W-:Y:S01]  /*17b0*/  FMUL.FTZ R28, R13, R20 ;  /* 0x000000140d1c7220 */ /* 0x000fe20000410000 */
[----:B------:R-:W-:Y:S01]  /*17c0*/  FADD.FTZ R22, -R8, R29 ;  /* 0x0000001d08167221 */ /* 0x000fe20000010100 */
[----:B------:R-:W-:-:S02]  /*17d0*/  HADD2.F32 R29, -RZ, R53.H1_H1 ;  /* 0x30000035ff1d7230 */ /* 0x000fc40000004100 */
[----:B------:R-:W-:Y:S01]  /*17e0*/  FMUL.FTZ R23, R26, R9 ;  /* 0x000000091a177220 */ /* 0x000fe20000410000 */
[----:B------:R-:W-:Y:S01]  /*17f0*/  FADD.FTZ R24, R28, R27 ;  /* 0x0000001b1c187221 */ /* 0x000fe20000010000 */
[----:B------:R-:W-:Y:S02]  /*1800*/  HADD2.F32 R14, -RZ, R52.H1_H1 ;  /* 0x30000034ff0e7230 */ /* 0x000fe40000004100 */
[----:B------:R-:W-:Y:S01]  /*1810*/  FMUL.FTZ R31, R12, R15 ;  /* 0x0000000f0c1f7220 */ /* 0x000fe20000410000 */
[----:B------:R-:W-:Y:S01]  /*1820*/  FADD.FTZ R16, R16, R18 ;  /* 0x0000001210107221 */ /* 0x000fe20000010000 */
[----:B------:R-:W-:Y:S01]  /*1830*/  FFMA.FTZ R26, R18, R19, R21 ;  /* 0x00000013121a7223 */ /* 0x000fe20000010015 */
[----:B------:R-:W-:Y:S01]  /*1840*/  FFMA.FTZ R27, R23, R28, R30 ;  /* 0x0000001c171b7223 */ /* 0x000fe2000001001e */
[----:B------:R-:W-:Y:S01]  /*1850*/  FMUL.FTZ R22, R22, R9 ;  /* 0x0000000916167220 */ /* 0x000fe20000410000 */
[----:B------:R-:W-:Y:S01]  /*1860*/  FADD.FTZ R18, -R8, R29 ;  /* 0x0000001d08127221 */ /* 0x000fe20000010100 */
[----:B------:R-:W-:Y:S01]  /*1870*/  FADD.FTZ R19, R24, R31 ;  /* 0x0000001f18137221 */ /* 0x000fe20000010000 */
[----:B------:R-:W-:Y:S01]  /*1880*/  FMUL.FTZ R24, R13, R14 ;  /* 0x0000000e0d187220 */ /* 0x000fe20000410000 */
[----:B------:R-:W-:Y:S01]  /*1890*/  FFMA.FTZ R28, R22, R31, R27 ;  /* 0x0000001f161c7223 */ /* 0x000fe2000001001b */
[----:B------:R-:W-:Y:S01]  /*18a0*/  FMUL.FTZ R21, R18, R9 ;  /* 0x0000000912157220 */ /* 0x000fe20000410000 */
[----:B------:R-:W-:Y:S01]  /*18b0*/  FADD.FTZ R25, R25, R20 ;  /* 0x0000001419197221 */ /* 0x000fe20000010000 */
[----:B------:R-:W-:Y:S01]  /*18c0*/  FFMA.FTZ R17, R20, R23, R17 ;  /* 0x0000001714117223 */ /* 0x000fe20000010011 */
[----:B------:R-:W-:Y:S01]  /*18d0*/  FADD.FTZ R20, R24, R19 ;  /* 0x0000001318147221 */ /* 0x000fe20000010000 */
[----:B------:R-:W-:Y:S01]  /*18e0*/  FADD.FTZ R18, R16, R15 ;  /* 0x0000000f10127221 */ /* 0x000fe20000010000 */
[----:B------:R-:W-:Y:S01]  /*18f0*/  FFMA.FTZ R23, R21, R24, R28 ;  /* 0x0000001815177223 */ /* 0x000fe2000001001c */
[----:B------:R-:W-:Y:S01]  /*1900*/  FFMA.FTZ R16, R15, R22, R26 ;  /* 0x000000160f107223 */ /* 0x000fe2000001001a */
[----:B------:R-:W-:Y:S01]  /*1910*/  FADD.FTZ R19, R25, R14 ;  /* 0x0000000e19137221 */ /* 0x000fe20000010000 */
[----:B------:R-:W-:Y:S01]  /*1920*/  FFMA.FTZ R17, R14, R21, R17 ;  /* 0x000000150e117223 */ /* 0x000fe20000010011 */
[----:B------:R-:W-:Y:S06]  /*1930*/  BRA `(.L_x_698) ;  /* 0x0000001000807947 */ /* 0x000fec0003800000 */
.L_x_697:
[--C-:B-1---5:R-:W-:Y:S02]  /*1940*/  HADD2.F32 R15, -RZ, R43.reuse.H0_H0 ;  /* 0x2000002bff0f7230 */ /* 0x122fe40000004100 */
[----:B------:R-:W-:Y:S02]  /*1950*/  HADD2.F32 R17, -RZ, R43.H1_H1 ;  /* 0x3000002bff117230 */ /* 0x000fe40000004100 */
[--C-:B------:R-:W-:Y:S02]  /*1960*/  HADD2.F32 R21, -RZ, R41.reuse.H0_H0 ;  /* 0x20000029ff157230 */ /* 0x100fe40000004100 */
[----:B------:R-:W-:Y:S01]  /*1970*/  FADD.FTZ R14, -R8, R15 ;  /* 0x0000000f080e7221 */ /* 0x000fe20000010100 */
[----:B------:R-:W-:Y:S02]  /*1980*/  HADD2.F32 R25, -RZ, R41.H1_H1 ;  /* 0x30000029ff197230 */ /* 0x000fe40000004100 */
[----:B------:R-:W-:Y:S02]  /*1990*/  HADD2.F32 R24, -RZ, R42.H0_H0 ;  /* 0x2000002aff187230 */ /* 0x000fe40000004100 */
[----:B0-----:R-:W-:Y:S01]  /*19a0*/  FMUL.FTZ R15, R14, R9 ;  /* 0x000000090e0f7220 */ /* 0x001fe20000410000 */
[C---:B------:R-:W-:Y:S01]  /*19b0*/  FADD.FTZ R14, -R8.reuse, R17 ;  /* 0x00000011080e7221 */ /* 0x040fe20000010100 */
[C---:B------:R-:W-:Y:S01]  /*19c0*/  FADD.FTZ R18, -R8.reuse, R21 ;  /* 0x0000001508127221 */ /* 0x040fe20000010100 */
[----:B------:R-:W-:Y:S01]  /*19d0*/  FADD.FTZ R30, -R8, R25 ;  /* 0x00000019081e7221 */ /* 0x000fe20000010100 */
[--C-:B------:R-:W-:Y:S01]  /*19e0*/  FFMA.FTZ R19, R12, R15, R10.reuse ;  /* 0x0000000f0c137223 */ /* 0x100fe2000001000a */
[-C--:B------:R-:W-:Y:S01]  /*19f0*/  FMUL.FTZ R14, R14, R9.reuse ;  /* 0x000000090e0e7220 */ /* 0x080fe20000410000 */
[-C--:B------:R-:W-:Y:S01]  /*1a00*/  FMUL.FTZ R61, R18, R9.reuse ;  /* 0x00000009123d7220 */ /* 0x080fe20000410000 */
[----:B------:R-:W-:Y:S01]  /*1a10*/  FMUL.FTZ R30, R30, R9 ;  /* 0x000000091e1e7220 */ /* 0x000fe20000410000 */
[----:B------:R-:W-:Y:S01]  /*1a20*/  FMUL.FTZ R16, R19, -1.4426950216293334961 ;  /* 0xbfb8aa3b13107820 */ /* 0x000fe20000410000 */
[----:B------:R-:W-:Y:S01]  /*1a30*/  FFMA.FTZ R17, R13, R14, R11 ;  /* 0x0000000e0d117223 */ /* 0x000fe2000001000b */
[----:B------:R-:W-:Y:S01]  /*1a40*/  FFMA.FTZ R18, R12, R61, R10 ;  /* 0x0000003d0c127223 */ /* 0x000fe2000001000a */
[----:B------:R-:W-:-:S02]  /*1a50*/  HADD2.F32 R25, -RZ, R39.H0_H0 ;  /* 0x20000027ff197230 */ /* 0x000fc40000004100 */
[----:B------:R-:W-:Y:S01]  /*1a60*/  FFMA.FTZ R27, R13, R30, R11 ;  /* 0x0000001e0d1b7223 */ /* 0x000fe2000001000b */
[----:B------:R-:W-:Y:S01]  /*1a70*/  FMUL.FTZ R22, R17, -1.4426950216293334961 ;  /* 0xbfb8aa3b11167820 */ /* 0x000fe20000410000 */
[----:B------:R-:W0:Y:S01]  /*1a80*/  MUFU.EX2 R16, R16 ;  /* 0x0000001000107308 */ /* 0x000e220000000800 */
[----:B------:R-:W-:Y:S01]  /*1a90*/  FMUL.FTZ R23, R18, -1.4426950216293334961 ;  /* 0xbfb8aa3b12177820 */ /* 0x000fe20000410000 */
[----:B------:R-:W-:Y:S01]  /*1aa0*/  FMUL.FTZ R26, R27, -1.4426950216293334961 ;  /* 0xbfb8aa3b1b1a7820 */ /* 0x000fe20000410000 */
[----:B------:R-:W-:Y:S01]  /*1ab0*/  FADD.FTZ R28, -R8, R25 ;  /* 0x00000019081c7221 */ /* 0x000fe20000010100 */
[----:B------:R-:W-:-:S03]  /*1ac0*/  HADD2.F32 R31, -RZ, R42.H1_H1 ;  /* 0x3000002aff1f7230 */ /* 0x000fc60000004100 */
[----:B------:R-:W-:Y:S01]  /*1ad0*/  FMUL.FTZ R25, R28, R9 ;  /* 0x000000091c197220 */ /* 0x000fe20000410000 */
[----:B------:R-:W1:Y:S03]  /*1ae0*/  MUFU.EX2 R22, R22 ;  /* 0x0000001600167308 */ /* 0x000e660000000800 */
[----:B------:R-:W-:-:S05]  /*1af0*/  FFMA.FTZ R29, R12, R25, R10 ;  /* 0x000000190c1d7223 */ /* 0x000fca000001000a */
[----:B------:R-:W2:Y:S01]  /*1b00*/  MUFU.EX2 R23, R23 ;  /* 0x0000001700177308 */ /* 0x000ea20000000800 */
[----:B0-----:R-:W-:-:S07]  /*1b10*/  FADD.FTZ R21, R16, 1 ;  /* 0x3f80000010157421 */ /* 0x001fce0000010000 */
[----:B------:R-:W0:Y:S01]  /*1b20*/  MUFU.RCP R21, R21 ;  /* 0x0000001500157308 */ /* 0x000e220000001000 */
[----:B-1----:R-:W-:-:S07]  /*1b30*/  FADD.FTZ R20, R22, 1 ;  /* 0x3f80000016147421 */ /* 0x002fce0000010000 */
[----:B------:R-:W1:Y:S01]  /*1b40*/  MUFU.RCP R20, R20 ;  /* 0x0000001400147308 */ /* 0x000e620000001000 */
[----:B--2---:R-:W-:-:S07]  /*1b50*/  FADD.FTZ R16, R23, 1 ;  /* 0x3f80000017107421 */ /* 0x004fce0000010000 */
[----:B------:R-:W2:Y:S01]  /*1b60*/  MUFU.RCP R16, R16 ;  /* 0x0000001000107308 */ /* 0x000ea20000001000 */
[----:B0-----:R-:W-:Y:S01]  /*1b70*/  FADD.FTZ R22, -R21, 1 ;  /* 0x3f80000015167421 */ /* 0x001fe20000010100 */
[----:B------:R-:W-:Y:S01]  /*1b80*/  FMUL.FTZ R24, R24, R21 ;  /* 0x0000001518187220 */ /* 0x000fe20000410000 */
[----:B------:R-:W-:Y:S02]  /*1b90*/  HADD2.F32 R21, -RZ, R39.H1_H1 ;  /* 0x30000027ff157230 */ /* 0x000fe40000004100 */
[----:B------:R-:W-:Y:S01]  /*1ba0*/  FFMA.FTZ R19, R19, R22, 1 ;  /* 0x3f80000013137423 */ /* 0x000fe20000010016 */
[----:B-1----:R-:W-:Y:S01]  /*1bb0*/  FADD.FTZ R22, -R20, 1 ;  /* 0x3f80000014167421 */ /* 0x002fe20000010100 */
[----:B------:R-:W-:Y:S01]  /*1bc0*/  FMUL.FTZ R31, R31, R20 ;  /* 0x000000141f1f7220 */ /* 0x000fe20000410000 */
[----:B------:R-:W-:Y:S01]  /*1bd0*/  FADD.FTZ R20, -R8, R21 ;  /* 0x0000001508147221 */ /* 0x000fe20000010100 */
[----:B------:R-:W-:Y:S01]  /*1be0*/  FMUL.FTZ R21, R29, -1.4426950216293334961 ;  /* 0xbfb8aa3b1d157820 */ /* 0x000fe20000410000 */
[----:B------:R-:W-:Y:S01]  /*1bf0*/  FFMA.FTZ R22, R17, R22, 1 ;  /* 0x3f80000011167423 */ /* 0x000fe20000010016 */
[----:B------:R-:W-:Y:S01]  /*1c00*/  FMUL.FTZ R24, R24, R19 ;  /* 0x0000001318187220 */ /* 0x000fe20000410000 */
[----:B------:R-:W0:Y:S01]  /*1c10*/  MUFU.EX2 R17, R26 ;  /* 0x0000001a00117308 */ /* 0x000e220000000800 */
[----:B------:R-:W-:Y:S01]  /*1c20*/  FMUL.FTZ R20, R20, R9 ;  /* 0x0000000914147220 */ /* 0x000fe20000410000 */
[----:B--2---:R-:W-:Y:S01]  /*1c30*/  FADD.FTZ R23, -R16, 1 ;  /* 0x3f80000010177421 */ /* 0x004fe20000010100 */
[----:B------:R-:W-:Y:S01]  /*1c40*/  FMUL.FTZ R31, R31, R22 ;  /* 0x000000161f1f7220 */ /* 0x000fe20000410000 */
[----:B------:R-:W-:Y:S01]  /*1c50*/  FADD.FTZ R60, RZ, R24 ;  /* 0x00000018ff3c7221 */ /* 0x000fe20000010000 */
[----:B------:R-:W-:Y:S01]  /*1c60*/  FFMA.FTZ R19, R13, R20, R11 ;  /* 0x000000140d137223 */ /* 0x000fe2000001000b */
[----:B------:R-:W-:Y:S01]  /*1c70*/  FFMA.FTZ R23, R18, R23, 1 ;  /* 0x3f80000012177423 */ /* 0x000fe20000010017 */
[----:B------:R-:W-:Y:S01]  /*1c80*/  HADD2.F32 R18, -RZ, R40.H0_H0 ;  /* 0x20000028ff127230 */ /* 0x000fe20000004100 */
[----:B------:R-:W1:Y:S04]  /*1c90*/  MUFU.EX2 R21, R21 ;  /* 0x0000001500157308 */ /* 0x000e680000000800 */
[----:B------:R-:W-:Y:S01]  /*1ca0*/  FMUL.FTZ R16, R18, R16 ;  /* 0x0000001012107220 */ /* 0x000fe20000410000 */
[----:B------:R-:W-:-:S03]  /*1cb0*/  FMUL.FTZ R18, R19, -1.4426950216293334961 ;  /* 0xbfb8aa3b13127820 */ /* 0x000fc60000410000 */
[----:B------:R-:W-:Y:S01]  /*1cc0*/  FMUL.FTZ R23, R16, R23 ;  /* 0x0000001710177220 */ /* 0x000fe20000410000 */
[----:B0-----:R-:W-:Y:S01]  /*1cd0*/  FADD.FTZ R28, R17, 1 ;  /* 0x3f800000111c7421 */ /* 0x001fe20000010000 */
[----:B------:R-:W-:Y:S01]  /*1ce0*/  HADD2.F32 R17, -RZ, R50.H0_H0 ;  /* 0x20000032ff117230 */ /* 0x000fe20000004100 */
[----:B------:R-:W0:Y:S01]  /*1cf0*/  MUFU.EX2 R18, R18 ;  /* 0x0000001200127308 */ /* 0x000e220000000800 */
[----:B------:R-:W-:-:S03]  /*1d00*/  FADD.FTZ R60, R60, R23 ;  /* 0x000000173c3c7221 */ /* 0x000fc60000010000 */
[----:B------:R-:W-:Y:S01]  /*1d10*/  FADD.FTZ R16, -R8, R17 ;  /* 0x0000001108107221 */ /* 0x000fe20000010100 */
[----:B-1----:R-:W-:-:S03]  /*1d20*/  FADD.FTZ R54, R21, 1 ;  /* 0x3f80000015367421 */ /* 0x002fc60000010000 */
[----:B------:R-:W1:Y:S01]  /*1d30*/  MUFU.RCP R28, R28 ;  /* 0x0000001c001c7308 */ /* 0x000e620000001000 */
[----:B------:R-:W-:-:S04]  /*1d40*/  FMUL.FTZ R17, R16, R9 ;  /* 0x0000000910117220 */ /* 0x000fc80000410000 */
[----:B------:R-:W-:-:S03]  /*1d50*/  FFMA.FTZ R16, R12, R17, R10 ;  /* 0x000000110c107223 */ /* 0x000fc6000001000a */
[----:B------:R2:W3:Y:S01]  /*1d60*/  MUFU.RCP R21, R54 ;  /* 0x0000003600157308 */ /* 0x0004e20000001000 */
[----:B------:R-:W-:Y:S01]  /*1d70*/  FMUL.FTZ R22, R16, -1.4426950216293334961 ;  /* 0xbfb8aa3b10167820 */ /* 0x000fe20000410000 */
[----:B0-----:R-:W-:-:S06]  /*1d80*/  FADD.FTZ R26, R18, 1 ;  /* 0x3f800000121a7421 */ /* 0x001fcc0000010000 */
[----:B------:R-:W0:Y:S01]  /*1d90*/  MUFU.EX2 R22, R22 ;  /* 0x0000001600167308 */ /* 0x000e220000000800 */
[----:B-1----:R-:W-:Y:S01]  /*1da0*/  FADD.FTZ R18, -R28, 1 ;  /* 0x3f8000001c127421 */ /* 0x002fe20000010100 */
[----:B--2---:R-:W-:-:S03]  /*1db0*/  HADD2.F32 R54, -RZ, R38.H0_H0 ;  /* 0x20000026ff367230 */ /* 0x004fc60000004100 */
[----:B------:R-:W-:Y:S01]  /*1dc0*/  FFMA.FTZ R27, R27, R18, 1 ;  /* 0x3f8000001b1b7423 */ /* 0x000fe20000010012 */
[----:B------:R-:W-:Y:S02]  /*1dd0*/  HADD2.F32 R18, -RZ, R40.H1_H1 ;  /* 0x30000028ff127230 */ /* 0x000fe40000004100 */
[----:B------:R-:W1:Y:S03]  /*1de0*/  MUFU.RCP R26, R26 ;  /* 0x0000001a001a7308 */ /* 0x000e660000001000 */
[----:B------:R-:W-:Y:S01]  /*1df0*/  FMUL.FTZ R18, R18, R28 ;  /* 0x0000001c12127220 */ /* 0x000fe20000410000 */
[----:B---3--:R-:W-:-:S03]  /*1e00*/  FADD.FTZ R28, -R21, 1 ;  /* 0x3f800000151c7421 */ /* 0x008fc60000010100 */
[----:B------:R-:W-:Y:S01]  /*1e10*/  FMUL.FTZ R27, R18, R27 ;  /* 0x0000001b121b7220 */ /* 0x000fe20000410000 */
[----:B------:R-:W-:Y:S01]  /*1e20*/  FFMA.FTZ R29, R29, R28, 1 ;  /* 0x3f8000001d1d7423 */ /* 0x000fe2000001001c */
[----:B0-----:R-:W-:Y:S01]  /*1e30*/  FADD.FTZ R28, R22, 1 ;  /* 0x3f800000161c7421 */ /* 0x001fe20000010000 */
[----:B------:R-:W-:Y:S01]  /*1e40*/  FMUL.FTZ R22, R54, R21 ;  /* 0x0000001536167220 */ /* 0x000fe20000410000 */
[----:B------:R-:W-:-:S03]  /*1e50*/  HADD2.F32 R21, -RZ, R38.H1_H1 ;  /* 0x30000026ff157230 */ /* 0x000fc60000004100 */
[----:B------:R-:W-:Y:S01]  /*1e60*/  FMUL.FTZ R29, R22, R29 ;  /* 0x0000001d161d7220 */ /* 0x000fe20000410000 */
[----:B------:R-:W0:Y:S01]  /*1e70*/  MUFU.RCP R28, R28 ;  /* 0x0000001c001c7308 */ /* 0x000e220000001000 */
[----:B-1----:R-:W-:Y:S01]  /*1e80*/  FADD.FTZ R54, -R26, 1 ;  /* 0x3f8000001a367421 */ /* 0x002fe20000010100 */
[----:B------:R-:W-:Y:S01]  /*1e90*/  FMUL.FTZ R26, R21, R26 ;  /* 0x0000001a151a7220 */ /* 0x000fe20000410000 */
[----:B------:R-:W-:Y:S02]  /*1ea0*/  HADD2.F32 R21, -RZ, R51.H0_H0 ;  /* 0x20000033ff157230 */ /* 0x000fe40000004100 */
[----:B------:R-:W-:-:S04]  /*1eb0*/  FFMA.FTZ R19, R19, R54, 1 ;  /* 0x3f80000013137423 */ /* 0x000fc80000010036 */
[----:B------:R-:W-:Y:S01]  /*1ec0*/  FMUL.FTZ R19, R26, R19 ;  /* 0x000000131a137220 */ /* 0x000fe20000410000 */
[----:B0-----:R-:W-:Y:S01]  /*1ed0*/  FADD.FTZ R54, -R28, 1 ;  /* 0x3f8000001c367421 */ /* 0x001fe20000010100 */
[----:B------:R-:W-:-:S03]  /*1ee0*/  FMUL.FTZ R21, R21, R28 ;  /* 0x0000001c15157220 */ /* 0x000fc60000410000 */
[----:B------:R-:W-:Y:S01]  /*1ef0*/  FFMA.FTZ R54, R16, R54, 1 ;  /* 0x3f80000010367423 */ /* 0x000fe20000010036 */
[----:B------:R-:W-:-:S03]  /*1f00*/  FMUL.FTZ R16, R12, R24 ;  /* 0x000000180c107220 */ /* 0x000fc60000410000 */
[----:B------:R-:W-:Y:S01]  /*1f10*/  FMUL.FTZ R18, R21, R54 ;  /* 0x0000003615127220 */ /* 0x000fe20000410000 */
[----:B------:R-:W-:Y:S02]  /*1f20*/  HADD2.F32 R21, -RZ, R50.H1_H1 ;  /* 0x30000032ff157230 */ /* 0x000fe40000004100 */
[C---:B------:R-:W-:Y:S01]  /*1f30*/  FFMA.FTZ R26, R15.reuse, R16, RZ ;  /* 0x000000100f1a7223 */ /* 0x040fe200000100ff */
[----:B------:R-:W-:Y:S01]  /*1f40*/  FADD.FTZ R28, RZ, R16 ;  /* 0x00000010ff1c7221 */ /* 0x000fe20000010000 */
[----:B------:R-:W-:Y:S01]  /*1f50*/  FFMA.FTZ R54, R15, R24, RZ ;  /* 0x000000180f367223 */ /* 0x000fe200000100ff */
[----:B------:R-:W-:Y:S02]  /*1f60*/  HADD2.F32 R15, -RZ, R51.H1_H1 ;  /* 0x30000033ff0f7230 */ /* 0x000fe40000004100 */
[----:B------:R-:W-:Y:S01]  /*1f70*/  FADD.FTZ R22, -R8, R21 ;  /* 0x0000001508167221 */ /* 0x000fe20000010100 */
[----:B------:R-:W-:Y:S01]  /*1f80*/  FMUL.FTZ R21, R13, R31 ;  /* 0x0000001f0d157220 */ /* 0x000fe20000410000 */
[-C--:B------:R-:W-:Y:S01]  /*1f90*/  FFMA.FTZ R24, R61, R23.reuse, R54 ;  /* 0x000000173d187223 */ /* 0x080fe20000010036 */
[----:B------:R-:W-:Y:S01]  /*1fa0*/  FMUL.FTZ R23, R12, R23 ;  /* 0x000000170c177220 */ /* 0x000fe20000410000 */
[----:B------:R-:W-:Y:S01]  /*1fb0*/  FMUL.FTZ R16, R22, R9 ;  /* 0x0000000916107220 */ /* 0x000fe20000410000 */
[----:B------:R-:W-:Y:S01]  /*1fc0*/  FFMA.FTZ R26, R14, R21, R26 ;  /* 0x000000150e1a7223 */ /* 0x000fe2000001001a */
[----:B------:R-:W-:Y:S01]  /*1fd0*/  FADD.FTZ R28, R21, R28 ;  /* 0x0000001c151c7221 */ /* 0x000fe20000010000 */
[----:B------:R-:W-:Y:S01]  /*1fe0*/  FFMA.FTZ R24, R25, R29, R24 ;  /* 0x0000001d19187223 */ /* 0x000fe20000010018 */
[----:B------:R-:W-:Y:S01]  /*1ff0*/  FFMA.FTZ R21, R13, R16, R11 ;  /* 0x000000100d157223 */ /* 0x000fe2000001000b */
[----:B------:R-:W-:Y:S01]  /*2000*/  FFMA.FTZ R26, R61, R23, R26 ;  /* 0x000000173d1a7223 */ /* 0x000fe2000001001a */
[----:B------:R-:W-:Y:S01]  /*2010*/  FADD.FTZ R28, R28, R23 ;  /* 0x000000171c1c7221 */ /* 0x000fe20000010000 */
[----:B------:R-:W-:Y:S01]  /*2020*/  FFMA.FTZ R61, R14, R31, RZ ;  /* 0x0000001f0e3d7223 */ /* 0x000fe200000100ff */
[----:B------:R-:W-:Y:S01]  /*2030*/  FMUL.FTZ R22, R21, -1.4426950216293334961 ;  /* 0xbfb8aa3b15167820 */ /* 0x000fe20000410000 */
[----:B------:R-:W-:-:S02]  /*2040*/  HADD2.F32 R14, -RZ, R49.H0_H0 ;  /* 0x20000031ff0e7230 */ /* 0x000fc40000004100 */
[----:B------:R-:W-:-:S03]  /*2050*/  FFMA.FTZ R24, R17, R18, R24 ;  /* 0x0000001211187223 */ /* 0x000fc60000010018 */
[----:B------:R-:W0:Y:S02]  /*2060*/  MUFU.EX2 R22, R22 ;  /* 0x0000001600167308 */ /* 0x000e240000000800 */
[----:B0-----:R-:W-:-:S06]  /*2070*/  FADD.FTZ R22, R22, 1 ;  /* 0x3f80000016167421 */ /* 0x001fcc0000010000 */
[----:B------:R-:W0:Y:S02]  /*2080*/  MUFU.RCP R22, R22 ;  /* 0x0000001600167308 */ /* 0x000e240000001000 */
[----:B0-----:R-:W-:Y:S01]  /*2090*/  FADD.FTZ R54, -R22, 1 ;  /* 0x3f80000016367421 */ /* 0x001fe20000010100 */
[----:B------:R-:W-:-:S03]  /*20a0*/  FMUL.FTZ R15, R15, R22 ;  /* 0x000000160f0f7220 */ /* 0x000fc60000410000 */
[----:B------:R-:W-:Y:S01]  /*20b0*/  FFMA.FTZ R54, R21, R54, 1 ;  /* 0x3f80000015367423 */ /* 0x000fe20000010036 */
[----:B------:R-:W-:-:S05]  /*20c0*/  HADD2.F32 R21, -RZ, R37.H0_H0 ;  /* 0x20000025ff157230 */ /* 0x000fca0000004100 */
[----:B------:R-:W-:Y:S01]  /*20d0*/  FADD.FTZ R22, -R8, R21 ;  /* 0x0000001508167221 */ /* 0x000fe20000010100 */
[----:B------:R-:W-:Y:S01]  /*20e0*/  FMUL.FTZ R21, R15, R54 ;  /* 0x000000360f157220 */ /* 0x000fe20000410000 */
[----:B------:R-:W-:Y:S01]  /*20f0*/  FADD.FTZ R54, RZ, R31 ;  /* 0x0000001fff367221 */ /* 0x000fe20000010000 */
[----:B------:R-:W-:Y:S01]  /*2100*/  FFMA.FTZ R31, R30, R27, R61 ;  /* 0x0000001b1e1f7223 */ /* 0x000fe2000001003d */
[----:B------:R-:W-:Y:S02]  /*2110*/  FMUL.FTZ R15, R22, R9 ;  /* 0x00000009160f7220 */ /* 0x000fe40000410000 */
[----:B------:R-:W-:Y:S01]  /*2120*/  FADD.FTZ R54, R54, R27 ;  /* 0x0000001b36367221 */ /* 0x000fe20000010000 */
[----:B------:R-:W-:Y:S01]  /*2130*/  FMUL.FTZ R27, R13, R27 ;  /* 0x0000001b0d1b7220 */ /* 0x000fe20000410000 */
[----:B------:R-:W-:Y:S01]  /*2140*/  FFMA.FTZ R22, R12, R15, R10 ;  /* 0x0000000f0c167223 */ /* 0x000fe2000001000a */
[----:B------:R-:W-:Y:S01]  /*2150*/  FFMA.FTZ R31, R20, R19, R31 ;  /* 0x00000013141f7223 */ /* 0x000fe2000001001f */
[----:B------:R-:W-:Y:S01]  /*2160*/  FADD.FTZ R54, R54, R19 ;  /* 0x0000001336367221 */ /* 0x000fe20000010000 */
[----:B------:R-:W-:Y:S01]  /*2170*/  FFMA.FTZ R30, R30, R27, R26 ;  /* 0x0000001b1e1e7223 */ /* 0x000fe2000001001a */
[----:B------:R-:W-:Y:S01]  /*2180*/  FMUL.FTZ R23, R22, -1.4426950216293334961 ;  /* 0xbfb8aa3b16177820 */ /* 0x000fe20000410000 */
[----:B------:R-:W-:Y:S01]  /*2190*/  FADD.FTZ R28, R27, R28 ;  /* 0x0000001c1b1c7221 */ /* 0x000fe20000010000 */
[----:B------:R-:W-:-:S04]  /*21a0*/  FFMA.FTZ R31, R16, R21, R31 ;  /* 0x00000015101f7223 */ /* 0x000fc8000001001f */
[----:B------:R-:W0:Y:S02]  /*21b0*/  MUFU.EX2 R23, R23 ;  /* 0x0000001700177308 */ /* 0x000e240000000800 */
[----:B0-----:R-:W-:-:S06]  /*21c0*/  FADD.FTZ R23, R23, 1 ;  /* 0x3f80000017177421 */ /* 0x001fcc0000010000 */
[----:B------:R-:W0:Y:S02]  /*21d0*/  MUFU.RCP R23, R23 ;  /* 0x0000001700177308 */ /* 0x000e240000001000 */
[----:B0-----:R-:W-:Y:S01]  /*21e0*/  FMUL.FTZ R14, R14, R23 ;  /* 0x000000170e0e7220 */ /* 0x001fe20000410000 */
[----:B------:R-:W-:Y:S01]  /*21f0*/  FADD.FTZ R61, -R23, 1 ;  /* 0x3f800000173d7421 */ /* 0x000fe20000010100 */
[----:B------:R-:W-:-:S03]  /*2200*/  HADD2.F32 R23, -RZ, R37.H1_H1 ;  /* 0x30000025ff177230 */ /* 0x000fc60000004100 */
[----:B------:R-:W-:Y:S02]  /*2210*/  FFMA.FTZ R61, R22, R61, 1 ;  /* 0x3f800000163d7423 */ /* 0x000fe4000001003d */
[----:B------:R-:W-:Y:S01]  /*2220*/  FADD.FTZ R22, -R8, R23 ;  /* 0x0000001708167221 */ /* 0x000fe20000010100 */
[----:B------:R-:W-:Y:S01]  /*2230*/  FADD.FTZ R23, R60, R29 ;  /* 0x0000001d3c177221 */ /* 0x000fe20000010000 */
[----:B------:R-:W-:Y:S01]  /*2240*/  FMUL.FTZ R14, R14, R61 ;  /* 0x0000003d0e0e7220 */ /* 0x000fe20000410000 */
[----:B------:R-:W-:Y:S01]  /*2250*/  FMUL.FTZ R29, R12, R29 ;  /* 0x0000001d0c1d7220 */ /* 0x000fe20000410000 */
[----:B------:R-:W-:Y:S01]  /*2260*/  FMUL.FTZ R22, R22, R9 ;  /* 0x0000000916167220 */ /* 0x000fe20000410000 */
[----:B------:R-:W-:Y:S01]  /*2270*/  FADD.FTZ R23, R23, R18 ;  /* 0x0000001217177221 */ /* 0x000fe20000010000 */
[----:B------:R-:W-:Y:S01]  /*2280*/  FFMA.FTZ R24, R15, R14, R24 ;  /* 0x0000000e0f187223 */ /* 0x000fe20000010018 */
[----:B------:R-:W-:Y:S01]  /*2290*/  FFMA.FTZ R25, R25, R29, R30 ;  /* 0x0000001d19197223 */ /* 0x000fe2000001001e */
[----:B------:R-:W-:Y:S01]  /*22a0*/  FFMA.FTZ R26, R13, R22, R11 ;  /* 0x000000160d1a7223 */ /* 0x000fe2000001000b */
[----:B------:R-:W-:-:S02]  /*22b0*/  HADD2.F32 R30, -RZ, R49.H1_H1 ;  /* 0x30000031ff1e7230 */ /* 0x000fc40000004100 */
[----:B------:R-:W-:Y:S01]  /*22c0*/  FADD.FTZ R28, R28, R29 ;  /* 0x0000001d1c1c7221 */ /* 0x000fe20000010000 */
[----:B------:R-:W-:-:S06]  /*22d0*/  FMUL.FTZ R61, R26, -1.4426950216293334961 ;  /* 0xbfb8aa3b1a3d7820 */ /* 0x000fcc0000410000 */
[----:B------:R-:W0:Y:S02]  /*22e0*/  MUFU.EX2 R61, R61 ;  /* 0x0000003d003d7308 */ /* 0x000e240000000800 */
[----:B0-----:R-:W-:Y:S01]  /*22f0*/  FADD.FTZ R27, R61, 1 ;  /* 0x3f8000003d1b7421 */ /* 0x001fe20000010000 */
[----:B------:R-:W-:-:S05]  /*2300*/  HADD2.F32 R61, -RZ, R36.H0_H0 ;  /* 0x20000024ff3d7230 */ /* 0x000fca0000004100 */
[----:B------:R-:W0:Y:S02]  /*2310*/  MUFU.RCP R27, R27 ;  /* 0x0000001b001b7308 */ /* 0x000e240000001000 */
[----:B0-----:R-:W-:Y:S01]  /*2320*/  FADD.FTZ R60, -R27, 1 ;  /* 0x3f8000001b3c7421 */ /* 0x001fe20000010100 */
[----:B------:R-:W-:-:S03]  /*2330*/  FMUL.FTZ R30, R30, R27 ;  /* 0x0000001b1e1e7220 */ /* 0x000fc60000410000 */
[----:B------:R-:W-:Y:S01]  /*2340*/  FFMA.FTZ R26, R26, R60, 1 ;  /* 0x3f8000001a1a7423 */ /* 0x000fe2000001003c */
[----:B------:R-:W-:-:S03]  /*2350*/  FADD.FTZ R60, -R8, R61 ;  /* 0x0000003d083c7221 */ /* 0x000fc60000010100 */
[----:B------:R-:W-:Y:S01]  /*2360*/  FMUL.FTZ R26, R30, R26 ;  /* 0x0000001a1e1a7220 */ /* 0x000fe20000410000 */
[----:B------:R-:W-:Y:S01]  /*2370*/  FMUL.FTZ R27, R60, R9 ;  /* 0x000000093c1b7220 */ /* 0x000fe20000410000 */
[----:B------:R-:W-:Y:S01]  /*2380*/  FMUL.FTZ R60, R13, R19 ;  /* 0x000000130d3c7220 */ /* 0x000fe20000410000 */
[----:B------:R-:W-:Y:S02]  /*2390*/  HADD2.F32 R19, -RZ, R35.H0_H0 ;  /* 0x20000023ff137230 */ /* 0x000fe40000004100 */
[----:B------:R-:W-:Y:S01]  /*23a0*/  FFMA.FTZ R31, R22, R26, R31 ;  /* 0x0000001a161f7223 */ /* 0x000fe2000001001f */
[----:B------:R-:W-:Y:S01]  /*23b0*/  FFMA.FTZ R29, R12, R27, R10 ;  /* 0x0000001b0c1d7223 */ /* 0x000fe2000001000a */
[----:B------:R-:W-:Y:S01]  /*23c0*/  FFMA.FTZ R20, R20, R60, R25 ;  /* 0x0000003c14147223 */ /* 0x000fe20000010019 */
[----:B------:R-:W-:Y:S02]  /*23d0*/  FADD.FTZ R60, R60, R28 ;  /* 0x0000001c3c3c7221 */ /* 0x000fe40000010000 */
[----:B------:R-:W-:-:S06]  /*23e0*/  FMUL.FTZ R61, R29, -1.4426950216293334961 ;  /* 0xbfb8aa3b1d3d7820 */ /* 0x000fcc0000410000 */
[----:B------:R-:W0:Y:S02]  /*23f0*/  MUFU.EX2 R61, R61 ;  /* 0x0000003d003d7308 */ /* 0x000e240000000800 */
[----:B0-----:R-:W-:-:S06]  /*2400*/  FADD.FTZ R30, R61, 1 ;  /* 0x3f8000003d1e7421 */ /* 0x001fcc0000010000 */
[----:B------:R-:W0:Y:S02]  /*2410*/  MUFU.RCP R30, R30 ;  /* 0x0000001e001e7308 */ /* 0x000e240000001000 */
[----:B0-----:R-:W-:Y:S01]  /*2420*/  FADD.FTZ R25, -R30, 1 ;  /* 0x3f8000001e197421 */ /* 0x001fe20000010100 */
[----:B------:R-:W-:-:S03]  /*2430*/  FMUL.FTZ R19, R19, R30 ;  /* 0x0000001e13137220 */ /* 0x000fc60000410000 */
[----:B------:R-:W-:Y:S01]  /*2440*/  FFMA.FTZ R25, R29, R25, 1 ;  /* 0x3f8000001d197423 */ /* 0x000fe20000010019 */
[----:B------:R-:W-:-:S03]  /*2450*/  HADD2.F32 R29, -RZ, R36.H1_H1 ;  /* 0x30000024ff1d7230 */ /* 0x000fc60000004100 */
[----:B------:R-:W-:Y:S02]  /*2460*/  FMUL.FTZ R19, R19, R25 ;  /* 0x0000001913137220 */ /* 0x000fe40000410000 */
[----:B------:R-:W-:Y:S02]  /*2470*/  FADD.FTZ R29, -R8, R29 ;  /* 0x0000001d081d7221 */ /* 0x000fe40000010100 */
[----:B------:R-:W-:Y:S02]  /*2480*/  FFMA.FTZ R24, R27, R19, R24 ;  /* 0x000000131b187223 */ /* 0x000fe40000010018 */
[----:B------:R-:W-:Y:S01]  /*2490*/  FMUL.FTZ R30, R29, R9 ;  /* 0x000000091d1e7220 */ /* 0x000fe20000410000 */
[----:B------:R-:W-:Y:S01]  /*24a0*/  FMUL.FTZ R29, R12, R18 ;  /* 0x000000120c1d7220 */ /* 0x000fe20000410000 */
[----:B------:R-:W-:Y:S02]  /*24b0*/  HADD2.F32 R18, -RZ, R35.H1_H1 ;  /* 0x30000023ff127230 */ /* 0x000fe40000004100 */
[----:B------:R-:W-:Y:S01]  /*24c0*/  FFMA.FTZ R28, R13, R30, R11 ;  /* 0x0000001e0d1c7223 */ /* 0x000fe2000001000b */
[----:B------:R-:W-:Y:S01]  /*24d0*/  FFMA.FTZ R17, R17, R29, R20 ;  /* 0x0000001d11117223 */ /* 0x000fe20000010014 */
[----:B------:R-:W-:Y:S01]  /*24e0*/  FADD.FTZ R60, R60, R29 ;  /* 0x0000001d3c3c7221 */ /* 0x000fe20000010000 */
[----:B------:R-:W-:Y:S01]  /*24f0*/  FADD.FTZ R29, R54, R21 ;  /* 0x00000015361d7221 */ /* 0x000fe20000010000 */
[----:B------:R-:W-:Y:S01]  /*2500*/  FMUL.FTZ R61, R28, -1.4426950216293334961 ;  /* 0xbfb8aa3b1c3d7820 */ /* 0x000fe20000410000 */
[----:B------:R-:W-:-:S02]  /*2510*/  FMUL.FTZ R54, R13, R21 ;  /* 0x000000150d367220 */ /* 0x000fc40000410000 */
[----:B------:R-:W-:Y:S01]  /*2520*/  FADD.FTZ R29, R29, R26 ;  /* 0x0000001a1d1d7221 */ /* 0x000fe20000010000 */
[----:B------:R-:W-:Y:S01]  /*2530*/  FMUL.FTZ R26, R13, R26 ;  /* 0x0000001a0d1a7220 */ /* 0x000fe20000410000 */
[----:B------:R-:W-:Y:S01]  /*2540*/  FFMA.FTZ R16, R16, R54, R17 ;  /* 0x0000003610107223 */ /* 0x000fe20000010011 */
[----:B------:R-:W0:Y:S01]  /*2550*/  MUFU.EX2 R61, R61 ;  /* 0x0000003d003d7308 */ /* 0x000e220000000800 */
[--C-:B------:R-:W-:Y:S02]  /*2560*/  HADD2.F32 R17, -RZ, R33.reuse.H0_H0 ;  /* 0x20000021ff117230 */ /* 0x100fe40000004100 */
[----:B------:R-:W-:Y:S01]  /*2570*/  FADD.FTZ R60, R54, R60 ;  /* 0x0000003c363c7221 */ /* 0x000fe20000010000 */
[----:B------:R-:W-:Y:S01]  /*2580*/  FADD.FTZ R54, R23, R14 ;  /* 0x0000000e17367221 */ /* 0x000fe20000010000 */
[----:B------:R-:W-:Y:S01]  /*2590*/  FMUL.FTZ R23, R12, R14 ;  /* 0x0000000e0c177220 */ /* 0x000fe20000410000 */
[----:B------:R-:W-:Y:S02]  /*25a0*/  HADD2.F32 R14, -RZ, R33.H1_H1 ;  /* 0x30000021ff0e7230 */ /* 0x000fe40000004100 */
[----:B------:R-:W-:Y:S01]  /*25b0*/  FADD.FTZ R54, R54, R19 ;  /* 0x0000001336367221 */ /* 0x000fe20000010000 */
[----:B------:R-:W-:Y:S01]  /*25c0*/  FFMA.FTZ R15, R15, R23, R16 ;  /* 0x000000170f0f7223 */ /* 0x000fe20000010010 */
[----:B------:R-:W-:-:S03]  /*25d0*/  FADD.FTZ R60, R60, R23 ;  /* 0x000000173c3c7221 */ /* 0x000fc60000010000 */
[----:B------:R-:W-:Y:S01]  /*25e0*/  FFMA.FTZ R22, R22, R26, R15 ;  /* 0x0000001a16167223 */ /* 0x000fe2000001000f */
[----:B------:R-:W-:Y:S01]  /*25f0*/  FADD.FTZ R60, R26, R60 ;  /* 0x0000003c1a3c7221 */ /* 0x000fe20000010000 */
[----:B------:R-:W-:Y:S02]  /*2600*/  HADD2.F32 R15, -RZ, R52.H0_H0 ;  /* 0x20000034ff0f7230 */ /* 0x000fe40000004100 */
        /* <DEDUP_REMOVED lines=8> */
[----:B------:R-:W-:-:S03]  /*2690*/  FMUL.FTZ R25, R28, R9 ;  /* 0x000000091c197220 */ /* 0x000fc60000410000 */
        /* <DEDUP_REMOVED lines=13> */
[----:B------:R-:W-:Y:S01]  /*2770*/  FFMA.FTZ R24, R25, R17, R24 ;  /* 0x0000001119187223 */ /* 0x000fe20000010018 */
[----:B------:R-:W-:Y:S01]  /*2780*/  FADD.FTZ R54, R54, R17 ;  /* 0x0000001136367221 */ /* 0x000fe20000010000 */
[----:B------:R-:W-:-:S04]  /*2790*/  FMUL.FTZ R20, R21, R9 ;  /* 0x0000000915147220 */ /* 0x000fc80000410000 */
[----:B------:R-:W-:-:S04]  /*27a0*/  FFMA.FTZ R28, R13, R20, R11 ;  /* 0x000000140d1c7223 */ /* 0x000fc8000001000b */
        /* <DEDUP_REMOVED lines=21> */
[----:B------:R-:W-:Y:S01]  /*2900*/  FMUL.FTZ R15, R15, R61 ;  /* 0x0000003d0f0f7220 */ /* 0x000fe20000410000 */
[----:B------:R-:W-:Y:S01]  /*2910*/  FMUL.FTZ R61, R12, R19 ;  /* 0x000000130c3d7220 */ /* 0x000fe20000410000 */
[----:B------:R-:W-:Y:S01]  /*2920*/  FADD.FTZ R28, -R8, R23 ;  /* 0x00000017081c7221 */ /* 0x000fe20000010100 */
[----:B------:R-:W-:Y:S02]  /*2930*/  HADD2.F32 R19, -RZ, R52.H1_H1 ;  /* 0x30000034ff137230 */ /* 0x000fe40000004100 */
[----:B------:R-:W-:Y:S01]  /*2940*/  FFMA.FTZ R27, R27, R61, R22 ;  /* 0x0000003d1b1b7223 */ /* 0x000fe20000010016 */
[----:B------:R-:W-:Y:S01]  /*2950*/  FMUL.FTZ R28, R28, R9 ;  /* 0x000000091c1c7220 */ /* 0x000fe20000410000 */
[----:B------:R-:W-:-:S03]  /*2960*/  FADD.FTZ R61, R60, R61 ;  /* 0x0000003d3c3d7221 */ /* 0x000fc60000010000 */
[----:B------:R-:W-:-:S04]  /*2970*/  FFMA.FTZ R23, R13, R28, R11 ;  /* 0x0000001c0d177223 */ /* 0x000fc8000001000b */
[----:B------:R-:W-:-:S06]  /*2980*/  FMUL.FTZ R26, R23, -1.4426950216293334961 ;  /* 0xbfb8aa3b171a7820 */ /* 0x000fcc0000410000 */
[----:B------:R-:W0:Y:S02]  /*2990*/  MUFU.EX2 R26, R26 ;  /* 0x0000001a001a7308 */ /* 0x000e240000000800 */
[----:B0-----:R-:W-:-:S06]  /*29a0*/  FADD.FTZ R16, R26, 1 ;  /* 0x3f8000001a107421 */ /* 0x001fcc0000010000 */
[----:B------:R-:W0:Y:S02]  /*29b0*/  MUFU.RCP R16, R16 ;  /* 0x0000001000107308 */ /* 0x000e240000001000 */
[----:B0-----:R-:W-:Y:S01]  /*29c0*/  FMUL.FTZ R19, R19, R16 ;  /* 0x0000001013137220 */ /* 0x001fe20000410000 */
[----:B------:R-:W-:Y:S01]  /*29d0*/  FADD.FTZ R22, -R16, 1 ;  /* 0x3f80000010167421 */ /* 0x000fe20000010100 */
[----:B------:R-:W-:-:S03]  /*29e0*/  FMUL.FTZ R16, R13, R18 ;  /* 0x000000120d107220 */ /* 0x000fc60000410000 */
[----:B------:R-:W-:Y:S01]  /*29f0*/  FFMA.FTZ R22, R23, R22, 1 ;  /* 0x3f80000017167423 */ /* 0x000fe20000010016 */
[----:B------:R-:W-:Y:S01]  /*2a00*/  FFMA.FTZ R30, R30, R16, R27 ;  /* 0x000000101e1e7223 */ /* 0x000fe2000001001b */
[----:B------:R-:W-:Y:S01]  /*2a10*/  FADD.FTZ R61, R16, R61 ;  /* 0x0000003d103d7221 */ /* 0x000fe20000010000 */
[C---:B------:R-:W-:Y:S01]  /*2a20*/  FMUL.FTZ R16, R12.reuse, R17 ;  /* 0x000000110c107220 */ /* 0x040fe20000410000 */
[----:B------:R-:W-:Y:S01]  /*2a30*/  FMUL.FTZ R23, R13, R14 ;  /* 0x0000000e0d177220 */ /* 0x000fe20000410000 */
[----:B------:R-:W-:Y:S01]  /*2a40*/  FMUL.FTZ R19, R19, R22 ;  /* 0x0000001613137220 */ /* 0x000fe20000410000 */
[----:B------:R-:W-:Y:S01]  /*2a50*/  FADD.FTZ R14, R29, R14 ;  /* 0x0000000e1d0e7221 */ /* 0x000fe20000010000 */
[----:B------:R-:W-:Y:S01]  /*2a60*/  FFMA.FTZ R27, R25, R16, R30 ;  /* 0x00000010191b7223 */ /* 0x000fe2000001001e */
[----:B------:R-:W-:Y:S01]  /*2a70*/  FADD.FTZ R18, R61, R16 ;  /* 0x000000103d127221 */ /* 0x000fe20000010000 */
[----:B------:R-:W-:Y:S01]  /*2a80*/  FMUL.FTZ R25, R12, R15 ;  /* 0x0000000f0c197220 */ /* 0x000fe20000410000 */
[----:B------:R-:W-:Y:S01]  /*2a90*/  FMUL.FTZ R17, R13, R19 ;  /* 0x000000130d117220 */ /* 0x000fe20000410000 */
[----:B------:R-:W-:Y:S01]  /*2aa0*/  FFMA.FTZ R16, R20, R23, R27 ;  /* 0x0000001714107223 */ /* 0x000fe2000001001b */
[----:B------:R-:W-:-:S03]  /*2ab0*/  FADD.FTZ R18, R23, R18 ;  /* 0x0000001217127221 */ /* 0x000fc60000010000 */
[C---:B------:R-:W-:Y:S01]  /*2ac0*/  FFMA.FTZ R23, R21.reuse, R25, R16 ;  /* 0x0000001915177223 */ /* 0x040fe20000010010 */
[----:B------:R-:W-:Y:S01]  /*2ad0*/  FADD.FTZ R18, R18, R25 ;  /* 0x0000001912127221 */ /* 0x000fe20000010000 */
[----:B------:R-:W-:Y:S02]  /*2ae0*/  FFMA.FTZ R16, R21, R15, R24 ;  /* 0x0000000f15107223 */ /* 0x000fe40000010018 */
[C---:B------:R-:W-:Y:S01]  /*2af0*/  FFMA.FTZ R23, R28.reuse, R17, R23 ;  /* 0x000000111c177223 */ /* 0x040fe20000010017 */
[----:B------:R-:W-:Y:S01]  /*2b00*/  FADD.FTZ R20, R17, R18 ;  /* 0x0000001211147221 */ /* 0x000fe20000010000 */
[----:B------:R-:W-:Y:S01]  /*2b10*/  FFMA.FTZ R17, R28, R19, R31 ;  /* 0x000000131c117223 */ /* 0x000fe2000001001f */
[----:B------:R-:W-:Y:S01]  /*2b20*/  FADD.FTZ R18, R54, R15 ;  /* 0x0000000f36127221 */ /* 0x000fe20000010000 */
[----:B------:R-:W-:-:S07]  /*2b30*/  FADD.FTZ R19, R14, R19 ;  /* 0x000000130e137221 */ /* 0x000fce0000010000 */
.L_x_698:
        /* <DEDUP_REMOVED lines=44> */
.L_x_700:
[----:B------:R-:W-:Y:S05]  /*2e00*/  BSYNC.RECONVERGENT B0 ;  /* 0x0000000000007941 */ /* 0x000fea0003800200 */
.L_x_699:
[----:B------:R-:W-:Y:S06]  /*2e10*/  BAR.SYNC.DEFER_BLOCKING 0x0 ;  /* 0x0000000000007b1d */ /* 0x000fec0000010000 */
[----:B------:R-:W-:Y:S04]  /*2e20*/  BSSY.RECONVERGENT B0, `(.L_x_701) ;  /* 0x0000015000007945 */ /* 0x000fe80003800200 */
[----:B------:R-:W-:Y:S05]  /*2e30*/  @P2 BRA `(.L_x_702) ;  /* 0x00000000004c2947 */ /* 0x000fea0003800000 */
[----:B------:R-:W-:-:S09]  /*2e40*/  ULEA UR5, UR7, UR6, 0x18 ;  /* 0x0000000607057291 */ /* 0x000fd2000f8ec0ff */
[----:B-1-3--:R-:W1:Y:S04]  /*2e50*/  LDS.128 R20, [UR5+0x10] ;  /* 0x00001005ff147984 */ /* 0x00ae680008000c00 */
[----:B--2---:R-:W2:Y:S04]  /*2e60*/  LDS.128 R24, [UR5+0x20] ;  /* 0x00002005ff187984 */ /* 0x004ea80008000c00 */
        /* <DEDUP_REMOVED lines=16> */
.L_x_702:
[----:B------:R-:W-:Y:S05]  /*2f70*/  BSYNC.RECONVERGENT B0 ;  /* 0x0000000000007941 */ /* 0x000fea0003800200 */
.L_x_701:
[----:B------:R-:W-:Y:S01]  /*2f80*/  BAR.SYNC.DEFER_BLOCKING 0x0 ;  /* 0x0000000000007b1d */ /* 0x000fe20000010000 */
[----:B------:R-:W-:-:S05]  /*2f90*/  LEA R55, R55, R32, 0x3 ;  /* 0x0000002037377211 */ /* 0x000fca00078e18ff */
[----:B------:R-:W-:Y:S04]  /*2fa0*/  BSSY.RECONVERGENT B0, `(.L_x_703) ;  /* 0x000009d000007945 */ /* 0x000fe80003800200 */
[----:B------:R-:W-:Y:S05]  /*2fb0*/  @P0 BRA `(.L_x_704) ;  /* 0x00000008006c0947 */ /* 0x000fea0003800000 */
[----:B------:R-:W4:Y:S04]  /*2fc0*/  LDS.128 R28, [R54+0x80] ;  /* 0x00008000361c7984 */ /* 0x000f280000000c00 */
[----:B--2---:R-:W2:Y:S04]  /*2fd0*/  LDS.128 R24, [R54+0x100] ;  /* 0x0001000036187984 */ /* 0x004ea80000000c00 */
[----:B-1-3--:R-:W1:Y:S01]  /*2fe0*/  LDS.128 R20, [R54+0x180] ;  /* 0x0001800036147984 */ /* 0x00ae620000000c00 */
[----:B----4-:R-:W-:Y:S01]  /*2ff0*/  FADD.FTZ R60, R17, R29 ;  /* 0x0000001d113c7221 */ /* 0x010fe20000010000 */
        /* <DEDUP_REMOVED lines=151> */
.L_x_704:
[----:B------:R-:W-:Y:S05]  /*3970*/  BSYNC.RECONVERGENT B0 ;  /* 0x0000000000007941 */ /* 0x000fea0003800200 */
.L_x_703:
[----:B------:R-:W-:Y:S04]  /*3980*/  BSSY.RECONVERGENT B0, `(.L_x_705) ;  /* 0x000001c000007945 */ /* 0x000fe80003800200 */
[----:B------:R-:W-:Y:S05]  /*3990*/  @P0 BRA `(.L_x_706) ;  /* 0x0000000000680947 */ /* 0x000fea0003800000 */
[----:B---3--:R-:W2:Y:S08]  /*39a0*/  LDC.64 R20, c[0x0][0x3f8] ;  /* 0x0000fe00ff147b82 */ /* 0x008eb00000000a00 */
        /* <DEDUP_REMOVED lines=25> */
.L_x_706:
[----:B------:R-:W-:Y:S05]  /*3b40*/  BSYNC.RECONVERGENT B0 ;  /* 0x0000000000007941 */ /* 0x000fea0003800200 */
.L_x_705:
        /* <DEDUP_REMOVED lines=11> */
[----:B------:R-:W-:Y:S01]  /*3c00*/  IMAD R21, R2, UR10, R7 ;  /* 0x0000000a02157c24 */ /* 0x000fe2000f8e0207 */
[----:B------:R-:W-:Y:S02]  /*3c10*/  IADD3 R19, PT, PT, R18, R7, RZ ;  /* 0x0000000712137210 */ /* 0x000fe40007ffe0ff */
[----:B-1----:R-:W-:-:S04]  /*3c20*/  SEL R23, R3, RZ, !P0 ;  /* 0x000000ff03177207 */ /* 0x002fc80004000000 */
        /* <DEDUP_REMOVED lines=10> */
.L_x_709:
[----:B----4-:R-:W3:Y:S04]  /*3cd0*/  LDG.E.STRONG.GPU R18, desc[UR8][R16.64] ;  /* 0x0000000810127981 */ /* 0x010ee8000c1ef900 */
[----:B---3--:R-:W-:Y:S01]  /*3ce0*/  CCTL.IVALL ;  /* 0x00000000ff00798f */ /* 0x008fe20002000000 */
[----:B------:R-:W-:Y:S05]  /*3cf0*/  YIELD ;  /* 0x0000000000007946 */ /* 0x000fea0003800000 */
[----:B------:R-:W-:-:S13]  /*3d00*/  ISETP.NE.AND P0, PT, R18, R23, PT ;  /* 0x000000171200720c */ /* 0x000fda0003f05270 */
[----:B------:R-:W-:Y:S05]  /*3d10*/  @P0 BRA `(.L_x_709) ;  /* 0xfffffffc00ec0947 */ /* 0x000fea000383ffff */
.L_x_708:
        /* <DEDUP_REMOVED lines=11> */
[----:B-1----:R-:W-:Y:S01]  /*3dd0*/  MOV R23, RZ ;  /* 0x000000ff00177202 */ /* 0x002fe20000000f00 */
[----:B------:R-:W-:Y:S01]  /*3de0*/  UIADD3 UR5, UPT, UPT, -UR10, URZ, URZ ;  /* 0x000000ff0a057290 */ /* 0x000fe2000fffe1ff */
[----:B--2---:R-:W-:Y:S02]  /*3df0*/  MOV R24, R7 ;  /* 0x0000000700187202 */ /* 0x004fe40000000f00 */
[----:B------:R-:W-:-:S09]  /*3e00*/  LOP3.LUT R25, R3, 0x7ffffff8, RZ, 0xc0, !PT ;  /* 0x7ffffff803197812 */ /* 0x000fd200078ec0ff */
.L_x_711:
[----:B------:R-:W-:Y:S02]  /*3e10*/  ISETP.EQ.OR P0, PT, RZ, UR5, P2 ;  /* 0x00000005ff007c0c */ /* 0x000fe40009702670 */
[----:B----4-:R-:W-:-:S04]  /*3e20*/  IADD3 R16, PT, PT, R23, 0x1, RZ ;  /* 0x0000000117107810 */ /* 0x010fc80007ffe0ff */
[----:B------:R-:W-:-:S07]  /*3e30*/  ISETP.EQ.OR P4, PT, R16, UR10, P2 ;  /* 0x0000000a10007c0c */ /* 0x000fce0009782670 */
[----:B------:R-:W-:-:S06]  /*3e40*/  @!P0 IMAD.WIDE.U32 R16, R24, 0x8, R54 ;  /* 0x0000000818108825 */ /* 0x000fcc00078e0036 */
[----:B------:R-:W0:Y:S01]  /*3e50*/  @!P0 LDG.E.64 R16, desc[UR8][R16.64] ;  /* 0x0000000810108981 */ /* 0x000e22000c1e1b00 */
[----:B---3--:R-:W-:-:S06]  /*3e60*/  @!P4 IMAD.WIDE.U32 R20, R22, 0x8, R54 ;  /* 0x000000081614c825 */ /* 0x008fcc00078e0036 */
        /* <DEDUP_REMOVED lines=53> */
.L_x_710:
[----:B----4-:R-:W-:-:S13]  /*41c0*/  LOP3.LUT P0, R16, R3, 0x7, RZ, 0xc0, !PT ;  /* 0x0000000703107812 */ /* 0x010fda000780c0ff */
        /* <DEDUP_REMOVED lines=10> */
[----:B------:R-:W-:Y:S02]  /*4270*/  IADD3 R21, PT, PT, R25, 0x2, RZ ;  /* 0x0000000219157810 */ /* 0x000fe40007ffe0ff */
[----:B------:R-:W-:Y:S02]  /*4280*/  ISETP.EQ.OR P4, PT, R19, UR10, P2 ;  /* 0x0000000a13007c0c */ /* 0x000fe40009782670 */
[----:B-1----:R-:W-:Y:S02]  /*4290*/  IADD3 R23, PT, PT, R25, 0x3, RZ ;  /* 0x0000000319177810 */ /* 0x002fe40007ffe0ff */
        /* <DEDUP_REMOVED lines=8> */
[----:B------:R-:W3:Y:S04]  /*4320*/  @!P4 LDG.E.64 R16, desc[UR8][R16.64] ;  /* 0x000000081010c981 */ /* 0x000ee8000c1e1b00 */
[----:B------:R-:W4:Y:S02]  /*4330*/  @!P3 LDG.E.64 R18, desc[UR8][R18.64] ;  /* 0x000000081212b981 */ /* 0x000f24000c1e1b00 */
[----:B------:R-:W-:-:S04]  /*4340*/  @!P6 IMAD R23, R23, R2, R7 ;  /* 0x000000021717e224 */ /* 0x000fc800078e0207 */
[----:B------:R-:W-:-:S06]  /*4350*/  @!P6 IMAD.WIDE.U32 R20, R23, 0x8, R54 ;  /* 0x000000081714e825 */ /* 0x000fcc00078e0036 */
[----:B------:R-:W5:Y:S01]  /*4360*/  @!P6 LDG.E.64 R20, desc[UR8][R20.64] ;  /* 0x000000081414e981 */ /* 0x000f62000c1e1b00 */
[----:B------:R-:W-:Y:S01]  /*4370*/  IADD3 R25, PT, PT, R25, 0x4, RZ ;  /* 0x0000000419197810 */ /* 0x000fe20007ffe0ff */
[----:B---3--:R-:W-:Y:S01]  /*4380*/  @!P4 FADD.FTZ R14, R14, R16 ;  /* 0x000000100e0ec221 */ /* 0x008fe20000010000 */
[----:B------:R-:W-:-:S03]  /*4390*/  @!P4 FADD.FTZ R15, R15, R17 ;  /* 0x000000110f0fc221 */ /* 0x000fc60000010000 */
[----:B----4-:R-:W-:Y:S01]  /*43a0*/  @!P3 FADD.FTZ R14, R14, R18 ;  /* 0x000000120e0eb221 */ /* 0x010fe20000010000 */
[----:B------:R-:W-:-:S03]  /*43b0*/  @!P3 FADD.FTZ R15, R15, R19 ;  /* 0x000000130f0fb221 */ /* 0x000fc60000010000 */
[----:B-----5:R-:W-:Y:S01]  /*43c0*/  @!P6 FADD.FTZ R14, R14, R20 ;  /* 0x000000140e0ee221 */ /* 0x020fe20000010000 */
[----:B------:R-:W-:-:S07]  /*43d0*/  @!P6 FADD.FTZ R15, R15, R21 ;  /* 0x000000150f0fe221 */ /* 0x000fce0000010000 */
.L_x_712:
        /* <DEDUP_REMOVED lines=18> */
.L_x_713:
        /* <DEDUP_REMOVED lines=9> */
.L_x_714:
[----:B------:R-:W-:Y:S05]  /*4590*/  BSYNC.RECONVERGENT B0 ;  /* 0x0000000000007941 */ /* 0x000fea0003800200 */
.L_x_707:
[----:B------:R-:W5:Y:S01]  /*45a0*/  S2UR UR6, SR_CgaCtaId ;  /* 0x00000000000679c3 */ /* 0x000f620000008800 */
[----:B------:R-:W-:Y:S01]  /*45b0*/  UMOV UR5, 0x400 ;  /* 0x0000040000057882 */ /* 0x000fe20000000000 */
[----:B------:R-:W0:Y:S01]  /*45c0*/  LDCU.64 UR12, c[0x0][0x400] ;  /* 0x00008000ff0c77ac */ /* 0x000e220008000a00 */
[----:B----4-:R-:W-:Y:S01]  /*45d0*/  SHF.R.U32.HI R16, RZ, 0x3, R32 ;  /* 0x00000003ff107819 */ /* 0x010fe20000011620 */
[----:B------:R-:W-:Y:S02]  /*45e0*/  HADD2.F32 R27, -RZ, R41.H0_H0 ;  /* 0x20000029ff1b7230 */ /* 0x000fe40000004100 */
[--C-:B------:R-:W-:Y:S02]  /*45f0*/  HADD2.F32 R25, -RZ, R37.reuse.H0_H0 ;  /* 0x20000025ff197230 */ /* 0x100fe40000004100 */
[----:B------:R-:W4:Y:S01]  /*4600*/  LDC R17, c[0x0][0x41c] ;  /* 0x00010700ff117b82 */ /* 0x000f220000000800 */
[----:B------:R-:W-:Y:S02]  /*4610*/  HADD2.F32 R18, -RZ, R50.H1_H1 ;  /* 0x30000032ff127230 */ /* 0x000fe40000004100 */
[----:B------:R-:W-:Y:S01]  /*4620*/  FADD.FTZ R60, -R8, R27 ;  /* 0x0000001b083c7221 */ /* 0x000fe20000010100 */
[----:B------:R-:W-:-:S02]  /*4630*/  HADD2.F32 R37, -RZ, R37.H1_H1 ;  /* 0x30000025ff257230 */ /* 0x000fc40000004100 */
[C---:B------:R-:W-:Y:S01]  /*4640*/  FADD.FTZ R26, -R8.reuse, R25 ;  /* 0x00000019081a7221 */ /* 0x040fe20000010100 */
[--C-:B-1----:R-:W-:Y:S02]  /*4650*/  HADD2.F32 R23, -RZ, R36.reuse.H0_H0 ;  /* 0x20000024ff177230 */ /* 0x102fe40000004100 */
[C---:B------:R-:W-:Y:S01]  /*4660*/  FADD.FTZ R27, -R8.reuse, R18 ;  /* 0x00000012081b7221 */ /* 0x040fe20000010100 */
[----:B------:R-:W-:Y:S02]  /*4670*/  HADD2.F32 R21, -RZ, R43.H0_H0 ;  /* 0x2000002bff157230 */ /* 0x000fe40000004100 */
[C---:B------:R-:W-:Y:S01]  /*4680*/  FADD.FTZ R25, -R8.reuse, R37 ;  /* 0x0000002508197221 */ /* 0x040fe20000010100 */
[----:B------:R-:W-:Y:S02]  /*4690*/  HADD2.F32 R31, -RZ, R36.H1_H1 ;  /* 0x30000024ff1f7230 */ /* 0x000fe40000004100 */
[----:B--2---:R-:W-:Y:S01]  /*46a0*/  FADD.FTZ R24, -R8, R23 ;  /* 0x0000001708187221 */ /* 0x004fe20000010100 */
[----:B------:R-:W-:-:S02]  /*46b0*/  HADD2.F32 R19, -RZ, R34.H0_H0 ;  /* 0x20000022ff137230 */ /* 0x000fc40000004100 */
[----:B------:R-:W-:Y:S02]  /*46c0*/  HADD2.F32 R43, -RZ, R43.H1_H1 ;  /* 0x3000002bff2b7230 */ /* 0x000fe40000004100 */
[C---:B------:R-:W-:Y:S01]  /*46d0*/  FADD.FTZ R23, -R8.reuse, R31 ;  /* 0x0000001f08177221 */ /* 0x040fe20000010100 */
[----:B------:R-:W-:Y:S01]  /*46e0*/  HADD2.F32 R29, -RZ, R34.H1_H1 ;  /* 0x30000022ff1d7230 */ /* 0x000fe20000004100 */
[----:B-----5:R-:W-:Y:S01]  /*46f0*/  ULEA UR5, UR6, UR5, 0x18 ;  /* 0x0000000506057291 */ /* 0x020fe2000f8ec0ff */
[----:B------:R-:W-:Y:S01]  /*4700*/  HADD2.F32 R41, -RZ, R41.H1_H1 ;  /* 0x30000029ff297230 */ /* 0x000fe20000004100 */
[----:B------:R-:W1:Y:S01]  /*4710*/  LDCU UR6, c[0x0][0x42c] ;  /* 0x00008580ff0677ac */ /* 0x000e620008000800 */
[--C-:B------:R-:W-:Y:S02]  /*4720*/  HADD2.F32 R55, -RZ, R39.reuse.H0_H0 ;  /* 0x20000027ff377230 */ /* 0x100fe40000004100 */
[----:B------:R-:W-:Y:S01]  /*4730*/  FADD.FTZ R22, -R8, R19 ;  /* 0x0000001308167221 */ /* 0x000fe20000010100 */
[----:B------:R-:W-:-:S02]  /*4740*/  HADD2.F32 R61, -RZ, R39.H1_H1 ;  /* 0x30000027ff3d7230 */ /* 0x000fc40000004100 */
[C---:B------:R-:W-:Y:S01]  /*4750*/  FADD.FTZ R39, -R8.reuse, R21 ;  /* 0x0000001508277221 */ /* 0x040fe20000010100 */
[----:B------:R-:W-:Y:S02]  /*4760*/  HADD2.F32 R28, -RZ, R50.H0_H0 ;  /* 0x20000032ff1c7230 */ /* 0x000fe40000004100 */
[C---:B------:R-:W-:Y:S01]  /*4770*/  FADD.FTZ R21, -R8.reuse, R43 ;  /* 0x0000002b08157221 */ /* 0x040fe20000010100 */
[----:B------:R-:W-:Y:S01]  /*4780*/  @!P2 STS.64 [UR5+0x50], R14 ;  /* 0x0000500eff00a988 */ /* 0x000fe20008000a05 */
[----:B----4-:R-:W-:Y:S02]  /*4790*/  IMAD R16, R17, UR10, R16 ;  /* 0x0000000a11107c24 */ /* 0x010fe4000f8e0210 */
[----:B------:R-:W-:Y:S01]  /*47a0*/  FADD.FTZ R19, -R8, R29 ;  /* 0x0000001d08137221 */ /* 0x000fe20000010100 */
[--C-:B------:R-:W-:Y:S01]  /*47b0*/  HADD2.F32 R17, -RZ, R53.reuse.H0_H0 ;  /* 0x20000035ff117230 */ /* 0x100fe20000004100 */
[----:B------:R-:W-:Y:S01]  /*47c0*/  BAR.SYNC.DEFER_BLOCKING 0x0 ;  /* 0x0000000000007b1d */ /* 0x000fe20000010000 */
[----:B------:R-:W-:Y:S01]  /*47d0*/  HADD2.F32 R53, -RZ, R53.H1_H1 ;  /* 0x30000035ff357230 */ /* 0x000fe20000004100 */
[----:B------:R-:W-:Y:S01]  /*47e0*/  IADD3 R37, PT, PT, R16, 0x20, RZ ;  /* 0x0000002010257810 */ /* 0x000fe20007ffe0ff */
[----:B------:R-:W-:Y:S01]  /*47f0*/  FADD.FTZ R54, -R8, R41 ;  /* 0x0000002908367221 */ /* 0x000fe20000010100 */
[----:B------:R-:W-:Y:S01]  /*4800*/  IADD3 R18, PT, PT, R16, 0x40, RZ ;  /* 0x0000004010127810 */ /* 0x000fe20007ffe0ff */
[----:B------:R-:W-:Y:S01]  /*4810*/  FADD.FTZ R50, -R8, R55 ;  /* 0x0000003708327221 */ /* 0x000fe20000010100 */
[----:B0-----:R-:W-:Y:S01]  /*4820*/  ISETP.GE.U32.AND P0, PT, R16, UR12, PT ;  /* 0x0000000c10007c0c */ /* 0x001fe2000bf06070 */
[C---:B------:R-:W-:Y:S01]  /*4830*/  FADD.FTZ R36, -R8.reuse, R61 ;  /* 0x0000003d08247221 */ /* 0x040fe20000010100 */
[----:B---3--:R-:W-:Y:S01]  /*4840*/  SHF.R.S32.HI R20, RZ, 0x1f, R16 ;  /* 0x0000001fff147819 */ /* 0x008fe20000011410 */
[C---:B------:R-:W-:Y:S01]  /*4850*/  FADD.FTZ R28, -R8.reuse, R28 ;  /* 0x0000001c081c7221 */ /* 0x040fe20000010100 */
[----:B------:R-:W-:Y:S01]  /*4860*/  ISETP.GE.U32.AND P2, PT, R37, UR12, PT ;  /* 0x0000000c25007c0c */ /* 0x000fe2000bf46070 */
[----:B------:R-:W-:Y:S01]  /*4870*/  FADD.FTZ R17, -R8, R17 ;  /* 0x0000001108117221 */ /* 0x000fe20000010100 */
[----:B------:R-:W-:Y:S01]  /*4880*/  ISETP.GE.U32.AND P3, PT, R18, UR12, PT ;  /* 0x0000000c12007c0c */ /* 0x000fe2000bf66070 */
[----:B------:R-:W-:Y:S01]  /*4890*/  FADD.FTZ R8, -R8, R53 ;  /* 0x0000003508087221 */ /* 0x000fe20000010100 */
[----:B------:R-:W-:Y:S01]  /*48a0*/  SHF.R.S32.HI R34, RZ, 0x1f, R37 ;  /* 0x0000001fff227819 */ /* 0x000fe20000011425 */
[-C--:B------:R-:W-:Y:S01]  /*48b0*/  FMUL.FTZ R39, R39, R9.reuse ;  /* 0x0000000927277220 */ /* 0x080fe20000410000 */
[----:B------:R-:W-:Y:S01]  /*48c0*/  SHF.R.S32.HI R31, RZ, 0x1f, R18 ;  /* 0x0000001fff1f7819 */ /* 0x000fe20000011412 */
[----:B------:R-:W-:Y:S01]  /*48d0*/  FMUL.FTZ R21, R21, R9 ;  /* 0x0000000915157220 */ /* 0x000fe20000410000 */
[----:B------:R-:W-:-:S02]  /*48e0*/  ISETP.GE.AND.EX P0, PT, R20, UR13, PT, P0 ;  /* 0x0000000d14007c0c */ /* 0x000fc4000bf06300 */
[----:B------:R-:W-:Y:S02]  /*48f0*/  ISETP.GE.AND.EX P2, PT, R34, UR13, PT, P2 ;  /* 0x0000000d22007c0c */ /* 0x000fe4000bf46320 */
[----:B------:R-:W-:Y:S01]  /*4900*/  ISETP.GE.AND.EX P3, PT, R31, UR13, PT, P3 ;  /* 0x0000000d1f007c0c */ /* 0x000fe2000bf66330 */
[----:B------:R-:W1:Y:S02]  /*4910*/  LDS.64 R14, [UR5+0x50] ;  /* 0x00005005ff0e7984 */ /* 0x000e640008000a00 */
[----:B-1----:R-:W-:Y:S01]  /*4920*/  FMUL.FTZ R29, R14, UR6 ;  /* 0x000000060e1d7c20 */ /* 0x002fe20008410000 */
[----:B------:R-:W-:Y:S01]  /*4930*/  FMUL.FTZ R30, R15, UR6 ;  /* 0x000000060f1e7c20 */ /* 0x000fe20008410000 */
[--C-:B------:R-:W-:Y:S02]  /*4940*/  HADD2.F32 R15, -RZ, R42.reuse.H0_H0 ;  /* 0x2000002aff0f7230 */ /* 0x100fe40000004100 */
        /* <DEDUP_REMOVED lines=20> */
.L_x_715:
[C-C-:B------:R-:W-:Y:S01]  /*4a90*/  FFMA.FTZ R39, R29.reuse, R39, R30.reuse ;  /* 0x000000271d277223 */ /* 0x140fe2000001001e */
[----:B------:R-:W-:Y:S01]  /*4aa0*/  FFMA.FTZ R14, R29, R21, R30 ;  /* 0x000000151d0e7223 */ /* 0x000fe2000001001e */
[----:B------:R-:W-:Y:S02]  /*4ab0*/  BSSY.RECONVERGENT B0, `(.L_x_716) ;  /* 0x0000013000007945 */ /* 0x000fe40003800200 */
[----:B------:R-:W-:Y:S01]  /*4ac0*/  FFMA.FTZ R21, R12, R15, -R39 ;  /* 0x0000000f0c157223 */ /* 0x000fe20000010827 */
        /* <DEDUP_REMOVED lines=14> */
[----:B------:R-:W-:Y:S02]  /*4bb0*/  F2FP.F16.F32.PACK_AB R41, R41, R42 ;  /* 0x0000002a2929723e */ /* 0x000fe400000000ff */
[----:B------:R-:W-:-:S05]  /*4bc0*/  LEA.HI.X R21, R14, UR7, R43, 0x1, P0 ;  /* 0x000000070e157c11 */ /* 0x000fca00080f0c2b */
[----:B------:R0:W-:Y:S02]  /*4bd0*/  STG.E desc[UR8][R20.64], R41 ;  /* 0x0000002914007986 */ /* 0x0001e4000c101908 */
.L_x_717:
[----:B------:R-:W-:Y:S05]  /*4be0*/  BSYNC.RECONVERGENT B0 ;  /* 0x0000000000007941 */ /* 0x000fea0003800200 */
.L_x_716:
[--C-:B------:R-:W-:Y:S02]  /*4bf0*/  HADD2.F32 R15, -RZ, R40.reuse.H0_H0 ;  /* 0x20000028ff0f7230 */ /* 0x100fe40000004100 */
[----:B0-----:R-:W-:Y:S01]  /*4c00*/  FFMA.FTZ R21, R29, R39, R30 ;  /* 0x000000271d157223 */ /* 0x001fe2000001001e */
[----:B------:R-:W-:Y:S02]  /*4c10*/  HADD2.F32 R40, -RZ, R40.H1_H1 ;  /* 0x30000028ff287230 */ /* 0x000fe40000004100 */
        /* <DEDUP_REMOVED lines=20> */
.L_x_718:
        /* <DEDUP_REMOVED lines=18> */
[----:B------:R-:W-:Y:S02]  /*4e80*/  F2FP.F16.F32.PACK_AB R15, R34, R37 ;  /* 0x00000025220f723e */ /* 0x000fe400000000ff */
[----:B------:R-:W-:-:S05]  /*4e90*/  LEA.HI.X R21, R14, UR15, R21, 0x1, P0 ;  /* 0x0000000f0e157c11 */ /* 0x000fca00080f0c15 */
[----:B------:R0:W-:Y:S02]  /*4ea0*/  STG.E desc[UR8][R20.64], R15 ;  /* 0x0000000f14007986 */ /* 0x0001e4000c101908 */
.L_x_720:
[----:B------:R-:W-:Y:S05]  /*4eb0*/  BSYNC.RECONVERGENT B0 ;  /* 0x0000000000007941 */ /* 0x000fea0003800200 */
.L_x_719:
[--C-:B0-----:R-:W-:Y:S02]  /*4ec0*/  HADD2.F32 R20, -RZ, R38.reuse.H0_H0 ;  /* 0x20000026ff147230 */ /* 0x101fe40000004100 */
[C-C-:B------:R-:W-:Y:S01]  /*4ed0*/  FFMA.FTZ R15, R29.reuse, R39, R30.reuse ;  /* 0x000000271d0f7223 */ /* 0x140fe2000001001e */
[----:B------:R-:W-:Y:S01]  /*4ee0*/  FFMA.FTZ R14, R29, R36, R30 ;  /* 0x000000241d0e7223 */ /* 0x000fe2000001001e */
        /* <DEDUP_REMOVED lines=20> */
.L_x_721:
        /* <DEDUP_REMOVED lines=18> */
.L_x_723:
[----:B------:R-:W-:Y:S05]  /*5150*/  BSYNC.RECONVERGENT B0 ;  /* 0x0000000000007941 */ /* 0x000fea0003800200 */
.L_x_722:
[--C-:B0-----:R-:W-:Y:S02]  /*5160*/  HADD2.F32 R15, -RZ, R51.reuse.H0_H0 ;  /* 0x20000033ff0f7230 */ /* 0x101fe40000004100 */
[-C--:B------:R-:W-:Y:S01]  /*5170*/  FMUL.FTZ R43, R28, R9.reuse ;  /* 0x000000091c2b7220 */ /* 0x080fe20000410000 */
        /* <DEDUP_REMOVED lines=21> */
.L_x_724:
        /* <DEDUP_REMOVED lines=10> */
[-C--:B------:R-:W-:Y:S01]  /*5370*/  FMUL.FTZ R27, R18, R9.reuse ;  /* 0x00000009121b7220 */ /* 0x080fe20000410000 */
[----:B------:R-:W-:Y:S01]  /*5380*/  FMUL.FTZ R18, R20, R9 ;  /* 0x0000000914127220 */ /* 0x000fe20000410000 */
[----:B0-----:R-:W-:-:S02]  /*5390*/  IMAD R21, R4, UR6, RZ ;  /* 0x0000000604157c24 */ /* 0x001fc4000f8e02ff */
[----:B------:R-:W-:-:S04]  /*53a0*/  IMAD.WIDE.U32 R14, R48, UR6, R14 ;  /* 0x00000006300e7c25 */ /* 0x000fc8000f8e000e */
[----:B------:R-:W-:Y:S01]  /*53b0*/  IMAD R21, R48, UR7, R21 ;  /* 0x0000000730157c24 */ /* 0x000fe2000f8e0215 */
[----:B-1----:R-:W-:-:S04]  /*53c0*/  LEA R20, P0, R14, UR14, 0x1 ;  /* 0x0000000e0e147c11 */ /* 0x002fc8000f8008ff */
[----:B------:R-:W-:Y:S02]  /*53d0*/  IADD3 R21, PT, PT, R15, R21, RZ ;  /* 0x000000150f157210 */ /* 0x000fe40007ffe0ff */
[----:B------:R-:W-:Y:S02]  /*53e0*/  F2FP.F16.F32.PACK_AB R15, R18, R27 ;  /* 0x0000001b120f723e */ /* 0x000fe400000000ff */
[----:B------:R-:W-:-:S05]  /*53f0*/  LEA.HI.X R21, R14, UR15, R21, 0x1, P0 ;  /* 0x0000000f0e157c11 */ /* 0x000fca00080f0c15 */
[----:B------:R0:W-:Y:S02]  /*5400*/  STG.E desc[UR8][R20.64], R15 ;  /* 0x0000000f14007986 */ /* 0x0001e4000c101908 */
.L_x_726:
[----:B------:R-:W-:Y:S05]  /*5410*/  BSYNC.RECONVERGENT B0 ;  /* 0x0000000000007941 */ /* 0x000fea0003800200 */
.L_x_725:
[----:B------:R-:W-:Y:S01]  /*5420*/  UISETP.NE.AND UP0, UPT, UR11, URZ, UPT ;  /* 0x000000ff0b00728c */ /* 0x000fe2000bf05270 */
[-C--:B------:R-:W-:Y:S01]  /*5430*/  FMUL.FTZ R39, R26, R9.reuse ;  /* 0x000000091a277220 */ /* 0x080fe20000410000 */
[-C--:B------:R-:W-:Y:S01]  /*5440*/  FMUL.FTZ R26, R23, R9.reuse ;  /* 0x00000009171a7220 */ /* 0x080fe20000410000 */
[----:B------:R-:W-:Y:S01]  /*5450*/  IADD3 R23, PT, PT, R16, 0xa0, RZ ;  /* 0x000000a010177810 */ /* 0x000fe20007ffe0ff */
[-C--:B0-----:R-:W-:Y:S01]  /*5460*/  FMUL.FTZ R21, R22, R9.reuse ;  /* 0x0000000916157220 */ /* 0x081fe20000410000 */
[----:B------:R-:W-:Y:S01]  /*5470*/  IADD3 R18, PT, PT, R16, 0xc0, RZ ;  /* 0x000000c010127810 */ /* 0x000fe20007ffe0ff */
        /* <DEDUP_REMOVED lines=9> */
[C-C-:B------:R-:W-:Y:S01]  /*5510*/  FFMA.FTZ R14, R29.reuse, R38, R30.reuse ;  /* 0x000000261d0e7223 */ /* 0x140fe2000001001e */
[----:B------:R-:W-:Y:S01]  /*5520*/  SHF.R.S32.HI R28, RZ, 0x1f, R23 ;  /* 0x0000001fff1c7819 */ /* 0x000fe20000011417 */
[C---:B------:R-:W-:Y:S01]  /*5530*/  FFMA.FTZ R37, R29.reuse, R27, R30 ;  /* 0x0000001b1d257223 */ /* 0x040fe2000001001e */
[----:B------:R-:W-:Y:S01]  /*5540*/  SHF.R.S32.HI R20, RZ, 0x1f, R18 ;  /* 0x0000001fff147819 */ /* 0x000fe20000011412 */
[C-C-:B------:R-:W-:Y:S01]  /*5550*/  FFMA.FTZ R34, R29.reuse, R26, R30.reuse ;  /* 0x0000001a1d227223 */ /* 0x140fe2000001001e */
[C-C-:B------:R-:W-:Y:S01]  /*5560*/  FFMA.FTZ R31, R29.reuse, R21, R30.reuse ;  /* 0x000000151d1f7223 */ /* 0x140fe2000001001e */
[C-C-:B------:R-:W-:Y:S01]  /*5570*/  FFMA.FTZ R24, R29.reuse, R22, R30.reuse ;  /* 0x000000161d187223 */ /* 0x140fe2000001001e */
[C-C-:B------:R-:W-:Y:S01]  /*5580*/  FFMA.FTZ R25, R29.reuse, R19, R30.reuse ;  /* 0x000000131d197223 */ /* 0x140fe2000001001e */
[--C-:B------:R-:W-:Y:S01]  /*5590*/  HADD2.F32 R16, -RZ, R49.reuse.H0_H0 ;  /* 0x20000031ff107230 */ /* 0x100fe20000004100 */
[----:B------:R-:W-:Y:S01]  /*55a0*/  ISETP.GE.U32.AND P0, PT, R46, UR12, PT ;  /* 0x0000000c2e007c0c */ /* 0x000fe2000bf06070 */
[----:B------:R-:W-:Y:S01]  /*55b0*/  FFMA.FTZ R30, R29, R8, R30 ;  /* 0x000000081d1e7223 */ /* 0x000fe2000001001e */
[----:B------:R-:W-:Y:S01]  /*55c0*/  ISETP.GE.AND.EX P1, PT, R5, UR13, PT, P1 ;  /* 0x0000000d05007c0c */ /* 0x000fe2000bf26310 */
[----:B------:R-:W-:Y:S01]  /*55d0*/  HADD2.F32 R49, -RZ, R49.H1_H1 ;  /* 0x30000031ff317230 */ /* 0x000fe20000004100 */
[----:B------:R-:W-:-:S02]  /*55e0*/  ISETP.GE.AND.EX P2, PT, R28, UR13, PT, P2 ;  /* 0x0000000d1c007c0c */ /* 0x000fc4000bf46320 */
[----:B------:R-:W-:Y:S01]  /*55f0*/  ISETP.GE.AND.EX P3, PT, R20, UR13, PT, P3 ;  /* 0x0000000d14007c0c */ /* 0x000fe2000bf66330 */
[----:B------:R-:W-:-:S12]  /*5600*/  BRA.U !UP0, `(.L_x_727) ;  /* 0x0000000108487547 */ /* 0x000fd8000b800000 */
        /* <DEDUP_REMOVED lines=18> */
.L_x_727:
        /* <DEDUP_REMOVED lines=18> */
.L_x_729:
[----:B------:R-:W-:Y:S05]  /*5850*/  BSYNC.RECONVERGENT B0 ;  /* 0x0000000000007941 */ /* 0x000fea0003800200 */
.L_x_728:
[--C-:B------:R-:W-:Y:S02]  /*5860*/  HADD2.F32 R14, -RZ, R35.reuse.H0_H0 ;  /* 0x20000023ff0e7230 */ /* 0x100fe40000004100 */
[----:B------:R-:W-:Y:S01]  /*5870*/  HADD2.F32 R35, -RZ, R35.H1_H1 ;  /* 0x30000023ff237230 */ /* 0x000fe20000004100 */
        /* <DEDUP_REMOVED lines=19> */
.L_x_730:
[----:B------:R-:W-:Y:S01]  /*59b0*/  BSSY.RECONVERGENT B0, `(.L_x_731) ;  /* 0x0000012000007945 */ /* 0x000fe20003800200 */
[----:B0-----:R-:W-:Y:S01]  /*59c0*/  FFMA.FTZ R16, R12, R14, -R37 ;  /* 0x0000000e0c107223 */ /* 0x001fe20000010825 */
        /* <DEDUP_REMOVED lines=16> */
.L_x_732:
[----:B------:R-:W-:Y:S05]  /*5ad0*/  BSYNC.RECONVERGENT B0 ;  /* 0x0000000000007941 */ /* 0x000fea0003800200 */
.L_x_731:
        /* <DEDUP_REMOVED lines=21> */
.L_x_733:
        /* <DEDUP_REMOVED lines=15> */
[----:B------:R-:W-:Y:S02]  /*5d20*/  F2FP.F16.F32.PACK_AB R15, R18, R21 ;  /* 0x00000015120f723e */ /* 0x000fe400000000ff */
[----:B------:R-:W-:-:S05]  /*5d30*/  LEA.HI.X R17, R14, UR15, R17, 0x1, P1 ;  /* 0x0000000f0e117c11 */ /* 0x000fca00088f0c11 */
[----:B------:R0:W-:Y:S02]  /*5d40*/  STG.E desc[UR8][R16.64], R15 ;  /* 0x0000000f10007986 */ /* 0x0001e4000c101908 */
.L_x_735:
[----:B------:R-:W-:Y:S05]  /*5d50*/  BSYNC.RECONVERGENT B0 ;  /* 0x0000000000007941 */ /* 0x000fea0003800200 */
.L_x_734:
        /* <DEDUP_REMOVED lines=21> */
.L_x_736:
        /* <DEDUP_REMOVED lines=9> */
[----:B------:R-:W-:Y:S01]  /*5f40*/  F2FP.F16.F32.PACK_AB R11, R30, R11 ;  /* 0x0000000b1e0b723e */ /* 0x000fe200000000ff */
        /* <DEDUP_REMOVED lines=8> */
.L_x_738:
[----:B------:R-:W-:Y:S05]  /*5fd0*/  BSYNC.RECONVERGENT B0 ;  /* 0x0000000000007941 */ /* 0x000fea0003800200 */
.L_x_737:
[----:B------:R-:W-:Y:S02]  /*5fe0*/  IADD3 R44, PT, PT, R2, R44, RZ ;  /* 0x0000002c022c7210 */ /* 0x000fe40007ffe0ff */
[----:B------:R-:W-:Y:S02]  /*5ff0*/  IADD3 R45, PT, PT, R45, 0x1, RZ ;  /* 0x000000012d2d7810 */ /* 0x000fe40007ffe0ff */
[----:B------:R-:W-:-:S13]  /*6000*/  ISETP.GE.AND P0, PT, R44, UR4, PT ;  /* 0x000000042c007c0c */ /* 0x000fda000bf06270 */
[----:B------:R-:W-:Y:S05]  /*6010*/  @!P0 BRA `(.L_x_739) ;  /* 0xffffffa0005c8947 */ /* 0x000fea000383ffff */
.L_x_696:
        /* <DEDUP_REMOVED lines=19> */
.L_x_741:
[----:B------:R-:W-:Y:S05]  /*6150*/  BSYNC.RECONVERGENT B0 ;  /* 0x0000000000007941 */ /* 0x000fea0003800200 */
.L_x_740:
[----:B------:R-:W-:Y:S05]  /*6160*/  @P0 EXIT ;  /* 0x000000000000094d */ /* 0x000fea0003800000 */
[----:B------:R-:W-:Y:S05]  /*6170*/  @P2 BRA `(.L_x_742) ;  /* 0x0000000000202947 */ /* 0x000fea0003800000 */
[----:B------:R-:W-:-:S05]  /*6180*/  IMAD R0, R4, R9, RZ ;  /* 0x0000000904007224 */ /* 0x000fca00078e02ff */
[----:B------:R-:W-:-:S13]  /*6190*/  ISETP.NE.AND P0, PT, R0, -0x1, PT ;  /* 0xffffffff0000780c */ /* 0x000fda0003f05270 */
[----:B------:R-:W-:Y:S05]  /*61a0*/  @!P0 BRA `(.L_x_742) ;  /* 0x0000000000148947 */ /* 0x000fea0003800000 */
.L_x_743:
[----:B-1----:R-:W2:Y:S04]  /*61b0*/  LDG.E.STRONG.GPU R5, desc[UR8][R2.64] ;  /* 0x0000000802057981 */ /* 0x002ea8000c1ef900 */
[----:B--2---:R-:W-:Y:S01]  /*61c0*/  CCTL.IVALL ;  /* 0x00000000ff00798f */ /* 0x004fe20002000000 */
[----:B------:R-:W-:Y:S05]  /*61d0*/  YIELD ;  /* 0x0000000000007946 */ /* 0x000fea0003800000 */
[----:B------:R-:W-:-:S13]  /*61e0*/  ISETP.NE.AND P0, PT, R5, R0, PT ;  /* 0x000000000500720c */ /* 0x000fda0003f05270 */
[----:B------:R-:W-:Y:S05]  /*61f0*/  @P0 BRA `(.L_x_743) ;  /* 0xfffffffc00ec0947 */ /* 0x000fea000383ffff */
.L_x_742:
        /* <DEDUP_REMOVED lines=60> */
.L_x_746:
[----:B-1----:R-:W-:Y:S02]  /*65c0*/  LEA R12, P1, R3, R26, 0x2 ;  /* 0x0000001a030c7211 */ /* 0x002fe400078210ff */
[----:B------:R-:W-:Y:S02]  /*65d0*/  IADD3 R14, P2, PT, R26, R4, RZ ;  /* 0x000000041a0e7210 */ /* 0x000fe40007f5e0ff */
[----:B0-----:R-:W-:Y:S02]  /*65e0*/  LEA R16, P3, R29, R26, 0x2 ;  /* 0x0000001a1d107211 */ /* 0x001fe400078610ff */
        /* <DEDUP_REMOVED lines=26> */
.L_x_745:
[----:B------:R-:W-:Y:S05]  /*6790*/  BSYNC.RECONVERGENT B0 ;  /* 0x0000000000007941 */ /* 0x000fea0003800200 */
.L_x_744:
        /* <DEDUP_REMOVED lines=10> */
.L_x_747:
[C---:B------:R-:W-:Y:S02]  /*6840*/  SHF.L.U32 R10, R32.reuse, 0x2, RZ ;  /* 0x00000002200a7819 */ /* 0x040fe400000006ff */
[----:B0-----:R-:W-:Y:S02]  /*6850*/  SHF.L.U64.HI R19, R32, 0x2, R11 ;  /* 0x0000000220137819 */ /* 0x001fe4000001020b */
[----:B--2---:R-:W-:-:S04]  /*6860*/  IADD3 R12, P0, PT, R10, UR4, RZ ;  /* 0x000000040a0c7c10 */ /* 0x004fc8000ff1e0ff */
[----:B------:R-:W-:Y:S02]  /*6870*/  IADD3.X R13, PT, PT, R19, UR5, RZ, P0, !PT ;  /* 0x00000005130d7c10 */ /* 0x000fe400087fe4ff */
[C---:B------:R-:W-:Y:S02]  /*6880*/  IADD3 R14, P0, PT, R12.reuse, R5, RZ ;  /* 0x000000050c0e7210 */ /* 0x040fe40007f1e0ff */
[C---:B------:R-:W-:Y:S01]  /*6890*/  IADD3 R20, P1, PT, R12.reuse, R8, RZ ;  /* 0x000000080c147210 */ /* 0x040fe20007f3e0ff */
[----:B------:R2:W4:Y:S01]  /*68a0*/  LDG.E R26, desc[UR8][R12.64] ;  /* 0x000000080c1a7981 */ /* 0x000522000c1e1900 */
[C---:B0-----:R-:W-:Y:S02]  /*68b0*/  IADD3.X R15, PT, PT, R13.reuse, R4, RZ, P0, !PT ;  /* 0x000000040d0f7210 */ /* 0x041fe400007fe4ff */
        /* <DEDUP_REMOVED lines=11> */
[----:B--2---:R-:W-:Y:S02]  /*6970*/  LOP3.LUT R13, R18, 0x3, RZ, 0xc0, !PT ;  /* 0x00000003120d7812 */ /* 0x004fe400078ec0ff */
[----:B-1----:R-:W-:Y:S02]  /*6980*/  IADD3 R24, P1, PT, R24, UR10, RZ ;  /* 0x0000000a18187c10 */ /* 0x002fe4000ff3e0ff */
[----:B------:R-:W-:Y:S02]  /*6990*/  LOP3.LUT R11, R19, 0x3, RZ, 0xc0, !PT ;  /* 0x00000003130b7812 */ /* 0x000fe400078ec0ff */
[----:B------:R-:W-:Y:S02]  /*69a0*/  IADD3 R12, P2, PT, R10, UR4, RZ ;  /* 0x000000040a0c7c10 */ /* 0x000fe4000ff5e0ff */
[----:B------:R-:W-:-:S02]  /*69b0*/  IADD3.X R23, PT, PT, R13, UR7, RZ, P0, !PT ;  /* 0x000000070d177c10 */ /* 0x000fc400087fe4ff */
[----:B------:R-:W-:Y:S02]  /*69c0*/  IADD3.X R25, PT, PT, R13, UR11, RZ, P1, !PT ;  /* 0x0000000b0d197c10 */ /* 0x000fe40008ffe4ff */
[----:B------:R-:W-:Y:S02]  /*69d0*/  IADD3.X R13, PT, PT, R11, UR5, RZ, P2, !PT ;  /* 0x000000050b0d7c10 */ /* 0x000fe400097fe4ff */
[C---:B0-----:R-:W-:Y:S02]  /*69e0*/  IADD3 R14, P0, PT, R12.reuse, R5, RZ ;  /* 0x000000050c0e7210 */ /* 0x041fe40007f1e0ff */
        /* <DEDUP_REMOVED lines=55> */
.L_x_748:
        /* <DEDUP_REMOVED lines=10> */
.L_x_3421:


//--------------------- .text._Z35group_norm_nhwc_bwd_one_pass_kernelI11Fp16IOFp32WLi512ELi16ELi256EEv26Group_norm_nhwc_bwd_params --------------------------
	.section	.text._Z35group_norm_nhwc_bwd_one_pass_kernelI11Fp16IOFp32WLi512ELi16ELi256EEv26Group_norm_nhwc_bwd_params,"ax",@progbits
	.align	128
        .global         _Z35group_norm_nhwc_bwd_one_pass_kernelI11Fp16IOFp32WLi512ELi16ELi256EEv26Group_norm_nhwc_bwd_params
        .type           _Z35group_norm_nhwc_bwd_one_pass_kernelI11Fp16IOFp32WLi512ELi16ELi256EEv26Group_norm_nhwc_bwd_params,@function
        .size           _Z35group_norm_nhwc_bwd_one_pass_kernelI11Fp16IOFp32WLi512ELi16ELi256EEv26Group_norm_nhwc_bwd_params,(.L_x_3422 - _Z35group_norm_nhwc_bwd_one_pass_kernelI11Fp16IOFp32WLi512ELi16ELi256EEv26Group_norm_nhwc_bwd_params)
        .other          _Z35group_norm_nhwc_bwd_one_pass_kernelI11Fp16IOFp32WLi512ELi16ELi256EEv26Group_norm_nhwc_bwd_params,@"STO_CUDA_ENTRY STV_DEFAULT"
_Z35group_norm_nhwc_bwd_one_pass_kernelI11Fp16IOFp32WLi512ELi16ELi256EEv26Group_norm_nhwc_bwd_params:
.text._Z35group_norm_nhwc_bwd_one_pass_kernelI11Fp16IOFp32WLi512ELi16ELi256EEv26Group_norm_nhwc_bwd_params:
        /* <DEDUP_REMOVED lines=13> */
[----:B------:R-:W-:Y:S01]  /*00d0*/  SHF.L.U32 R99, R4, 0x1, RZ ;  /* 0x0000000104637819 */ /* 0x000fe200000006ff */
[----:B------:R-:W-:Y:S01]  /*00e0*/  UIADD3 UR6, UPT, UPT, UR5, 0x60, URZ ;  /* 0x0000006005067890 */ /* 0x000fe2000fffe0ff */
[----:B------:R-:W-:Y:S01]  /*00f0*/  SHF.R.U32.HI R96, RZ, 0x2, R4 ;  /* 0x00000002ff607819 */ /* 0x000fe20000011604 */
[----:B------:R-:W-:Y:S01]  /*0100*/  HFMA2 R32, -RZ, RZ, 0, 0 ;  /* 0x00000000ff207431 */ /* 0x000fe200000001ff */
[----:B------:R-:W-:Y:S01]  /*0110*/  MOV R79, R77 ;  /* 0x0000004d004f7202 */ /* 0x000fe20000000f00 */
[----:B------:R-:W1:Y:S01]  /*0120*/  S2UR UR7, SR_CgaCtaId ;  /* 0x00000000000779c3 */ /* 0x000e620000008800 */
[----:B------:R-:W-:Y:S01]  /*0130*/  LOP3.LUT R99, R99, 0xe, RZ, 0xc0, !PT ;  /* 0x0000000e63637812 */ /* 0x000fe200078ec0ff */
[----:B------:R-:W2:Y:S01]  /*0140*/  LDCU.U8 UR11, c[0x0][0x414] ;  /* 0x00008280ff0b77ac */ /* 0x000ea20008000000 */
[----:B------:R-:W-:-:S05]  /*0150*/  LOP3.LUT R96, R96, 0xf8, RZ, 0xc0, !PT ;  /* 0x000000f860607812 */ /* 0x000fca00078ec0ff */
[----:B------:R-:W3:Y:S08]  /*0160*/  LDC R0, c[0x0][0x374] ;  /* 0x0000dd00ff007b82 */ /* 0x000ef00000000800 */
[----:B------:R-:W4:Y:S01]  /*0170*/  LDC R2, c[0x0][0x370] ;  /* 0x0000dc00ff027b82 */ /* 0x000f220000000800 */
[----:B0-----:R-:W-:Y:S02]  /*0180*/  IMAD R98, R3, UR10, R98 ;  /* 0x0000000a03627c24 */ /* 0x001fe4000f8e0262 */
[----:B------:R-:W0:Y:S03]  /*0190*/  S2R R3, SR_LANEID ;  /* 0x0000000000037919 */ /* 0x000e260000000000 */
[C---:B------:R-:W-:Y:S01]  /*01a0*/  IADD3 R94, PT, PT, R98.reuse, 0x20, RZ ;  /* 0x00000020625e7810 */ /* 0x040fe20007ffe0ff */
[----:B-1----:R-:W-:Y:S01]  /*01b0*/  ULEA UR6, UR7, UR6, 0x18 ;  /* 0x0000000607067291 */ /* 0x002fe2000f8ec0ff */
[C---:B------:R-:W-:Y:S01]  /*01c0*/  IADD3 R93, PT, PT, R98.reuse, 0x40, RZ ;  /* 0x00000040625d7810 */ /* 0x040fe20007ffe0ff */
[----:B------:R-:W-:Y:S01]  /*01d0*/  ULEA UR5, UR7, UR5, 0x18 ;  /* 0x0000000507057291 */ /* 0x000fe2000f8ec0ff */
[----:B------:R-:W-:-:S02]  /*01e0*/  IADD3 R92, PT, PT, R98, 0x60, RZ ;  /* 0x00000060625c7810 */ /* 0x000fc40007ffe0ff */
[C---:B------:R-:W-:Y:S02]  /*01f0*/  IADD3 R91, PT, PT, R98.reuse, 0x80, RZ ;  /* 0x00000080625b7810 */ /* 0x040fe40007ffe0ff */
[----:B------:R-:W-:Y:S01]  /*0200*/  IADD3 R90, PT, PT, R98, 0xa0, RZ ;  /* 0x000000a0625a7810 */ /* 0x000fe20007ffe0ff */
[----:B---3--:R-:W-:Y:S01]  /*0210*/  IMAD R34, R0, 0x3, R77 ;  /* 0x0000000300227824 */ /* 0x008fe200078e024d */
[C---:B------:R-:W-:Y:S02]  /*0220*/  IADD3 R89, PT, PT, R98.reuse, 0xc0, RZ ;  /* 0x000000c062597810 */ /* 0x040fe40007ffe0ff */
[C---:B------:R-:W-:Y:S02]  /*0230*/  IADD3 R88, PT, PT, R98.reuse, 0xe0, RZ ;  /* 0x000000e062587810 */ /* 0x040fe40007ffe0ff */
[C---:B------:R-:W-:Y:S02]  /*0240*/  IADD3 R87, PT, PT, R98.reuse, 0x100, RZ ;  /* 0x0000010062577810 */ /* 0x040fe40007ffe0ff */
[----:B------:R-:W-:-:S02]  /*0250*/  IADD3 R86, PT, PT, R98, 0x120, RZ ;  /* 0x0000012062567810 */ /* 0x000fc40007ffe0ff */
[C---:B------:R-:W-:Y:S02]  /*0260*/  IADD3 R85, PT, PT, R98.reuse, 0x140, RZ ;  /* 0x0000014062557810 */ /* 0x040fe40007ffe0ff */
[C---:B------:R-:W-:Y:S02]  /*0270*/  IADD3 R84, PT, PT, R98.reuse, 0x160, RZ ;  /* 0x0000016062547810 */ /* 0x040fe40007ffe0ff */
[C---:B------:R-:W-:Y:S02]  /*0280*/  IADD3 R83, PT, PT, R98.reuse, 0x180, RZ ;  /* 0x0000018062537810 */ /* 0x040fe40007ffe0ff */
[C---:B------:R-:W-:Y:S02]  /*0290*/  IADD3 R82, PT, PT, R98.reuse, 0x1a0, RZ ;  /* 0x000001a062527810 */ /* 0x040fe40007ffe0ff */
[C---:B------:R-:W-:Y:S02]  /*02a0*/  IADD3 R81, PT, PT, R98.reuse, 0x1c0, RZ ;  /* 0x000001c062517810 */ /* 0x040fe40007ffe0ff */
[----:B------:R-:W-:-:S02]  /*02b0*/  IADD3 R80, PT, PT, R98, 0x1e0, RZ ;  /* 0x000001e062507810 */ /* 0x000fc40007ffe0ff */
[----:B------:R-:W-:Y:S02]  /*02c0*/  LEA R76, R0, R77, 0x2 ;  /* 0x0000004d004c7211 */ /* 0x000fe400078e10ff */
[C---:B----4-:R-:W-:Y:S02]  /*02d0*/  LOP3.LUT R95, R2.reuse, 0x7, RZ, 0xc0, !PT ;  /* 0x00000007025f7812 */ /* 0x050fe400078ec0ff */
[----:B------:R-:W-:Y:S02]  /*02e0*/  LOP3.LUT R78, R2, 0x7ffffff8, RZ, 0xc0, !PT ;  /* 0x7ffffff8024e7812 */ /* 0x000fe400078ec0ff */
[----:B------:R-:W-:Y:S02]  /*02f0*/  SHF.R.S32.HI R5, RZ, 0x1f, R98 ;  /* 0x0000001fff057819 */ /* 0x000fe40000011462 */
[----:B------:R-:W-:Y:S02]  /*0300*/  LEA R97, R4, UR6, 0x4 ;  /* 0x0000000604617c11 */ /* 0x000fe4000f8e20ff */
[----:B------:R-:W-:-:S02]  /*0310*/  SHF.R.S32.HI R7, RZ, 0x1f, R94 ;  /* 0x0000001fff077819 */ /* 0x000fc4000001145e */
[----:B------:R-:W-:Y:S02]  /*0320*/  SHF.R.S32.HI R9, RZ, 0x1f, R93 ;  /* 0x0000001fff097819 */ /* 0x000fe4000001145d */
[----:B------:R-:W-:Y:S02]  /*0330*/  SHF.R.S32.HI R11, RZ, 0x1f, R92 ;  /* 0x0000001fff0b7819 */ /* 0x000fe4000001145c */
[----:B------:R-:W-:Y:S02]  /*0340*/  SHF.R.S32.HI R13, RZ, 0x1f, R91 ;  /* 0x0000001fff0d7819 */ /* 0x000fe4000001145b */
[----:B------:R-:W-:Y:S02]  /*0350*/  SHF.R.S32.HI R15, RZ, 0x1f, R90 ;  /* 0x0000001fff0f7819 */ /* 0x000fe4000001145a */
[----:B------:R-:W-:Y:S02]  /*0360*/  SHF.R.S32.HI R17, RZ, 0x1f, R89 ;  /* 0x0000001fff117819 */ /* 0x000fe40000011459 */
        /* <DEDUP_REMOVED lines=8> */
[----:B0-2---:R-:W-:-:S07]  /*03f0*/  SHF.R.S32.HI R35, RZ, 0x1f, R80 ;  /* 0x0000001fff237819 */ /* 0x005fce0000011450 */
.L_x_816:
[----:B0-----:R-:W0:Y:S01]  /*0400*/  LDC R10, c[0x0][0x410] ;  /* 0x00010400ff0a7b82 */ /* 0x001e220000000800 */
[----:B-1----:R-:W1:Y:S01]  /*0410*/  LDCU.128 UR12, c[0x0][0x400] ;  /* 0x00008000ff0c77ac */ /* 0x002e620008000c00 */
[----:B------:R-:W-:Y:S02]  /*0420*/  ISETP.GE.AND P0, PT, R79, RZ, PT ;  /* 0x000000ff4f00720c */ /* 0x000fe40003f06270 */
[----:B------:R-:W-:Y:S02]  /*0430*/  MOV R30, RZ ;  /* 0x000000ff001e7202 */ /* 0x000fe40000000f00 */
[----:B-1----:R-:W-:-:S04]  /*0440*/  ISETP.GE.U32.AND P1, PT, R98, UR12, PT ;  /* 0x0000000c62007c0c */ /* 0x002fc8000bf26070 */
[----:B------:R-:W-:Y:S02]  /*0450*/  ISETP.GE.AND.EX P1, PT, R5, UR13, PT, P1 ;  /* 0x0000000d05007c0c */ /* 0x000fe4000bf26310 */
[----:B0-----:R-:W-:-:S04]  /*0460*/  IABS R39, R10 ;  /* 0x0000000a00277213 */ /* 0x001fc80000000000 */
[----:B------:R-:W0:Y:S07]  /*0470*/  I2F.RP R6, R39 ;  /* 0x0000002700067306 */ /* 0x000e2e0000209400 */
[----:B------:R-:W1:Y:S01]  /*0480*/  @!P1 LDC.64 R54, c[0x0][0x3a0] ;  /* 0x0000e800ff369b82 */ /* 0x000e620000000a00 */
[----:B0-----:R-:W0:Y:S07]  /*0490*/  MUFU.RCP R6, R6 ;  /* 0x0000000600067308 */ /* 0x001e2e0000001000 */
[----:B--2---:R-:W2:Y:S01]  /*04a0*/  @!P1 LDC.64 R46, c[0x0][0x398] ;  /* 0x0000e600ff2e9b82 */ /* 0x004ea20000000a00 */
[----:B0-----:R-:W-:-:S04]  /*04b0*/  IADD3 R36, PT, PT, R6, 0xffffffe, RZ ;  /* 0x0ffffffe06247810 */ /* 0x001fc80007ffe0ff */
[----:B---3--:R0:W3:Y:S02]  /*04c0*/  F2I.FTZ.U32.TRUNC.NTZ R37, R36 ;  /* 0x0000002400257305 */ /* 0x0080e4000021f000 */
[----:B0-----:R-:W-:Y:S02]  /*04d0*/  MOV R36, RZ ;  /* 0x000000ff00247202 */ /* 0x001fe40000000f00 */
[----:B---3--:R-:W-:-:S05]  /*04e0*/  IADD3 R8, PT, PT, RZ, -R37, RZ ;  /* 0x80000025ff087210 */ /* 0x008fca0007ffe0ff */
        /* <DEDUP_REMOVED lines=15> */
[----:B------:R-:W-:-:S02]  /*05e0*/  ISETP.GE.U32.AND P3, PT, R94, UR12, PT ;  /* 0x0000000c5e007c0c */ /* 0x000fc4000bf66070 */
[----:B------:R-:W-:Y:S02]  /*05f0*/  SEL R6, R39, R6, !P5 ;  /* 0x0000000627067207 */ /* 0x000fe40006800000 */
[----:B------:R-:W0:Y:S01]  /*0600*/  @!P1 LDC.64 R38, c[0x0][0x3f8] ;  /* 0x0000fe00ff269b82 */ /* 0x000e220000000a00 */
[----:B------:R-:W-:Y:S02]  /*0610*/  ISETP.NE.AND P5, PT, R10, RZ, PT ;  /* 0x000000ff0a00720c */ /* 0x000fe40003fa5270 */
[----:B------:R-:W-:Y:S02]  /*0620*/  @P2 IADD3 R37, PT, PT, R37, 0x1, RZ ;  /* 0x0000000125252810 */ /* 0x000fe40007ffe0ff */
[----:B------:R-:W-:Y:S02]  /*0630*/  @!P0 IADD3 R6, PT, PT, -R6, RZ, RZ ;  /* 0x000000ff06068210 */ /* 0x000fe40007ffe1ff */
[----:B------:R-:W-:Y:S02]  /*0640*/  ISETP.GE.AND.EX P3, PT, R7, UR13, PT, P3 ;  /* 0x0000000d07007c0c */ /* 0x000fe4000bf66330 */
        /* <DEDUP_REMOVED lines=13> */
[----:B----4-:R-:W4:Y:S01]  /*0720*/  @!P3 LDC.64 R52, c[0x0][0x3a0] ;  /* 0x0000e800ff34bb82 */ /* 0x010f220000000a00 */
[----:B------:R-:W-:Y:S01]  /*0730*/  ISETP.GE.AND.EX P0, PT, R11, UR13, PT, P0 ;  /* 0x0000000d0b007c0c */ /* 0x000fe2000bf06300 */
[----:B------:R-:W-:Y:S01]  /*0740*/  IMAD R41, R41, UR15, R6 ;  /* 0x0000000f29297c24 */ /* 0x000fe2000f8e0206 */
[----:B------:R-:W-:Y:S01]  /*0750*/  @!P1 MOV R122, R120 ;  /* 0x00000078007a9202 */ /* 0x000fe20000000f00 */
[----:B0-----:R-:W-:-:S03]  /*0760*/  @!P1 IMAD R6, R5, R38, RZ ;  /* 0x0000002605069224 */ /* 0x001fc600078e02ff */
[----:B------:R-:W-:Y:S01]  /*0770*/  IADD3 R123, PT, PT, R121, R41, RZ ;  /* 0x00000029797b7210 */ /* 0x000fe20007ffe0ff */
[C---:B------:R-:W-:Y:S01]  /*0780*/  @!P1 IMAD R41, R98.reuse, R39, R6 ;  /* 0x0000002762299224 */ /* 0x040fe200078e0206 */
[----:B------:R-:W0:Y:S01]  /*0790*/  @!P3 LDC.64 R48, c[0x0][0x398] ;  /* 0x0000e600ff30bb82 */ /* 0x000e220000000a00 */
[----:B------:R-:W-:-:S04]  /*07a0*/  @!P1 IMAD.WIDE.U32 R38, R98, R38, R122 ;  /* 0x0000002662269225 */ /* 0x000fc800078e007a */
[----:B---3--:R-:W-:Y:S01]  /*07b0*/  @!P3 IMAD R8, R7, R36, RZ ;  /* 0x000000240708b224 */ /* 0x008fe200078e02ff */
[----:B------:R-:W-:Y:S02]  /*07c0*/  @!P1 IADD3 R39, PT, PT, R39, R41, RZ ;  /* 0x0000002927279210 */ /* 0x000fe40007ffe0ff */
[----:B------:R-:W3:Y:S01]  /*07d0*/  @!P4 LDC.64 R42, c[0x0][0x3f8] ;  /* 0x0000fe00ff2acb82 */ /* 0x000ee20000000a00 */
[----:B------:R-:W-:Y:S01]  /*07e0*/  @!P1 SHF.L.U32 R41, R38, 0x1, RZ ;  /* 0x0000000126299819 */ /* 0x000fe200000006ff */
[----:B------:R-:W-:Y:S01]  /*07f0*/  @!P3 IMAD R45, R94, R37, R8 ;  /* 0x000000255e2db224 */ /* 0x000fe200078e0208 */
[----:B------:R-:W-:Y:S02]  /*0800*/  @!P1 SHF.L.U64.HI R6, R38, 0x1, R39 ;  /* 0x0000000126069819 */ /* 0x000fe40000010227 */
[----:B------:R-:W-:Y:S02]  /*0810*/  @!P3 MOV R38, R120 ;  /* 0x000000780026b202 */ /* 0x000fe40000000f00 */
[----:B------:R-:W-:-:S02]  /*0820*/  @!P3 MOV R39, R123 ;  /* 0x0000007b0027b202 */ /* 0x000fc40000000f00 */
[----:B-1----:R-:W-:Y:S01]  /*0830*/  @!P1 IADD3 R54, P2, PT, R41, R54, RZ ;  /* 0x0000003629369210 */ /* 0x002fe20007f5e0ff */
[----:B------:R-:W-:-:S03]  /*0840*/  @!P3 IMAD.WIDE.U32 R36, R94, R36, R38 ;  /* 0x000000245e24b225 */ /* 0x000fc600078e0026 */
[C---:B------:R-:W-:Y:S02]  /*0850*/  @!P1 IADD3.X R55, PT, PT, R6.reuse, R55, RZ, P2, !PT ;  /* 0x0000003706379210 */ /* 0x040fe400017fe4ff */
[----:B--2---:R-:W-:Y:S02]  /*0860*/  @!P1 IADD3 R46, P2, PT, R41, R46, RZ ;  /* 0x0000002e292e9210 */ /* 0x004fe40007f5e0ff */
[----:B------:R-:W-:Y:S01]  /*0870*/  @!P3 IADD3 R39, PT, PT, R37, R45, RZ ;  /* 0x0000002d2527b210 */ /* 0x000fe20007ffe0ff */
[----:B------:R-:W1:Y:S01]  /*0880*/  @!P4 LDC.64 R40, c[0x0][0x398] ;  /* 0x0000e600ff28cb82 */ /* 0x000e620000000a00 */
[----:B------:R-:W-:Y:S01]  /*0890*/  @!P1 IADD3.X R47, PT, PT, R6, R47, RZ, P2, !PT ;  /* 0x0000002f062f9210 */ /* 0x000fe200017fe4ff */
[----:B------:R-:W5:Y:S01]  /*08a0*/  @!P1 LDG.E R30, desc[UR8][R54.64] ;  /* 0x00000008361e9981 */ /* 0x000f62000c1e1900 */
[----:B------:R-:W-:Y:S02]  /*08b0*/  ISETP.GE.U32.AND P2, PT, R91, UR12, PT ;  /* 0x0000000c5b007c0c */ /* 0x000fe4000bf46070 */
[----:B------:R-:W-:-:S02]  /*08c0*/  @!P3 SHF.L.U64.HI R6, R36, 0x1, R39 ;  /* 0x000000012406b819 */ /* 0x000fc40000010227 */
[----:B------:R-:W-:Y:S01]  /*08d0*/  MOV R28, RZ ;  /* 0x000000ff001c7202 */ /* 0x000fe20000000f00 */
[----:B------:R-:W2:Y:S01]  /*08e0*/  @!P4 LDC.64 R44, c[0x0][0x3a0] ;  /* 0x0000e800ff2ccb82 */ /* 0x000ea20000000a00 */
[----:B------:R-:W-:Y:S02]  /*08f0*/  ISETP.GE.AND.EX P2, PT, R13, UR13, PT, P2 ;  /* 0x0000000d0d007c0c */ /* 0x000fe4000bf46320 */
[----:B------:R-:W-:Y:S02]  /*0900*/  @!P3 SHF.L.U32 R37, R36, 0x1, RZ ;  /* 0x000000012425b819 */ /* 0x000fe400000006ff */
[----:B------:R0:W5:Y:S03]  /*0910*/  @!P1 LDG.E R28, desc[UR8][R46.64] ;  /* 0x000000082e1c9981 */ /* 0x000166000c1e1900 */
[----:B------:R-:W1:Y:S01]  /*0920*/  @!P0 LDC.64 R38, c[0x0][0x3f8] ;  /* 0x0000fe00ff268b82 */ /* 0x000e620000000a00 */
[----:B----4-:R-:W-:Y:S01]  /*0930*/  @!P3 IADD3 R52, P5, PT, R37, R52, RZ ;  /* 0x000000342534b210 */ /* 0x010fe20007fbe0ff */
[----:B---3--:R-:W-:Y:S01]  /*0940*/  @!P4 IMAD R8, R9, R42, RZ ;  /* 0x0000002a0908c224 */ /* 0x008fe200078e02ff */
[----:B0-----:R-:W-:-:S02]  /*0950*/  @!P3 IADD3 R48, P1, PT, R37, R48, RZ ;  /* 0x000000302530b210 */ /* 0x001fc40007f3e0ff */
[----:B------:R-:W-:Y:S02]  /*0960*/  @!P4 MOV R36, R120 ;  /* 0x000000780024c202 */ /* 0x000fe40000000f00 */
[----:B------:R-:W-:Y:S01]  /*0970*/  @!P4 MOV R37, R123 ;  /* 0x0000007b0025c202 */ /* 0x000fe20000000f00 */
[C---:B------:R-:W-:Y:S01]  /*0980*/  @!P4 IMAD R51, R93.reuse, R43, R8 ;  /* 0x0000002b5d33c224 */ /* 0x040fe200078e0208 */
[----:B------:R-:W0:Y:S01]  /*0990*/  @!P0 LDC.64 R46, c[0x0][0x3a0] ;  /* 0x0000e800ff2e8b82 */ /* 0x000e220000000a00 */
[----:B------:R-:W-:-:S07]  /*09a0*/  @!P4 IMAD.WIDE.U32 R42, R93, R42, R36 ;  /* 0x0000002a5d2ac225 */ /* 0x000fce00078e0024 */
[----:B------:R-:W3:Y:S01]  /*09b0*/  @!P2 LDC.64 R36, c[0x0][0x3f8] ;  /* 0x0000fe00ff24ab82 */ /* 0x000ee20000000a00 */
[----:B------:R-:W-:Y:S02]  /*09c0*/  @!P4 IADD3 R51, PT, PT, R43, R51, RZ ;  /* 0x000000332b33c210 */ /* 0x000fe40007ffe0ff */
[----:B------:R-:W-:Y:S02]  /*09d0*/  @!P4 SHF.L.U32 R43, R42, 0x1, RZ ;  /* 0x000000012a2bc819 */ /* 0x000fe400000006ff */
[----:B------:R-:W-:Y:S02]  /*09e0*/  MOV R26, RZ ;  /* 0x000000ff001a7202 */ /* 0x000fe40000000f00 */
[----:B------:R-:W-:Y:S02]  /*09f0*/  MOV R24, RZ ;  /* 0x000000ff00187202 */ /* 0x000fe40000000f00 */
[C---:B------:R-:W-:Y:S02]  /*0a00*/  @!P3 IADD3.X R53, PT, PT, R6.reuse, R53, RZ, P5, !PT ;  /* 0x000000350635b210 */ /* 0x040fe40002ffe4ff */
[----:B------:R-:W-:-:S02]  /*0a10*/  @!P3 IADD3.X R49, PT, PT, R6, R49, RZ, P1, !PT ;  /* 0x000000310631b210 */ /* 0x000fc40000ffe4ff */
[----:B------:R-:W-:Y:S01]  /*0a20*/  @!P4 SHF.L.U64.HI R6, R42, 0x1, R51 ;  /* 0x000000012a06c819 */ /* 0x000fe20000010233 */
[----:B-1----:R-:W-:Y:S01]  /*0a30*/  @!P0 IMAD R8, R11, R38, RZ ;  /* 0x000000260b088224 */ /* 0x002fe200078e02ff */
[C---:B--2---:R-:W-:Y:S01]  /*0a40*/  @!P4 IADD3 R44, P1, PT, R43.reuse, R44, RZ ;  /* 0x0000002c2b2cc210 */ /* 0x044fe20007f3e0ff */
[----:B------:R1:W5:Y:S01]  /*0a50*/  @!P3 LDG.E R26, desc[UR8][R52.64] ;  /* 0x00000008341ab981 */ /* 0x000362000c1e1900 */
[----:B------:R-:W-:Y:S02]  /*0a60*/  @!P4 IADD3 R40, P5, PT, R43, R40, RZ ;  /* 0x000000282b28c210 */ /* 0x000fe40007fbe0ff */
[----:B------:R-:W-:Y:S01]  /*0a70*/  @!P0 MOV R42, R120 ;  /* 0x00000078002a8202 */ /* 0x000fe20000000f00 */
[----:B------:R2:W5:Y:S01]  /*0a80*/  @!P3 LDG.E R24, desc[UR8][R48.64] ;  /* 0x000000083018b981 */ /* 0x000562000c1e1900 */
[----:B------:R-:W-:Y:S01]  /*0a90*/  @!P0 MOV R43, R123 ;  /* 0x0000007b002b8202 */ /* 0x000fe20000000f00 */
[C---:B------:R-:W-:Y:S01]  /*0aa0*/  @!P0 IMAD R39, R92.reuse, R39, R8 ;  /* 0x000000275c278224 */ /* 0x040fe200078e0208 */
[----:B------:R-:W-:Y:S01]  /*0ab0*/  ISETP.GE.U32.AND P3, PT, R89, UR12, PT ;  /* 0x0000000c59007c0c */ /* 0x000fe2000bf66070 */
[----:B-1----:R-:W1:Y:S01]  /*0ac0*/  @!P0 LDC.64 R52, c[0x0][0x398] ;  /* 0x0000e600ff348b82 */ /* 0x002e620000000a00 */
[----:B------:R-:W-:-:S02]  /*0ad0*/  @!P0 IMAD.WIDE.U32 R42, R92, R38, R42 ;  /* 0x000000265c2a8225 */ /* 0x000fc400078e002a */
[----:B------:R-:W-:-:S03]  /*0ae0*/  ISETP.GE.AND.EX P3, PT, R17, UR13, PT, P3 ;  /* 0x0000000d11007c0c */ /* 0x000fc6000bf66330 */
[----:B------:R-:W-:Y:S02]  /*0af0*/  @!P0 IADD3 R43, PT, PT, R43, R39, RZ ;  /* 0x000000272b2b8210 */ /* 0x000fe40007ffe0ff */
[C---:B------:R-:W-:Y:S02]  /*0b00*/  @!P4 IADD3.X R45, PT, PT, R6.reuse, R45, RZ, P1, !PT ;  /* 0x0000002d062dc210 */ /* 0x040fe40000ffe4ff */
[----:B------:R-:W-:Y:S01]  /*0b10*/  @!P4 IADD3.X R41, PT, PT, R6, R41, RZ, P5, !PT ;  /* 0x000000290629c210 */ /* 0x000fe20002ffe4ff */
[----:B---3--:R-:W-:Y:S01]  /*0b20*/  @!P2 IMAD R8, R13, R36, RZ ;  /* 0x000000240d08a224 */ /* 0x008fe200078e02ff */
[C---:B--2---:R-:W-:Y:S01]  /*0b30*/  @!P0 SHF.L.U32 R49, R42.reuse, 0x1, RZ ;  /* 0x000000012a318819 */ /* 0x044fe200000006ff */
[----:B------:R-:W2:Y:S01]  /*0b40*/  @!P2 LDC.64 R38, c[0x0][0x3a0] ;  /* 0x0000e800ff26ab82 */ /* 0x000ea20000000a00 */
[----:B------:R-:W-:Y:S02]  /*0b50*/  @!P0 SHF.L.U64.HI R6, R42, 0x1, R43 ;  /* 0x000000012a068819 */ /* 0x000fe4000001022b */
[----:B------:R-:W-:-:S02]  /*0b60*/  @!P2 MOV R42, R120 ;  /* 0x00000078002aa202 */ /* 0x000fc40000000f00 */
[----:B------:R-:W-:Y:S01]  /*0b70*/  @!P2 MOV R43, R123 ;  /* 0x0000007b002ba202 */ /* 0x000fe20000000f00 */
[----:B------:R-:W-:Y:S01]  /*0b80*/  @!P2 IMAD R51, R91, R37, R8 ;  /* 0x000000255b33a224 */ /* 0x000fe200078e0208 */
[----:B0-----:R-:W-:Y:S01]  /*0b90*/  @!P0 IADD3 R46, P1, PT, R49, R46, RZ ;  /* 0x0000002e312e8210 */ /* 0x001fe20007f3e0ff */
[----:B------:R-:W-:Y:S01]  /*0ba0*/  @!P2 IMAD.WIDE.U32 R36, R91, R36, R42 ;  /* 0x000000245b24a225 */ /* 0x000fe200078e002a */
[----:B------:R-:W-:Y:S02]  /*0bb0*/  MOV R22, RZ ;  /* 0x000000ff00167202 */ /* 0x000fe40000000f00 */
[----:B------:R-:W0:Y:S01]  /*0bc0*/  @!P3 LDC.64 R42, c[0x0][0x3f8] ;  /* 0x0000fe00ff2abb82 */ /* 0x000e220000000a00 */
[----:B------:R-:W-:Y:S02]  /*0bd0*/  MOV R20, RZ ;  /* 0x000000ff00147202 */ /* 0x000fe40000000f00 */
[----:B------:R-:W-:Y:S02]  /*0be0*/  @!P0 IADD3.X R47, PT, PT, R6, R47, RZ, P1, !PT ;  /* 0x0000002f062f8210 */ /* 0x000fe40000ffe4ff */
[----:B------:R-:W-:Y:S01]  /*0bf0*/  ISETP.GE.U32.AND P1, PT, R88, UR12, PT ;  /* 0x0000000c58007c0c */ /* 0x000fe2000bf26070 */
[----:B------:R3:W5:Y:S03]  /*0c00*/  @!P4 LDG.E R22, desc[UR8][R44.64] ;  /* 0x000000082c16c981 */ /* 0x000766000c1e1900 */
[----:B------:R-:W-:Y:S01]  /*0c10*/  ISETP.GE.AND.EX P1, PT, R19, UR13, PT, P1 ;  /* 0x0000000d13007c0c */ /* 0x000fe2000bf26310 */
[----:B------:R4:W5:Y:S01]  /*0c20*/  @!P4 LDG.E R20, desc[UR8][R40.64] ;  /* 0x000000082814c981 */ /* 0x000962000c1e1900 */
[----:B-1----:R-:W-:Y:S01]  /*0c30*/  @!P0 IADD3 R52, P4, PT, R49, R52, RZ ;  /* 0x0000003431348210 */ /* 0x002fe20007f9e0ff */
[----:B---3--:R-:W1:Y:S03]  /*0c40*/  @!P2 LDC.64 R44, c[0x0][0x398] ;  /* 0x0000e600ff2cab82 */ /* 0x008e660000000a00 */
[----:B------:R-:W-:-:S02]  /*0c50*/  @!P0 IADD3.X R53, PT, PT, R6, R53, RZ, P4, !PT ;  /* 0x0000003506358210 */ /* 0x000fc400027fe4ff */
[----:B------:R-:W-:Y:S02]  /*0c60*/  ISETP.GE.U32.AND P4, PT, R87, UR12, PT ;  /* 0x0000000c57007c0c */ /* 0x000fe4000bf86070 */
[----:B------:R-:W-:Y:S01]  /*0c70*/  @!P2 IADD3 R37, PT, PT, R37, R51, RZ ;  /* 0x000000332525a210 */ /* 0x000fe20007ffe0ff */
[----:B----4-:R-:W3:Y:S01]  /*0c80*/  @!P3 LDC.64 R40, c[0x0][0x3a0] ;  /* 0x0000e800ff28bb82 */ /* 0x010ee20000000a00 */
[----:B------:R-:W-:Y:S02]  /*0c90*/  MOV R18, RZ ;  /* 0x000000ff00127202 */ /* 0x000fe40000000f00 */
[----:B------:R-:W-:Y:S02]  /*0ca0*/  ISETP.GE.AND.EX P4, PT, R21, UR13, PT, P4 ;  /* 0x0000000d15007c0c */ /* 0x000fe4000bf86340 */
[C---:B------:R-:W-:Y:S02]  /*0cb0*/  @!P2 SHF.L.U32 R55, R36.reuse, 0x1, RZ ;  /* 0x000000012437a819 */ /* 0x040fe400000006ff */
[----:B------:R-:W-:Y:S01]  /*0cc0*/  @!P2 SHF.L.U64.HI R6, R36, 0x1, R37 ;  /* 0x000000012406a819 */ /* 0x000fe20000010225 */
[----:B------:R4:W5:Y:S01]  /*0cd0*/  @!P0 LDG.E R18, desc[UR8][R46.64] ;  /* 0x000000082e128981 */ /* 0x000962000c1e1900 */
[----:B------:R-:W3:Y:S01]  /*0ce0*/  @!P1 LDC.64 R36, c[0x0][0x3f8] ;  /* 0x0000fe00ff249b82 */ /* 0x000ee20000000a00 */
[----:B0-----:R-:W-:Y:S01]  /*0cf0*/  @!P3 IMAD R8, R17, R42, RZ ;  /* 0x0000002a1108b224 */ /* 0x001fe200078e02ff */
[----:B--2---:R-:W-:-:S02]  /*0d00*/  @!P2 IADD3 R48, P5, PT, R55, R38, RZ ;  /* 0x000000263730a210 */ /* 0x004fc40007fbe0ff */
        /* <DEDUP_REMOVED lines=8> */
[----:B------:R-:W-:-:S02]  /*0d90*/  ISETP.GE.U32.AND P6, PT, R86, UR12, PT ;  /* 0x0000000c56007c0c */ /* 0x000fc4000bfc6070 */
[----:B-1----:R-:W-:-:S04]  /*0da0*/  @!P2 IADD3 R54, P0, PT, R55, R44, RZ ;  /* 0x0000002c3736a210 */ /* 0x002fc80007f1e0ff */
[----:B------:R-:W1:Y:S01]  /*0db0*/  @!P4 LDC.64 R42, c[0x0][0x3f8] ;  /* 0x0000fe00ff2acb82 */ /* 0x000e620000000a00 */
[----:B------:R-:W-:Y:S02]  /*0dc0*/  @!P3 IADD3 R51, PT, PT, R47, R51, RZ ;  /* 0x000000332f33b210 */ /* 0x000fe40007ffe0ff */
[----:B------:R-:W-:Y:S02]  /*0dd0*/  @!P3 SHF.L.U32 R47, R46, 0x1, RZ ;  /* 0x000000012e2fb819 */ /* 0x000fe400000006ff */
[----:B------:R-:W-:Y:S02]  /*0de0*/  MOV R14, RZ ;  /* 0x000000ff000e7202 */ /* 0x000fe40000000f00 */
[----:B------:R-:W-:Y:S02]  /*0df0*/  ISETP.GE.AND.EX P6, PT, R23, UR13, PT, P6 ;  /* 0x0000000d17007c0c */ /* 0x000fe4000bfc6360 */
[----:B------:R-:W-:Y:S02]  /*0e00*/  @!P2 IADD3.X R55, PT, PT, R6, R45, RZ, P0, !PT ;  /* 0x0000002d0637a210 */ /* 0x000fe400007fe4ff */
[----:B------:R-:W2:Y:S01]  /*0e10*/  @!P1 LDC.64 R44, c[0x0][0x3a0] ;  /* 0x0000e800ff2c9b82 */ /* 0x000ea20000000a00 */
[----:B------:R-:W-:Y:S01]  /*0e20*/  @!P3 SHF.L.U64.HI R6, R46, 0x1, R51 ;  /* 0x000000012e06b819 */ /* 0x000fe20000010233 */
[----:B------:R4:W5:Y:S01]  /*0e30*/  @!P2 LDG.E R14, desc[UR8][R48.64] ;  /* 0x00000008300ea981 */ /* 0x000962000c1e1900 */
[----:B---3--:R-:W-:Y:S01]  /*0e40*/  @!P3 IADD3 R52, P0, PT, R47, R40, RZ ;  /* 0x000000282f34b210 */ /* 0x008fe20007f1e0ff */
[----:B------:R-:W-:-:S03]  /*0e50*/  @!P1 IMAD R8, R19, R36, RZ ;  /* 0x0000002413089224 */ /* 0x000fc600078e02ff */
[----:B------:R-:W-:Y:S02]  /*0e60*/  @!P3 IADD3.X R53, PT, PT, R6, R41, RZ, P0, !PT ;  /* 0x000000290635b210 */ /* 0x000fe400007fe4ff */
[----:B------:R-:W3:Y:S01]  /*0e70*/  @!P1 LDC.64 R40, c[0x0][0x398] ;  /* 0x0000e600ff289b82 */ /* 0x000ee20000000a00 */
[----:B----4-:R-:W-:Y:S02]  /*0e80*/  @!P1 MOV R48, R120 ;  /* 0x0000007800309202 */ /* 0x010fe40000000f00 */
[----:B------:R-:W-:Y:S02]  /*0e90*/  @!P1 MOV R49, R123 ;  /* 0x0000007b00319202 */ /* 0x000fe40000000f00 */
[----:B------:R-:W-:Y:S01]  /*0ea0*/  MOV R12, RZ ;  /* 0x000000ff000c7202 */ /* 0x000fe20000000f00 */
[C---:B------:R-:W-:Y:S02]  /*0eb0*/  @!P1 IMAD R51, R88.reuse, R37, R8 ;  /* 0x0000002558339224 */ /* 0x040fe400078e0208 */
[----:B------:R-:W-:-:S02]  /*0ec0*/  @!P1 IMAD.WIDE.U32 R48, R88, R36, R48 ;  /* 0x0000002458309225 */ /* 0x000fc400078e0030 */
[----:B------:R-:W4:Y:S01]  /*0ed0*/  @!P6 LDC.64 R36, c[0x0][0x3f8] ;  /* 0x0000fe00ff24eb82 */ /* 0x000f220000000a00 */
[----:B------:R0:W5:Y:S01]  /*0ee0*/  @!P2 LDG.E R12, desc[UR8][R54.64] ;  /* 0x00000008360ca981 */ /* 0x000162000c1e1900 */
[----:B------:R-:W-:Y:S01]  /*0ef0*/  ISETP.GE.U32.AND P5, PT, R85, UR12, PT ;  /* 0x0000000c55007c0c */ /* 0x000fe2000bfa6070 */
[----:B-1----:R-:W-:Y:S01]  /*0f00*/  @!P4 IMAD R8, R21, R42, RZ ;  /* 0x0000002a1508c224 */ /* 0x002fe200078e02ff */
[----:B0-----:R-:W-:Y:S02]  /*0f10*/  @!P3 IADD3 R46, P0, PT, R47, R38, RZ ;  /* 0x000000262f2eb210 */ /* 0x001fe40007f1e0ff */
[----:B------:R-:W-:Y:S02]  /*0f20*/  ISETP.GE.AND.EX P5, PT, R25, UR13, PT, P5 ;  /* 0x0000000d19007c0c */ /* 0x000fe4000bfa6350 */
[----:B------:R-:W-:Y:S02]  /*0f30*/  @!P4 MOV R54, R120 ;  /* 0x000000780036c202 */ /* 0x000fe40000000f00 */
[----:B------:R-:W-:Y:S01]  /*0f40*/  @!P4 MOV R55, R123 ;  /* 0x0000007b0037c202 */ /* 0x000fe20000000f00 */
[----:B------:R-:W-:Y:S01]  /*0f50*/  @!P4 IMAD R57, R87, R43, R8 ;  /* 0x0000002b5739c224 */ /* 0x000fe200078e0208 */
[----:B------:R-:W-:-:S02]  /*0f60*/  @!P1 IADD3 R49, PT, PT, R49, R51, RZ ;  /* 0x0000003331319210 */ /* 0x000fc40007ffe0ff */
[----:B------:R-:W-:Y:S01]  /*0f70*/  @!P3 IADD3.X R47, PT, PT, R6, R39, RZ, P0, !PT ;  /* 0x00000027062fb210 */ /* 0x000fe200007fe4ff */
[----:B------:R-:W-:Y:S01]  /*0f80*/  @!P4 IMAD.WIDE.U32 R54, R87, R42, R54 ;  /* 0x0000002a5736c225 */ /* 0x000fe200078e0036 */
[C---:B------:R-:W-:Y:S01]  /*0f90*/  @!P1 SHF.L.U32 R51, R48.reuse, 0x1, RZ ;  /* 0x0000000130339819 */ /* 0x040fe200000006ff */
[----:B------:R-:W0:Y:S01]  /*0fa0*/  @!P4 LDC.64 R38, c[0x0][0x3a0] ;  /* 0x0000e800ff26cb82 */ /* 0x000e220000000a00 */
[----:B------:R-:W-:Y:S02]  /*0fb0*/  MOV R10, RZ ;  /* 0x000000ff000a7202 */ /* 0x000fe40000000f00 */
[----:B------:R-:W-:Y:S02]  /*0fc0*/  @!P1 SHF.L.U64.HI R56, R48, 0x1, R49 ;  /* 0x0000000130389819 */ /* 0x000fe40000010231 */
[----:B--2---:R-:W-:Y:S02]  /*0fd0*/  @!P1 IADD3 R48, P0, PT, R51, R44, RZ ;  /* 0x0000002c33309210 */ /* 0x004fe40007f1e0ff */
[----:B------:R-:W-:Y:S01]  /*0fe0*/  MOV R8, RZ ;  /* 0x000000ff00087202 */ /* 0x000fe20000000f00 */
[----:B------:R-:W1:Y:S01]  /*0ff0*/  @!P4 LDC.64 R42, c[0x0][0x398] ;  /* 0x0000e600ff2acb82 */ /* 0x000e620000000a00 */
[----:B------:R3:W5:Y:S01]  /*1000*/  @!P3 LDG.E R10, desc[UR8][R52.64] ;  /* 0x00000008340ab981 */ /* 0x000762000c1e1900 */
[----:B------:R-:W-:-:S02]  /*1010*/  @!P1 IADD3.X R49, PT, PT, R56, R45, RZ, P0, !PT ;  /* 0x0000002d38319210 */ /* 0x000fc400007fe4ff */
[----:B------:R-:W-:Y:S01]  /*1020*/  @!P4 IADD3 R45, PT, PT, R55, R57, RZ ;  /* 0x00000039372dc210 */ /* 0x000fe20007ffe0ff */
[----:B------:R2:W5:Y:S01]  /*1030*/  @!P3 LDG.E R8, desc[UR8][R46.64] ;  /* 0x000000082e08b981 */ /* 0x000562000c1e1900 */
[----:B---3--:R-:W-:Y:S02]  /*1040*/  @!P1 IADD3 R52, P0, PT, R51, R40, RZ ;  /* 0x0000002833349210 */ /* 0x008fe40007f1e0ff */
[----:B--2---:R-:W2:Y:S02]  /*1050*/  @!P5 LDC.64 R46, c[0x0][0x3f8] ;  /* 0x0000fe00ff2edb82 */ /* 0x004ea40000000a00 */
[----:B------:R-:W-:Y:S01]  /*1060*/  @!P1 IADD3.X R53, PT, PT, R56, R41, RZ, P0, !PT ;  /* 0x0000002938359210 */ /* 0x000fe200007fe4ff */
[----:B----4-:R-:W-:Y:S01]  /*1070*/  @!P6 IMAD R40, R23, R36, RZ ;  /* 0x000000241728e224 */ /* 0x010fe200078e02ff */
[C---:B------:R-:W-:Y:S02]  /*1080*/  @!P4 SHF.L.U32 R51, R54.reuse, 0x1, RZ ;  /* 0x000000013633c819 */ /* 0x040fe400000006ff */
[----:B------:R-:W-:-:S02]  /*1090*/  @!P4 SHF.L.U64.HI R56, R54, 0x1, R45 ;  /* 0x000000013638c819 */ /* 0x000fc4000001022d */
[----:B------:R-:W-:Y:S01]  /*10a0*/  @!P6 MOV R54, R120 ;  /* 0x000000780036e202 */ /* 0x000fe20000000f00 */
[----:B------:R-:W3:Y:S01]  /*10b0*/  @!P6 LDC.64 R44, c[0x0][0x398] ;  /* 0x0000e600ff2ceb82 */ /* 0x000ee20000000a00 */
[----:B------:R-:W-:Y:S02]  /*10c0*/  @!P6 MOV R55, R123 ;  /* 0x0000007b0037e202 */ /* 0x000fe40000000f00 */
[----:B------:R-:W-:Y:S02]  /*10d0*/  ISETP.GE.U32.AND P0, PT, R84, UR12, PT ;  /* 0x0000000c54007c0c */ /* 0x000fe4000bf06070 */
[----:B------:R-:W-:Y:S02]  /*10e0*/  CS2R R100, SRZ ;  /* 0x0000000000647805 */ /* 0x000fe4000001ff00 */
[----:B------:R-:W-:Y:S01]  /*10f0*/  MOV R6, RZ ;  /* 0x000000ff00067202 */ /* 0x000fe20000000f00 */
[C---:B------:R-:W-:Y:S01]  /*1100*/  @!P6 IMAD R57, R86.reuse, R37, R40 ;  /* 0x000000255639e224 */ /* 0x040fe200078e0228 */
[----:B------:R-:W-:Y:S01]  /*1110*/  ISETP.GE.AND.EX P0, PT, R27, UR13, PT, P0 ;  /* 0x0000000d1b007c0c */ /* 0x000fe2000bf06300 */
[----:B------:R-:W-:Y:S01]  /*1120*/  @!P6 IMAD.WIDE.U32 R36, R86, R36, R54 ;  /* 0x000000245624e225 */ /* 0x000fe200078e0036 */
[----:B------:R-:W4:Y:S01]  /*1130*/  @!P6 LDC.64 R40, c[0x0][0x3a0] ;  /* 0x0000e800ff28eb82 */ /* 0x000f220000000a00 */
[----:B------:R-:W5:Y:S03]  /*1140*/  @!P1 LDG.E R100, desc[UR8][R52.64] ;  /* 0x0000000834649981 */ /* 0x000f66000c1e1900 */
[----:B------:R-:W-:Y:S01]  /*1150*/  @!P6 IADD3 R37, PT, PT, R37, R57, RZ ;  /* 0x000000392525e210 */ /* 0x000fe20007ffe0ff */
[----:B------:R0:W5:Y:S01]  /*1160*/  @!P1 LDG.E R6, desc[UR8][R48.64] ;  /* 0x0000000830069981 */ /* 0x000162000c1e1900 */
[----:B-1----:R-:W-:-:S04]  /*1170*/  @!P4 IADD3 R54, P1, PT, R51, R42, RZ ;  /* 0x0000002a3336c210 */ /* 0x002fc80007f3e0ff */
[----:B------:R-:W-:Y:S02]  /*1180*/  @!P4 IADD3.X R55, PT, PT, R56, R43, RZ, P1, !PT ;  /* 0x0000002b3837c210 */ /* 0x000fe40000ffe4ff */
[----:B------:R-:W1:Y:S01]  /*1190*/  @!P0 LDC.64 R42, c[0x0][0x3f8] ;  /* 0x0000fe00ff2a8b82 */ /* 0x000e620000000a00 */
[----:B0-----:R-:W-:Y:S02]  /*11a0*/  @!P4 IADD3 R48, P2, PT, R51, R38, RZ ;  /* 0x000000263330c210 */ /* 0x001fe40007f5e0ff */
[----:B------:R-:W-:Y:S02]  /*11b0*/  @!P6 SHF.L.U32 R51, R36, 0x1, RZ ;  /* 0x000000012433e819 */ /* 0x000fe400000006ff */
[----:B------:R-:W-:Y:S02]  /*11c0*/  @!P4 IADD3.X R49, PT, PT, R56, R39, RZ, P2, !PT ;  /* 0x000000273831c210 */ /* 0x000fe400017fe4ff */
[----:B------:R-:W-:Y:S01]  /*11d0*/  @!P6 SHF.L.U64.HI R56, R36, 0x1, R37 ;  /* 0x000000012438e819 */ /* 0x000fe20000010225 */
[----:B------:R-:W0:Y:S01]  /*11e0*/  @!P5 LDC.64 R38, c[0x0][0x398] ;  /* 0x0000e600ff26db82 */ /* 0x000e220000000a00 */
[----:B--2---:R-:W-:Y:S01]  /*11f0*/  @!P5 IMAD R52, R25, R46, RZ ;  /* 0x0000002e1934d224 */ /* 0x004fe200078e02ff */
[----:B------:R3:W5:Y:S06]  /*1200*/  @!P4 LDG.E R101, desc[UR8][R48.64] ;  /* 0x000000083065c981 */ /* 0x00076c000c1e1900 */
[----:B------:R-:W2:Y:S01]  /*1210*/  @!P5 LDC.64 R36, c[0x0][0x3a0] ;  /* 0x0000e800ff24db82 */ /* 0x000ea20000000a00 */
[----:B------:R-:W-:Y:S01]  /*1220*/  @!P5 IMAD R47, R85, R47, R52 ;  /* 0x0000002f552fd224 */ /* 0x000fe200078e0234 */
[----:B------:R-:W-:-:S02]  /*1230*/  @!P5 MOV R52, R120 ;  /* 0x000000780034d202 */ /* 0x000fc40000000f00 */
[----:B------:R-:W-:Y:S02]  /*1240*/  @!P5 MOV R53, R123 ;  /* 0x0000007b0035d202 */ /* 0x000fe40000000f00 */
[C---:B---3--:R-:W-:Y:S02]  /*1250*/  @!P6 IADD3 R48, P2, PT, R51.reuse, R44, RZ ;  /* 0x0000002c3330e210 */ /* 0x048fe40007f5e0ff */
[----:B----4-:R-:W-:Y:S01]  /*1260*/  @!P6 IADD3 R40, P1, PT, R51, R40, RZ ;  /* 0x000000283328e210 */ /* 0x010fe20007f3e0ff */
[----:B------:R-:W-:Y:S01]  /*1270*/  @!P5 IMAD.WIDE.U32 R52, R85, R46, R52 ;  /* 0x0000002e5534d225 */ /* 0x000fe200078e0034 */
[----:B------:R-:W-:Y:S02]  /*1280*/  @!P6 IADD3.X R49, PT, PT, R56, R45, RZ, P2, !PT ;  /* 0x0000002d3831e210 */ /* 0x000fe400017fe4ff */
[----:B------:R-:W-:Y:S02]  /*1290*/  ISETP.GE.U32.AND P2, PT, R83, UR12, PT ;  /* 0x0000000c53007c0c */ /* 0x000fe4000bf46070 */
[----:B------:R-:W-:-:S02]  /*12a0*/  CS2R R102, SRZ ;  /* 0x0000000000667805 */ /* 0x000fc4000001ff00 */
[----:B------:R-:W-:Y:S02]  /*12b0*/  @!P6 IADD3.X R41, PT, PT, R56, R41, RZ, P1, !PT ;  /* 0x000000293829e210 */ /* 0x000fe40000ffe4ff */
[----:B------:R-:W-:Y:S02]  /*12c0*/  @!P5 IADD3 R45, PT, PT, R53, R47, RZ ;  /* 0x0000002f352dd210 */ /* 0x000fe40007ffe0ff */
[----:B------:R-:W-:Y:S01]  /*12d0*/  ISETP.GE.AND.EX P2, PT, R29, UR13, PT, P2 ;  /* 0x0000000d1d007c0c */ /* 0x000fe2000bf46320 */
[----:B------:R3:W5:Y:S01]  /*12e0*/  @!P6 LDG.E R103, desc[UR8][R40.64] ;  /* 0x000000082867e981 */ /* 0x000762000c1e1900 */
[C---:B------:R-:W-:Y:S02]  /*12f0*/  @!P5 SHF.L.U32 R47, R52.reuse, 0x1, RZ ;  /* 0x00000001342fd819 */ /* 0x040fe400000006ff */
[----:B------:R-:W-:Y:S02]  /*1300*/  CS2R R104, SRZ ;  /* 0x0000000000687805 */ /* 0x000fe4000001ff00 */
[----:B------:R-:W-:Y:S01]  /*1310*/  @!P5 SHF.L.U64.HI R52, R52, 0x1, R45 ;  /* 0x000000013434d819 */ /* 0x000fe2000001022d */
[----:B------:R-:W5:Y:S01]  /*1320*/  @!P4 LDG.E R102, desc[UR8][R54.64] ;  /* 0x000000083666c981 */ /* 0x000f62000c1e1900 */
[----:B--2---:R-:W-:Y:S01]  /*1330*/  @!P5 IADD3 R44, P3, PT, R47, R36, RZ ;  /* 0x000000242f2cd210 */ /* 0x004fe20007f7e0ff */
[----:B-1----:R-:W-:Y:S01]  /*1340*/  @!P0 IMAD R36, R27, R42, RZ ;  /* 0x0000002a1b248224 */ /* 0x002fe200078e02ff */
[----:B------:R-:W-:Y:S01]  /*1350*/  ISETP.GE.U32.AND P1, PT, R82, UR12, PT ;  /* 0x0000000c52007c0c */ /* 0x000fe2000bf26070 */
[----:B------:R1:W5:Y:S01]  /*1360*/  @!P6 LDG.E R104, desc[UR8][R48.64] ;  /* 0x000000083068e981 */ /* 0x000362000c1e1900 */
[----:B---3--:R-:W2:Y:S01]  /*1370*/  @!P0 LDC.64 R40, c[0x0][0x3a0] ;  /* 0x0000e800ff288b82 */ /* 0x008ea20000000a00 */
[----:B0-----:R-:W-:Y:S01]  /*1380*/  @!P5 IADD3 R46, P4, PT, R47, R38, RZ ;  /* 0x000000262f2ed210 */ /* 0x001fe20007f9e0ff */
[----:B------:R-:W-:Y:S01]  /*1390*/  @!P0 IMAD R43, R84, R43, R36 ;  /* 0x0000002b542b8224 */ /* 0x000fe200078e0224 */
[----:B------:R-:W-:-:S02]  /*13a0*/  @!P5 IADD3.X R45, PT, PT, R52, R37, RZ, P3, !PT ;  /* 0x00000025342dd210 */ /* 0x000fc40001ffe4ff */
[----:B------:R-:W-:Y:S02]  /*13b0*/  ISETP.GE.AND.EX P1, PT, R31, UR13, PT, P1 ;  /* 0x0000000d1f007c0c */ /* 0x000fe4000bf26310 */
[----:B------:R-:W-:Y:S01]  /*13c0*/  @!P5 IADD3.X R47, PT, PT, R52, R39, RZ, P4, !PT ;  /* 0x00000027342fd210 */ /* 0x000fe200027fe4ff */
[----:B------:R-:W0:Y:S01]  /*13d0*/  @!P0 LDC.64 R36, c[0x0][0x398] ;  /* 0x0000e600ff248b82 */ /* 0x000e220000000a00 */
[----:B-1----:R-:W-:Y:S02]  /*13e0*/  @!P0 MOV R48, R120 ;  /* 0x0000007800308202 */ /* 0x002fe40000000f00 */
[----:B------:R-:W-:Y:S02]  /*13f0*/  @!P0 MOV R49, R123 ;  /* 0x0000007b00318202 */ /* 0x000fe40000000f00 */
[----:B------:R-:W-:Y:S01]  /*1400*/  CS2R R106, SRZ ;  /* 0x00000000006a7805 */ /* 0x000fe2000001ff00 */
[----:B------:R-:W5:Y:S02]  /*1410*/  @!P5 LDG.E R105, desc[UR8][R46.64] ;  /* 0x000000082e69d981 */ /* 0x000f64000c1e1900 */
[----:B------:R-:W1:Y:S01]  /*1420*/  @!P2 LDC.64 R38, c[0x0][0x3f8] ;  /* 0x0000fe00ff26ab82 */ /* 0x000e620000000a00 */
[----:B------:R-:W-:-:S02]  /*1430*/  @!P0 IMAD.WIDE.U32 R48, R84, R42, R48 ;  /* 0x0000002a54308225 */ /* 0x000fc400078e0030 */
[----:B------:R3:W5:Y:S03]  /*1440*/  @!P5 LDG.E R106, desc[UR8][R44.64] ;  /* 0x000000082c6ad981 */ /* 0x000766000c1e1900 */
[----:B------:R-:W-:Y:S02]  /*1450*/  @!P0 IADD3 R49, PT, PT, R49, R43, RZ ;  /* 0x0000002b31318210 */ /* 0x000fe40007ffe0ff */
[----:B------:R-:W4:Y:S01]  /*1460*/  @!P1 LDC.64 R42, c[0x0][0x3f8] ;  /* 0x0000fe00ff2a9b82 */ /* 0x000f220000000a00 */
[C---:B------:R-:W-:Y:S02]  /*1470*/  @!P0 SHF.L.U32 R55, R48.reuse, 0x1, RZ ;  /* 0x0000000130378819 */ /* 0x040fe400000006ff */
[----:B------:R-:W-:Y:S02]  /*1480*/  @!P0 SHF.L.U64.HI R52, R48, 0x1, R49 ;  /* 0x0000000130348819 */ /* 0x000fe40000010231 */
[----:B--2---:R-:W-:-:S03]  /*1490*/  @!P0 IADD3 R48, P6, PT, R55, R40, RZ ;  /* 0x0000002837308210 */ /* 0x004fc60007fde0ff */
[----:B---3--:R-:W2:Y:S01]  /*14a0*/  @!P2 LDC.64 R44, c[0x0][0x3a0] ;  /* 0x0000e800ff2cab82 */ /* 0x008ea20000000a00 */
[C---:B------:R-:W-:Y:S02]  /*14b0*/  @!P0 IADD3.X R49, PT, PT, R52.reuse, R41, RZ, P6, !PT ;  /* 0x0000002934318210 */ /* 0x040fe400037fe4ff */
[----:B------:R-:W-:Y:S02]  /*14c0*/  ISETP.GE.U32.AND P4, PT, R81, UR12, PT ;  /* 0x0000000c51007c0c */ /* 0x000fe4000bf86070 */
[----:B0-----:R-:W-:Y:S02]  /*14d0*/  @!P0 IADD3 R54, P6, PT, R55, R36, RZ ;  /* 0x0000002437368210 */ /* 0x001fe40007fde0ff */
[----:B------:R-:W-:Y:S02]  /*14e0*/  CS2R R108, SRZ ;  /* 0x00000000006c7805 */ /* 0x000fe4000001ff00 */
[----:B------:R-:W-:Y:S01]  /*14f0*/  @!P2 MOV R46, R120 ;  /* 0x00000078002ea202 */ /* 0x000fe20000000f00 */
[----:B------:R-:W0:Y:S01]  /*1500*/  @!P2 LDC.64 R40, c[0x0][0x398] ;  /* 0x0000e600ff28ab82 */ /* 0x000e220000000a00 */
[----:B------:R-:W-:Y:S01]  /*1510*/  @!P2 MOV R47, R123 ;  /* 0x0000007b002fa202 */ /* 0x000fe20000000f00 */
[----:B-1----:R-:W-:Y:S01]  /*1520*/  @!P2 IMAD R36, R29, R38, RZ ;  /* 0x000000261d24a224 */ /* 0x002fe200078e02ff */
[----:B------:R-:W-:Y:S01]  /*1530*/  ISETP.GE.AND.EX P4, PT, R33, UR13, PT, P4 ;  /* 0x0000000d21007c0c */ /* 0x000fe2000bf86340 */
[----:B------:R1:W5:Y:S01]  /*1540*/  @!P0 LDG.E R107, desc[UR8][R48.64] ;  /* 0x00000008306b8981 */ /* 0x000362000c1e1900 */
[----:B------:R-:W-:Y:S01]  /*1550*/  @!P0 IADD3.X R55, PT, PT, R52, R37, RZ, P6, !PT ;  /* 0x0000002534378210 */ /* 0x000fe200037fe4ff */
[----:B------:R-:W-:-:S02]  /*1560*/  @!P2 IMAD R51, R83, R39, R36 ;  /* 0x000000275333a224 */ /* 0x000fc400078e0224 */
[----:B------:R-:W-:Y:S01]  /*1570*/  @!P2 IMAD.WIDE.U32 R46, R83, R38, R46 ;  /* 0x00000026532ea225 */ /* 0x000fe200078e002e */
[----:B------:R-:W3:Y:S01]  /*1580*/  @!P1 LDC.64 R36, c[0x0][0x3a0] ;  /* 0x0000e800ff249b82 */ /* 0x000ee20000000a00 */
[----:B------:R-:W-:Y:S01]  /*1590*/  ISETP.GE.U32.AND P3, PT, R90, UR12, PT ;  /* 0x0000000c5a007c0c */ /* 0x000fe2000bf66070 */
[----:B------:R3:W5:Y:S02]  /*15a0*/  @!P0 LDG.E R108, desc[UR8][R54.64] ;  /* 0x00000008366c8981 */ /* 0x000764000c1e1900 */
[----:B------:R-:W-:Y:S01]  /*15b0*/  @!P2 IADD3 R47, PT, PT, R47, R51, RZ ;  /* 0x000000332f2fa210 */ /* 0x000fe20007ffe0ff */
[----:B----4-:R-:W-:Y:S01]  /*15c0*/  @!P1 IMAD R52, R31, R42, RZ ;  /* 0x0000002a1f349224 */ /* 0x010fe200078e02ff */
[C---:B------:R-:W-:Y:S02]  /*15d0*/  @!P2 SHF.L.U32 R57, R46.reuse, 0x1, RZ ;  /* 0x000000012e39a819 */ /* 0x040fe400000006ff */
[----:B-1----:R-:W1:Y:S01]  /*15e0*/  LDC.64 R48, c[0x0][0x3b8] ;  /* 0x0000ee00ff307b82 */ /* 0x002e620000000a00 */
[----:B------:R-:W-:Y:S01]  /*15f0*/  @!P2 SHF.L.U64.HI R58, R46, 0x1, R47 ;  /* 0x000000012e3aa819 */ /* 0x000fe2000001022f */
[----:B------:R-:W-:Y:S01]  /*1600*/  @!P1 IMAD R51, R82, R43, R52 ;  /* 0x0000002b52339224 */ /* 0x000fe200078e0234 */
[----:B------:R-:W-:-:S02]  /*1610*/  @!P1 MOV R46, R120 ;  /* 0x00000078002e9202 */ /* 0x000fc40000000f00 */
[----:B------:R-:W-:Y:S02]  /*1620*/  @!P1 MOV R47, R123 ;  /* 0x0000007b002f9202 */ /* 0x000fe40000000f00 */
[----:B--2---:R-:W-:Y:S01]  /*1630*/  @!P2 IADD3 R52, P0, PT, R57, R44, RZ ;  /* 0x0000002c3934a210 */ /* 0x004fe20007f1e0ff */
[----:B------:R-:W2:Y:S01]  /*1640*/  @!P4 LDC.64 R38, c[0x0][0x3f8] ;  /* 0x0000fe00ff26cb82 */ /* 0x000ea20000000a00 */
[----:B------:R-:W-:Y:S01]  /*1650*/  ISETP.GE.AND.EX P3, PT, R15, UR13, PT, P3 ;  /* 0x0000000d0f007c0c */ /* 0x000fe2000bf66330 */
[----:B------:R-:W-:Y:S01]  /*1660*/  @!P1 IMAD.WIDE.U32 R46, R82, R42, R46 ;  /* 0x0000002a522e9225 */ /* 0x000fe200078e002e */
[----:B------:R-:W-:Y:S02]  /*1670*/  @!P2 IADD3.X R53, PT, PT, R58, R45, RZ, P0, !PT ;  /* 0x0000002d3a35a210 */ /* 0x000fe400007fe4ff */
[----:B0-----:R-:W-:-:S03]  /*1680*/  @!P2 IADD3 R56, P0, PT, R57, R40, RZ ;  /* 0x000000283938a210 */ /* 0x001fc60007f1e0ff */
[----:B------:R-:W0:Y:S01]  /*1690*/  @!P1 LDC.64 R42, c[0x0][0x398] ;  /* 0x0000e600ff2a9b82 */ /* 0x000e220000000a00 */
[----:B------:R-:W-:Y:S01]  /*16a0*/  @!P2 IADD3.X R57, PT, PT, R58, R41, RZ, P0, !PT ;  /* 0x000000293a39a210 */ /* 0x000fe200007fe4ff */
[----:B------:R4:W5:Y:S01]  /*16b0*/  @!P2 LDG.E R109, desc[UR8][R52.64] ;  /* 0x00000008346da981 */ /* 0x000962000c1e1900 */
[----:B------:R-:W-:Y:S02]  /*16c0*/  @!P1 IADD3 R45, PT, PT, R47, R51, RZ ;  /* 0x000000332f2d9210 */ /* 0x000fe40007ffe0ff */
[----:B------:R-:W-:Y:S02]  /*16d0*/  @!P1 SHF.L.U32 R41, R46, 0x1, RZ ;  /* 0x000000012e299819 */ /* 0x000fe400000006ff */
[----:B------:R-:W-:Y:S02]  /*16e0*/  ISETP.GE.U32.AND P5, PT, R80, UR12, PT ;  /* 0x0000000c50007c0c */ /* 0x000fe4000bfa6070 */
[----:B------:R-:W-:Y:S02]  /*16f0*/  @!P1 SHF.L.U64.HI R58, R46, 0x1, R45 ;  /* 0x000000012e3a9819 */ /* 0x000fe4000001022d */
[----:B---3--:R-:W-:Y:S01]  /*1700*/  @!P1 IADD3 R54, P0, PT, R41, R36, RZ ;  /* 0x0000002429369210 */ /* 0x008fe20007f1e0ff */
[----:B------:R-:W3:Y:S01]  /*1710*/  @!P3 LDC.64 R46, c[0x0][0x3f8] ;  /* 0x0000fe00ff2ebb82 */ /* 0x000ee20000000a00 */
[----:B------:R-:W-:-:S02]  /*1720*/  ISETP.GE.AND.EX P5, PT, R35, UR13, PT, P5 ;  /* 0x0000000d23007c0c */ /* 0x000fc4000bfa6350 */
[----:B------:R-:W-:Y:S01]  /*1730*/  @!P1 IADD3.X R55, PT, PT, R58, R37, RZ, P0, !PT ;  /* 0x000000253a379210 */ /* 0x000fe200007fe4ff */
[----:B-1----:R-:W-:Y:S01]  /*1740*/  IMAD.WIDE R36, R79, 0x8, R48 ;  /* 0x000000084f247825 */ /* 0x002fe200078e0230 */
[----:B----4-:R-:W-:-:S03]  /*1750*/  @!P4 MOV R52, R120 ;  /* 0x000000780034c202 */ /* 0x010fc60000000f00 */
[----:B------:R-:W1:Y:S01]  /*1760*/  @!P4 LDC.64 R44, c[0x0][0x3a0] ;  /* 0x0000e800ff2ccb82 */ /* 0x000e620000000a00 */
[----:B------:R-:W-:Y:S01]  /*1770*/  @!P4 MOV R53, R123 ;  /* 0x0000007b0035c202 */ /* 0x000fe20000000f00 */
[----:B--2---:R-:W-:Y:S01]  /*1780*/  @!P4 IMAD R40, R33, R38, RZ ;  /* 0x000000262128c224 */ /* 0x004fe200078e02ff */
[----:B------:R-:W2:Y:S01]  /*1790*/  LDG.E.64 R36, desc[UR8][R36.64] ;  /* 0x0000000824247981 */ /* 0x000ea2000c1e1b00 */
[----:B0-----:R-:W-:Y:S02]  /*17a0*/  @!P1 IADD3 R48, P0, PT, R41, R42, RZ ;  /* 0x0000002a29309210 */ /* 0x001fe40007f1e0ff */
[C---:B------:R-:W-:Y:S02]  /*17b0*/  @!P4 IMAD R51, R81.reuse, R39, R40 ;  /* 0x000000275133c224 */ /* 0x040fe400078e0228 */
[----:B------:R-:W-:Y:S01]  /*17c0*/  @!P4 IMAD.WIDE.U32 R52, R81, R38, R52 ;  /* 0x000000265134c225 */ /* 0x000fe200078e0034 */
[----:B------:R-:W0:Y:S08]  /*17d0*/  @!P5 LDC.64 R40, c[0x0][0x3f8] ;  /* 0x0000fe00ff28db82 */ /* 0x000e300000000a00 */
[----:B------:R-:W4:Y:S01]  /*17e0*/  @!P4 LDC.64 R38, c[0x0][0x398] ;  /* 0x0000e600ff26cb82 */ /* 0x000f220000000a00 */
[----:B------:R-:W-:-:S02]  /*17f0*/  @!P4 IADD3 R53, PT, PT, R53, R51, RZ ;  /* 0x000000333535c210 */ /* 0x000fc40007ffe0ff */
[----:B------:R-:W-:Y:S02]  /*1800*/  CS2R R110, SRZ ;  /* 0x00000000006e7805 */ /* 0x000fe4000001ff00 */
[----:B------:R-:W-:Y:S02]  /*1810*/  @!P1 IADD3.X R49, PT, PT, R58, R43, RZ, P0, !PT ;  /* 0x0000002b3a319210 */ /* 0x000fe400007fe4ff */
[C---:B------:R-:W-:Y:S02]  /*1820*/  @!P4 SHF.L.U32 R51, R52.reuse, 0x1, RZ ;  /* 0x000000013433c819 */ /* 0x040fe400000006ff */
[----:B------:R-:W-:Y:S01]  /*1830*/  @!P4 SHF.L.U64.HI R58, R52, 0x1, R53 ;  /* 0x00000001343ac819 */ /* 0x000fe20000010235 */
[----:B---3--:R-:W-:Y:S01]  /*1840*/  @!P3 IMAD R52, R15, R46, RZ ;  /* 0x0000002e0f34b224 */ /* 0x008fe200078e02ff */
[----:B------:R1:W5:Y:S01]  /*1850*/  @!P2 LDG.E R110, desc[UR8][R56.64] ;  /* 0x00000008386ea981 */ /* 0x000362000c1e1900 */
[----:B------:R-:W3:Y:S01]  /*1860*/  @!P3 LDC.64 R42, c[0x0][0x3a0] ;  /* 0x0000e800ff2abb82 */ /* 0x000ee20000000a00 */
[----:B------:R-:W-:-:S02]  /*1870*/  @!P3 MOV R53, R123 ;  /* 0x0000007b0035b202 */ /* 0x000fc40000000f00 */
[----:B------:R1:W5:Y:S01]  /*1880*/  @!P1 LDG.E R111, desc[UR8][R54.64] ;  /* 0x00000008366f9981 */ /* 0x000362000c1e1900 */
[----:B------:R-:W-:Y:S02]  /*1890*/  ISETP.NE.AND P6, PT, RZ, UR11, PT ;  /* 0x0000000bff007c0c */ /* 0x000fe4000bfc5270 */
[C---:B-1----:R-:W-:Y:S01]  /*18a0*/  @!P4 IADD3 R56, P0, PT, R51.reuse, R44, RZ ;  /* 0x0000002c3338c210 */ /* 0x042fe20007f1e0ff */
[----:B------:R-:W-:Y:S01]  /*18b0*/  @!P3 IMAD R55, R90, R47, R52 ;  /* 0x0000002f5a37b224 */ /* 0x000fe200078e0234 */
[----:B------:R-:W-:Y:S02]  /*18c0*/  @!P3 MOV R52, R120 ;  /* 0x000000780034b202 */ /* 0x000fe40000000f00 */
[----:B------:R-:W-:Y:S02]  /*18d0*/  CS2R R112, SRZ ;  /* 0x0000000000707805 */ /* 0x000fe4000001ff00 */
[----:B------:R-:W-:Y:S02]  /*18e0*/  @!P4 IADD3.X R57, PT, PT, R58, R45, RZ, P0, !PT ;  /* 0x0000002d3a39c210 */ /* 0x000fe400007fe4ff */
[----:B------:R-:W1:Y:S01]  /*18f0*/  @!P3 LDC.64 R44, c[0x0][0x398] ;  /* 0x0000e600ff2cbb82 */ /* 0x000e620000000a00 */
[----:B------:R-:W-:Y:S01]  /*1900*/  @!P3 IMAD.WIDE.U32 R52, R90, R46, R52 ;  /* 0x0000002e5a34b225 */ /* 0x000fe200078e0034 */
[----:B----4-:R-:W-:Y:S01]  /*1910*/  @!P4 IADD3 R54, P0, PT, R51, R38, RZ ;  /* 0x000000263336c210 */ /* 0x010fe20007f1e0ff */
[----:B------:R4:W5:Y:S02]  /*1920*/  @!P1 LDG.E R112, desc[UR8][R48.64] ;  /* 0x0000000830709981 */ /* 0x000964000c1e1900 */
[----:B0-----:R-:W-:Y:S01]  /*1930*/  @!P5 IMAD R38, R35, R40, RZ ;  /* 0x000000282326d224 */ /* 0x001fe200078e02ff */
[----:B------:R-:W-:Y:S01]  /*1940*/  @!P3 IADD3 R53, PT, PT, R53, R55, RZ ;  /* 0x000000373535b210 */ /* 0x000fe20007ffe0ff */
[----:B------:R0:W5:Y:S01]  /*1950*/  @!P4 LDG.E R113, desc[UR8][R56.64] ;  /* 0x000000083871c981 */ /* 0x000162000c1e1900 */
[----:B------:R-:W1:Y:S01]  /*1960*/  @!P5 LDC.64 R46, c[0x0][0x3a0] ;  /* 0x0000e800ff2edb82 */ /* 0x000e620000000a00 */
[----:B------:R-:W-:Y:S01]  /*1970*/  @!P4 IADD3.X R55, PT, PT, R58, R39, RZ, P0, !PT ;  /* 0x000000273a37c210 */ /* 0x000fe200007fe4ff */
[----:B------:R-:W-:Y:S01]  /*1980*/  @!P5 IMAD R59, R80, R41, R38 ;  /* 0x00000029503bd224 */ /* 0x000fe200078e0226 */
[----:B------:R-:W-:-:S05]  /*1990*/  @!P3 SHF.L.U32 R51, R52, 0x1, RZ ;  /* 0x000000013433b819 */ /* 0x000fca00000006ff */
[----:B----4-:R-:W4:Y:S01]  /*19a0*/  @!P5 LDC.64 R48, c[0x0][0x398] ;  /* 0x0000e600ff30db82 */ /* 0x010f220000000a00 */
[----:B------:R-:W-:Y:S02]  /*19b0*/  @!P3 SHF.L.U64.HI R58, R52, 0x1, R53 ;  /* 0x00000001343ab819 */ /* 0x000fe40000010235 */
[----:B0-----:R-:W-:-:S05]  /*19c0*/  @!P5 MOV R56, R120 ;  /* 0x000000780038d202 */ /* 0x001fca0000000f00 */
[----:B------:R-:W0:Y:S01]  /*19d0*/  @P6 LDC.64 R38, c[0x0][0x3b0] ;  /* 0x0000ec00ff266b82 */ /* 0x000e220000000a00 */
[----:B------:R-:W-:-:S07]  /*19e0*/  @!P5 MOV R57, R123 ;  /* 0x0000007b0039d202 */ /* 0x000fce0000000f00 */
[----:B------:R-:W0:Y:S01]  /*19f0*/  LDC.64 R52, c[0x0][0x3a8] ;  /* 0x0000ea00ff347b82 */ /* 0x000e220000000a00 */
[----:B---3--:R-:W-:Y:S01]  /*1a00*/  @!P3 IADD3 R42, P0, PT, R51, R42, RZ ;  /* 0x0000002a332ab210 */ /* 0x008fe20007f1e0ff */
[----:B------:R-:W-:-:S03]  /*1a10*/  @!P5 IMAD.WIDE.U32 R40, R80, R40, R56 ;  /* 0x000000285028d225 */ /* 0x000fc600078e0038 */
[----:B------:R-:W-:Y:S02]  /*1a20*/  @!P3 IADD3.X R43, PT, PT, R58, R43, RZ, P0, !PT ;  /* 0x0000002b3a2bb210 */ /* 0x000fe400007fe4ff */
[----:B-1----:R-:W-:Y:S02]  /*1a30*/  @!P3 IADD3 R44, P0, PT, R51, R44, RZ ;  /* 0x0000002c332cb210 */ /* 0x002fe40007f1e0ff */
[----:B------:R-:W-:Y:S02]  /*1a40*/  @!P5 IADD3 R51, PT, PT, R41, R59, RZ ;  /* 0x0000003b2933d210 */ /* 0x000fe40007ffe0ff */
[----:B------:R-:W-:Y:S02]  /*1a50*/  CS2R R114, SRZ ;  /* 0x0000000000727805 */ /* 0x000fe4000001ff00 */
[C---:B------:R-:W-:Y:S02]  /*1a60*/  @!P5 SHF.L.U32 R41, R40.reuse, 0x1, RZ ;  /* 0x000000012829d819 */ /* 0x040fe400000006ff */
[----:B------:R-:W-:-:S02]  /*1a70*/  @!P5 SHF.L.U64.HI R40, R40, 0x1, R51 ;  /* 0x000000012828d819 */ /* 0x000fc40000010233 */
[----:B------:R-:W-:Y:S01]  /*1a80*/  @!P3 IADD3.X R45, PT, PT, R58, R45, RZ, P0, !PT ;  /* 0x0000002d3a2db210 */ /* 0x000fe200007fe4ff */
[----:B------:R0:W5:Y:S01]  /*1a90*/  @!P3 LDG.E R115, desc[UR8][R42.64] ;  /* 0x000000082a73b981 */ /* 0x000162000c1e1900 */
[----:B------:R-:W-:Y:S02]  /*1aa0*/  IADD3 R51, PT, PT, R99, R50, RZ ;  /* 0x0000003263337210 */ /* 0x000fe40007ffe0ff */
[C---:B------:R-:W-:Y:S02]  /*1ab0*/  @!P5 IADD3 R46, P0, PT, R41.reuse, R46, RZ ;  /* 0x0000002e292ed210 */ /* 0x040fe40007f1e0ff */
[----:B------:R-:W-:Y:S02]  /*1ac0*/  CS2R R116, SRZ ;  /* 0x0000000000747805 */ /* 0x000fe4000001ff00 */
[----:B----4-:R-:W-:Y:S01]  /*1ad0*/  @!P5 IADD3 R48, P1, PT, R41, R48, RZ ;  /* 0x000000302930d210 */ /* 0x010fe20007f3e0ff */
[----:B------:R-:W5:Y:S01]  /*1ae0*/  @!P4 LDG.E R114, desc[UR8][R54.64] ;  /* 0x000000083672c981 */ /* 0x000f62000c1e1900 */
[----:B------:R-:W-:-:S02]  /*1af0*/  @!P5 IADD3.X R47, PT, PT, R40, R47, RZ, P0, !PT ;  /* 0x0000002f282fd210 */ /* 0x000fc400007fe4ff */
[----:B------:R-:W-:Y:S01]  /*1b00*/  @!P5 IADD3.X R49, PT, PT, R40, R49, RZ, P1, !PT ;  /* 0x000000312831d210 */ /* 0x000fe20000ffe4ff */
[C---:B0-----:R-:W-:Y:S01]  /*1b10*/  @P6 IMAD.WIDE R42, R51.reuse, 0x4, R38 ;  /* 0x00000004332a6825 */ /* 0x041fe200078e0226 */
        /* <DEDUP_REMOVED lines=9> */
[----:B--2---:R-:W-:-:S05]  /*1bb0*/  FFMA.FTZ R37, -R36, R36, R37 ;  /* 0x0000002424257223 */ /* 0x004fca0000010125 */
        /* <DEDUP_REMOVED lines=8> */
[----:B------:R-:W-:Y:S02]  /*1c40*/  HADD2.F32 R43, -RZ, R28.H0_H0 ;  /* 0x2000001cff2b7230 */ /* 0x000fe40000004100 */
[C---:B------:R-:W-:Y:S01]  /*1c50*/  FADD.FTZ R44, -R36.reuse, R45 ;  /* 0x0000002d242c7221 */ /* 0x040fe20000010100 */
[----:B------:R-:W-:Y:S02]  /*1c60*/  HADD2.F32 R49, -RZ, R26.H0_H0 ;  /* 0x2000001aff317230 */ /* 0x000fe40000004100 */
[----:B------:R-:W-:Y:S01]  /*1c70*/  FADD.FTZ R46, -R36, R47 ;  /* 0x0000002f242e7221 */ /* 0x000fe20000010100 */
[----:B------:R-:W-:-:S02]  /*1c80*/  HADD2.F32 R42, -RZ, R28.H1_H1 ;  /* 0x3000001cff2a7230 */ /* 0x000fc40000004100 */
[----:B------:R-:W-:Y:S01]  /*1c90*/  FMUL.FTZ R47, R40, R43 ;  /* 0x0000002b282f7220 */ /* 0x000fe20000410000 */
[-C--:B0-----:R-:W-:Y:S01]  /*1ca0*/  FMUL.FTZ R44, R44, R37.reuse ;  /* 0x000000252c2c7220 */ /* 0x081fe20000410000 */
[----:B------:R-:W-:Y:S01]  /*1cb0*/  FADD.FTZ R50, -R36, R49 ;  /* 0x0000003124327221 */ /* 0x000fe20000010100 */
[----:B------:R-:W-:Y:S01]  /*1cc0*/  FMUL.FTZ R45, R46, R37 ;  /* 0x000000252e2d7220 */ /* 0x000fe20000410000 */
[----:B------:R-:W-:Y:S02]  /*1cd0*/  HADD2.F32 R51, -RZ, R24.H0_H0 ;  /* 0x20000018ff337230 */ /* 0x000fe40000004100 */
[----:B------:R-:W-:Y:S01]  /*1ce0*/  FMUL.FTZ R48, R41, R42 ;  /* 0x0000002a29307220 */ /* 0x000fe20000410000 */
[----:B------:R-:W-:Y:S01]  /*1cf0*/  FADD.FTZ R49, RZ, R47 ;  /* 0x0000002fff317221 */ /* 0x000fe20000010000 */
[----:B------:R-:W-:Y:S01]  /*1d00*/  FFMA.FTZ R46, R44, R47, RZ ;  /* 0x0000002f2c2e7223 */ /* 0x000fe200000100ff */
[----:B------:R-:W-:Y:S01]  /*1d10*/  FFMA.FTZ R44, R43, R44, RZ ;  /* 0x0000002c2b2c7223 */ /* 0x000fe200000100ff */
[----:B------:R-:W-:Y:S01]  /*1d20*/  FADD.FTZ R52, RZ, R43 ;  /* 0x0000002bff347221 */ /* 0x000fe20000010000 */
[----:B------:R-:W-:Y:S01]  /*1d30*/  FADD.FTZ R49, R48, R49 ;  /* 0x0000003130317221 */ /* 0x000fe20000010000 */
[----:B------:R-:W-:Y:S01]  /*1d40*/  FFMA.FTZ R46, R45, R48, R46 ;  /* 0x000000302d2e7223 */ /* 0x000fe2000001002e */
[----:B------:R-:W-:Y:S01]  /*1d50*/  FMUL.FTZ R48, R40, R51 ;  /* 0x0000003328307220 */ /* 0x000fe20000410000 */
[----:B------:R-:W-:Y:S01]  /*1d60*/  FMUL.FTZ R47, R50, R37 ;  /* 0x00000025322f7220 */ /* 0x000fe20000410000 */
[----:B------:R-:W-:-:S02]  /*1d70*/  HADD2.F32 R43, -RZ, R26.H1_H1 ;  /* 0x3000001aff2b7230 */ /* 0x000fc40000004100 */
[----:B------:R-:W-:Y:S01]  /*1d80*/  FADD.FTZ R52, R51, R52 ;  /* 0x0000003433347221 */ /* 0x000fe20000010000 */
[----:B------:R-:W-:Y:S01]  /*1d90*/  FADD.FTZ R49, R49, R48 ;  /* 0x0000003031317221 */ /* 0x000fe20000010000 */
[----:B------:R-:W-:Y:S01]  /*1da0*/  FFMA.FTZ R48, R47, R48, R46 ;  /* 0x000000302f307223 */ /* 0x000fe2000001002e */
[----:B------:R-:W-:Y:S02]  /*1db0*/  HADD2.F32 R53, -RZ, R22.H0_H0 ;  /* 0x20000016ff357230 */ /* 0x000fe40000004100 */
[----:B------:R-:W-:Y:S01]  /*1dc0*/  FADD.FTZ R46, -R36, R43 ;  /* 0x0000002b242e7221 */ /* 0x000fe20000010100 */
[----:B------:R-:W-:Y:S01]  /*1dd0*/  FFMA.FTZ R51, R51, R47, R44 ;  /* 0x0000002f33337223 */ /* 0x000fe2000001002c */
[----:B------:R-:W-:Y:S02]  /*1de0*/  HADD2.F32 R44, -RZ, R24.H1_H1 ;  /* 0x30000018ff2c7230 */ /* 0x000fe40000004100 */
[----:B------:R-:W-:Y:S01]  /*1df0*/  FFMA.FTZ R45, R42, R45, RZ ;  /* 0x0000002d2a2d7223 */ /* 0x000fe200000100ff */
[----:B------:R-:W-:Y:S01]  /*1e00*/  FADD.FTZ R47, RZ, R42 ;  /* 0x0000002aff2f7221 */ /* 0x000fe20000010000 */
[----:B------:R-:W-:Y:S01]  /*1e10*/  FADD.FTZ R42, -R36, R53 ;  /* 0x00000035242a7221 */ /* 0x000fe20000010100 */
[----:B------:R-:W-:Y:S01]  /*1e20*/  FMUL.FTZ R43, R46, R37 ;  /* 0x000000252e2b7220 */ /* 0x000fe20000410000 */
[----:B------:R-:W-:-:S02]  /*1e30*/  HADD2.F32 R50, -RZ, R20.H0_H0 ;  /* 0x20000014ff327230 */ /* 0x000fc40000004100 */
[----:B------:R-:W-:Y:S01]  /*1e40*/  FADD.FTZ R47, R44, R47 ;  /* 0x0000002f2c2f7221 */ /* 0x000fe20000010000 */
[----:B------:R-:W-:Y:S01]  /*1e50*/  FMUL.FTZ R55, R42, R37 ;  /* 0x000000252a377220 */ /* 0x000fe20000410000 */
[----:B------:R-:W-:Y:S01]  /*1e60*/  FFMA.FTZ R45, R44, R43, R45 ;  /* 0x0000002b2c2d7223 */ /* 0x000fe2000001002d */
[----:B------:R-:W-:Y:S02]  /*1e70*/  HADD2.F32 R53, -RZ, R22.H1_H1 ;  /* 0x30000016ff357230 */ /* 0x000fe40000004100 */
[----:B------:R-:W-:Y:S01]  /*1e80*/  FMUL.FTZ R44, R41, R44 ;  /* 0x0000002c292c7220 */ /* 0x000fe20000410000 */
[----:B------:R-:W-:Y:S01]  /*1e90*/  FADD.FTZ R52, R52, R50 ;  /* 0x0000003234347221 */ /* 0x000fe20000010000 */
[----:B------:R-:W-:Y:S01]  /*1ea0*/  FFMA.FTZ R51, R50, R55, R51 ;  /* 0x0000003732337223 */ /* 0x000fe20000010033 */
[----:B------:R-:W-:Y:S01]  /*1eb0*/  FMUL.FTZ R50, R40, R50 ;  /* 0x0000003228327220 */ /* 0x000fe20000410000 */
[----:B------:R-:W-:Y:S01]  /*1ec0*/  FADD.FTZ R49, R44, R49 ;  /* 0x000000312c317221 */ /* 0x000fe20000010000 */
[----:B------:R-:W-:Y:S01]  /*1ed0*/  FFMA.FTZ R48, R43, R44, R48 ;  /* 0x0000002c2b307223 */ /* 0x000fe20000010030 */
[----:B------:R-:W-:Y:S01]  /*1ee0*/  FADD.FTZ R44, -R36, R53 ;  /* 0x00000035242c7221 */ /* 0x000fe20000010100 */
[----:B------:R-:W-:-:S02]  /*1ef0*/  HADD2.F32 R42, -RZ, R20.H1_H1 ;  /* 0x30000014ff2a7230 */ /* 0x000fc40000004100 */
[----:B------:R-:W-:Y:S01]  /*1f00*/  FADD.FTZ R46, R49, R50 ;  /* 0x00000032312e7221 */ /* 0x000fe20000010000 */
[--C-:B------:R-:W-:Y:S02]  /*1f10*/  HADD2.F32 R49, -RZ, R18.reuse.H0_H0 ;  /* 0x20000012ff317230 */ /* 0x100fe40000004100 */
[----:B------:R-:W-:Y:S01]  /*1f20*/  FMUL.FTZ R44, R44, R37 ;  /* 0x000000252c2c7220 */ /* 0x000fe20000410000 */
[----:B------:R-:W-:Y:S02]  /*1f30*/  HADD2.F32 R53, -RZ, R18.H1_H1 ;  /* 0x30000012ff357230 */ /* 0x000fe40000004100 */
[----:B------:R-:W-:Y:S01]  /*1f40*/  FFMA.FTZ R55, R55, R50, R48 ;  /* 0x0000003237377223 */ /* 0x000fe20000010030 */
[----:B------:R-:W-:Y:S01]  /*1f50*/  FMUL.FTZ R43, R41, R42 ;  /* 0x0000002a292b7220 */ /* 0x000fe20000410000 */
[----:B------:R-:W-:Y:S01]  /*1f60*/  FADD.FTZ R47, R47, R42 ;  /* 0x0000002a2f2f7221 */ /* 0x000fe20000010000 */
[----:B------:R-:W-:Y:S01]  /*1f70*/  FFMA.FTZ R45, R42, R44, R45 ;  /* 0x0000002c2a2d7223 */ /* 0x000fe2000001002d */
[----:B------:R-:W-:Y:S01]  /*1f80*/  FADD.FTZ R48, -R36, R49 ;  /* 0x0000003124307221 */ /* 0x000fe20000010100 */
[----:B------:R-:W-:-:S02]  /*1f90*/  HADD2.F32 R42, -RZ, R16.H0_H0 ;  /* 0x20000010ff2a7230 */ /* 0x000fc40000004100 */
[----:B------:R-:W-:Y:S01]  /*1fa0*/  FADD.FTZ R50, -R36, R53 ;  /* 0x0000003524327221 */ /* 0x000fe20000010100 */
[----:B------:R-:W-:Y:S01]  /*1fb0*/  FFMA.FTZ R55, R44, R43, R55 ;  /* 0x0000002b2c377223 */ /* 0x000fe20000010037 */
[----:B------:R-:W-:Y:S02]  /*1fc0*/  HADD2.F32 R44, -RZ, R16.H1_H1 ;  /* 0x30000010ff2c7230 */ /* 0x000fe40000004100 */
[----:B------:R-:W-:Y:S01]  /*1fd0*/  FADD.FTZ R46, R43, R46 ;  /* 0x0000002e2b2e7221 */ /* 0x000fe20000010000 */
[-C--:B------:R-:W-:Y:S01]  /*1fe0*/  FMUL.FTZ R48, R48, R37.reuse ;  /* 0x0000002530307220 */ /* 0x080fe20000410000 */
[----:B------:R-:W-:Y:S02]  /*1ff0*/  HADD2.F32 R53, -RZ, R14.H0_H0 ;  /* 0x2000000eff357230 */ /* 0x000fe40000004100 */
[----:B------:R-:W-:Y:S01]  /*2000*/  FMUL.FTZ R50, R50, R37 ;  /* 0x0000002532327220 */ /* 0x000fe20000410000 */
[----:B------:R-:W-:Y:S01]  /*2010*/  FMUL.FTZ R43, R40, R42 ;  /* 0x0000002a282b7220 */ /* 0x000fe20000410000 */
[----:B------:R-:W-:Y:S01]  /*2020*/  FADD.FTZ R52, R52, R42 ;  /* 0x0000002a34347221 */ /* 0x000fe20000010000 */
[----:B------:R-:W-:Y:S01]  /*2030*/  FFMA.FTZ R51, R42, R48, R51 ;  /* 0x000000302a337223 */ /* 0x000fe20000010033 */
[----:B------:R-:W-:Y:S01]  /*2040*/  FADD.FTZ R47, R47, R44 ;  /* 0x0000002c2f2f7221 */ /* 0x000fe20000010000 */
[----:B------:R-:W-:Y:S01]  /*2050*/  FFMA.FTZ R45, R44, R50, R45 ;  /* 0x000000322c2d7223 */ /* 0x000fe2000001002d */
[----:B------:R-:W-:Y:S01]  /*2060*/  FMUL.FTZ R49, R41, R44 ;  /* 0x0000002c29317220 */ /* 0x000fe20000410000 */
[----:B------:R-:W-:Y:S01]  /*2070*/  FADD.FTZ R46, R46, R43 ;  /* 0x0000002b2e2e7221 */ /* 0x000fe20000010000 */
[----:B------:R-:W-:Y:S01]  /*2080*/  FFMA.FTZ R55, R48, R43, R55 ;  /* 0x0000002b30377223 */ /* 0x000fe20000010037 */
[----:B------:R-:W-:Y:S01]  /*2090*/  FADD.FTZ R44, -R36, R53 ;  /* 0x00000035242c7221 */ /* 0x000fe20000010100 */
[----:B------:R-:W-:-:S02]  /*20a0*/  HADD2.F32 R42, -RZ, R12.H0_H0 ;  /* 0x2000000cff2a7230 */ /* 0x000fc40000004100 */
[----:B------:R-:W-:Y:S01]  /*20b0*/  FADD.FTZ R46, R49, R46 ;  /* 0x0000002e312e7221 */ /* 0x000fe20000010000 */
[----:B------:R-:W-:Y:S01]  /*20c0*/  FFMA.FTZ R55, R50, R49, R55 ;  /* 0x0000003132377223 */ /* 0x000fe20000010037 */
[----:B------:R-:W-:Y:S01]  /*20d0*/  FMUL.FTZ R44, R44, R37 ;  /* 0x000000252c2c7220 */ /* 0x000fe20000410000 */
[----:B------:R-:W-:Y:S02]  /*20e0*/  HADD2.F32 R43, -RZ, R14.H1_H1 ;  /* 0x3000000eff2b7230 */ /* 0x000fe40000004100 */
[----:B------:R-:W-:Y:S01]  /*20f0*/  FMUL.FTZ R49, R40, R42 ;  /* 0x0000002a28317220 */ /* 0x000fe20000410000 */
[----:B------:R-:W-:Y:S01]  /*2100*/  FADD.FTZ R52, R52, R42 ;  /* 0x0000002a34347221 */ /* 0x000fe20000010000 */
[----:B------:R-:W-:Y:S01]  /*2110*/  FFMA.FTZ R51, R42, R44, R51 ;  /* 0x0000002c2a337223 */ /* 0x000fe20000010033 */
[----:B------:R-:W-:Y:S02]  /*2120*/  HADD2.F32 R53, -RZ, R115.H0_H0 ;  /* 0x20000073ff357230 */ /* 0x000fe40000004100 */
[----:B------:R-:W-:Y:S01]  /*2130*/  FFMA.FTZ R55, R44, R49, R55 ;  /* 0x000000312c377223 */ /* 0x000fe20000010037 */
[----:B------:R-:W-:-:S02]  /*2140*/  HADD2.F32 R42, -RZ, R12.H1_H1 ;  /* 0x3000000cff2a7230 */ /* 0x000fc40000004100 */
[----:B------:R-:W-:Y:S01]  /*2150*/  FADD.FTZ R44, -R36, R43 ;  /* 0x0000002b242c7221 */ /* 0x000fe20000010100 */
[----:B------:R-:W-:Y:S01]  /*2160*/  FADD.FTZ R46, R46, R49 ;  /* 0x000000312e2e7221 */ /* 0x000fe20000010000 */
[--C-:B------:R-:W-:Y:S02]  /*2170*/  HADD2.F32 R48, -RZ, R116.reuse.H0_H0 ;  /* 0x20000074ff307230 */ /* 0x100fe40000004100 */
[----:B------:R-:W-:Y:S01]  /*2180*/  FADD.FTZ R50, -R36, R53 ;  /* 0x0000003524327221 */ /* 0x000fe20000010100 */
[-C--:B------:R-:W-:Y:S01]  /*2190*/  FMUL.FTZ R44, R44, R37.reuse ;  /* 0x000000252c2c7220 */ /* 0x080fe20000410000 */
[----:B------:R-:W-:Y:S02]  /*21a0*/  HADD2.F32 R49, -RZ, R115.H1_H1 ;  /* 0x30000073ff317230 */ /* 0x000fe40000004100 */
[----:B------:R-:W-:Y:S01]  /*21b0*/  FMUL.FTZ R43, R41, R42 ;  /* 0x0000002a292b7220 */ /* 0x000fe20000410000 */
[----:B------:R-:W-:Y:S01]  /*21c0*/  FMUL.FTZ R50, R50, R37 ;  /* 0x0000002532327220 */ /* 0x000fe20000410000 */
[----:B------:R-:W-:Y:S01]  /*21d0*/  FFMA.FTZ R45, R42, R44, R45 ;  /* 0x0000002c2a2d7223 */ /* 0x000fe2000001002d */
[----:B------:R-:W-:Y:S01]  /*21e0*/  FMUL.FTZ R53, R40, R48 ;  /* 0x0000003028357220 */ /* 0x000fe20000410000 */
[----:B------:R-:W-:Y:S01]  /*21f0*/  FADD.FTZ R46, R43, R46 ;  /* 0x0000002e2b2e7221 */ /* 0x000fe20000010000 */
[----:B------:R-:W-:Y:S01]  /*2200*/  FFMA.FTZ R55, R44, R43, R55 ;  /* 0x0000002b2c377223 */ /* 0x000fe20000010037 */
[----:B------:R-:W-:Y:S01]  /*2210*/  FADD.FTZ R44, -R36, R49 ;  /* 0x00000031242c7221 */ /* 0x000fe20000010100 */
[----:B------:R-:W-:Y:S01]  /*2220*/  FADD.FTZ R47, R47, R42 ;  /* 0x0000002a2f2f7221 */ /* 0x000fe20000010000 */
[----:B------:R-:W-:-:S02]  /*2230*/  HADD2.F32 R42, -RZ, R116.H1_H1 ;  /* 0x30000074ff2a7230 */ /* 0x000fc40000004100 */
[----:B------:R-:W-:Y:S01]  /*2240*/  FADD.FTZ R46, R46, R53 ;  /* 0x000000352e2e7221 */ /* 0x000fe20000010000 */
[----:B------:R-:W-:Y:S01]  /*2250*/  FFMA.FTZ R55, R50, R53, R55 ;  /* 0x0000003532377223 */ /* 0x000fe20000010037 */
[----:B------:R-:W-:Y:S01]  /*2260*/  FMUL.FTZ R44, R44, R37 ;  /* 0x000000252c2c7220 */ /* 0x000fe20000410000 */
[--C-:B------:R-:W-:Y:S02]  /*2270*/  HADD2.F32 R49, -RZ, R10.reuse.H0_H0 ;  /* 0x2000000aff317230 */ /* 0x100fe40000004100 */
[----:B------:R-:W-:Y:S01]  /*2280*/  FMUL.FTZ R43, R41, R42 ;  /* 0x0000002a292b7220 */ /* 0x000fe20000410000 */
[----:B------:R-:W-:Y:S02]  /*2290*/  HADD2.F32 R53, -RZ, R10.H1_H1 ;  /* 0x3000000aff357230 */ /* 0x000fe40000004100 */
[----:B------:R-:W-:Y:S01]  /*22a0*/  FADD.FTZ R52, R52, R48 ;  /* 0x0000003034347221 */ /* 0x000fe20000010000 */
[----:B------:R-:W-:Y:S01]  /*22b0*/  FFMA.FTZ R51, R48, R50, R51 ;  /* 0x0000003230337223 */ /* 0x000fe20000010033 */
        /* <DEDUP_REMOVED lines=82> */
[----:B------:R-:W-:Y:S02]  /*27e0*/  HADD2.F32 R42, -RZ, R105.H1_H1 ;  /* 0x30000069ff2a7230 */ /* 0x000fe40000004100 */
[----:B------:R-:W-:Y:S01]  /*27f0*/  FFMA.FTZ R55, R44, R49, R55 ;  /* 0x000000312c377223 */ /* 0x000fe20000010037 */
[----:B------:R-:W-:Y:S01]  /*2800*/  FADD.FTZ R44, -R36, R43 ;  /* 0x0000002b242c7221 */ /* 0x000fe20000010100 */
[----:B------:R-:W-:-:S02]  /*2810*/  HADD2.F32 R53, -RZ, R107.H0_H0 ;  /* 0x2000006bff357230 */ /* 0x000fc40000004100 */
[----:B------:R-:W-:Y:S01]  /*2820*/  FADD.FTZ R46, R46, R49 ;  /* 0x000000312e2e7221 */ /* 0x000fe20000010000 */
[----:B------:R-:W-:Y:S02]  /*2830*/  HADD2.F32 R49, -RZ, R107.H1_H1 ;  /* 0x3000006bff317230 */ /* 0x000fe40000004100 */
[----:B------:R-:W-:Y:S01]  /*2840*/  FMUL.FTZ R44, R44, R37 ;  /* 0x000000252c2c7220 */ /* 0x000fe20000410000 */
[----:B------:R-:W-:Y:S01]  /*2850*/  FMUL.FTZ R43, R41, R42 ;  /* 0x0000002a292b7220 */ /* 0x000fe20000410000 */
[--C-:B------:R-:W-:Y:S02]  /*2860*/  HADD2.F32 R48, -RZ, R108.reuse.H0_H0 ;  /* 0x2000006cff307230 */ /* 0x100fe40000004100 */
[----:B------:R-:W-:Y:S01]  /*2870*/  FADD.FTZ R50, -R36, R53 ;  /* 0x0000003524327221 */ /* 0x000fe20000010100 */
[----:B------:R-:W-:Y:S01]  /*2880*/  FFMA.FTZ R45, R42, R44, R45 ;  /* 0x0000002c2a2d7223 */ /* 0x000fe2000001002d */
[----:B------:R-:W-:Y:S01]  /*2890*/  FFMA.FTZ R55, R44, R43, R55 ;  /* 0x0000002b2c377223 */ /* 0x000fe20000010037 */
[----:B------:R-:W-:Y:S01]  /*28a0*/  FADD.FTZ R44, -R36, R49 ;  /* 0x00000031242c7221 */ /* 0x000fe20000010100 */
[----:B------:R-:W-:Y:S01]  /*28b0*/  FMUL.FTZ R50, R50, R37 ;  /* 0x0000002532327220 */ /* 0x000fe20000410000 */
[----:B------:R-:W-:Y:S01]  /*28c0*/  FADD.FTZ R47, R47, R42 ;  /* 0x0000002a2f2f7221 */ /* 0x000fe20000010000 */
[----:B------:R-:W-:Y:S01]  /*28d0*/  FMUL.FTZ R53, R40, R48 ;  /* 0x0000003028357220 */ /* 0x000fe20000410000 */
[----:B------:R-:W-:Y:S01]  /*28e0*/  FADD.FTZ R46, R43, R46 ;  /* 0x0000002e2b2e7221 */ /* 0x000fe20000010000 */
[----:B------:R-:W-:-:S02]  /*28f0*/  HADD2.F32 R42, -RZ, R108.H1_H1 ;  /* 0x3000006cff2a7230 */ /* 0x000fc40000004100 */
[----:B------:R-:W-:Y:S01]  /*2900*/  FMUL.FTZ R44, R44, R37 ;  /* 0x000000252c2c7220 */ /* 0x000fe20000410000 */
[----:B------:R-:W-:Y:S01]  /*2910*/  FFMA.FTZ R55, R50, R53, R55 ;  /* 0x0000003532377223 */ /* 0x000fe20000010037 */
[----:B------:R-:W-:Y:S01]  /*2920*/  FADD.FTZ R46, R46, R53 ;  /* 0x000000352e2e7221 */ /* 0x000fe20000010000 */
[--C-:B------:R-:W-:Y:S02]  /*2930*/  HADD2.F32 R53, -RZ, R109.reuse.H0_H0 ;  /* 0x2000006dff357230 */ /* 0x100fe40000004100 */
[----:B------:R-:W-:Y:S01]  /*2940*/  FFMA.FTZ R43, R42, R44, R45 ;  /* 0x0000002c2a2b7223 */ /* 0x000fe2000001002d */
[----:B------:R-:W-:Y:S02]  /*2950*/  HADD2.F32 R45, -RZ, R109.H1_H1 ;  /* 0x3000006dff2d7230 */ /* 0x000fe40000004100 */
[----:B------:R-:W-:Y:S01]  /*2960*/  FADD.FTZ R52, R52, R48 ;  /* 0x0000003034347221 */ /* 0x000fe20000010000 */
[----:B------:R-:W-:Y:S01]  /*2970*/  FFMA.FTZ R51, R48, R50, R51 ;  /* 0x0000003230337223 */ /* 0x000fe20000010033 */
[----:B------:R-:W-:Y:S01]  /*2980*/  FMUL.FTZ R49, R41, R42 ;  /* 0x0000002a29317220 */ /* 0x000fe20000410000 */
[----:B------:R-:W-:Y:S01]  /*2990*/  FADD.FTZ R47, R47, R42 ;  /* 0x0000002a2f2f7221 */ /* 0x000fe20000010000 */
[----:B------:R-:W-:Y:S01]  /*29a0*/  FADD.FTZ R48, -R36, R53 ;  /* 0x0000003524307221 */ /* 0x000fe20000010100 */
[----:B------:R-:W-:-:S02]  /*29b0*/  HADD2.F32 R42, -RZ, R110.H0_H0 ;  /* 0x2000006eff2a7230 */ /* 0x000fc40000004100 */
[----:B------:R-:W-:Y:S01]  /*29c0*/  FADD.FTZ R50, -R36, R45 ;  /* 0x0000002d24327221 */ /* 0x000fe20000010100 */
[----:B------:R-:W-:Y:S01]  /*29d0*/  FFMA.FTZ R55, R44, R49, R55 ;  /* 0x000000312c377223 */ /* 0x000fe20000010037 */
[----:B------:R-:W-:Y:S01]  /*29e0*/  FADD.FTZ R46, R49, R46 ;  /* 0x0000002e312e7221 */ /* 0x000fe20000010000 */
[----:B------:R-:W-:Y:S02]  /*29f0*/  HADD2.F32 R44, -RZ, R110.H1_H1 ;  /* 0x3000006eff2c7230 */ /* 0x000fe40000004100 */
[-C--:B------:R-:W-:Y:S01]  /*2a00*/  FMUL.FTZ R48, R48, R37.reuse ;  /* 0x0000002530307220 */ /* 0x080fe20000410000 */
[----:B------:R-:W-:Y:S01]  /*2a10*/  FMUL.FTZ R49, R40, R42 ;  /* 0x0000002a28317220 */ /* 0x000fe20000410000 */
[----:B------:R-:W-:Y:S02]  /*2a20*/  HADD2.F32 R53, -RZ, R111.H0_H0 ;  /* 0x2000006fff357230 */ /* 0x000fe40000004100 */
[----:B------:R-:W-:Y:S01]  /*2a30*/  FMUL.FTZ R50, R50, R37 ;  /* 0x0000002532327220 */ /* 0x000fe20000410000 */
[----:B------:R-:W-:Y:S01]  /*2a40*/  FADD.FTZ R52, R52, R42 ;  /* 0x0000002a34347221 */ /* 0x000fe20000010000 */
[----:B------:R-:W-:Y:S01]  /*2a50*/  FFMA.FTZ R45, R42, R48, R51 ;  /* 0x000000302a2d7223 */ /* 0x000fe20000010033 */
[----:B------:R-:W-:Y:S01]  /*2a60*/  FADD.FTZ R42, R47, R44 ;  /* 0x0000002c2f2a7221 */ /* 0x000fe20000010000 */
[----:B------:R-:W-:Y:S01]  /*2a70*/  FFMA.FTZ R55, R48, R49, R55 ;  /* 0x0000003130377223 */ /* 0x000fe20000010037 */
[----:B------:R-:W-:Y:S01]  /*2a80*/  FFMA.FTZ R43, R44, R50, R43 ;  /* 0x000000322c2b7223 */ /* 0x000fe2000001002b */
[----:B------:R-:W-:Y:S01]  /*2a90*/  FMUL.FTZ R47, R41, R44 ;  /* 0x0000002c292f7220 */ /* 0x000fe20000410000 */
[----:B------:R-:W-:Y:S01]  /*2aa0*/  FADD.FTZ R46, R46, R49 ;  /* 0x000000312e2e7221 */ /* 0x000fe20000010000 */
[----:B------:R-:W-:-:S02]  /*2ab0*/  HADD2.F32 R48, -RZ, R112.H0_H0 ;  /* 0x20000070ff307230 */ /* 0x000fc40000004100 */
[----:B------:R-:W-:Y:S01]  /*2ac0*/  FADD.FTZ R44, -R36, R53 ;  /* 0x00000035242c7221 */ /* 0x000fe20000010100 */
[----:B------:R-:W-:Y:S01]  /*2ad0*/  FFMA.FTZ R55, R50, R47, R55 ;  /* 0x0000002f32377223 */ /* 0x000fe20000010037 */
[----:B------:R-:W-:Y:S01]  /*2ae0*/  FADD.FTZ R46, R47, R46 ;  /* 0x0000002e2f2e7221 */ /* 0x000fe20000010000 */
[----:B------:R-:W-:Y:S02]  /*2af0*/  HADD2.F32 R47, -RZ, R111.H1_H1 ;  /* 0x3000006fff2f7230 */ /* 0x000fe40000004100 */
[----:B------:R-:W-:Y:S01]  /*2b00*/  FMUL.FTZ R50, R44, R37 ;  /* 0x000000252c327220 */ /* 0x000fe20000410000 */
[----:B------:R-:W-:Y:S01]  /*2b10*/  FMUL.FTZ R49, R40, R48 ;  /* 0x0000003028317220 */ /* 0x000fe20000410000 */
[----:B------:R-:W-:Y:S01]  /*2b20*/  FADD.FTZ R44, R52, R48 ;  /* 0x00000030342c7221 */ /* 0x000fe20000010000 */
[----:B------:R-:W-:Y:S02]  /*2b30*/  HADD2.F32 R54, -RZ, R114.H0_H0 ;  /* 0x20000072ff367230 */ /* 0x000fe40000004100 */
[----:B------:R-:W-:Y:S01]  /*2b40*/  FFMA.FTZ R45, R48, R50, R45 ;  /* 0x00000032302d7223 */ /* 0x000fe2000001002d */
[----:B------:R-:W-:Y:S01]  /*2b50*/  FADD.FTZ R51, R46, R49 ;  /* 0x000000312e337221 */ /* 0x000fe20000010000 */
[----:B------:R-:W-:Y:S01]  /*2b60*/  FFMA.FTZ R52, R50, R49, R55 ;  /* 0x0000003132347223 */ /* 0x000fe20000010037 */
[----:B------:R-:W-:Y:S01]  /*2b70*/  FADD.FTZ R46, -R36, R47 ;  /* 0x0000002f242e7221 */ /* 0x000fe20000010100 */
[----:B------:R-:W-:-:S02]  /*2b80*/  HADD2.F32 R49, -RZ, R113.H0_H0 ;  /* 0x20000071ff317230 */ /* 0x000fc40000004100 */
[----:B------:R-:W-:Y:S01]  /*2b90*/  FMUL.FTZ R56, R40, R54 ;  /* 0x0000003628387220 */ /* 0x000fe20000410000 */
[----:B------:R-:W-:Y:S02]  /*2ba0*/  HADD2.F32 R48, -RZ, R112.H1_H1 ;  /* 0x30000070ff307230 */ /* 0x000fe40000004100 */
[-C--:B------:R-:W-:Y:S01]  /*2bb0*/  FMUL.FTZ R47, R46, R37.reuse ;  /* 0x000000252e2f7220 */ /* 0x080fe20000410000 */
[----:B------:R-:W-:Y:S02]  /*2bc0*/  HADD2.F32 R53, -RZ, R113.H1_H1 ;  /* 0x30000071ff357230 */ /* 0x000fe40000004100 */
[----:B------:R-:W-:Y:S01]  /*2bd0*/  FADD.FTZ R46, -R36, R49 ;  /* 0x00000031242e7221 */ /* 0x000fe20000010100 */
[----:B------:R-:W-:Y:S02]  /*2be0*/  HADD2.F32 R57, -RZ, R118.H0_H0 ;  /* 0x20000076ff397230 */ /* 0x000fe40000004100 */
[----:B------:R-:W-:Y:S01]  /*2bf0*/  FMUL.FTZ R50, R41, R48 ;  /* 0x0000003029327220 */ /* 0x000fe20000410000 */
[----:B------:R-:W-:Y:S01]  /*2c00*/  FADD.FTZ R49, R42, R48 ;  /* 0x000000302a317221 */ /* 0x000fe20000010000 */
[----:B------:R-:W-:Y:S01]  /*2c10*/  FMUL.FTZ R55, R46, R37 ;  /* 0x000000252e377220 */ /* 0x000fe20000410000 */
[----:B------:R-:W-:-:S02]  /*2c20*/  HADD2.F32 R46, -RZ, R114.H1_H1 ;  /* 0x30000072ff2e7230 */ /* 0x000fc40000004100 */
[----:B------:R-:W-:Y:S01]  /*2c30*/  FADD.FTZ R51, R50, R51 ;  /* 0x0000003332337221 */ /* 0x000fe20000010000 */
[----:B------:R-:W-:Y:S01]  /*2c40*/  FFMA.FTZ R52, R47, R50, R52 ;  /* 0x000000322f347223 */ /* 0x000fe20000010034 */
[----:B------:R-:W-:Y:S01]  /*2c50*/  FADD.FTZ R50, -R36, R53 ;  /* 0x0000003524327221 */ /* 0x000fe20000010100 */
[----:B------:R-:W-:Y:S01]  /*2c60*/  FFMA.FTZ R43, R48, R47, R43 ;  /* 0x0000002f302b7223 */ /* 0x000fe2000001002b */
[----:B------:R-:W-:Y:S01]  /*2c70*/  FADD.FTZ R58, R51, R56 ;  /* 0x00000038333a7221 */ /* 0x000fe20000010000 */
[----:B------:R-:W-:Y:S01]  /*2c80*/  FFMA.FTZ R53, R55, R56, R52 ;  /* 0x0000003837357223 */ /* 0x000fe20000010034 */
[----:B------:R-:W-:Y:S01]  /*2c90*/  FMUL.FTZ R51, R41, R46 ;  /* 0x0000002e29337220 */ /* 0x000fe20000410000 */
[----:B------:R-:W-:Y:S01]  /*2ca0*/  FMUL.FTZ R50, R50, R37 ;  /* 0x0000002532327220 */ /* 0x000fe20000410000 */
[----:B------:R-:W-:Y:S02]  /*2cb0*/  HADD2.F32 R42, -RZ, R117.H0_H0 ;  /* 0x20000075ff2a7230 */ /* 0x000fe40000004100 */
[----:B------:R-:W-:Y:S01]  /*2cc0*/  FADD.FTZ R52, -R36, R57 ;  /* 0x0000003924347221 */ /* 0x000fe20000010100 */
[----:B------:R-:W-:-:S02]  /*2cd0*/  HADD2.F32 R47, -RZ, R118.H1_H1 ;  /* 0x30000076ff2f7230 */ /* 0x000fc40000004100 */
[----:B------:R-:W-:Y:S01]  /*2ce0*/  FADD.FTZ R58, R51, R58 ;  /* 0x0000003a333a7221 */ /* 0x000fe20000010000 */
[----:B------:R-:W-:Y:S01]  /*2cf0*/  FFMA.FTZ R53, R50, R51, R53 ;  /* 0x0000003332357223 */ /* 0x000fe20000010035 */
[----:B------:R-:W-:Y:S02]  /*2d00*/  HADD2.F32 R48, -RZ, R117.H1_H1 ;  /* 0x30000075ff307230 */ /* 0x000fe40000004100 */
[----:B------:R-:W-:Y:S01]  /*2d10*/  FMUL.FTZ R56, R52, R37 ;  /* 0x0000002534387220 */ /* 0x000fe20000410000 */
[----:B------:R-:W-:Y:S01]  /*2d20*/  FMUL.FTZ R51, R40, R42 ;  /* 0x0000002a28337220 */ /* 0x000fe20000410000 */
[----:B------:R-:W-:Y:S01]  /*2d30*/  FADD.FTZ R52, -R36, R47 ;  /* 0x0000002f24347221 */ /* 0x000fe20000010100 */
[----:B------:R-:W-:Y:S01]  /*2d40*/  FADD.FTZ R44, R44, R54 ;  /* 0x000000362c2c7221 */ /* 0x000fe20000010000 */
        /* <DEDUP_REMOVED lines=14> */
.L_x_750:
[--C-:B-1---5:R-:W-:Y:S02]  /*2e30*/  HADD2.F32 R43, -RZ, R30.reuse.H0_H0 ;  /* 0x2000001eff2b7230 */ /* 0x122fe40000004100 */
[----:B------:R-:W-:Y:S02]  /*2e40*/  HADD2.F32 R45, -RZ, R30.H1_H1 ;  /* 0x3000001eff2d7230 */ /* 0x000fe40000004100 */
[----:B------:R-:W-:Y:S02]  /*2e50*/  HADD2.F32 R47, -RZ, R26.H0_H0 ;  /* 0x2000001aff2f7230 */ /* 0x000fe40000004100 */
[----:B------:R-:W-:Y:S01]  /*2e60*/  FADD.FTZ R42, -R36, R43 ;  /* 0x0000002b242a7221 */ /* 0x000fe20000010100 */
[--C-:B------:R-:W-:Y:S02]  /*2e70*/  HADD2.F32 R51, -RZ, R22.reuse.H0_H0 ;  /* 0x20000016ff337230 */ /* 0x100fe40000004100 */
[----:B------:R-:W-:Y:S02]  /*2e80*/  HADD2.F32 R59, -RZ, R22.H1_H1 ;  /* 0x30000016ff3b7230 */ /* 0x000fe40000004100 */
[----:B0-----:R-:W-:Y:S01]  /*2e90*/  FMUL.FTZ R43, R42, R37 ;  /* 0x000000252a2b7220 */ /* 0x001fe20000410000 */
[C---:B------:R-:W-:Y:S01]  /*2ea0*/  FADD.FTZ R42, -R36.reuse, R45 ;  /* 0x0000002d242a7221 */ /* 0x040fe20000010100 */
[----:B------:R-:W-:Y:S01]  /*2eb0*/  FADD.FTZ R48, -R36, R47 ;  /* 0x0000002f24307221 */ /* 0x000fe20000010100 */
[----:B------:R-:W-:-:S02]  /*2ec0*/  HADD2.F32 R47, -RZ, R26.H1_H1 ;  /* 0x3000001aff2f7230 */ /* 0x000fc40000004100 */
[--C-:B------:R-:W-:Y:S01]  /*2ed0*/  FFMA.FTZ R52, R40, R43, R38.reuse ;  /* 0x0000002b28347223 */ /* 0x100fe20000010026 */
[-C--:B------:R-:W-:Y:S01]  /*2ee0*/  FMUL.FTZ R42, R42, R37.reuse ;  /* 0x000000252a2a7220 */ /* 0x080fe20000410000 */
[----:B------:R-:W-:Y:S01]  /*2ef0*/  FMUL.FTZ R75, R48, R37 ;  /* 0x00000025304b7220 */ /* 0x000fe20000410000 */
[----:B------:R-:W-:Y:S01]  /*2f00*/  FADD.FTZ R48, -R36, R51 ;  /* 0x0000003324307221 */ /* 0x000fe20000010100 */
[----:B------:R-:W-:Y:S01]  /*2f10*/  FMUL.FTZ R44, R52, -1.4426950216293334961 ;  /* 0xbfb8aa3b342c7820 */ /* 0x000fe20000410000 */
[----:B------:R-:W-:Y:S01]  /*2f20*/  FFMA.FTZ R46, R41, R42, R39 ;  /* 0x0000002a292e7223 */ /* 0x000fe20000010027 */
[----:B------:R-:W-:Y:S01]  /*2f30*/  FADD.FTZ R68, -R36, R47 ;  /* 0x0000002f24447221 */ /* 0x000fe20000010100 */
[--C-:B------:R-:W-:Y:S01]  /*2f40*/  FFMA.FTZ R49, R40, R75, R38.reuse ;  /* 0x0000004b28317223 */ /* 0x100fe20000010026 */
[-C--:B------:R-:W-:Y:S01]  /*2f50*/  FMUL.FTZ R51, R48, R37.reuse ;  /* 0x0000002530337220 */ /* 0x080fe20000410000 */
[----:B------:R-:W-:Y:S01]  /*2f60*/  FMUL.FTZ R45, R46, -1.4426950216293334961 ;  /* 0xbfb8aa3b2e2d7820 */ /* 0x000fe20000410000 */
[----:B------:R-:W0:Y:S01]  /*2f70*/  MUFU.EX2 R44, R44 ;  /* 0x0000002c002c7308 */ /* 0x000e220000000800 */
[----:B------:R-:W-:Y:S01]  /*2f80*/  FMUL.FTZ R68, R68, R37 ;  /* 0x0000002544447220 */ /* 0x000fe20000410000 */
[----:B------:R-:W-:Y:S01]  /*2f90*/  FMUL.FTZ R56, R49, -1.4426950216293334961 ;  /* 0xbfb8aa3b31387820 */ /* 0x000fe20000410000 */
[----:B------:R-:W-:Y:S01]  /*2fa0*/  FFMA.FTZ R48, R40, R51, R38 ;  /* 0x0000003328307223 */ /* 0x000fe20000010026 */
[----:B------:R-:W-:-:S02]  /*2fb0*/  HADD2.F32 R61, -RZ, R18.H0_H0 ;  /* 0x20000012ff3d7230 */ /* 0x000fc40000004100 */
[----:B------:R-:W-:Y:S01]  /*2fc0*/  FFMA.FTZ R53, R41, R68, R39 ;  /* 0x0000004429357223 */ /* 0x000fe20000010027 */
[----:B------:R-:W-:Y:S02]  /*2fd0*/  HADD2.F32 R62, -RZ, R28.H0_H0 ;  /* 0x2000001cff3e7230 */ /* 0x000fe40000004100 */
[----:B------:R-:W-:Y:S01]  /*2fe0*/  FMUL.FTZ R50, R48, -1.4426950216293334961 ;  /* 0xbfb8aa3b30327820 */ /* 0x000fe20000410000 */
[----:B------:R0:W1:Y:S01]  /*2ff0*/  MUFU.EX2 R54, R45 ;  /* 0x0000002d00367308 */ /* 0x0000620000000800 */
[----:B------:R-:W-:Y:S01]  /*3000*/  FMUL.FTZ R58, R53, -1.4426950216293334961 ;  /* 0xbfb8aa3b353a7820 */ /* 0x000fe20000410000 */
[----:B------:R-:W-:Y:S02]  /*3010*/  HADD2.F32 R67, -RZ, R12.H0_H0 ;  /* 0x2000000cff437230 */ /* 0x000fe40000004100 */
[----:B------:R-:W-:Y:S02]  /*3020*/  HADD2.F32 R73, -RZ, R10.H1_H1 ;  /* 0x3000000aff497230 */ /* 0x000fe40000004100 */
[----:B------:R-:W-:-:S02]  /*3030*/  HADD2.F32 R74, -RZ, R116.H0_H0 ;  /* 0x20000074ff4a7230 */ /* 0x000fc40000004100 */
[----:B------:R2:W3:Y:S01]  /*3040*/  MUFU.EX2 R57, R56 ;  /* 0x0000003800397308 */ /* 0x0004e20000000800 */
[----:B0-----:R-:W-:Y:S01]  /*3050*/  FADD.FTZ R45, R44, 1 ;  /* 0x3f8000002c2d7421 */ /* 0x001fe20000010000 */
[----:B------:R-:W-:-:S06]  /*3060*/  HADD2.F32 R125, -RZ, R8.H1_H1 ;  /* 0x30000008ff7d7230 */ /* 0x000fcc0000004100 */
[----:B------:R0:W4:Y:S01]  /*3070*/  MUFU.RCP R47, R45 ;  /* 0x0000002d002f7308 */ /* 0x0001220000001000 */
[----:B--2---:R-:W-:Y:S01]  /*3080*/  FADD.FTZ R56, -R36, R59 ;  /* 0x0000003b24387221 */ /* 0x004fe20000010100 */
[----:B-1----:R-:W-:Y:S01]  /*3090*/  FADD.FTZ R55, R54, 1 ;  /* 0x3f80000036377421 */ /* 0x002fe20000010000 */
[----:B------:R-:W-:Y:S02]  /*30a0*/  FADD.FTZ R54, -R36, R61 ;  /* 0x0000003d24367221 */ /* 0x000fe40000010100 */
[-C--:B------:R-:W-:Y:S02]  /*30b0*/  FMUL.FTZ R56, R56, R37.reuse ;  /* 0x0000002538387220 */ /* 0x080fe40000410000 */
[----:B------:R-:W-:Y:S01]  /*30c0*/  FMUL.FTZ R61, R54, R37 ;  /* 0x00000025363d7220 */ /* 0x000fe20000410000 */
[----:B------:R-:W1:Y:S01]  /*30d0*/  MUFU.EX2 R58, R58 ;  /* 0x0000003a003a7308 */ /* 0x000e620000000800 */
[----:B---3--:R-:W-:Y:S01]  /*30e0*/  FADD.FTZ R59, R57, 1 ;  /* 0x3f800000393b7421 */ /* 0x008fe20000010000 */
[----:B------:R-:W-:Y:S01]  /*30f0*/  FFMA.FTZ R44, R41, R56, R39 ;  /* 0x00000038292c7223 */ /* 0x000fe20000010027 */
[----:B------:R-:W-:-:S02]  /*3100*/  HADD2.F32 R57, -RZ, R18.H1_H1 ;  /* 0x30000012ff397230 */ /* 0x000fc40000004100 */
[----:B0-----:R-:W-:Y:S01]  /*3110*/  FFMA.FTZ R45, R40, R61, R38 ;  /* 0x0000003d282d7223 */ /* 0x001fe20000010026 */
[----:B------:R-:W-:Y:S02]  /*3120*/  FMUL.FTZ R54, R44, -1.4426950216293334961 ;  /* 0xbfb8aa3b2c367820 */ /* 0x000fe40000410000 */
[----:B------:R-:W0:Y:S01]  /*3130*/  MUFU.EX2 R50, R50 ;  /* 0x0000003200327308 */ /* 0x000e220000000800 */
[----:B----4-:R-:W-:Y:S01]  /*3140*/  FADD.FTZ R63, -R47, 1 ;  /* 0x3f8000002f3f7421 */ /* 0x010fe20000010100 */
[----:B------:R-:W-:Y:S01]  /*3150*/  FMUL.FTZ R66, R45, -1.4426950216293334961 ;  /* 0xbfb8aa3b2d427820 */ /* 0x000fe20000410000 */
[----:B------:R-:W-:Y:S01]  /*3160*/  FADD.FTZ R64, -R36, R57 ;  /* 0x0000003924407221 */ /* 0x000fe20000010100 */
[----:B------:R-:W-:Y:S01]  /*3170*/  FMUL.FTZ R57, R62, R47 ;  /* 0x0000002f3e397220 */ /* 0x000fe20000410000 */
[----:B------:R-:W-:Y:S01]  /*3180*/  FFMA.FTZ R52, R52, R63, 1 ;  /* 0x3f80000034347423 */ /* 0x000fe2000001003f */
[----:B------:R-:W-:Y:S02]  /*3190*/  HADD2.F32 R63, -RZ, R14.H0_H0 ;  /* 0x2000000eff3f7230 */ /* 0x000fe40000004100 */
[----:B------:R-:W-:Y:S01]  /*31a0*/  FMUL.FTZ R62, R64, R37 ;  /* 0x00000025403e7220 */ /* 0x000fe20000410000 */
[----:B------:R2:W3:Y:S01]  /*31b0*/  MUFU.RCP R60, R55 ;  /* 0x00000037003c7308 */ /* 0x0004e20000001000 */
[----:B-1----:R-:W-:Y:S01]  /*31c0*/  FADD.FTZ R58, R58, 1 ;  /* 0x3f8000003a3a7421 */ /* 0x002fe20000010000 */
[----:B------:R-:W-:Y:S01]  /*31d0*/  FMUL.FTZ R57, R57, R52 ;  /* 0x0000003439397220 */ /* 0x000fe20000410000 */
[----:B------:R-:W-:-:S04]  /*31e0*/  FADD.FTZ R70, -R36, R63 ;  /* 0x0000003f24467221 */ /* 0x000fc80000010100 */
[----:B------:R-:W-:Y:S01]  /*31f0*/  FMUL.FTZ R69, R70, R37 ;  /* 0x0000002546457220 */ /* 0x000fe20000410000 */
[----:B------:R-:W1:Y:S01]  /*3200*/  MUFU.RCP R59, R59 ;  /* 0x0000003b003b7308 */ /* 0x000e620000001000 */
[----:B0-----:R-:W-:Y:S01]  /*3210*/  FADD.FTZ R63, R50, 1 ;  /* 0x3f800000323f7421 */ /* 0x001fe20000010000 */
[----:B--2---:R-:W-:Y:S02]  /*3220*/  HADD2.F32 R55, -RZ, R28.H1_H1 ;  /* 0x3000001cff377230 */ /* 0x004fe40000004100 */
[----:B------:R-:W-:Y:S01]  /*3230*/  FFMA.FTZ R50, R40, R69, R38 ;  /* 0x0000004528327223 */ /* 0x000fe20000010026 */
[----:B------:R-:W-:-:S03]  /*3240*/  HADD2.F32 R70, -RZ, R20.H0_H0 ;  /* 0x20000014ff467230 */ /* 0x000fc60000004100 */
[----:B------:R-:W0:Y:S01]  /*3250*/  MUFU.EX2 R54, R54 ;  /* 0x0000003600367308 */ /* 0x000e220000000800 */
[----:B---3--:R-:W-:Y:S01]  /*3260*/  FADD.FTZ R65, -R60, 1 ;  /* 0x3f8000003c417421 */ /* 0x008fe20000010100 */
[----:B------:R-:W-:-:S03]  /*3270*/  FMUL.FTZ R55, R55, R60 ;  /* 0x0000003c37377220 */ /* 0x000fc60000410000 */
[----:B------:R-:W-:Y:S01]  /*3280*/  FFMA.FTZ R60, R46, R65, 1 ;  /* 0x3f8000002e3c7423 */ /* 0x000fe20000010041 */
[----:B------:R-:W-:Y:S02]  /*3290*/  HADD2.F32 R65, -RZ, R14.H1_H1 ;  /* 0x3000000eff417230 */ /* 0x000fe40000004100 */
[----:B------:R-:W-:Y:S01]  /*32a0*/  FFMA.FTZ R46, R41, R62, R39 ;  /* 0x0000003e292e7223 */ /* 0x000fe20000010027 */
[----:B------:R-:W2:Y:S01]  /*32b0*/  MUFU.RCP R58, R58 ;  /* 0x0000003a003a7308 */ /* 0x000ea20000001000 */
[----:B-1----:R-:W-:Y:S01]  /*32c0*/  FADD.FTZ R64, -R59, 1 ;  /* 0x3f8000003b407421 */ /* 0x002fe20000010100 */
[----:B------:R-:W-:-:S03]  /*32d0*/  FMUL.FTZ R55, R55, R60 ;  /* 0x0000003c37377220 */ /* 0x000fc60000410000 */
[----:B------:R-:W-:Y:S01]  /*32e0*/  FFMA.FTZ R64, R49, R64, 1 ;  /* 0x3f80000031407423 */ /* 0x000fe20000010040 */
[----:B------:R-:W-:Y:S02]  /*32f0*/  FMUL.FTZ R49, R46, -1.4426950216293334961 ;  /* 0xbfb8aa3b2e317820 */ /* 0x000fe40000410000 */
[----:B------:R-:W1:Y:S01]  /*3300*/  MUFU.RCP R63, R63 ;  /* 0x0000003f003f7308 */ /* 0x000e620000001000 */
[----:B0-----:R-:W-:-:S07]  /*3310*/  FADD.FTZ R54, R54, 1 ;  /* 0x3f80000036367421 */ /* 0x001fce0000010000 */
[----:B------:R0:W3:Y:S01]  /*3320*/  MUFU.EX2 R47, R66 ;  /* 0x00000042002f7308 */ /* 0x0000e20000000800 */
[----:B--2---:R-:W-:-:S04]  /*3330*/  FADD.FTZ R60, -R58, 1 ;  /* 0x3f8000003a3c7421 */ /* 0x004fc80000010100 */
[----:B------:R-:W-:-:S03]  /*3340*/  FFMA.FTZ R53, R53, R60, 1 ;  /* 0x3f80000035357423 */ /* 0x000fc6000001003c */
[----:B------:R-:W2:Y:S01]  /*3350*/  MUFU.EX2 R49, R49 ;  /* 0x0000003100317308 */ /* 0x000ea20000000800 */
[----:B0-----:R-:W-:-:S05]  /*3360*/  HADD2.F32 R66, -RZ, R24.H0_H0 ;  /* 0x20000018ff427230 */ /* 0x001fca0000004100 */
[----:B------:R-:W-:Y:S01]  /*3370*/  FMUL.FTZ R59, R66, R59 ;  /* 0x0000003b423b7220 */ /* 0x000fe20000410000 */
[----:B------:R-:W-:Y:S01]  /*3380*/  FADD.FTZ R66, -R36, R65 ;  /* 0x0000004124427221 */ /* 0x000fe20000010100 */
[----:B------:R-:W-:Y:S01]  /*3390*/  HADD2.F32 R65, -RZ, R24.H1_H1 ;  /* 0x30000018ff417230 */ /* 0x000fe20000004100 */
[----:B------:R-:W0:Y:S01]  /*33a0*/  MUFU.RCP R54, R54 ;  /* 0x0000003600367308 */ /* 0x000e220000001000 */
[----:B------:R-:W-:Y:S01]  /*33b0*/  FMUL.FTZ R52, R59, R64 ;  /* 0x000000403b347220 */ /* 0x000fe20000410000 */
[----:B------:R-:W-:Y:S01]  /*33c0*/  FMUL.FTZ R66, R66, R37 ;  /* 0x0000002542427220 */ /* 0x000fe20000410000 */
[----:B------:R-:W-:Y:S01]  /*33d0*/  FMUL.FTZ R59, R50, -1.4426950216293334961 ;  /* 0xbfb8aa3b323b7820 */ /* 0x000fe20000410000 */
[----:B------:R-:W-:Y:S01]  /*33e0*/  FMUL.FTZ R58, R65, R58 ;  /* 0x0000003a413a7220 */ /* 0x000fe20000410000 */
[----:B-1----:R-:W-:Y:S01]  /*33f0*/  FADD.FTZ R65, -R63, 1 ;  /* 0x3f8000003f417421 */ /* 0x002fe20000010100 */
[----:B------:R-:W-:Y:S02]  /*3400*/  FFMA.FTZ R60, R41, R66, R39 ;  /* 0x00000042293c7223 */ /* 0x000fe40000010027 */
[----:B------:R-:W-:Y:S01]  /*3410*/  FMUL.FTZ R53, R58, R53 ;  /* 0x000000353a357220 */ /* 0x000fe20000410000 */
[----:B------:R-:W-:Y:S01]  /*3420*/  FFMA.FTZ R64, R48, R65, 1 ;  /* 0x3f80000030407423 */ /* 0x000fe20000010041 */
[----:B------:R-:W-:Y:S01]  /*3430*/  FMUL.FTZ R48, R60, -1.4426950216293334961 ;  /* 0xbfb8aa3b3c307820 */ /* 0x000fe20000410000 */
[----:B------:R-:W1:Y:S01]  /*3440*/  MUFU.EX2 R59, R59 ;  /* 0x0000003b003b7308 */ /* 0x000e620000000800 */
[----:B---3--:R-:W-:Y:S01]  /*3450*/  FADD.FTZ R65, R47, 1 ;  /* 0x3f8000002f417421 */ /* 0x008fe20000010000 */
[----:B------:R-:W-:Y:S01]  /*3460*/  FMUL.FTZ R47, R70, R63 ;  /* 0x0000003f462f7220 */ /* 0x000fe20000410000 */
[----:B------:R-:W-:-:S03]  /*3470*/  HADD2.F32 R70, -RZ, R16.H0_H0 ;  /* 0x20000010ff467230 */ /* 0x000fc60000004100 */
[----:B------:R-:W-:Y:S01]  /*3480*/  FMUL.FTZ R58, R47, R64 ;  /* 0x000000402f3a7220 */ /* 0x000fe20000410000 */
[----:B--2---:R-:W-:Y:S01]  /*3490*/  FADD.FTZ R47, R49, 1 ;  /* 0x3f800000312f7421 */ /* 0x004fe20000010000 */
[----:B------:R-:W2:Y:S01]  /*34a0*/  MUFU.EX2 R48, R48 ;  /* 0x0000003000307308 */ /* 0x000ea20000000800 */
[----:B0-----:R-:W-:-:S04]  /*34b0*/  FADD.FTZ R49, -R54, 1 ;  /* 0x3f80000036317421 */ /* 0x001fc80000010100 */
[----:B------:R-:W-:-:S03]  /*34c0*/  FFMA.FTZ R49, R44, R49, 1 ;  /* 0x3f8000002c317423 */ /* 0x000fc60000010031 */
[----:B------:R-:W0:Y:S01]  /*34d0*/  MUFU.RCP R63, R65 ;  /* 0x00000041003f7308 */ /* 0x000e220000001000 */
[----:B-1----:R-:W-:Y:S01]  /*34e0*/  FADD.FTZ R44, R59, 1 ;  /* 0x3f8000003b2c7421 */ /* 0x002fe20000010000 */
[----:B------:R-:W-:-:S05]  /*34f0*/  HADD2.F32 R59, -RZ, R20.H1_H1 ;  /* 0x30000014ff3b7230 */ /* 0x000fca0000004100 */
[----:B------:R-:W-:Y:S01]  /*3500*/  FMUL.FTZ R54, R59, R54 ;  /* 0x000000363b367220 */ /* 0x000fe20000410000 */
[----:B------:R-:W1:Y:S01]  /*3510*/  MUFU.RCP R47, R47 ;  /* 0x0000002f002f7308 */ /* 0x000e620000001000 */
[----:B--2---:R-:W-:Y:S02]  /*3520*/  FADD.FTZ R64, R48, 1 ;  /* 0x3f80000030407421 */ /* 0x004fe40000010000 */
[----:B------:R-:W-:-:S05]  /*3530*/  FMUL.FTZ R54, R54, R49 ;  /* 0x0000003136367220 */ /* 0x000fca0000410000 */
[----:B------:R-:W2:Y:S01]  /*3540*/  MUFU.RCP R44, R44 ;  /* 0x0000002c002c7308 */ /* 0x000ea20000001000 */
[----:B0-----:R-:W-:-:S04]  /*3550*/  FADD.FTZ R48, -R63, 1 ;  /* 0x3f8000003f307421 */ /* 0x001fc80000010100 */
[----:B------:R-:W-:Y:S01]  /*3560*/  FFMA.FTZ R59, R45, R48, 1 ;  /* 0x3f8000002d3b7423 */ /* 0x000fe20000010030 */
[----:B------:R-:W-:Y:S01]  /*3570*/  FMUL.FTZ R48, R70, R63 ;  /* 0x0000003f46307220 */ /* 0x000fe20000410000 */
[----:B------:R-:W-:Y:S01]  /*3580*/  HADD2.F32 R63, -RZ, R115.H0_H0 ;  /* 0x20000073ff3f7230 */ /* 0x000fe20000004100 */
[----:B------:R0:W3:Y:S01]  /*3590*/  MUFU.RCP R45, R64 ;  /* 0x00000040002d7308 */ /* 0x0000e20000001000 */
[----:B-1----:R-:W-:Y:S01]  /*35a0*/  FADD.FTZ R49, -R47, 1 ;  /* 0x3f8000002f317421 */ /* 0x002fe20000010100 */
[----:B------:R-:W-:Y:S02]  /*35b0*/  HADD2.F32 R70, -RZ, R16.H1_H1 ;  /* 0x30000010ff467230 */ /* 0x000fe40000004100 */
[----:B------:R-:W-:Y:S01]  /*35c0*/  FMUL.FTZ R59, R48, R59 ;  /* 0x0000003b303b7220 */ /* 0x000fe20000410000 */
[----:B------:R-:W-:Y:S02]  /*35d0*/  HADD2.F32 R48, -RZ, R12.H1_H1 ;  /* 0x3000000cff307230 */ /* 0x000fe40000004100 */
[----:B------:R-:W-:Y:S01]  /*35e0*/  FFMA.FTZ R46, R46, R49, 1 ;  /* 0x3f8000002e2e7423 */ /* 0x000fe20000010031 */
[----:B------:R-:W-:Y:S01]  /*35f0*/  FMUL.FTZ R47, R70, R47 ;  /* 0x0000002f462f7220 */ /* 0x000fe20000410000 */
[----:B--2---:R-:W-:Y:S01]  /*3600*/  FADD.FTZ R49, -R44, 1 ;  /* 0x3f8000002c317421 */ /* 0x004fe20000010100 */
[----:B------:R-:W-:Y:S01]  /*3610*/  FMUL.FTZ R67, R67, R44 ;  /* 0x0000002c43437220 */ /* 0x000fe20000410000 */
[----:B0-----:R-:W-:-:S02]  /*3620*/  FADD.FTZ R64, -R36, R63 ;  /* 0x0000003f24407221 */ /* 0x001fc40000010100 */
[----:B------:R-:W-:Y:S02]  /*3630*/  FFMA.FTZ R50, R50, R49, 1 ;  /* 0x3f80000032327423 */ /* 0x000fe40000010031 */
[----:B------:R-:W-:Y:S01]  /*3640*/  FMUL.FTZ R63, R64, R37 ;  /* 0x00000025403f7220 */ /* 0x000fe20000410000 */
[----:B---3--:R-:W-:Y:S01]  /*3650*/  FADD.FTZ R49, -R45, 1 ;  /* 0x3f8000002d317421 */ /* 0x008fe20000010100 */
[----:B------:R-:W-:Y:S02]  /*3660*/  FMUL.FTZ R67, R67, R50 ;  /* 0x0000003243437220 */ /* 0x000fe40000410000 */
[----:B------:R-:W-:Y:S01]  /*3670*/  FFMA.FTZ R64, R40, R63, R38 ;  /* 0x0000003f28407223 */ /* 0x000fe20000010026 */
[----:B------:R-:W-:Y:S01]  /*3680*/  FMUL.FTZ R65, R48, R45 ;  /* 0x0000002d30417220 */ /* 0x000fe20000410000 */
[----:B------:R-:W-:Y:S01]  /*3690*/  FFMA.FTZ R44, R60, R49, 1 ;  /* 0x3f8000003c2c7423 */ /* 0x000fe20000010031 */
[----:B------:R-:W-:Y:S02]  /*36a0*/  HADD2.F32 R49, -RZ, R115.H1_H1 ;  /* 0x30000073ff317230 */ /* 0x000fe40000004100 */
[----:B------:R-:W-:Y:S01]  /*36b0*/  FMUL.FTZ R60, R47, R46 ;  /* 0x0000002e2f3c7220 */ /* 0x000fe20000410000 */
[----:B------:R-:W-:Y:S01]  /*36c0*/  FMUL.FTZ R45, R64, -1.4426950216293334961 ;  /* 0xbfb8aa3b402d7820 */ /* 0x000fe20000410000 */
[----:B------:R-:W-:-:S02]  /*36d0*/  HADD2.F32 R47, -RZ, R10.H0_H0 ;  /* 0x2000000aff2f7230 */ /* 0x000fc40000004100 */
[----:B------:R-:W-:Y:S01]  /*36e0*/  FMUL.FTZ R65, R65, R44 ;  /* 0x0000002c41417220 */ /* 0x000fe20000410000 */
[C---:B------:R-:W-:Y:S01]  /*36f0*/  FADD.FTZ R50, -R36.reuse, R49 ;  /* 0x0000003124327221 */ /* 0x040fe20000010100 */
[----:B------:R-:W-:Y:S01]  /*3700*/  FADD.FTZ R48, -R36, R73 ;  /* 0x0000004924307221 */ /* 0x000fe20000010100 */
[----:B------:R-:W0:Y:S02]  /*3710*/  MUFU.EX2 R45, R45 ;  /* 0x0000002d002d7308 */ /* 0x000e240000000800 */
[-C--:B------:R-:W-:Y:S01]  /*3720*/  FMUL.FTZ R50, R50, R37.reuse ;  /* 0x0000002532327220 */ /* 0x080fe20000410000 */
[----:B------:R-:W-:Y:S01]  /*3730*/  FADD.FTZ R44, -R36, R47 ;  /* 0x0000002f242c7221 */ /* 0x000fe20000010100 */
[-C--:B------:R-:W-:Y:S02]  /*3740*/  FMUL.FTZ R48, R48, R37.reuse ;  /* 0x0000002530307220 */ /* 0x080fe40000410000 */
[----:B------:R-:W-:Y:S01]  /*3750*/  FFMA.FTZ R46, R41, R50, R39 ;  /* 0x00000032292e7223 */ /* 0x000fe20000010027 */
[----:B------:R-:W-:-:S03]  /*3760*/  FMUL.FTZ R49, R44, R37 ;  /* 0x000000252c317220 */ /* 0x000fc60000410000 */
[----:B------:R-:W-:Y:S01]  /*3770*/  FMUL.FTZ R71, R46, -1.4426950216293334961 ;  /* 0xbfb8aa3b2e477820 */ /* 0x000fe20000410000 */
[----:B------:R-:W-:-:S04]  /*3780*/  FFMA.FTZ R44, R40, R49, R38 ;  /* 0x00000031282c7223 */ /* 0x000fc80000010026 */
[----:B------:R-:W-:Y:S01]  /*3790*/  FMUL.FTZ R70, R44, -1.4426950216293334961 ;  /* 0xbfb8aa3b2c467820 */ /* 0x000fe20000410000 */
[----:B------:R-:W1:Y:S01]  /*37a0*/  MUFU.EX2 R71, R71 ;  /* 0x0000004700477308 */ /* 0x000e620000000800 */
[----:B0-----:R-:W-:Y:S01]  /*37b0*/  FADD.FTZ R47, R45, 1 ;  /* 0x3f8000002d2f7421 */ /* 0x001fe20000010000 */
[----:B------:R-:W-:-:S06]  /*37c0*/  FFMA.FTZ R45, R41, R48, R39 ;  /* 0x00000030292d7223 */ /* 0x000fcc0000010027 */
        /* <DEDUP_REMOVED lines=12> */
[----:B------:R-:W-:Y:S01]  /*3890*/  FMUL.FTZ R64, R47, R64 ;  /* 0x000000402f407220 */ /* 0x000fe20000410000 */
[----:B------:R-:W-:Y:S02]  /*38a0*/  HADD2.F32 R47, -RZ, R6.H0_H0 ;  /* 0x20000006ff2f7230 */ /* 0x000fe40000004100 */
[----:B------:R-:W-:Y:S01]  /*38b0*/  FFMA.FTZ R46, R46, R73, 1 ;  /* 0x3f8000002e2e7423 */ /* 0x000fe20000010049 */
[----:B------:R-:W-:Y:S02]  /*38c0*/  HADD2.F32 R73, -RZ, R116.H1_H1 ;  /* 0x30000074ff497230 */ /* 0x000fe40000004100 */
[----:B0-----:R-:W-:-:S03]  /*38d0*/  FADD.FTZ R74, R71, 1 ;  /* 0x3f800000474a7421 */ /* 0x001fc60000010000 */
[----:B------:R-:W-:Y:S02]  /*38e0*/  FMUL.FTZ R71, R73, R72 ;  /* 0x0000004849477220 */ /* 0x000fe40000410000 */
[----:B------:R0:W1:Y:S02]  /*38f0*/  MUFU.RCP R72, R74 ;  /* 0x0000004a00487308 */ /* 0x0000640000001000 */
[----:B------:R-:W-:Y:S01]  /*3900*/  FMUL.FTZ R46, R71, R46 ;  /* 0x0000002e472e7220 */ /* 0x000fe20000410000 */
[----:B------:R-:W-:Y:S01]  /*3910*/  FMUL.FTZ R71, R41, R55 ;  /* 0x0000003729477220 */ /* 0x000fe20000410000 */
[----:B--2---:R-:W-:-:S04]  /*3920*/  FADD.FTZ R73, -R70, 1 ;  /* 0x3f80000046497421 */ /* 0x004fc80000010100 */
[----:B------:R-:W-:Y:S01]  /*3930*/  FFMA.FTZ R44, R44, R73, 1 ;  /* 0x3f8000002c2c7423 */ /* 0x000fe20000010049 */
[----:B------:R-:W-:Y:S02]  /*3940*/  HADD2.F32 R73, -RZ, R8.H0_H0 ;  /* 0x20000008ff497230 */ /* 0x000fe40000004100 */
[----:B0-----:R-:W-:-:S03]  /*3950*/  FADD.FTZ R74, -R36, R47 ;  /* 0x0000002f244a7221 */ /* 0x001fc60000010100 */
[----:B------:R-:W-:Y:S01]  /*3960*/  FMUL.FTZ R73, R73, R70 ;  /* 0x0000004649497220 */ /* 0x000fe20000410000 */
[----:B------:R-:W-:Y:S01]  /*3970*/  FMUL.FTZ R47, R74, R37 ;  /* 0x000000254a2f7220 */ /* 0x000fe20000410000 */
[----:B-1----:R-:W-:Y:S01]  /*3980*/  FMUL.FTZ R70, R125, R72 ;  /* 0x000000487d467220 */ /* 0x002fe20000410000 */
[----:B------:R-:W-:-:S04]  /*3990*/  FADD.FTZ R72, -R72, 1 ;  /* 0x3f80000048487421 */ /* 0x000fc80000010100 */
[----:B------:R-:W-:Y:S01]  /*39a0*/  FFMA.FTZ R125, R45, R72, 1 ;  /* 0x3f8000002d7d7423 */ /* 0x000fe20000010048 */
[----:B------:R-:W-:-:S03]  /*39b0*/  FMUL.FTZ R45, R73, R44 ;  /* 0x0000002c492d7220 */ /* 0x000fc60000410000 */
[----:B------:R-:W-:Y:S01]  /*39c0*/  FMUL.FTZ R44, R70, R125 ;  /* 0x0000007d462c7220 */ /* 0x000fe20000410000 */
[----:B------:R-:W-:-:S04]  /*39d0*/  FMUL.FTZ R70, R40, R57 ;  /* 0x0000003928467220 */ /* 0x000fc80000410000 */
[C---:B------:R-:W-:Y:S01]  /*39e0*/  FFMA.FTZ R73, R43.reuse, R70, RZ ;  /* 0x000000462b497223 */ /* 0x040fe200000100ff */
[----:B------:R-:W-:Y:S01]  /*39f0*/  FADD.FTZ R72, RZ, R70 ;  /* 0x00000046ff487221 */ /* 0x000fe20000010000 */
[----:B------:R-:W-:Y:S01]  /*3a00*/  FFMA.FTZ R70, R43, R57, RZ ;  /* 0x000000392b467223 */ /* 0x000fe200000100ff */
[--C-:B------:R-:W-:Y:S02]  /*3a10*/  HADD2.F32 R43, -RZ, R100.reuse.H0_H0 ;  /* 0x20000064ff2b7230 */ /* 0x100fe40000004100 */
[----:B------:R-:W-:Y:S01]  /*3a20*/  FFMA.FTZ R124, R42, R71, R73 ;  /* 0x000000472a7c7223 */ /* 0x000fe20000010049 */
[----:B------:R-:W-:Y:S01]  /*3a30*/  FADD.FTZ R72, R71, R72 ;  /* 0x0000004847487221 */ /* 0x000fe20000010000 */
[C---:B------:R-:W-:Y:S01]  /*3a40*/  FFMA.FTZ R71, R40.reuse, R47, R38 ;  /* 0x0000002f28477223 */ /* 0x040fe20000010026 */
[----:B------:R-:W-:Y:S01]  /*3a50*/  FADD.FTZ R73, RZ, R57 ;  /* 0x00000039ff497221 */ /* 0x000fe20000010000 */
[-C--:B------:R-:W-:Y:S01]  /*3a60*/  FFMA.FTZ R70, R75, R52.reuse, R70 ;  /* 0x000000344b467223 */ /* 0x080fe20000010046 */
[----:B------:R-:W-:Y:S01]  /*3a70*/  FMUL.FTZ R57, R40, R52 ;  /* 0x0000003428397220 */ /* 0x000fe20000410000 */
[----:B------:R-:W-:Y:S01]  /*3a80*/  FMUL.FTZ R125, R71, -1.4426950216293334961 ;  /* 0xbfb8aa3b477d7820 */ /* 0x000fe20000410000 */
[----:B------:R-:W-:Y:S01]  /*3a90*/  FADD.FTZ R73, R73, R52 ;  /* 0x0000003449497221 */ /* 0x000fe20000010000 */
[----:B------:R-:W-:Y:S01]  /*3aa0*/  FFMA.FTZ R70, R51, R58, R70 ;  /* 0x0000003a33467223 */ /* 0x000fe20000010046 */
[----:B------:R-:W-:Y:S01]  /*3ab0*/  FFMA.FTZ R75, R75, R57, R124 ;  /* 0x000000394b4b7223 */ /* 0x000fe2000001007c */
[----:B------:R-:W-:Y:S01]  /*3ac0*/  FADD.FTZ R72, R72, R57 ;  /* 0x0000003948487221 */ /* 0x000fe20000010000 */
[----:B------:R-:W-:Y:S01]  /*3ad0*/  FFMA.FTZ R57, R42, R55, RZ ;  /* 0x000000372a397223 */ /* 0x000fe200000100ff */
[----:B------:R-:W0:Y:S01]  /*3ae0*/  MUFU.EX2 R125, R125 ;  /* 0x0000007d007d7308 */ /* 0x000e220000000800 */
[----:B------:R-:W-:Y:S01]  /*3af0*/  FADD.FTZ R42, RZ, R55 ;  /* 0x00000037ff2a7221 */ /* 0x000fe20000010000 */
[----:B------:R-:W-:-:S02]  /*3b00*/  HADD2.F32 R55, -RZ, R100.H1_H1 ;  /* 0x30000064ff377230 */ /* 0x000fc40000004100 */
[----:B------:R-:W-:Y:S01]  /*3b10*/  FFMA.FTZ R57, R68, R53, R57 ;  /* 0x0000003544397223 */ /* 0x000fe20000010039 */
[----:B------:R-:W-:-:S04]  /*3b20*/  FFMA.FTZ R70, R61, R59, R70 ;  /* 0x0000003b3d467223 */ /* 0x000fc80000010046 */
[----:B------:R-:W-:-:S04]  /*3b30*/  FFMA.FTZ R70, R69, R67, R70 ;  /* 0x0000004345467223 */ /* 0x000fc80000010046 */
[----:B------:R-:W-:-:S04]  /*3b40*/  FFMA.FTZ R70, R63, R64, R70 ;  /* 0x000000403f467223 */ /* 0x000fc80000010046 */
[----:B------:R-:W-:Y:S01]  /*3b50*/  FFMA.FTZ R70, R49, R45, R70 ;  /* 0x0000002d31467223 */ /* 0x000fe20000010046 */
[----:B0-----:R-:W-:Y:S01]  /*3b60*/  FADD.FTZ R74, R125, 1 ;  /* 0x3f8000007d4a7421 */ /* 0x001fe20000010000 */
[----:B------:R-:W-:-:S04]  /*3b70*/  FMUL.FTZ R125, R41, R53 ;  /* 0x00000035297d7220 */ /* 0x000fc80000410000 */
[----:B------:R-:W-:Y:S01]  /*3b80*/  FADD.FTZ R72, R125, R72 ;  /* 0x000000487d487221 */ /* 0x000fe20000010000 */
        /* <DEDUP_REMOVED lines=8> */
[----:B------:R-:W-:-:S04]  /*3c10*/  FMUL.FTZ R52, R74, R37 ;  /* 0x000000254a347220 */ /* 0x000fc80000410000 */
[----:B------:R-:W-:-:S04]  /*3c20*/  FFMA.FTZ R74, R41, R52, R39 ;  /* 0x00000034294a7223 */ /* 0x000fc80000010027 */
[----:B------:R-:W-:-:S06]  /*3c30*/  FMUL.FTZ R71, R74, -1.4426950216293334961 ;  /* 0xbfb8aa3b4a477820 */ /* 0x000fcc0000410000 */
[----:B------:R-:W0:Y:S02]  /*3c40*/  MUFU.EX2 R71, R71 ;  /* 0x0000004700477308 */ /* 0x000e240000000800 */
[----:B0-----:R-:W-:Y:S01]  /*3c50*/  FADD.FTZ R124, R71, 1 ;  /* 0x3f800000477c7421 */ /* 0x001fe20000010000 */
[----:B------:R-:W-:Y:S01]  /*3c60*/  FADD.FTZ R71, R42, R53 ;  /* 0x000000352a477221 */ /* 0x000fe20000010000 */
[----:B------:R-:W-:-:S03]  /*3c70*/  FFMA.FTZ R42, R68, R125, R75 ;  /* 0x0000007d442a7223 */ /* 0x000fc6000001004b */
[----:B------:R-:W-:Y:S01]  /*3c80*/  FADD.FTZ R71, R71, R54 ;  /* 0x0000003647477221 */ /* 0x000fe20000010000 */
[----:B------:R-:W0:Y:S02]  /*3c90*/  MUFU.RCP R124, R124 ;  /* 0x0000007c007c7308 */ /* 0x000e240000001000 */
[----:B0-----:R-:W-:Y:S01]  /*3ca0*/  FADD.FTZ R53, -R124, 1 ;  /* 0x3f8000007c357421 */ /* 0x001fe20000010100 */
[----:B------:R-:W-:-:S03]  /*3cb0*/  FMUL.FTZ R55, R55, R124 ;  /* 0x0000007c37377220 */ /* 0x000fc60000410000 */
[----:B------:R-:W-:Y:S01]  /*3cc0*/  FFMA.FTZ R74, R74, R53, 1 ;  /* 0x3f8000004a4a7423 */ /* 0x000fe20000010035 */
[----:B------:R-:W-:-:S03]  /*3cd0*/  HADD2.F32 R53, -RZ, R101.H0_H0 ;  /* 0x20000065ff357230 */ /* 0x000fc60000004100 */
[----:B------:R-:W-:Y:S02]  /*3ce0*/  FMUL.FTZ R55, R55, R74 ;  /* 0x0000004a37377220 */ /* 0x000fe40000410000 */
[----:B------:R-:W-:-:S04]  /*3cf0*/  FADD.FTZ R68, -R36, R53 ;  /* 0x0000003524447221 */ /* 0x000fc80000010100 */
[----:B------:R-:W-:Y:S01]  /*3d00*/  FMUL.FTZ R53, R68, R37 ;  /* 0x0000002544357220 */ /* 0x000fe20000410000 */
[----:B------:R-:W-:Y:S01]  /*3d10*/  FADD.FTZ R68, R73, R58 ;  /* 0x0000003a49447221 */ /* 0x000fe20000010000 */
[C---:B------:R-:W-:Y:S02]  /*3d20*/  FMUL.FTZ R73, R40.reuse, R58 ;  /* 0x0000003a28497220 */ /* 0x040fe40000410000 */
[----:B------:R-:W-:Y:S01]  /*3d30*/  FFMA.FTZ R124, R40, R53, R38 ;  /* 0x00000035287c7223 */ /* 0x000fe20000010026 */
[----:B------:R-:W-:Y:S01]  /*3d40*/  FADD.FTZ R68, R68, R59 ;  /* 0x0000003b44447221 */ /* 0x000fe20000010000 */
[----:B------:R-:W-:Y:S01]  /*3d50*/  FFMA.FTZ R75, R51, R73, R42 ;  /* 0x00000049334b7223 */ /* 0x000fe2000001002a */
[--C-:B------:R-:W-:Y:S02]  /*3d60*/  HADD2.F32 R51, -RZ, R102.reuse.H0_H0 ;  /* 0x20000066ff337230 */ /* 0x100fe40000004100 */
[----:B------:R-:W-:Y:S01]  /*3d70*/  FMUL.FTZ R125, R124, -1.4426950216293334961 ;  /* 0xbfb8aa3b7c7d7820 */ /* 0x000fe20000410000 */
[----:B------:R-:W-:Y:S01]  /*3d80*/  FADD.FTZ R72, R72, R73 ;  /* 0x0000004948487221 */ /* 0x000fe20000010000 */
[----:B------:R-:W-:Y:S01]  /*3d90*/  FFMA.FTZ R73, R56, R54, R57 ;  /* 0x0000003638497223 */ /* 0x000fe20000010039 */
[----:B------:R-:W-:-:S02]  /*3da0*/  HADD2.F32 R57, -RZ, R102.H1_H1 ;  /* 0x30000066ff397230 */ /* 0x000fc40000004100 */
[----:B------:R-:W-:Y:S01]  /*3db0*/  FMUL.FTZ R59, R40, R59 ;  /* 0x0000003b283b7220 */ /* 0x000fe20000410000 */
[----:B------:R-:W0:Y:S01]  /*3dc0*/  MUFU.EX2 R125, R125 ;  /* 0x0000007d007d7308 */ /* 0x000e220000000800 */
[----:B------:R-:W-:-:S04]  /*3dd0*/  FFMA.FTZ R73, R62, R60, R73 ;  /* 0x0000003c3e497223 */ /* 0x000fc80000010049 */
[----:B------:R-:W-:-:S04]  /*3de0*/  FFMA.FTZ R73, R66, R65, R73 ;  /* 0x0000004142497223 */ /* 0x000fc80000010049 */
[----:B------:R-:W-:-:S04]  /*3df0*/  FFMA.FTZ R73, R50, R46, R73 ;  /* 0x0000002e32497223 */ /* 0x000fc80000010049 */
[----:B------:R-:W-:Y:S01]  /*3e00*/  FFMA.FTZ R73, R48, R44, R73 ;  /* 0x0000002c30497223 */ /* 0x000fe20000010049 */
[----:B0-----:R-:W-:Y:S01]  /*3e10*/  FADD.FTZ R74, R125, 1 ;  /* 0x3f8000007d4a7421 */ /* 0x001fe20000010000 */
[----:B------:R-:W-:Y:S02]  /*3e20*/  HADD2.F32 R125, -RZ, R101.H1_H1 ;  /* 0x30000065ff7d7230 */ /* 0x000fe40000004100 */
[----:B------:R-:W-:-:S03]  /*3e30*/  FFMA.FTZ R73, R52, R55, R73 ;  /* 0x0000003734497223 */ /* 0x000fc60000010049 */
[----:B------:R-:W0:Y:S01]  /*3e40*/  MUFU.RCP R74, R74 ;  /* 0x0000004a004a7308 */ /* 0x000e220000001000 */
[----:B------:R-:W-:Y:S01]  /*3e50*/  FADD.FTZ R58, -R36, R125 ;  /* 0x0000007d243a7221 */ /* 0x000fe20000010100 */
[----:B0-----:R-:W-:Y:S01]  /*3e60*/  FADD.FTZ R42, -R74, 1 ;  /* 0x3f8000004a2a7421 */ /* 0x001fe20000010100 */
[----:B------:R-:W-:-:S03]  /*3e70*/  FMUL.FTZ R51, R51, R74 ;  /* 0x0000004a33337220 */ /* 0x000fc60000410000 */
[----:B------:R-:W-:Y:S01]  /*3e80*/  FFMA.FTZ R42, R124, R42, 1 ;  /* 0x3f8000007c2a7423 */ /* 0x000fe2000001002a */
[----:B------:R-:W-:-:S03]  /*3e90*/  FMUL.FTZ R124, R41, R54 ;  /* 0x00000036297c7220 */ /* 0x000fc60000410000 */
[----:B------:R-:W-:Y:S01]  /*3ea0*/  FMUL.FTZ R51, R51, R42 ;  /* 0x0000002a33337220 */ /* 0x000fe20000410000 */
[----:B------:R-:W-:Y:S01]  /*3eb0*/  FMUL.FTZ R42, R58, R37 ;  /* 0x000000253a2a7220 */ /* 0x000fe20000410000 */
[----:B------:R-:W-:Y:S01]  /*3ec0*/  FFMA.FTZ R56, R56, R124, R75 ;  /* 0x0000007c38387223 */ /* 0x000fe2000001004b */
[----:B------:R-:W-:Y:S02]  /*3ed0*/  HADD2.F32 R75, -RZ, R103.H0_H0 ;  /* 0x20000067ff4b7230 */ /* 0x000fe40000004100 */
[----:B------:R-:W-:Y:S01]  /*3ee0*/  FADD.FTZ R72, R124, R72 ;  /* 0x000000487c487221 */ /* 0x000fe20000010000 */
[----:B------:R-:W-:Y:S01]  /*3ef0*/  FFMA.FTZ R74, R41, R42, R39 ;  /* 0x0000002a294a7223 */ /* 0x000fe20000010027 */
[----:B------:R-:W-:Y:S01]  /*3f00*/  FFMA.FTZ R61, R61, R59, R56 ;  /* 0x0000003b3d3d7223 */ /* 0x000fe20000010038 */
[----:B------:R-:W-:Y:S02]  /*3f10*/  FFMA.FTZ R70, R53, R51, R70 ;  /* 0x0000003335467223 */ /* 0x000fe40000010046 */
[----:B------:R-:W-:-:S06]  /*3f20*/  FMUL.FTZ R125, R74, -1.4426950216293334961 ;  /* 0xbfb8aa3b4a7d7820 */ /* 0x000fcc0000410000 */
[----:B------:R-:W0:Y:S02]  /*3f30*/  MUFU.EX2 R125, R125 ;  /* 0x0000007d007d7308 */ /* 0x000e240000000800 */
[----:B0-----:R-:W-:Y:S01]  /*3f40*/  FADD.FTZ R58, R125, 1 ;  /* 0x3f8000007d3a7421 */ /* 0x001fe20000010000 */
[----:B------:R-:W-:-:S05]  /*3f50*/  HADD2.F32 R125, -RZ, R104.H0_H0 ;  /* 0x20000068ff7d7230 */ /* 0x000fca0000004100 */
[----:B------:R-:W0:Y:S02]  /*3f60*/  MUFU.RCP R58, R58 ;  /* 0x0000003a003a7308 */ /* 0x000e240000001000 */
[----:B0-----:R-:W-:Y:S01]  /*3f70*/  FMUL.FTZ R54, R57, R58 ;  /* 0x0000003a39367220 */ /* 0x001fe20000410000 */
[----:B------:R-:W-:-:S04]  /*3f80*/  FADD.FTZ R57, -R58, 1 ;  /* 0x3f8000003a397421 */ /* 0x000fc80000010100 */
        /* <DEDUP_REMOVED lines=8> */
[----:B0-----:R-:W-:Y:S01]  /*4010*/  FADD.FTZ R58, R75, 1 ;  /* 0x3f8000004b3a7421 */ /* 0x001fe20000010000 */
[----:B------:R-:W-:-:S05]  /*4020*/  HADD2.F32 R75, -RZ, R103.H1_H1 ;  /* 0x30000067ff4b7230 */ /* 0x000fca0000004100 */
[----:B------:R-:W0:Y:S02]  /*4030*/  MUFU.RCP R58, R58 ;  /* 0x0000003a003a7308 */ /* 0x000e240000001000 */
[----:B0-----:R-:W-:Y:S01]  /*4040*/  FMUL.FTZ R56, R125, R58 ;  /* 0x0000003a7d387220 */ /* 0x001fe20000410000 */
[----:B------:R-:W-:-:S04]  /*4050*/  FADD.FTZ R125, -R58, 1 ;  /* 0x3f8000003a7d7421 */ /* 0x000fc80000010100 */
[----:B------:R-:W-:Y:S01]  /*4060*/  FFMA.FTZ R125, R74, R125, 1 ;  /* 0x3f8000004a7d7423 */ /* 0x000fe2000001007d */
[----:B------:R-:W-:-:S03]  /*4070*/  FADD.FTZ R74, -R36, R75 ;  /* 0x0000004b244a7221 */ /* 0x000fc60000010100 */
[----:B------:R-:W-:Y:S01]  /*4080*/  FMUL.FTZ R56, R56, R125 ;  /* 0x0000007d38387220 */ /* 0x000fe20000410000 */
[----:B------:R-:W-:Y:S01]  /*4090*/  FMUL.FTZ R58, R74, R37 ;  /* 0x000000254a3a7220 */ /* 0x000fe20000410000 */
[----:B------:R-:W-:Y:S01]  /*40a0*/  FADD.FTZ R74, R72, R59 ;  /* 0x0000003b484a7221 */ /* 0x000fe20000010000 */
[----:B------:R-:W-:Y:S01]  /*40b0*/  FADD.FTZ R72, R71, R60 ;  /* 0x0000003c47487221 */ /* 0x000fe20000010000 */
[C---:B------:R-:W-:Y:S01]  /*40c0*/  FMUL.FTZ R60, R41.reuse, R60 ;  /* 0x0000003c293c7220 */ /* 0x040fe20000410000 */
[----:B------:R-:W-:Y:S01]  /*40d0*/  FFMA.FTZ R75, R41, R58, R39 ;  /* 0x0000003a294b7223 */ /* 0x000fe20000010027 */
[----:B------:R-:W-:Y:S01]  /*40e0*/  FMUL.FTZ R125, R40, R67 ;  /* 0x00000043287d7220 */ /* 0x000fe20000410000 */
[----:B------:R-:W-:Y:S01]  /*40f0*/  FFMA.FTZ R70, R57, R56, R70 ;  /* 0x0000003839467223 */ /* 0x000fe20000010046 */
[----:B------:R-:W-:Y:S01]  /*4100*/  FFMA.FTZ R62, R62, R60, R61 ;  /* 0x0000003c3e3e7223 */ /* 0x000fe2000001003d */
[----:B------:R-:W-:Y:S01]  /*4110*/  FMUL.FTZ R124, R75, -1.4426950216293334961 ;  /* 0xbfb8aa3b4b7c7820 */ /* 0x000fe20000410000 */
[----:B------:R-:W-:-:S02]  /*4120*/  HADD2.F32 R61, -RZ, R104.H1_H1 ;  /* 0x30000068ff3d7230 */ /* 0x000fc40000004100 */
[----:B------:R-:W-:-:S03]  /*4130*/  FADD.FTZ R74, R60, R74 ;  /* 0x0000004a3c4a7221 */ /* 0x000fc60000010000 */
[----:B------:R-:W0:Y:S01]  /*4140*/  MUFU.EX2 R124, R124 ;  /* 0x0000007c007c7308 */ /* 0x000e220000000800 */
[----:B------:R-:W-:Y:S01]  /*4150*/  FADD.FTZ R74, R74, R125 ;  /* 0x0000007d4a4a7221 */ /* 0x000fe20000010000 */
[----:B0-----:R-:W-:-:S06]  /*4160*/  FADD.FTZ R59, R124, 1 ;  /* 0x3f8000007c3b7421 */ /* 0x001fcc0000010000 */
[----:B------:R-:W0:Y:S02]  /*4170*/  MUFU.RCP R59, R59 ;  /* 0x0000003b003b7308 */ /* 0x000e240000001000 */
[----:B0-----:R-:W-:Y:S01]  /*4180*/  FADD.FTZ R71, -R59, 1 ;  /* 0x3f8000003b477421 */ /* 0x001fe20000010100 */
[----:B------:R-:W-:-:S03]  /*4190*/  FMUL.FTZ R61, R61, R59 ;  /* 0x0000003b3d3d7220 */ /* 0x000fc60000410000 */
[----:B------:R-:W-:Y:S01]  /*41a0*/  FFMA.FTZ R71, R75, R71, 1 ;  /* 0x3f8000004b477423 */ /* 0x000fe20000010047 */
[----:B------:R-:W-:-:S03]  /*41b0*/  HADD2.F32 R75, -RZ, R106.H0_H0 ;  /* 0x2000006aff4b7230 */ /* 0x000fc60000004100 */
[----:B------:R-:W-:Y:S01]  /*41c0*/  FMUL.FTZ R59, R61, R71 ;  /* 0x000000473d3b7220 */ /* 0x000fe20000410000 */
[----:B------:R-:W-:Y:S01]  /*41d0*/  FADD.FTZ R71, R68, R67 ;  /* 0x0000004344477221 */ /* 0x000fe20000010000 */
[----:B------:R-:W-:Y:S01]  /*41e0*/  FADD.FTZ R124, -R36, R75 ;  /* 0x0000004b247c7221 */ /* 0x000fe20000010100 */
[----:B------:R-:W-:Y:S01]  /*41f0*/  FFMA.FTZ R67, R69, R125, R62 ;  /* 0x0000007d45437223 */ /* 0x000fe2000001003e */
[----:B------:R-:W-:Y:S02]  /*4200*/  HADD2.F32 R69, -RZ, R105.H0_H0 ;  /* 0x20000069ff457230 */ /* 0x000fe40000004100 */
[----:B------:R-:W-:Y:S01]  /*4210*/  FFMA.FTZ R73, R58, R59, R73 ;  /* 0x0000003b3a497223 */ /* 0x000fe20000010049 */
        /* <DEDUP_REMOVED lines=14> */
[----:B------:R-:W-:Y:S02]  /*4300*/  FMUL.FTZ R62, R68, R37 ;  /* 0x00000025443e7220 */ /* 0x000fe40000410000 */
[----:B------:R-:W-:Y:S01]  /*4310*/  FFMA.FTZ R70, R61, R60, R70 ;  /* 0x0000003c3d467223 */ /* 0x000fe20000010046 */
[----:B------:R-:W-:Y:S01]  /*4320*/  FFMA.FTZ R68, R66, R72, R67 ;  /* 0x0000004842447223 */ /* 0x000fe20000010043 */
[----:B------:R-:W-:Y:S01]  /*4330*/  FFMA.FTZ R124, R41, R62, R39 ;  /* 0x0000003e297c7223 */ /* 0x000fe20000010027 */
[----:B------:R-:W-:-:S02]  /*4340*/  HADD2.F32 R66, -RZ, R105.H1_H1 ;  /* 0x30000069ff427230 */ /* 0x000fc40000004100 */
[----:B------:R-:W-:Y:S01]  /*4350*/  FADD.FTZ R74, R72, R74 ;  /* 0x0000004a484a7221 */ /* 0x000fe20000010000 */
[----:B------:R-:W-:-:S06]  /*4360*/  FMUL.FTZ R125, R124, -1.4426950216293334961 ;  /* 0xbfb8aa3b7c7d7820 */ /* 0x000fcc0000410000 */
[----:B------:R-:W0:Y:S02]  /*4370*/  MUFU.EX2 R125, R125 ;  /* 0x0000007d007d7308 */ /* 0x000e240000000800 */
[----:B0-----:R-:W-:-:S06]  /*4380*/  FADD.FTZ R75, R125, 1 ;  /* 0x3f8000007d4b7421 */ /* 0x001fcc0000010000 */
[----:B------:R-:W0:Y:S02]  /*4390*/  MUFU.RCP R75, R75 ;  /* 0x0000004b004b7308 */ /* 0x000e240000001000 */
[----:B0-----:R-:W-:Y:S01]  /*43a0*/  FADD.FTZ R67, -R75, 1 ;  /* 0x3f8000004b437421 */ /* 0x001fe20000010100 */
[----:B------:R-:W-:-:S03]  /*43b0*/  FMUL.FTZ R65, R66, R75 ;  /* 0x0000004b42417220 */ /* 0x000fc60000410000 */
[----:B------:R-:W-:Y:S01]  /*43c0*/  FFMA.FTZ R124, R124, R67, 1 ;  /* 0x3f8000007c7c7423 */ /* 0x000fe20000010043 */
[----:B------:R-:W-:-:S03]  /*43d0*/  HADD2.F32 R67, -RZ, R107.H0_H0 ;  /* 0x2000006bff437230 */ /* 0x000fc60000004100 */
[----:B------:R-:W-:Y:S02]  /*43e0*/  FMUL.FTZ R65, R65, R124 ;  /* 0x0000007c41417220 */ /* 0x000fe40000410000 */
[----:B------:R-:W-:Y:S02]  /*43f0*/  FADD.FTZ R66, -R36, R67 ;  /* 0x0000004324427221 */ /* 0x000fe40000010100 */
[----:B------:R-:W-:Y:S02]  /*4400*/  FFMA.FTZ R73, R62, R65, R73 ;  /* 0x000000413e497223 */ /* 0x000fe40000010049 */
[----:B------:R-:W-:Y:S01]  /*4410*/  FMUL.FTZ R67, R66, R37 ;  /* 0x0000002542437220 */ /* 0x000fe20000410000 */
[----:B------:R-:W-:Y:S01]  /*4420*/  FADD.FTZ R66, R71, R64 ;  /* 0x0000004047427221 */ /* 0x000fe20000010000 */
[C---:B------:R-:W-:Y:S02]  /*4430*/  FMUL.FTZ R71, R40.reuse, R64 ;  /* 0x0000004028477220 */ /* 0x040fe40000410000 */
[----:B------:R-:W-:Y:S01]  /*4440*/  FFMA.FTZ R124, R40, R67, R38 ;  /* 0x00000043287c7223 */ /* 0x000fe20000010026 */
[----:B------:R-:W-:Y:S01]  /*4450*/  FADD.FTZ R66, R66, R45 ;  /* 0x0000002d42427221 */ /* 0x000fe20000010000 */
[----:B------:R-:W-:Y:S01]  /*4460*/  FFMA.FTZ R75, R63, R71, R68 ;  /* 0x000000473f4b7223 */ /* 0x000fe20000010044 */
[----:B------:R-:W-:-:S02]  /*4470*/  HADD2.F32 R63, -RZ, R108.H0_H0 ;  /* 0x2000006cff3f7230 */ /* 0x000fc40000004100 */
[----:B------:R-:W-:Y:S01]  /*4480*/  FMUL.FTZ R125, R124, -1.4426950216293334961 ;  /* 0xbfb8aa3b7c7d7820 */ /* 0x000fe20000410000 */
[----:B------:R-:W-:Y:S01]  /*4490*/  FADD.FTZ R74, R74, R71 ;  /* 0x000000474a4a7221 */ /* 0x000fe20000010000 */
[----:B------:R-:W-:Y:S01]  /*44a0*/  FADD.FTZ R71, R69, R46 ;  /* 0x0000002e45477221 */ /* 0x000fe20000010000 */
[----:B------:R-:W-:Y:S02]  /*44b0*/  HADD2.F32 R69, -RZ, R108.H1_H1 ;  /* 0x3000006cff457230 */ /* 0x000fe40000004100 */
[----:B------:R-:W-:Y:S01]  /*44c0*/  FADD.FTZ R66, R66, R43 ;  /* 0x0000002b42427221 */ /* 0x000fe20000010000 */
[----:B------:R-:W0:Y:S02]  /*44d0*/  MUFU.EX2 R125, R125 ;  /* 0x0000007d007d7308 */ /* 0x000e240000000800 */
[----:B0-----:R-:W-:Y:S01]  /*44e0*/  FADD.FTZ R72, R125, 1 ;  /* 0x3f8000007d487421 */ /* 0x001fe20000010000 */
[----:B------:R-:W-:-:S05]  /*44f0*/  HADD2.F32 R125, -RZ, R107.H1_H1 ;  /* 0x3000006bff7d7230 */ /* 0x000fca0000004100 */
        /* <DEDUP_REMOVED lines=12> */
[----:B------:R-:W-:-:S03]  /*45c0*/  FFMA.FTZ R70, R67, R63, R70 ;  /* 0x0000003f43467223 */ /* 0x000fc60000010046 */
[----:B------:R-:W-:-:S06]  /*45d0*/  FMUL.FTZ R125, R72, -1.4426950216293334961 ;  /* 0xbfb8aa3b487d7820 */ /* 0x000fcc0000410000 */
[----:B------:R-:W0:Y:S02]  /*45e0*/  MUFU.EX2 R125, R125 ;  /* 0x0000007d007d7308 */ /* 0x000e240000000800 */
[----:B0-----:R-:W-:-:S06]  /*45f0*/  FADD.FTZ R68, R125, 1 ;  /* 0x3f8000007d447421 */ /* 0x001fcc0000010000 */
[----:B------:R-:W0:Y:S02]  /*4600*/  MUFU.RCP R68, R68 ;  /* 0x0000004400447308 */ /* 0x000e240000001000 */
[----:B0-----:R-:W-:Y:S01]  /*4610*/  FMUL.FTZ R46, R69, R68 ;  /* 0x00000044452e7220 */ /* 0x001fe20000410000 */
[----:B------:R-:W-:-:S04]  /*4620*/  FADD.FTZ R69, -R68, 1 ;  /* 0x3f80000044457421 */ /* 0x000fc80000010100 */
[----:B------:R-:W-:Y:S01]  /*4630*/  FFMA.FTZ R69, R72, R69, 1 ;  /* 0x3f80000048457423 */ /* 0x000fe20000010045 */
[----:B------:R-:W-:Y:S01]  /*4640*/  FADD.FTZ R72, -R36, R75 ;  /* 0x0000004b24487221 */ /* 0x000fe20000010100 */
[----:B------:R-:W-:Y:S01]  /*4650*/  FMUL.FTZ R75, R40, R45 ;  /* 0x0000002d284b7220 */ /* 0x000fe20000410000 */
[----:B------:R-:W-:Y:S02]  /*4660*/  HADD2.F32 R45, -RZ, R110.H0_H0 ;  /* 0x2000006eff2d7230 */ /* 0x000fe40000004100 */
[----:B------:R-:W-:Y:S01]  /*4670*/  FMUL.FTZ R46, R46, R69 ;  /* 0x000000452e2e7220 */ /* 0x000fe20000410000 */
[----:B------:R-:W-:Y:S01]  /*4680*/  FMUL.FTZ R69, R72, R37 ;  /* 0x0000002548457220 */ /* 0x000fe20000410000 */
[----:B------:R-:W-:Y:S01]  /*4690*/  FFMA.FTZ R49, R49, R75, R50 ;  /* 0x0000004b31317223 */ /* 0x000fe20000010032 */
[----:B------:R-:W-:Y:S01]  /*46a0*/  FADD.FTZ R74, R74, R75 ;  /* 0x0000004b4a4a7221 */ /* 0x000fe20000010000 */
[----:B------:R-:W-:Y:S01]  /*46b0*/  FFMA.FTZ R73, R64, R46, R73 ;  /* 0x0000002e40497223 */ /* 0x000fe20000010049 */
[----:B------:R-:W-:-:S04]  /*46c0*/  FFMA.FTZ R68, R40, R69, R38 ;  /* 0x0000004528447223 */ /* 0x000fc80000010026 */
[----:B------:R-:W-:-:S06]  /*46d0*/  FMUL.FTZ R124, R68, -1.4426950216293334961 ;  /* 0xbfb8aa3b447c7820 */ /* 0x000fcc0000410000 */
[----:B------:R-:W0:Y:S02]  /*46e0*/  MUFU.EX2 R124, R124 ;  /* 0x0000007c007c7308 */ /* 0x000e240000000800 */
[----:B0-----:R-:W-:Y:S01]  /*46f0*/  FADD.FTZ R72, R124, 1 ;  /* 0x3f8000007c487421 */ /* 0x001fe20000010000 */
[----:B------:R-:W-:-:S04]  /*4700*/  FMUL.FTZ R124, R41, R44 ;  /* 0x0000002c297c7220 */ /* 0x000fc80000410000 */
[----:B------:R-:W-:Y:S01]  /*4710*/  FFMA.FTZ R48, R48, R124, R49 ;  /* 0x0000007c30307223 */ /* 0x000fe20000010031 */
[----:B------:R-:W0:Y:S01]  /*4720*/  MUFU.RCP R72, R72 ;  /* 0x0000004800487308 */ /* 0x000e220000001000 */
[----:B------:R-:W-:Y:S02]  /*4730*/  HADD2.F32 R49, -RZ, R110.H1_H1 ;  /* 0x3000006eff317230 */ /* 0x000fe40000004100 */
[----:B------:R-:W-:Y:S01]  /*4740*/  FADD.FTZ R74, R124, R74 ;  /* 0x0000004a7c4a7221 */ /* 0x000fe20000010000 */
[----:B0-----:R-:W-:Y:S01]  /*4750*/  FADD.FTZ R125, -R72, 1 ;  /* 0x3f800000487d7421 */ /* 0x001fe20000010100 */
[----:B------:R-:W-:-:S03]  /*4760*/  FMUL.FTZ R45, R45, R72 ;  /* 0x000000482d2d7220 */ /* 0x000fc60000410000 */
[----:B------:R-:W-:Y:S01]  /*4770*/  FFMA.FTZ R68, R68, R125, 1 ;  /* 0x3f80000044447423 */ /* 0x000fe2000001007d */
[----:B------:R-:W-:-:S03]  /*4780*/  HADD2.F32 R125, -RZ, R109.H1_H1 ;  /* 0x3000006dff7d7230 */ /* 0x000fc60000004100 */
[----:B------:R-:W-:Y:S01]  /*4790*/  FMUL.FTZ R45, R45, R68 ;  /* 0x000000442d2d7220 */ /* 0x000fe20000410000 */
[----:B------:R-:W-:Y:S01]  /*47a0*/  FADD.FTZ R68, R71, R44 ;  /* 0x0000002c47447221 */ /* 0x000fe20000010000 */
[----:B------:R-:W-:Y:S01]  /*47b0*/  FADD.FTZ R50, -R36, R125 ;  /* 0x0000007d24327221 */ /* 0x000fe20000010100 */
[----:B------:R-:W-:Y:S02]  /*47c0*/  HADD2.F32 R71, -RZ, R111.H0_H0 ;  /* 0x2000006fff477230 */ /* 0x000fe40000004100 */
[----:B------:R-:W-:Y:S01]  /*47d0*/  FFMA.FTZ R70, R69, R45, R70 ;  /* 0x0000002d45467223 */ /* 0x000fe20000010046 */
[----:B------:R-:W-:Y:S02]  /*47e0*/  FMUL.FTZ R50, R50, R37 ;  /* 0x0000002532327220 */ /* 0x000fe40000410000 */
[----:B------:R-:W-:Y:S02]  /*47f0*/  FADD.FTZ R71, -R36, R71 ;  /* 0x0000004724477221 */ /* 0x000fe40000010100 */
        /* <DEDUP_REMOVED lines=20> */
[----:B0-----:R-:W-:Y:S01]  /*4940*/  FADD.FTZ R125, -R71, 1 ;  /* 0x3f800000477d7421 */ /* 0x001fe20000010100 */
[----:B------:R-:W-:Y:S01]  /*4950*/  FMUL.FTZ R43, R48, R71 ;  /* 0x00000047302b7220 */ /* 0x000fe20000410000 */
[----:B------:R-:W-:Y:S01]  /*4960*/  FADD.FTZ R71, R68, R55 ;  /* 0x0000003744477221 */ /* 0x000fe20000010000 */
[----:B------:R-:W-:Y:S01]  /*4970*/  FMUL.FTZ R68, R41, R55 ;  /* 0x0000003729447220 */ /* 0x000fe20000410000 */
[----:B------:R-:W-:Y:S01]  /*4980*/  FFMA.FTZ R72, R72, R125, 1 ;  /* 0x3f80000048487423 */ /* 0x000fe2000001007d */
[----:B------:R-:W-:Y:S02]  /*4990*/  HADD2.F32 R125, -RZ, R111.H1_H1 ;  /* 0x3000006fff7d7230 */ /* 0x000fe40000004100 */
[----:B------:R-:W-:Y:S01]  /*49a0*/  FFMA.FTZ R52, R52, R68, R47 ;  /* 0x0000004434347223 */ /* 0x000fe2000001002f */
[----:B------:R-:W-:Y:S01]  /*49b0*/  FMUL.FTZ R43, R43, R72 ;  /* 0x000000482b2b7220 */ /* 0x000fe20000410000 */
[----:B------:R-:W-:-:S02]  /*49c0*/  HADD2.F32 R47, -RZ, R112.H1_H1 ;  /* 0x30000070ff2f7230 */ /* 0x000fc40000004100 */
[----:B------:R-:W-:Y:S01]  /*49d0*/  FADD.FTZ R48, -R36, R125 ;  /* 0x0000007d24307221 */ /* 0x000fe20000010100 */
[----:B------:R-:W-:Y:S01]  /*49e0*/  FADD.FTZ R74, R68, R74 ;  /* 0x0000004a444a7221 */ /* 0x000fe20000010000 */
[----:B------:R-:W-:Y:S01]  /*49f0*/  FMUL.FTZ R125, R40, R51 ;  /* 0x00000033287d7220 */ /* 0x000fe20000410000 */
[----:B------:R-:W-:Y:S01]  /*4a00*/  FFMA.FTZ R70, R49, R43, R70 ;  /* 0x0000002b31467223 */ /* 0x000fe20000010046 */
[----:B------:R-:W-:Y:S02]  /*4a10*/  FMUL.FTZ R48, R48, R37 ;  /* 0x0000002530307220 */ /* 0x000fe40000410000 */
[----:B------:R-:W-:Y:S01]  /*4a20*/  FFMA.FTZ R53, R53, R125, R52 ;  /* 0x0000007d35357223 */ /* 0x000fe20000010034 */
[----:B------:R-:W-:Y:S01]  /*4a30*/  FADD.FTZ R74, R74, R125 ;  /* 0x0000007d4a4a7221 */ /* 0x000fe20000010000 */
        /* <DEDUP_REMOVED lines=10> */
[----:B------:R-:W-:Y:S01]  /*4ae0*/  FADD.FTZ R124, -R36, R75 ;  /* 0x0000004b247c7221 */ /* 0x000fe20000010100 */
[----:B------:R-:W-:Y:S01]  /*4af0*/  FADD.FTZ R75, R66, R51 ;  /* 0x00000033424b7221 */ /* 0x000fe20000010000 */
[----:B------:R-:W-:Y:S02]  /*4b00*/  HADD2.F32 R51, -RZ, R114.H0_H0 ;  /* 0x20000072ff337230 */ /* 0x000fe40000004100 */
[----:B------:R-:W-:Y:S01]  /*4b10*/  FFMA.FTZ R73, R48, R47, R73 ;  /* 0x0000002f30497223 */ /* 0x000fe20000010049 */
[----:B------:R-:W-:Y:S01]  /*4b20*/  FMUL.FTZ R55, R124, R37 ;  /* 0x000000257c377220 */ /* 0x000fe20000410000 */
[----:B------:R-:W-:Y:S02]  /*4b30*/  HADD2.F32 R66, -RZ, R113.H1_H1 ;  /* 0x30000071ff427230 */ /* 0x000fe40000004100 */
[----:B------:R-:W-:Y:S01]  /*4b40*/  FADD.FTZ R75, R75, R56 ;  /* 0x000000384b4b7221 */ /* 0x000fe20000010000 */
[----:B------:R-:W-:-:S02]  /*4b50*/  FFMA.FTZ R72, R40, R55, R38 ;  /* 0x0000003728487223 */ /* 0x000fc40000010026 */
[----:B------:R-:W-:Y:S02]  /*4b60*/  FADD.FTZ R66, -R36, R66 ;  /* 0x0000004224427221 */ /* 0x000fe40000010100 */
[----:B------:R-:W-:-:S06]  /*4b70*/  FMUL.FTZ R124, R72, -1.4426950216293334961 ;  /* 0xbfb8aa3b487c7820 */ /* 0x000fcc0000410000 */
        /* <DEDUP_REMOVED lines=10> */
[----:B------:R-:W-:Y:S01]  /*4c20*/  FADD.FTZ R66, R71, R54 ;  /* 0x0000003647427221 */ /* 0x000fe20000010000 */
[----:B------:R-:W-:Y:S01]  /*4c30*/  FFMA.FTZ R54, R42, R124, R53 ;  /* 0x0000007c2a367223 */ /* 0x000fe20000010035 */
[----:B------:R-:W-:Y:S02]  /*4c40*/  HADD2.F32 R53, -RZ, R114.H1_H1 ;  /* 0x30000072ff357230 */ /* 0x000fe40000004100 */
[----:B------:R-:W-:Y:S01]  /*4c50*/  FFMA.FTZ R72, R41, R52, R39 ;  /* 0x0000003429487223 */ /* 0x000fe20000010027 */
[----:B------:R-:W-:Y:S02]  /*4c60*/  HADD2.F32 R71, -RZ, R118.H0_H0 ;  /* 0x20000076ff477230 */ /* 0x000fe40000004100 */
[----:B------:R-:W-:Y:S01]  /*4c70*/  FADD.FTZ R66, R66, R59 ;  /* 0x0000003b42427221 */ /* 0x000fe20000010000 */
[----:B------:R-:W-:Y:S01]  /*4c80*/  FFMA.FTZ R70, R55, R51, R70 ;  /* 0x0000003337467223 */ /* 0x000fe20000010046 */
[----:B------:R-:W-:-:S06]  /*4c90*/  FMUL.FTZ R125, R72, -1.4426950216293334961 ;  /* 0xbfb8aa3b487d7820 */ /* 0x000fcc0000410000 */
[----:B------:R-:W0:Y:S02]  /*4ca0*/  MUFU.EX2 R125, R125 ;  /* 0x0000007d007d7308 */ /* 0x000e240000000800 */
[----:B0-----:R-:W-:Y:S01]  /*4cb0*/  FADD.FTZ R68, R125, 1 ;  /* 0x3f8000007d447421 */ /* 0x001fe20000010000 */
[----:B------:R-:W-:Y:S01]  /*4cc0*/  FMUL.FTZ R125, R40, R56 ;  /* 0x00000038287d7220 */ /* 0x000fe20000410000 */
[----:B------:R-:W-:-:S03]  /*4cd0*/  HADD2.F32 R56, -RZ, R117.H0_H0 ;  /* 0x20000075ff387230 */ /* 0x000fc60000004100 */
[----:B------:R-:W-:Y:S01]  /*4ce0*/  FFMA.FTZ R57, R57, R125, R54 ;  /* 0x0000007d39397223 */ /* 0x000fe20000010036 */
[----:B------:R-:W0:Y:S01]  /*4cf0*/  MUFU.RCP R68, R68 ;  /* 0x0000004400447308 */ /* 0x000e220000001000 */
[----:B------:R-:W-:Y:S01]  /*4d00*/  FADD.FTZ R74, R74, R125 ;  /* 0x0000007d4a4a7221 */ /* 0x000fe20000010000 */
        /* <DEDUP_REMOVED lines=11> */
[C---:B------:R-:W-:Y:S01]  /*4dc0*/  FMUL.FTZ R72, R41.reuse, R59 ;  /* 0x0000003b29487220 */ /* 0x040fe20000410000 */
[----:B------:R-:W-:Y:S01]  /*4dd0*/  FADD.FTZ R59, R66, R65 ;  /* 0x00000041423b7221 */ /* 0x000fe20000010000 */
[----:B------:R-:W-:Y:S02]  /*4de0*/  FMUL.FTZ R65, R41, R65 ;  /* 0x0000004129417220 */ /* 0x000fe40000410000 */
[----:B------:R-:W-:Y:S01]  /*4df0*/  FFMA.FTZ R58, R58, R72, R57 ;  /* 0x000000483a3a7223 */ /* 0x000fe20000010039 */
[----:B------:R-:W0:Y:S01]  /*4e00*/  MUFU.RCP R68, R68 ;  /* 0x0000004400447308 */ /* 0x000e220000001000 */
[----:B------:R-:W-:Y:S02]  /*4e10*/  HADD2.F32 R57, -RZ, R117.H1_H1 ;  /* 0x30000075ff397230 */ /* 0x000fe40000004100 */
[----:B------:R-:W-:Y:S01]  /*4e20*/  FADD.FTZ R74, R72, R74 ;  /* 0x0000004a484a7221 */ /* 0x000fe20000010000 */
[----:B------:R-:W-:Y:S01]  /*4e30*/  FADD.FTZ R59, R59, R46 ;  /* 0x0000002e3b3b7221 */ /* 0x000fe20000010000 */
[----:B0-----:R-:W-:Y:S01]  /*4e40*/  FADD.FTZ R54, -R68, 1 ;  /* 0x3f80000044367421 */ /* 0x001fe20000010100 */
[----:B------:R-:W-:-:S03]  /*4e50*/  FMUL.FTZ R56, R56, R68 ;  /* 0x0000004438387220 */ /* 0x000fc60000410000 */
[----:B------:R-:W-:Y:S01]  /*4e60*/  FFMA.FTZ R71, R71, R54, 1 ;  /* 0x3f80000047477423 */ /* 0x000fe20000010036 */
[----:B------:R-:W-:-:S03]  /*4e70*/  HADD2.F32 R54, -RZ, R118.H1_H1 ;  /* 0x30000076ff367230 */ /* 0x000fc60000004100 */
        /* <DEDUP_REMOVED lines=13> */
[----:B------:R-:W-:Y:S01]  /*4f50*/  FADD.FTZ R68, R75, R60 ;  /* 0x0000003c4b447221 */ /* 0x000fe20000010000 */
[----:B------:R-:W-:Y:S01]  /*4f60*/  FFMA.FTZ R58, R61, R71, R58 ;  /* 0x000000473d3a7223 */ /* 0x000fe2000001003a */
[----:B------:R-:W-:Y:S01]  /*4f70*/  FADD.FTZ R74, R74, R71 ;  /* 0x000000474a4a7221 */ /* 0x000fe20000010000 */
[----:B------:R-:W-:Y:S01]  /*4f80*/  FMUL.FTZ R61, R41, R46 ;  /* 0x0000002e293d7220 */ /* 0x000fe20000410000 */
[----:B------:R-:W-:Y:S01]  /*4f90*/  FADD.FTZ R68, R68, R63 ;  /* 0x0000003f44447221 */ /* 0x000fe20000010000 */
[----:B------:R-:W-:Y:S01]  /*4fa0*/  FFMA.FTZ R58, R62, R65, R58 ;  /* 0x000000413e3a7223 */ /* 0x000fe2000001003a */
[----:B------:R-:W-:Y:S01]  /*4fb0*/  FMUL.FTZ R63, R40, R63 ;  /* 0x0000003f283f7220 */ /* 0x000fe20000410000 */
[----:B------:R-:W-:Y:S01]  /*4fc0*/  FADD.FTZ R74, R65, R74 ;  /* 0x0000004a414a7221 */ /* 0x000fe20000010000 */
[----:B------:R-:W-:Y:S02]  /*4fd0*/  FADD.FTZ R68, R68, R45 ;  /* 0x0000002d44447221 */ /* 0x000fe40000010000 */
[----:B------:R-:W-:Y:S01]  /*4fe0*/  FFMA.FTZ R58, R67, R63, R58 ;  /* 0x0000003f433a7223 */ /* 0x000fe2000001003a */
[----:B------:R-:W-:Y:S01]  /*4ff0*/  FADD.FTZ R74, R74, R63 ;  /* 0x0000003f4a4a7221 */ /* 0x000fe20000010000 */
[C---:B------:R-:W-:Y:S01]  /*5000*/  FMUL.FTZ R63, R40.reuse, R45 ;  /* 0x0000002d283f7220 */ /* 0x040fe20000410000 */
[----:B------:R-:W-:Y:S01]  /*5010*/  FMUL.FTZ R45, R40, R43 ;  /* 0x0000002b282d7220 */ /* 0x000fe20000410000 */
        /* <DEDUP_REMOVED lines=12> */
[C---:B------:R-:W-:Y:S01]  /*50e0*/  FMUL.FTZ R49, R41.reuse, R47 ;  /* 0x0000002f29317220 */ /* 0x040fe20000410000 */
[----:B------:R-:W-:Y:S01]  /*50f0*/  FADD.FTZ R74, R74, R45 ;  /* 0x0000002d4a4a7221 */ /* 0x000fe20000010000 */
[----:B------:R-:W-:Y:S01]  /*5100*/  FMUL.FTZ R45, R41, R42 ;  /* 0x0000002a292d7220 */ /* 0x000fe20000410000 */
[----:B------:R-:W-:Y:S01]  /*5110*/  FADD.FTZ R47, R44, R47 ;  /* 0x0000002f2c2f7221 */ /* 0x000fe20000010000 */
[----:B------:R-:W-:Y:S01]  /*5120*/  FFMA.FTZ R58, R48, R49, R58 ;  /* 0x00000031303a7223 */ /* 0x000fe2000001003a */
[----:B------:R-:W-:Y:S01]  /*5130*/  FADD.FTZ R74, R49, R74 ;  /* 0x0000004a314a7221 */ /* 0x000fe20000010000 */
[----:B------:R-:W-:Y:S01]  /*5140*/  FADD.FTZ R46, R51, R56 ;  /* 0x00000038332e7221 */ /* 0x000fe20000010000 */
[----:B------:R-:W-:Y:S01]  /*5150*/  FADD.FTZ R42, R47, R42 ;  /* 0x0000002a2f2a7221 */ /* 0x000fe20000010000 */
[----:B------:R-:W-:Y:S01]  /*5160*/  FFMA.FTZ R49, R55, R43, R58 ;  /* 0x0000002b37317223 */ /* 0x000fe2000001003a */
[----:B------:R-:W-:Y:S01]  /*5170*/  FADD.FTZ R74, R74, R43 ;  /* 0x0000002b4a4a7221 */ /* 0x000fe20000010000 */
[----:B------:R-:W-:Y:S01]  /*5180*/  FMUL.FTZ R43, R40, R56 ;  /* 0x00000038282b7220 */ /* 0x000fe20000410000 */
[----:B------:R-:W-:Y:S01]  /*5190*/  FADD.FTZ R47, R42, R57 ;  /* 0x000000392a2f7221 */ /* 0x000fe20000010000 */
[----:B------:R-:W-:Y:S01]  /*51a0*/  FFMA.FTZ R44, R52, R45, R49 ;  /* 0x0000002d342c7223 */ /* 0x000fe20000010031 */
[----:B------:R-:W-:Y:S01]  /*51b0*/  FADD.FTZ R74, R45, R74 ;  /* 0x0000004a2d4a7221 */ /* 0x000fe20000010000 */
[----:B------:R-:W-:-:S02]  /*51c0*/  FMUL.FTZ R45, R41, R57 ;  /* 0x00000039292d7220 */ /* 0x000fc40000410000 */
[C---:B------:R-:W-:Y:S01]  /*51d0*/  FFMA.FTZ R49, R53.reuse, R43, R44 ;  /* 0x0000002b35317223 */ /* 0x040fe2000001002c */
[----:B------:R-:W-:Y:S01]  /*51e0*/  FADD.FTZ R74, R74, R43 ;  /* 0x0000002b4a4a7221 */ /* 0x000fe20000010000 */
[----:B------:R-:W-:Y:S02]  /*51f0*/  FFMA.FTZ R44, R53, R56, R70 ;  /* 0x00000038352c7223 */ /* 0x000fe40000010046 */
[C---:B------:R-:W-:Y:S01]  /*5200*/  FFMA.FTZ R50, R54.reuse, R45, R49 ;  /* 0x0000002d36327223 */ /* 0x040fe20000010031 */
[----:B------:R-:W-:Y:S01]  /*5210*/  FADD.FTZ R58, R45, R74 ;  /* 0x0000004a2d3a7221 */ /* 0x000fe20000010000 */
[----:B------:R-:W-:-:S07]  /*5220*/  FFMA.FTZ R45, R54, R57, R73 ;  /* 0x00000039362d7223 */ /* 0x000fce0000010049 */
.L_x_751:
        /* <DEDUP_REMOVED lines=35> */
.L_x_753:
[----:B------:R-:W-:Y:S05]  /*5460*/  BSYNC.RECONVERGENT B0 ;  /* 0x0000000000007941 */ /* 0x000fea0003800200 */
.L_x_752:
[----:B------:R-:W-:Y:S06]  /*5470*/  BAR.SYNC.DEFER_BLOCKING 0x0 ;  /* 0x0000000000007b1d */ /* 0x000fec0000010000 */
[----:B------:R-:W-:Y:S04]  /*5480*/  BSSY.RECONVERGENT B0, `(.L_x_754) ;  /* 0x0000017000007945 */ /* 0x000fe80003800200 */
[----:B------:R-:W-:Y:S05]  /*5490*/  @P1 BRA `(.L_x_755) ;  /* 0x0000000000541947 */ /* 0x000fea0003800000 */
[----:B------:R-:W4:Y:S01]  /*54a0*/  S2UR UR7, SR_CgaCtaId ;  /* 0x00000000000779c3 */ /* 0x000f220000008800 */
[----:B------:R-:W-:Y:S02]  /*54b0*/  UMOV UR6, 0x400 ;  /* 0x0000040000067882 */ /* 0x000fe40000000000 */
[----:B----4-:R-:W-:-:S09]  /*54c0*/  ULEA UR6, UR7, UR6, 0x18 ;  /* 0x0000000607067291 */ /* 0x010fd2000f8ec0ff */
[----:B-12---:R-:W1:Y:S04]  /*54d0*/  LDS.128 R48, [UR6+0x10] ;  /* 0x00001006ff307984 */ /* 0x006e680008000c00 */
[----:B------:R-:W2:Y:S04]  /*54e0*/  LDS.128 R52, [UR6+0x20] ;  /* 0x00002006ff347984 */ /* 0x000ea80008000c00 */
[----:B------:R-:W4:Y:S04]  /*54f0*/  LDS.128 R56, [UR6+0x30] ;  /* 0x00003006ff387984 */ /* 0x000f280008000c00 */
[----:B------:R-:W5:Y:S01]  /*5500*/  LDS.64 R60, [UR6+0x40] ;  /* 0x00004006ff3c7984 */ /* 0x000f620008000a00 */
[----:B-1----:R-:W-:Y:S01]  /*5510*/  FADD.FTZ R63, R42, R48 ;  /* 0x000000302a3f7221 */ /* 0x002fe20000010000 */
[----:B0--3--:R-:W-:-:S03]  /*5520*/  FADD.FTZ R42, R43, R49 ;  /* 0x000000312b2a7221 */ /* 0x009fc60000010000 */
        /* <DEDUP_REMOVED lines=10> */
[----:B-----5:R-:W-:Y:S01]  /*55d0*/  FADD.FTZ R42, R63, R60 ;  /* 0x0000003c3f2a7221 */ /* 0x020fe20000010000 */
[----:B------:R-:W-:-:S07]  /*55e0*/  FADD.FTZ R43, R48, R61 ;  /* 0x0000003d302b7221 */ /* 0x000fce0000010000 */
.L_x_755:
[----:B------:R-:W-:Y:S05]  /*55f0*/  BSYNC.RECONVERGENT B0 ;  /* 0x0000000000007941 */ /* 0x000fea0003800200 */
.L_x_754:
[----:B------:R-:W-:Y:S01]  /*5600*/  BAR.SYNC.DEFER_BLOCKING 0x0 ;  /* 0x0000000000007b1d */ /* 0x000fe20000010000 */
[----:B------:R-:W-:-:S05]  /*5610*/  LEA R119, R119, R4, 0x3 ;  /* 0x0000000477777211 */ /* 0x000fca00078e18ff */
[----:B------:R-:W-:Y:S04]  /*5620*/  BSSY.RECONVERGENT B0, `(.L_x_756) ;  /* 0x000009d000007945 */ /* 0x000fe80003800200 */
[----:B------:R-:W-:Y:S05]  /*5630*/  @P0 BRA `(.L_x_757) ;  /* 0x00000008006c0947 */ /* 0x000fea0003800000 */
[----:B-12---:R-:W1:Y:S04]  /*5640*/  LDS.128 R48, [R97+0x80] ;  /* 0x0000800061307984 */ /* 0x006e680000000c00 */
[----:B------:R-:W2:Y:S04]  /*5650*/  LDS.128 R52, [R97+0x100] ;  /* 0x0001000061347984 */ /* 0x000ea80000000c00 */
[----:B------:R-:W4:Y:S04]  /*5660*/  LDS.128 R56, [R97+0x180] ;  /* 0x0001800061387984 */ /* 0x000f280000000c00 */
[----:B------:R-:W5:Y:S04]  /*5670*/  LDS.128 R60, [R97+0x200] ;  /* 0x00020000613c7984 */ /* 0x000f680000000c00 */
[----:B------:R-:W0:Y:S04]  /*5680*/  LDS.128 R64, [R97+0x280] ;  /* 0x0002800061407984 */ /* 0x000e280000000c00 */
[----:B------:R-:W3:Y:S04]  /*5690*/  LDS.128 R68, [R97+0x300] ;  /* 0x0003000061447984 */ /* 0x000ee80000000c00 */
        /* <DEDUP_REMOVED lines=13> */
[----:B-----5:R-:W-:Y:S01]  /*5770*/  FADD.FTZ R125, R125, R60 ;  /* 0x0000003c7d7d7221 */ /* 0x020fe20000010000 */
[----:B------:R-:W-:Y:S01]  /*5780*/  FADD.FTZ R52, R44, R61 ;  /* 0x0000003d2c347221 */ /* 0x000fe20000010000 */
[----:B------:R-:W-:Y:S01]  /*5790*/  FADD.FTZ R53, R49, R62 ;  /* 0x0000003e31357221 */ /* 0x000fe20000010000 */
[----:B------:R-:W1:Y:S01]  /*57a0*/  LDS.128 R44, [R97+0x400] ;  /* 0x00040000612c7984 */ /* 0x000e620000000c00 */
[----:B------:R-:W-:Y:S01]  /*57b0*/  FADD.FTZ R54, R48, R63 ;  /* 0x0000003f30367221 */ /* 0x000fe20000010000 */
[----:B0-----:R-:W-:Y:S01]  /*57c0*/  FADD.FTZ R56, R52, R65 ;  /* 0x0000004134387221 */ /* 0x001fe20000010000 */
[----:B------:R-:W-:Y:S01]  /*57d0*/  FADD.FTZ R57, R53, R66 ;  /* 0x0000004235397221 */ /* 0x000fe20000010000 */
[----:B------:R-:W0:Y:S01]  /*57e0*/  LDS.128 R48, [R97+0x480] ;  /* 0x0004800061307984 */ /* 0x000e220000000c00 */
[----:B------:R-:W-:Y:S01]  /*57f0*/  FADD.FTZ R58, R54, R67 ;  /* 0x00000043363a7221 */ /* 0x000fe20000010000 */
[----:B------:R-:W-:Y:S01]  /*5800*/  FADD.FTZ R125, R125, R64 ;  /* 0x000000407d7d7221 */ /* 0x000fe20000010000 */
[----:B---3--:R-:W-:Y:S01]  /*5810*/  FADD.FTZ R56, R56, R69 ;  /* 0x0000004538387221 */ /* 0x008fe20000010000 */
[----:B------:R-:W2:Y:S01]  /*5820*/  LDS.128 R52, [R97+0x500] ;  /* 0x0005000061347984 */ /* 0x000ea20000000c00 */
[----:B------:R-:W-:Y:S01]  /*5830*/  FADD.FTZ R69, R57, R70 ;  /* 0x0000004639457221 */ /* 0x000fe20000010000 */
[----:B------:R-:W-:Y:S01]  /*5840*/  FADD.FTZ R125, R125, R68 ;  /* 0x000000447d7d7221 */ /* 0x000fe20000010000 */
[----:B------:R-:W-:Y:S01]  /*5850*/  FADD.FTZ R68, R58, R71 ;  /* 0x000000473a447221 */ /* 0x000fe20000010000 */
[----:B------:R-:W3:Y:S01]  /*5860*/  LDS.128 R60, [R97+0x580] ;  /* 0x00058000613c7984 */ /* 0x000ee20000000c00 */
[----:B------:R-:W-:Y:S01]  /*5870*/  FADD.FTZ R70, R56, R73 ;  /* 0x0000004938467221 */ /* 0x000fe20000010000 */
[----:B------:R-:W-:Y:S01]  /*5880*/  FADD.FTZ R125, R125, R72 ;  /* 0x000000487d7d7221 */ /* 0x000fe20000010000 */
[----:B------:R-:W-:Y:S01]  /*5890*/  FADD.FTZ R69, R69, R74 ;  /* 0x0000004a45457221 */ /* 0x000fe20000010000 */
[----:B------:R-:W4:Y:S01]  /*58a0*/  LDS.128 R56, [R97+0x600] ;  /* 0x0006000061387984 */ /* 0x000f220000000c00 */
[----:B------:R-:W-:-:S03]  /*58b0*/  FADD.FTZ R68, R68, R75 ;  /* 0x0000004b44447221 */ /* 0x000fc60000010000 */
[----:B------:R-:W5:Y:S01]  /*58c0*/  LDS.128 R64, [R97+0x680] ;  /* 0x0006800061407984 */ /* 0x000f620000000c00 */
[----:B-1----:R-:W-:Y:S01]  /*58d0*/  FADD.FTZ R125, R125, R44 ;  /* 0x0000002c7d7d7221 */ /* 0x002fe20000010000 */
[----:B------:R-:W-:Y:S01]  /*58e0*/  FADD.FTZ R70, R70, R45 ;  /* 0x0000002d46467221 */ /* 0x000fe20000010000 */
[----:B------:R-:W-:Y:S01]  /*58f0*/  FADD.FTZ R69, R69, R46 ;  /* 0x0000002e45457221 */ /* 0x000fe20000010000 */
[----:B------:R-:W-:Y:S01]  /*5900*/  FADD.FTZ R68, R68, R47 ;  /* 0x0000002f44447221 */ /* 0x000fe20000010000 */
[----:B0-----:R-:W-:Y:S01]  /*5910*/  FADD.FTZ R125, R125, R48 ;  /* 0x000000307d7d7221 */ /* 0x001fe20000010000 */
[----:B------:R-:W-:Y:S01]  /*5920*/  FADD.FTZ R70, R70, R49 ;  /* 0x0000003146467221 */ /* 0x000fe20000010000 */
[----:B------:R-:W-:Y:S01]  /*5930*/  FADD.FTZ R69, R69, R50 ;  /* 0x0000003245457221 */ /* 0x000fe20000010000 */
[----:B------:R-:W-:Y:S01]  /*5940*/  FADD.FTZ R68, R68, R51 ;  /* 0x0000003344447221 */ /* 0x000fe20000010000 */
[----:B------:R-:W0:Y:S01]  /*5950*/  LDS.128 R44, [R97+0x700] ;  /* 0x00070000612c7984 */ /* 0x000e220000000c00 */
[----:B--2---:R-:W-:Y:S01]  /*5960*/  FADD.FTZ R125, R125, R52 ;  /* 0x000000347d7d7221 */ /* 0x004fe20000010000 */
[----:B------:R-:W-:Y:S01]  /*5970*/  FADD.FTZ R70, R70, R53 ;  /* 0x0000003546467221 */ /* 0x000fe20000010000 */
[----:B------:R-:W-:Y:S01]  /*5980*/  FADD.FTZ R69, R69, R54 ;  /* 0x0000003645457221 */ /* 0x000fe20000010000 */
[----:B------:R-:W-:Y:S01]  /*5990*/  FADD.FTZ R68, R68, R55 ;  /* 0x0000003744447221 */ /* 0x000fe20000010000 */
[----:B------:R-:W1:Y:S01]  /*59a0*/  LDS.128 R48, [R97+0x780] ;  /* 0x0007800061307984 */ /* 0x000e620000000c00 */
[----:B---3--:R-:W-:Y:S01]  /*59b0*/  FADD.FTZ R125, R125, R60 ;  /* 0x0000003c7d7d7221 */ /* 0x008fe20000010000 */
[----:B------:R-:W-:Y:S01]  /*59c0*/  FADD.FTZ R70, R70, R61 ;  /* 0x0000003d46467221 */ /* 0x000fe20000010000 */
[----:B------:R-:W-:Y:S01]  /*59d0*/  FADD.FTZ R69, R69, R62 ;  /* 0x0000003e45457221 */ /* 0x000fe20000010000 */
[----:B------:R-:W-:Y:S01]  /*59e0*/  FADD.FTZ R68, R68, R63 ;  /* 0x0000003f44447221 */ /* 0x000fe20000010000 */
[----:B------:R-:W2:Y:S01]  /*59f0*/  LDS.128 R52, [R97+0x800] ;  /* 0x0008000061347984 */ /* 0x000ea20000000c00 */
[----:B----4-:R-:W-:Y:S01]  /*5a00*/  FADD.FTZ R125, R125, R56 ;  /* 0x000000387d7d7221 */ /* 0x010fe20000010000 */
[----:B------:R-:W-:Y:S01]  /*5a10*/  FADD.FTZ R56, R70, R57 ;  /* 0x0000003946387221 */ /* 0x000fe20000010000 */
[----:B------:R-:W-:Y:S01]  /*5a20*/  FADD.FTZ R73, R69, R58 ;  /* 0x0000003a45497221 */ /* 0x000fe20000010000 */
[----:B------:R-:W-:Y:S01]  /*5a30*/  FADD.FTZ R72, R68, R59 ;  /* 0x0000003b44487221 */ /* 0x000fe20000010000 */
[----:B-----5:R-:W-:Y:S01]  /*5a40*/  FADD.FTZ R125, R125, R64 ;  /* 0x000000407d7d7221 */ /* 0x020fe20000010000 */
[----:B------:R-:W3:Y:S01]  /*5a50*/  LDS.128 R68, [R97+0x880] ;  /* 0x0008800061447984 */ /* 0x000ee20000000c00 */
[----:B------:R-:W-:Y:S01]  /*5a60*/  FADD.FTZ R64, R56, R65 ;  /* 0x0000004138407221 */ /* 0x000fe20000010000 */
[----:B------:R-:W-:Y:S01]  /*5a70*/  FADD.FTZ R73, R73, R66 ;  /* 0x0000004249497221 */ /* 0x000fe20000010000 */
[----:B------:R-:W-:Y:S01]  /*5a80*/  FADD.FTZ R72, R72, R67 ;  /* 0x0000004348487221 */ /* 0x000fe20000010000 */
[----:B------:R-:W4:Y:S04]  /*5a90*/  LDS.128 R56, [R97+0x900] ;  /* 0x0009000061387984 */ /* 0x000f280000000c00 */
[----:B------:R-:W5:Y:S01]  /*5aa0*/  LDS.128 R60, [R97+0x980] ;  /* 0x00098000613c7984 */ /* 0x000f620000000c00 */
        /* <DEDUP_REMOVED lines=13> */
[----:B------:R-:W-:Y:S02]  /*5b80*/  FADD.FTZ R72, R72, R55 ;  /* 0x0000003748487221 */ /* 0x000fe40000010000 */
[----:B------:R-:W2:Y:S01]  /*5b90*/  LDS.128 R52, [R97+0xb00] ;  /* 0x000b000061347984 */ /* 0x000ea20000000c00 */
[----:B---3--:R-:W-:Y:S01]  /*5ba0*/  FADD.FTZ R64, R64, R69 ;  /* 0x0000004540407221 */ /* 0x008fe20000010000 */
[----:B------:R-:W-:Y:S01]  /*5bb0*/  FADD.FTZ R125, R125, R68 ;  /* 0x000000447d7d7221 */ /* 0x000fe20000010000 */
[----:B------:R-:W-:Y:S01]  /*5bc0*/  FADD.FTZ R73, R73, R70 ;  /* 0x0000004649497221 */ /* 0x000fe20000010000 */
[----:B------:R-:W-:Y:S01]  /*5bd0*/  FADD.FTZ R74, R72, R71 ;  /* 0x00000047484a7221 */ /* 0x000fe20000010000 */
[----:B----4-:R-:W-:Y:S01]  /*5be0*/  FADD.FTZ R72, R64, R57 ;  /* 0x0000003940487221 */ /* 0x010fe20000010000 */
[----:B------:R-:W3:Y:S01]  /*5bf0*/  LDS.128 R68, [R97+0xb80] ;  /* 0x000b800061447984 */ /* 0x000ee20000000c00 */
[----:B------:R-:W-:Y:S01]  /*5c00*/  FADD.FTZ R125, R125, R56 ;  /* 0x000000387d7d7221 */ /* 0x000fe20000010000 */
[----:B------:R-:W-:Y:S01]  /*5c10*/  FADD.FTZ R73, R73, R58 ;  /* 0x0000003a49497221 */ /* 0x000fe20000010000 */
[----:B------:R-:W-:Y:S01]  /*5c20*/  FADD.FTZ R74, R74, R59 ;  /* 0x0000003b4a4a7221 */ /* 0x000fe20000010000 */
[----:B------:R-:W4:Y:S01]  /*5c30*/  LDS.128 R64, [R97+0xc00] ;  /* 0x000c000061407984 */ /* 0x000f220000000c00 */
[----:B-----5:R-:W-:Y:S01]  /*5c40*/  FADD.FTZ R125, R125, R60 ;  /* 0x0000003c7d7d7221 */ /* 0x020fe20000010000 */
[----:B------:R-:W-:Y:S01]  /*5c50*/  FADD.FTZ R72, R72, R61 ;  /* 0x0000003d48487221 */ /* 0x000fe20000010000 */
[----:B------:R-:W-:Y:S01]  /*5c60*/  FADD.FTZ R73, R73, R62 ;  /* 0x0000003e49497221 */ /* 0x000fe20000010000 */
[----:B------:R-:W-:Y:S01]  /*5c70*/  FADD.FTZ R74, R74, R63 ;  /* 0x0000003f4a4a7221 */ /* 0x000fe20000010000 */
[----:B------:R-:W5:Y:S04]  /*5c80*/  LDS.128 R56, [R97+0xc80] ;  /* 0x000c800061387984 */ /* 0x000f680000000c00 */
[----:B------:R-:W-:Y:S01]  /*5c90*/  LDS.128 R60, [R97+0xe80] ;  /* 0x000e8000613c7984 */ /* 0x000fe20000000c00 */
        /* <DEDUP_REMOVED lines=19> */
[----:B----4-:R-:W-:Y:S01]  /*5dd0*/  FADD.FTZ R125, R125, R64 ;  /* 0x000000407d7d7221 */ /* 0x010fe20000010000 */
[----:B------:R-:W-:Y:S01]  /*5de0*/  FADD.FTZ R72, R72, R65 ;  /* 0x0000004148487221 */ /* 0x000fe20000010000 */
[----:B------:R-:W-:Y:S01]  /*5df0*/  FADD.FTZ R73, R73, R66 ;  /* 0x0000004249497221 */ /* 0x000fe20000010000 */
[----:B------:R-:W-:Y:S01]  /*5e00*/  FADD.FTZ R74, R74, R67 ;  /* 0x000000434a4a7221 */ /* 0x000fe20000010000 */
[----:B------:R-:W-:Y:S01]  /*5e10*/  LDS.128 R68, [R97+0xf80] ;  /* 0x000f800061447984 */ /* 0x000fe20000000c00 */
[----:B-----5:R-:W-:Y:S01]  /*5e20*/  FADD.FTZ R125, R125, R56 ;  /* 0x000000387d7d7221 */ /* 0x020fe20000010000 */
[----:B------:R-:W-:Y:S01]  /*5e30*/  FADD.FTZ R72, R72, R57 ;  /* 0x0000003948487221 */ /* 0x000fe20000010000 */
[----:B------:R-:W-:Y:S01]  /*5e40*/  FADD.FTZ R73, R73, R58 ;  /* 0x0000003a49497221 */ /* 0x000fe20000010000 */
[----:B------:R-:W3:Y:S01]  /*5e50*/  LDS.128 R64, [R97+0xf00] ;  /* 0x000f000061407984 */ /* 0x000ee20000000c00 */
[----:B------:R-:W-:Y:S01]  /*5e60*/  FADD.FTZ R74, R74, R59 ;  /* 0x0000003b4a4a7221 */ /* 0x000fe20000010000 */
        /* <DEDUP_REMOVED lines=12> */
[----:B------:R-:W-:Y:S01]  /*5f30*/  FADD.FTZ R125, R125, R60 ;  /* 0x0000003c7d7d7221 */ /* 0x000fe20000010000 */
[----:B------:R-:W-:Y:S01]  /*5f40*/  FADD.FTZ R72, R72, R61 ;  /* 0x0000003d48487221 */ /* 0x000fe20000010000 */
[----:B------:R-:W-:Y:S01]  /*5f50*/  FADD.FTZ R73, R73, R62 ;  /* 0x0000003e49497221 */ /* 0x000fe20000010000 */
[----:B------:R-:W-:Y:S01]  /*5f60*/  FADD.FTZ R74, R74, R63 ;  /* 0x0000003f4a4a7221 */ /* 0x000fe20000010000 */
[----:B---3--:R-:W-:Y:S01]  /*5f70*/  FADD.FTZ R125, R125, R64 ;  /* 0x000000407d7d7221 */ /* 0x008fe20000010000 */
[----:B------:R-:W-:Y:S01]  /*5f80*/  FADD.FTZ R72, R72, R65 ;  /* 0x0000004148487221 */ /* 0x000fe20000010000 */
[----:B------:R-:W-:Y:S01]  /*5f90*/  FADD.FTZ R73, R73, R66 ;  /* 0x0000004249497221 */ /* 0x000fe20000010000 */
[----:B------:R-:W-:Y:S01]  /*5fa0*/  FADD.FTZ R74, R74, R67 ;  /* 0x000000434a4a7221 */ /* 0x000fe20000010000 */
[----:B------:R-:W-:Y:S01]  /*5fb0*/  FADD.FTZ R44, R125, R68 ;  /* 0x000000447d2c7221 */ /* 0x000fe20000010000 */
[----:B------:R-:W-:Y:S01]  /*5fc0*/  FADD.FTZ R45, R72, R69 ;  /* 0x00000045482d7221 */ /* 0x000fe20000010000 */
[----:B------:R-:W-:Y:S01]  /*5fd0*/  FADD.FTZ R46, R73, R70 ;  /* 0x00000046492e7221 */ /* 0x000fe20000010000 */
[----:B------:R-:W-:-:S07]  /*5fe0*/  FADD.FTZ R47, R74, R71 ;  /* 0x000000474a2f7221 */ /* 0x000fce0000010000 */
.L_x_757:
[----:B------:R-:W-:Y:S05]  /*5ff0*/  BSYNC.RECONVERGENT B0 ;  /* 0x0000000000007941 */ /* 0x000fea0003800200 */
.L_x_756:
[----:B------:R-:W-:Y:S04]  /*6000*/  BSSY.RECONVERGENT B0, `(.L_x_758) ;  /* 0x000001c000007945 */ /* 0x000fe80003800200 */
[----:B------:R-:W-:Y:S05]  /*6010*/  @P0 BRA `(.L_x_759) ;  /* 0x0000000000680947 */ /* 0x000fea0003800000 */
[----:B-1----:R-:W1:Y:S08]  /*6020*/  LDC.64 R48, c[0x0][0x3f8] ;  /* 0x0000fe00ff307b82 */ /* 0x002e700000000a00 */
[----:B--2---:R-:W2:Y:S01]  /*6030*/  LDC.64 R50, c[0x0][0x3d8] ;  /* 0x0000f600ff327b82 */ /* 0x004ea20000000a00 */
        /* <DEDUP_REMOVED lines=24> */
.L_x_759:
[----:B------:R-:W-:Y:S05]  /*61c0*/  BSYNC.RECONVERGENT B0 ;  /* 0x0000000000007941 */ /* 0x000fea0003800200 */
.L_x_758:
[----:B------:R-:W-:Y:S05]  /*61d0*/  @!P2 BRA `(.L_x_760) ;  /* 0x000000080090a947 */ /* 0x000fea0003800000 */
[----:B----4-:R-:W4:Y:S01]  /*61e0*/  LDC.64 R52, c[0x0][0x3d0] ;  /* 0x0000f400ff347b82 */ /* 0x010f220000000a00 */
[----:B------:R-:W-:Y:S02]  /*61f0*/  LOP3.LUT R45, R32, 0x1, RZ, 0xc0, !PT ;  /* 0x00000001202d7812 */ /* 0x000fe400078ec0ff */
[----:B------:R-:W-:-:S03]  /*6200*/  ISETP.GE.U32.AND P2, PT, R2, 0x8, PT ;  /* 0x000000080200780c */ /* 0x000fc60003f46070 */
[----:B------:R-:W-:-:S04]  /*6210*/  IMAD R47, R45, R0, RZ ;  /* 0x000000002d2f7224 */ /* 0x000fc800078e02ff */
[----:B------:R-:W-:-:S05]  /*6220*/  IMAD R44, R47, R2, RZ ;  /* 0x000000022f2c7224 */ /* 0x000fca00078e02ff */
[----:B------:R-:W-:-:S05]  /*6230*/  SHF.L.U32 R45, R44, 0x1, RZ ;  /* 0x000000012c2d7819 */ /* 0x000fca00000006ff */
[----:B----4-:R-:W-:Y:S01]  /*6240*/  IMAD.WIDE R52, R45, 0x4, R52 ;  /* 0x000000042d347825 */ /* 0x010fe200078e0234 */
[----:B------:R-:W-:Y:S06]  /*6250*/  @P1 BRA `(.L_x_761) ;  /* 0x0000000000501947 */ /* 0x000fec0003800000 */
[----:B------:R-:W4:Y:S01]  /*6260*/  LDC.64 R44, c[0x0][0x3c8] ;  /* 0x0000f200ff2c7b82 */ /* 0x000f220000000a00 */
[----:B-1----:R-:W-:Y:S01]  /*6270*/  LOP3.LUT P0, R48, R32, 0x2, RZ, 0xc0, !PT ;  /* 0x0000000220307812 */ /* 0x002fe2000780c0ff */
[----:B------:R-:W-:Y:S01]  /*6280*/  IMAD R49, R0, UR10, R77 ;  /* 0x0000000a00317c24 */ /* 0x000fe2000f8e024d */
        /* <DEDUP_REMOVED lines=12> */
.L_x_762:
[----:B----4-:R-:W4:Y:S04]  /*6350*/  LDG.E.STRONG.GPU R46, desc[UR8][R44.64] ;  /* 0x000000082c2e7981 */ /* 0x010f28000c1ef900 */
[----:B----4-:R-:W-:Y:S01]  /*6360*/  CCTL.IVALL ;  /* 0x00000000ff00798f */ /* 0x010fe20002000000 */
[----:B------:R-:W-:Y:S05]  /*6370*/  YIELD ;  /* 0x0000000000007946 */ /* 0x000fea0003800000 */
[----:B------:R-:W-:-:S13]  /*6380*/  ISETP.NE.AND P0, PT, R46, R51, PT ;  /* 0x000000332e00720c */ /* 0x000fda0003f05270 */
[----:B------:R-:W-:Y:S05]  /*6390*/  @P0 BRA `(.L_x_762) ;  /* 0xfffffffc00ec0947 */ /* 0x000fea000383ffff */
.L_x_761:
[----:B------:R-:W-:Y:S05]  /*63a0*/  WARPSYNC.ALL ;  /* 0x0000000000007948 */ /* 0x000fea0003800000 */
[----:B------:R-:W-:Y:S01]  /*63b0*/  BAR.SYNC.DEFER_BLOCKING 0x0 ;  /* 0x0000000000007b1d */ /* 0x000fe20000010000 */
[----:B--2---:R-:W-:-:S05]  /*63c0*/  HFMA2 R50, -RZ, RZ, 0, 0 ;  /* 0x00000000ff327431 */ /* 0x004fca00000001ff */
        /* <DEDUP_REMOVED lines=9> */
[----:B------:R-:W-:Y:S02]  /*6460*/  MOV R59, R34 ;  /* 0x00000022003b7202 */ /* 0x000fe40000000f00 */
[----:B------:R-:W-:-:S07]  /*6470*/  MOV R67, R76 ;  /* 0x0000004c00437202 */ /* 0x000fce0000000f00 */
.L_x_764:
[----:B------:R-:W-:Y:S02]  /*6480*/  ISETP.EQ.OR P4, PT, RZ, UR6, P1 ;  /* 0x00000006ff007c0c */ /* 0x000fe40008f82670 */
[C---:B----4-:R-:W-:Y:S02]  /*6490*/  IADD3 R44, PT, PT, R71.reuse, 0x1, RZ ;  /* 0x00000001472c7810 */ /* 0x050fe40007ffe0ff */
        /* <DEDUP_REMOVED lines=11> */
[----:B------:R-:W4:Y:S04]  /*6550*/  @!P0 LDG.E.64 R48, desc[UR8][R48.64] ;  /* 0x0000000830308981 */ /* 0x000f28000c1e1b00 */
[----:B------:R-:W5:Y:S01]  /*6560*/  @!P2 LDG.E.64 R50, desc[UR8][R50.64] ;  /* 0x000000083232a981 */ /* 0x000f62000c1e1b00 */
[----:B------:R-:W-:Y:S01]  /*6570*/  IADD3 R54, PT, PT, R71, 0x4, RZ ;  /* 0x0000000447367810 */ /* 0x000fe20007ffe0ff */
[----:B0--3--:R-:W-:Y:S01]  /*6580*/  @!P4 FADD.FTZ R42, R42, R44 ;  /* 0x0000002c2a2ac221 */ /* 0x009fe20000010000 */
[----:B------:R-:W-:-:S02]  /*6590*/  @!P4 FADD.FTZ R43, R43, R45 ;  /* 0x0000002d2b2bc221 */ /* 0x000fc40000010000 */
[----:B------:R-:W-:Y:S02]  /*65a0*/  ISETP.EQ.OR P4, PT, R54, UR10, P1 ;  /* 0x0000000a36007c0c */ /* 0x000fe40008f82670 */
[----:B------:R-:W-:Y:S01]  /*65b0*/  IADD3 R54, PT, PT, R71, 0x5, RZ ;  /* 0x0000000547367810 */ /* 0x000fe20007ffe0ff */
[----:B--2---:R-:W-:Y:S01]  /*65c0*/  @!P5 FADD.FTZ R42, R42, R46 ;  /* 0x0000002e2a2ad221 */ /* 0x004fe20000010000 */
[----:B------:R-:W-:Y:S01]  /*65d0*/  @!P5 FADD.FTZ R43, R43, R47 ;  /* 0x0000002f2b2bd221 */ /* 0x000fe20000010000 */
[----:B------:R-:W-:Y:S02]  /*65e0*/  IADD3 R44, PT, PT, R71, 0x6, RZ ;  /* 0x00000006472c7810 */ /* 0x000fe40007ffe0ff */
[----:B------:R-:W-:Y:S01]  /*65f0*/  ISETP.EQ.OR P5, PT, R54, UR10, P1 ;  /* 0x0000000a36007c0c */ /* 0x000fe20008fa2670 */
[----:B----4-:R-:W-:Y:S01]  /*6600*/  @!P0 FADD.FTZ R42, R42, R48 ;  /* 0x000000302a2a8221 */ /* 0x010fe20000010000 */
[----:B------:R-:W-:Y:S01]  /*6610*/  @!P0 FADD.FTZ R43, R43, R49 ;  /* 0x000000312b2b8221 */ /* 0x000fe20000010000 */
[----:B------:R-:W-:-:S02]  /*6620*/  ISETP.EQ.OR P0, PT, R44, UR10, P1 ;  /* 0x0000000a2c007c0c */ /* 0x000fc40008f02670 */
[----:B------:R-:W-:Y:S01]  /*6630*/  IADD3 R44, PT, PT, R71, 0x7, RZ ;  /* 0x00000007472c7810 */ /* 0x000fe20007ffe0ff */
[----:B-----5:R-:W-:Y:S01]  /*6640*/  @!P2 FADD.FTZ R42, R42, R50 ;  /* 0x000000322a2aa221 */ /* 0x020fe20000010000 */
        /* <DEDUP_REMOVED lines=30> */
[----:B------:R-:W-:-:S07]  /*6830*/  MOV R50, R78 ;  /* 0x0000004e00327202 */ /* 0x000fce0000000f00 */
.L_x_763:
        /* <DEDUP_REMOVED lines=25> */
[----:B-1----:R-:W-:-:S06]  /*69d0*/  @!P5 IMAD.WIDE.U32 R48, R51, 0x8, R52 ;  /* 0x000000083330d825 */ /* 0x002fcc00078e0034 */
        /* <DEDUP_REMOVED lines=8> */
.L_x_765:
        /* <DEDUP_REMOVED lines=18> */
.L_x_766:
        /* <DEDUP_REMOVED lines=9> */
.L_x_767:
[----:B------:R-:W-:Y:S05]  /*6c10*/  BSYNC.RECONVERGENT B0 ;  /* 0x0000000000007941 */ /* 0x000fea0003800200 */
.L_x_760:
[----:B------:R-:W5:Y:S01]  /*6c20*/  S2UR UR7, SR_CgaCtaId ;  /* 0x00000000000779c3 */ /* 0x000f620000008800 */
[----:B------:R-:W-:Y:S01]  /*6c30*/  UMOV UR6, 0x400 ;  /* 0x0000040000067882 */ /* 0x000fe20000000000 */
[----:B------:R-:W0:Y:S01]  /*6c40*/  LDCU.64 UR12, c[0x0][0x400] ;  /* 0x00008000ff0c77ac */ /* 0x000e220008000a00 */
[--C-:B----4-:R-:W-:Y:S02]  /*6c50*/  HADD2.F32 R49, -RZ, R30.reuse.H0_H0 ;  /* 0x2000001eff317230 */ /* 0x110fe40000004100 */
[----:B------:R-:W-:Y:S01]  /*6c60*/  HADD2.F32 R51, -RZ, R30.H1_H1 ;  /* 0x3000001eff337230 */ /* 0x000fe20000004100 */
[----:B0-----:R-:W-:Y:S01]  /*6c70*/  ISETP.GE.U32.AND P0, PT, R98, UR12, PT ;  /* 0x0000000c62007c0c */ /* 0x001fe2000bf06070 */
[----:B-----5:R-:W-:-:S03]  /*6c80*/  ULEA UR6, UR7, UR6, 0x18 ;  /* 0x0000000607067291 */ /* 0x020fc6000f8ec0ff */
[----:B------:R-:W-:-:S06]  /*6c90*/  ISETP.GE.AND.EX P0, PT, R5, UR13, PT, P0 ;  /* 0x0000000d05007c0c */ /* 0x000fcc000bf06300 */
[----:B------:R3:W-:Y:S01]  /*6ca0*/  @!P1 STS.64 [UR6+0x50], R42 ;  /* 0x0000502aff009988 */ /* 0x0007e20008000a06 */
[----:B------:R-:W-:Y:S01]  /*6cb0*/  BAR.SYNC.DEFER_BLOCKING 0x0 ;  /* 0x0000000000007b1d */ /* 0x000fe20000010000 */
[----:B------:R-:W-:Y:S01]  /*6cc0*/  ISETP.GE.U32.AND P1, PT, R94, UR12, PT ;  /* 0x0000000c5e007c0c */ /* 0x000fe2000bf26070 */
[----:B---3--:R-:W-:Y:S01]  /*6cd0*/  FADD.FTZ R42, -R36, R51 ;  /* 0x00000033242a7221 */ /* 0x008fe20000010100 */
[--C-:B------:R-:W-:Y:S02]  /*6ce0*/  HADD2.F32 R43, -RZ, R28.reuse.H0_H0 ;  /* 0x2000001cff2b7230 */ /* 0x100fe40000004100 */
[----:B------:R-:W-:Y:S01]  /*6cf0*/  HADD2.F32 R28, -RZ, R28.H1_H1 ;  /* 0x3000001cff1c7230 */ /* 0x000fe20000004100 */
[----:B------:R-:W0:Y:S01]  /*6d00*/  LDS.64 R44, [UR6+0x50] ;  /* 0x00005006ff2c7984 */ /* 0x000e220008000a00 */
[----:B------:R-:W0:Y:S02]  /*6d10*/  LDCU UR6, c[0x0][0x42c] ;  /* 0x00008580ff0677ac */ /* 0x000e240008000800 */
[----:B0-----:R-:W-:Y:S01]  /*6d20*/  FMUL.FTZ R30, R44, UR6 ;  /* 0x000000062c1e7c20 */ /* 0x001fe20008410000 */
[----:B------:R-:W-:Y:S01]  /*6d30*/  FADD.FTZ R44, -R36, R49 ;  /* 0x00000031242c7221 */ /* 0x000fe20000010100 */
[----:B------:R-:W-:-:S03]  /*6d40*/  FMUL.FTZ R47, R45, UR6 ;  /* 0x000000062d2f7c20 */ /* 0x000fc60008410000 */
[-C--:B------:R-:W-:Y:S01]  /*6d50*/  FMUL.FTZ R45, R44, R37.reuse ;  /* 0x000000252c2d7220 */ /* 0x080fe20000410000 */
[----:B------:R-:W-:-:S03]  /*6d60*/  FMUL.FTZ R44, R42, R37 ;  /* 0x000000252a2c7220 */ /* 0x000fc60000410000 */
[C-C-:B------:R-:W-:Y:S01]  /*6d70*/  FFMA.FTZ R55, R30.reuse, R45, R47.reuse ;  /* 0x0000002d1e377223 */ /* 0x140fe2000001002f */
[----:B--2---:R-:W-:Y:S01]  /*6d80*/  FFMA.FTZ R50, R30, R44, R47 ;  /* 0x0000002c1e327223 */ /* 0x004fe2000001002f */
[----:B------:R-:W-:Y:S06]  /*6d90*/  @!P6 BRA `(.L_x_768) ;  /* 0x000000000048e947 */ /* 0x000fec0003800000 */
[----:B------:R-:W-:Y:S01]  /*6da0*/  FFMA.FTZ R42, R40, R45, R38 ;  /* 0x0000002d282a7223 */ /* 0x000fe20000010026 */
[----:B------:R-:W-:-:S03]  /*6db0*/  FFMA.FTZ R44, R41, R44, R39 ;  /* 0x0000002c292c7223 */ /* 0x000fc60000010027 */
[----:B------:R-:W-:Y:S01]  /*6dc0*/  FMUL.FTZ R45, R42, -1.4426950216293334961 ;  /* 0xbfb8aa3b2a2d7820 */ /* 0x000fe20000410000 */
[----:B-1----:R-:W-:-:S05]  /*6dd0*/  FMUL.FTZ R48, R44, -1.4426950216293334961 ;  /* 0xbfb8aa3b2c307820 */ /* 0x002fca0000410000 */
        /* <DEDUP_REMOVED lines=14> */
.L_x_768:
[----:B------:R-:W-:Y:S01]  /*6ec0*/  BSSY.RECONVERGENT B0, `(.L_x_769) ;  /* 0x0000013000007945 */ /* 0x000fe20003800200 */
[----:B------:R-:W-:Y:S01]  /*6ed0*/  FFMA.FTZ R44, R40, R43, -R55 ;  /* 0x0000002b282c7223 */ /* 0x000fe20000010837 */
[----:B------:R-:W-:Y:S02]  /*6ee0*/  HADD2.F32 R51, -RZ, R26.H0_H0 ;  /* 0x2000001aff337230 */ /* 0x000fe40000004100 */
[----:B------:R-:W-:Y:S01]  /*6ef0*/  FFMA.FTZ R28, R41, R28, -R50 ;  /* 0x0000001c291c7223 */ /* 0x000fe20000010832 */
[----:B------:R-:W-:Y:S06]  /*6f00*/  @P0 BRA `(.L_x_770) ;  /* 0x0000000000380947 */ /* 0x000fec0003800000 */
[----:B------:R-:W0:Y:S01]  /*6f10*/  LDCU.64 UR14, c[0x0][0x3f8] ;  /* 0x00007f00ff0e77ac */ /* 0x000e220008000a00 */
[----:B------:R-:W-:Y:S01]  /*6f20*/  MOV R42, R120 ;  /* 0x00000078002a7202 */ /* 0x000fe20000000f00 */
[----:B------:R-:W-:Y:S01]  /*6f30*/  FMUL.FTZ R49, R44, R37 ;  /* 0x000000252c317220 */ /* 0x000fe20000410000 */
[----:B------:R-:W-:Y:S01]  /*6f40*/  MOV R43, R123 ;  /* 0x0000007b002b7202 */ /* 0x000fe20000000f00 */
[----:B------:R-:W2:Y:S01]  /*6f50*/  LDCU.64 UR6, c[0x0][0x380] ;  /* 0x00007000ff0677ac */ /* 0x000ea20008000a00 */
[----:B------:R-:W-:Y:S01]  /*6f60*/  FMUL.FTZ R28, R28, R37 ;  /* 0x000000251c1c7220 */ /* 0x000fe20000410000 */
[----:B0-----:R-:W-:Y:S02]  /*6f70*/  IMAD R45, R5, UR14, RZ ;  /* 0x0000000e052d7c24 */ /* 0x001fe4000f8e02ff */
[----:B------:R-:W-:-:S04]  /*6f80*/  IMAD.WIDE.U32 R42, R98, UR14, R42 ;  /* 0x0000000e622a7c25 */ /* 0x000fc8000f8e002a */
[----:B------:R-:W-:Y:S01]  /*6f90*/  IMAD R45, R98, UR15, R45 ;  /* 0x0000000f622d7c24 */ /* 0x000fe2000f8e022d */
[----:B--2---:R-:W-:-:S04]  /*6fa0*/  LEA R44, P0, R42, UR6, 0x1 ;  /* 0x000000062a2c7c11 */ /* 0x004fc8000f8008ff */
[----:B------:R-:W-:Y:S02]  /*6fb0*/  IADD3 R45, PT, PT, R43, R45, RZ ;  /* 0x0000002d2b2d7210 */ /* 0x000fe40007ffe0ff */
[----:B------:R-:W-:Y:S02]  /*6fc0*/  F2FP.F16.F32.PACK_AB R43, R28, R49 ;  /* 0x000000311c2b723e */ /* 0x000fe400000000ff */
[----:B------:R-:W-:-:S05]  /*6fd0*/  LEA.HI.X R45, R42, UR7, R45, 0x1, P0 ;  /* 0x000000072a2d7c11 */ /* 0x000fca00080f0c2d */
[----:B------:R0:W-:Y:S02]  /*6fe0*/  STG.E desc[UR8][R44.64], R43 ;  /* 0x0000002b2c007986 */ /* 0x0001e4000c101908 */
.L_x_770:
[----:B------:R-:W-:Y:S05]  /*6ff0*/  BSYNC.RECONVERGENT B0 ;  /* 0x0000000000007941 */ /* 0x000fea0003800200 */
.L_x_769:
[----:B0-----:R-:W-:Y:S02]  /*7000*/  HADD2.F32 R45, -RZ, R26.H1_H1 ;  /* 0x3000001aff2d7230 */ /* 0x001fe40000004100 */
[----:B------:R-:W-:Y:S01]  /*7010*/  FADD.FTZ R26, -R36, R51 ;  /* 0x00000033241a7221 */ /* 0x000fe20000010100 */
[----:B------:R-:W-:Y:S01]  /*7020*/  ISETP.GE.U32.AND P0, PT, R93, UR12, PT ;  /* 0x0000000c5d007c0c */ /* 0x000fe2000bf06070 */
[--C-:B------:R-:W-:Y:S01]  /*7030*/  HADD2.F32 R43, -RZ, R24.reuse.H0_H0 ;  /* 0x20000018ff2b7230 */ /* 0x100fe20000004100 */
[----:B------:R-:W-:Y:S01]  /*7040*/  ISETP.GE.AND.EX P1, PT, R7, UR13, PT, P1 ;  /* 0x0000000d07007c0c */ /* 0x000fe2000bf26310 */
[----:B------:R-:W-:Y:S01]  /*7050*/  FMUL.FTZ R49, R26, R37 ;  /* 0x000000251a317220 */ /* 0x000fe20000410000 */
[----:B------:R-:W-:Y:S01]  /*7060*/  FADD.FTZ R26, -R36, R45 ;  /* 0x0000002d241a7221 */ /* 0x000fe20000010100 */
[----:B------:R-:W-:Y:S01]  /*7070*/  ISETP.GE.AND.EX P0, PT, R9, UR13, PT, P0 ;  /* 0x0000000d09007c0c */ /* 0x000fe2000bf06300 */
[----:B------:R-:W-:Y:S02]  /*7080*/  HADD2.F32 R24, -RZ, R24.H1_H1 ;  /* 0x30000018ff187230 */ /* 0x000fe40000004100 */
[----:B------:R-:W-:Y:S01]  /*7090*/  FFMA.FTZ R55, R30, R49, R47 ;  /* 0x000000311e377223 */ /* 0x000fe2000001002f */
[----:B------:R-:W-:-:S02]  /*70a0*/  HADD2.F32 R57, -RZ, R22.H0_H0 ;  /* 0x20000016ff397230 */ /* 0x000fc40000004100 */
[----:B-1----:R-:W-:Y:S01]  /*70b0*/  FMUL.FTZ R48, R26, R37 ;  /* 0x000000251a307220 */ /* 0x002fe20000410000 */
        /* <DEDUP_REMOVED lines=19> */
.L_x_771:
[----:B------:R-:W-:Y:S01]  /*71f0*/  FFMA.FTZ R28, R30, R48, R47 ;  /* 0x000000301e1c7223 */ /* 0x000fe2000001002f */
[----:B------:R-:W-:Y:S01]  /*7200*/  BSSY.RECONVERGENT B0, `(.L_x_772) ;  /* 0x0000014000007945 */ /* 0x000fe20003800200 */
[----:B------:R-:W-:Y:S02]  /*7210*/  HADD2.F32 R51, -RZ, R22.H1_H1 ;  /* 0x30000016ff337230 */ /* 0x000fe40000004100 */
[----:B------:R-:W-:Y:S01]  /*7220*/  FFMA.FTZ R26, R40, R43, -R55 ;  /* 0x0000002b281a7223 */ /* 0x000fe20000010837 */
[----:B------:R-:W-:Y:S01]  /*7230*/  FADD.FTZ R46, -R36, R57 ;  /* 0x00000039242e7221 */ /* 0x000fe20000010100 */
[----:B------:R-:W-:Y:S01]  /*7240*/  FFMA.FTZ R22, R41, R24, -R28 ;  /* 0x0000001829167223 */ /* 0x000fe2000001081c */
        /* <DEDUP_REMOVED lines=15> */
.L_x_773:
[----:B------:R-:W-:Y:S05]  /*7340*/  BSYNC.RECONVERGENT B0 ;  /* 0x0000000000007941 */ /* 0x000fea0003800200 */
.L_x_772:
[----:B0-----:R-:W-:Y:S01]  /*7350*/  FMUL.FTZ R45, R46, R37 ;  /* 0x000000252e2d7220 */ /* 0x001fe20000410000 */
[----:B------:R-:W-:Y:S01]  /*7360*/  FADD.FTZ R22, -R36, R51 ;  /* 0x0000003324167221 */ /* 0x000fe20000010100 */
[--C-:B------:R-:W-:Y:S02]  /*7370*/  HADD2.F32 R43, -RZ, R20.reuse.H0_H0 ;  /* 0x20000014ff2b7230 */ /* 0x100fe40000004100 */
[----:B------:R-:W-:Y:S02]  /*7380*/  HADD2.F32 R20, -RZ, R20.H1_H1 ;  /* 0x30000014ff147230 */ /* 0x000fe40000004100 */
        /* <DEDUP_REMOVED lines=21> */
.L_x_774:
        /* <DEDUP_REMOVED lines=21> */
.L_x_776:
[----:B------:R-:W-:Y:S05]  /*7630*/  BSYNC.RECONVERGENT B0 ;  /* 0x0000000000007941 */ /* 0x000fea0003800200 */
.L_x_775:
[--C-:B0-----:R-:W-:Y:S02]  /*7640*/  HADD2.F32 R45, -RZ, R14.reuse.H1_H1 ;  /* 0x3000000eff2d7230 */ /* 0x101fe40000004100 */
[C---:B------:R-:W-:Y:S01]  /*7650*/  FADD.FTZ R70, -R36.reuse, R51 ;  /* 0x0000003324467221 */ /* 0x040fe20000010100 */
[----:B------:R-:W-:Y:S02]  /*7660*/  HADD2.F32 R43, -RZ, R14.H0_H0 ;  /* 0x2000000eff2b7230 */ /* 0x000fe40000004100 */
[C---:B------:R-:W-:Y:S01]  /*7670*/  FADD.FTZ R72, -R36.reuse, R49 ;  /* 0x0000003124487221 */ /* 0x040fe20000010100 */
[----:B------:R-:W-:Y:S02]  /*7680*/  HADD2.F32 R53, -RZ, R115.H0_H0 ;  /* 0x20000073ff357230 */ /* 0x000fe40000004100 */
[----:B------:R-:W-:Y:S01]  /*7690*/  FADD.FTZ R42, -R36, R45 ;  /* 0x0000002d242a7221 */ /* 0x000fe20000010100 */
[----:B------:R-:W-:Y:S01]  /*76a0*/  HADD2.F32 R63, -RZ, R101.H0_H0 ;  /* 0x20000065ff3f7230 */ /* 0x000fe20000004100 */
[----:B------:R-:W-:Y:S01]  /*76b0*/  ISETP.GE.U32.AND P0, PT, R92, UR12, PT ;  /* 0x0000000c5c007c0c */ /* 0x000fe2000bf06070 */
[----:B------:R-:W-:Y:S01]  /*76c0*/  HADD2.F32 R65, -RZ, R103.H0_H0 ;  /* 0x20000067ff417230 */ /* 0x000fe20000004100 */
[----:B------:R-:W-:Y:S01]  /*76d0*/  ISETP.GE.U32.AND P5, PT, R91, UR12, PT ;  /* 0x0000000c5b007c0c */ /* 0x000fe2000bfa6070 */
[----:B------:R-:W-:-:S02]  /*76e0*/  HADD2.F32 R71, -RZ, R107.H0_H0 ;  /* 0x2000006bff477230 */ /* 0x000fc40000004100 */
[----:B------:R-:W-:Y:S01]  /*76f0*/  FMUL.FTZ R45, R70, R37 ;  /* 0x00000025462d7220 */ /* 0x000fe20000410000 */
[----:B------:R-:W-:Y:S02]  /*7700*/  HADD2.F32 R73, -RZ, R109.H0_H0 ;  /* 0x2000006dff497230 */ /* 0x000fe40000004100 */
[C---:B------:R-:W-:Y:S01]  /*7710*/  FADD.FTZ R44, -R36.reuse, R43 ;  /* 0x0000002b242c7221 */ /* 0x040fe20000010100 */
[----:B------:R-:W-:Y:S02]  /*7720*/  HADD2.F32 R75, -RZ, R111.H0_H0 ;  /* 0x2000006fff4b7230 */ /* 0x000fe40000004100 */
[C---:B------:R-:W-:Y:S01]  /*7730*/  FADD.FTZ R68, -R36.reuse, R53 ;  /* 0x0000003524447221 */ /* 0x040fe20000010100 */
[----:B------:R-:W-:Y:S02]  /*7740*/  HADD2.F32 R119, -RZ, R113.H0_H0 ;  /* 0x20000071ff777230 */ /* 0x000fe40000004100 */
[----:B------:R-:W-:Y:S01]  /*7750*/  FADD.FTZ R56, -R36, R63 ;  /* 0x0000003f24387221 */ /* 0x000fe20000010100 */
[----:B------:R-:W-:-:S02]  /*7760*/  HADD2.F32 R115, -RZ, R115.H1_H1 ;  /* 0x30000073ff737230 */ /* 0x000fc40000004100 */
[C---:B------:R-:W-:Y:S01]  /*7770*/  FADD.FTZ R20, -R36.reuse, R71 ;  /* 0x0000004724147221 */ /* 0x040fe20000010100 */
[--C-:B------:R-:W-:Y:S02]  /*7780*/  HADD2.F32 R55, -RZ, R10.reuse.H0_H0 ;  /* 0x2000000aff377230 */ /* 0x100fe40000004100 */
[C---:B------:R-:W-:Y:S01]  /*7790*/  FADD.FTZ R24, -R36.reuse, R73 ;  /* 0x0000004924187221 */ /* 0x040fe20000010100 */
[----:B------:R-:W-:Y:S02]  /*77a0*/  HADD2.F32 R57, -RZ, R10.H1_H1 ;  /* 0x3000000aff397230 */ /* 0x000fe40000004100 */
[C---:B------:R-:W-:Y:S01]  /*77b0*/  FADD.FTZ R66, -R36.reuse, R115 ;  /* 0x0000007324427221 */ /* 0x040fe20000010100 */
[--C-:B------:R-:W-:Y:S02]  /*77c0*/  HADD2.F32 R59, -RZ, R6.reuse.H0_H0 ;  /* 0x20000006ff3b7230 */ /* 0x100fe40000004100 */
[----:B------:R-:W-:Y:S01]  /*77d0*/  FADD.FTZ R60, -R36, R55 ;  /* 0x00000037243c7221 */ /* 0x000fe20000010100 */
[----:B------:R-:W-:-:S02]  /*77e0*/  HADD2.F32 R61, -RZ, R6.H1_H1 ;  /* 0x30000006ff3d7230 */ /* 0x000fc40000004100 */
[C---:B------:R-:W-:Y:S01]  /*77f0*/  FADD.FTZ R62, -R36.reuse, R57 ;  /* 0x00000039243e7221 */ /* 0x040fe20000010100 */
[----:B------:R-:W-:Y:S02]  /*7800*/  HADD2.F32 R101, -RZ, R101.H1_H1 ;  /* 0x30000065ff657230 */ /* 0x000fe40000004100 */
        /* <DEDUP_REMOVED lines=11> */
[----:B------:R-:W-:Y:S02]  /*78c0*/  HADD2.F32 R111, -RZ, R111.H1_H1 ;  /* 0x3000006fff6f7230 */ /* 0x000fe40000004100 */
[----:B------:R-:W-:Y:S01]  /*78d0*/  FADD.FTZ R18, -R36, R69 ;  /* 0x0000004524127221 */ /* 0x000fe20000010100 */
[----:B------:R-:W-:-:S02]  /*78e0*/  HADD2.F32 R113, -RZ, R113.H1_H1 ;  /* 0x30000071ff717230 */ /* 0x000fc40000004100 */
[C---:B------:R-:W-:Y:S01]  /*78f0*/  FADD.FTZ R22, -R36.reuse, R107 ;  /* 0x0000006b24167221 */ /* 0x040fe20000010100 */
[--C-:B------:R-:W-:Y:S02]  /*7900*/  HADD2.F32 R125, -RZ, R118.reuse.H0_H0 ;  /* 0x20000076ff7d7230 */ /* 0x100fe40000004100 */
[C---:B------:R-:W-:Y:S01]  /*7910*/  FADD.FTZ R26, -R36.reuse, R109 ;  /* 0x0000006d241a7221 */ /* 0x040fe20000010100 */
[----:B------:R-:W-:Y:S02]  /*7920*/  HADD2.F32 R118, -RZ, R118.H1_H1 ;  /* 0x30000076ff767230 */ /* 0x000fe40000004100 */
[C---:B------:R-:W-:Y:S01]  /*7930*/  FADD.FTZ R28, -R36.reuse, R75 ;  /* 0x0000004b241c7221 */ /* 0x040fe20000010100 */
[C---:B------:R-:W-:Y:S01]  /*7940*/  FADD.FTZ R46, -R36.reuse, R111 ;  /* 0x0000006f242e7221 */ /* 0x040fe20000010100 */
[C---:B------:R-:W-:Y:S01]  /*7950*/  FADD.FTZ R48, -R36.reuse, R119 ;  /* 0x0000007724307221 */ /* 0x040fe20000010100 */
[C---:B------:R-:W-:Y:S01]  /*7960*/  FADD.FTZ R50, -R36.reuse, R113 ;  /* 0x0000007124327221 */ /* 0x040fe20000010100 */
[C---:B------:R-:W-:Y:S01]  /*7970*/  FADD.FTZ R52, -R36.reuse, R125 ;  /* 0x0000007d24347221 */ /* 0x040fe20000010100 */
[--C-:B------:R-:W-:Y:S01]  /*7980*/  HADD2.F32 R43, -RZ, R16.reuse.H0_H0 ;  /* 0x20000010ff2b7230 */ /* 0x100fe20000004100 */
[----:B------:R-:W-:Y:S01]  /*7990*/  ISETP.GE.U32.AND P4, PT, R89, UR12, PT ;  /* 0x0000000c59007c0c */ /* 0x000fe2000bf86070 */
[----:B------:R-:W-:Y:S01]  /*79a0*/  FADD.FTZ R36, -R36, R118 ;  /* 0x0000007624247221 */ /* 0x000fe20000010100 */
[----:B------:R-:W-:Y:S01]  /*79b0*/  ISETP.GE.U32.AND P2, PT, R88, UR12, PT ;  /* 0x0000000c58007c0c */ /* 0x000fe2000bf46070 */
[----:B------:R-:W-:Y:S01]  /*79c0*/  HADD2.F32 R16, -RZ, R16.H1_H1 ;  /* 0x30000010ff107230 */ /* 0x000fe20000004100 */
[----:B------:R-:W-:Y:S01]  /*79d0*/  ISETP.GE.U32.AND P1, PT, R87, UR12, PT ;  /* 0x0000000c57007c0c */ /* 0x000fe2000bf26070 */
[----:B------:R-:W-:Y:S01]  /*79e0*/  FFMA.FTZ R59, R30, R45, R47 ;  /* 0x0000002d1e3b7223 */ /* 0x000fe2000001002f */
[----:B------:R-:W-:Y:S01]  /*79f0*/  ISETP.GE.AND.EX P0, PT, R11, UR13, PT, P0 ;  /* 0x0000000d0b007c0c */ /* 0x000fe2000bf06300 */
[----:B------:R-:W-:Y:S01]  /*7a00*/  FMUL.FTZ R106, R72, R37 ;  /* 0x00000025486a7220 */ /* 0x000fe20000410000 */
[----:B------:R-:W-:Y:S01]  /*7a10*/  ISETP.GE.AND.EX P5, PT, R13, UR13, PT, P5 ;  /* 0x0000000d0d007c0c */ /* 0x000fe2000bfa6350 */
[----:B------:R-:W-:-:S12]  /*7a20*/  @!P6 BRA `(.L_x_777) ;  /* 0x000000000048e947 */ /* 0x000fd80003800000 */
        /* <DEDUP_REMOVED lines=18> */
.L_x_777:
        /* <DEDUP_REMOVED lines=21> */
.L_x_779:
[----:B------:R-:W-:Y:S05]  /*7ca0*/  BSYNC.RECONVERGENT B0 ;  /* 0x0000000000007941 */ /* 0x000fea0003800200 */
.L_x_778:
        /* <DEDUP_REMOVED lines=23> */
.L_x_780:
        /* <DEDUP_REMOVED lines=18> */
.L_x_782:
[----:B------:R-:W-:Y:S05]  /*7f40*/  BSYNC.RECONVERGENT B0 ;  /* 0x0000000000007941 */ /* 0x000fea0003800200 */
.L_x_781:
        /* <DEDUP_REMOVED lines=23> */
.L_x_783:
[----:B------:R-:W-:Y:S04]  /*80c0*/  BSSY.RECONVERGENT B0, `(.L_x_784) ;  /* 0x0000014000007945 */ /* 0x000fe80003800200 */
[----:B------:R-:W-:Y:S05]  /*80d0*/  @P3 BRA `(.L_x_785) ;  /* 0x0000000000483947 */ /* 0x000fea0003800000 */
[----:B------:R-:W0:Y:S01]  /*80e0*/  LDCU.64 UR6, c[0x0][0x3f8] ;  /* 0x00007f00ff0677ac */ /* 0x000e220008000a00 */
[C-C-:B------:R-:W-:Y:S01]  /*80f0*/  FFMA.FTZ R45, R30.reuse, R55, R47.reuse ;  /* 0x000000371e2d7223 */ /* 0x140fe2000001002f */
[----:B------:R-:W-:Y:S01]  /*8100*/  MOV R42, R120 ;  /* 0x00000078002a7202 */ /* 0x000fe20000000f00 */
[----:B------:R-:W-:Y:S01]  /*8110*/  FFMA.FTZ R16, R30, R66, R47 ;  /* 0x000000421e107223 */ /* 0x000fe2000001002f */
[----:B------:R-:W1:Y:S01]  /*8120*/  LDCU.64 UR14, c[0x0][0x380] ;  /* 0x00007000ff0e77ac */ /* 0x000e620008000a00 */
[----:B------:R-:W-:Y:S01]  /*8130*/  FFMA.FTZ R12, R40, R43, -R45 ;  /* 0x0000002b280c7223 */ /* 0x000fe2000001082d */
[----:B------:R-:W-:Y:S01]  /*8140*/  MOV R43, R123 ;  /* 0x0000007b002b7202 */ /* 0x000fe20000000f00 */
[----:B------:R-:W-:Y:S02]  /*8150*/  FFMA.FTZ R16, R41, R116, -R16 ;  /* 0x0000007429107223 */ /* 0x000fe40000010810 */
[-C--:B------:R-:W-:Y:S02]  /*8160*/  FMUL.FTZ R49, R12, R37.reuse ;  /* 0x000000250c317220 */ /* 0x080fe40000410000 */
        /* <DEDUP_REMOVED lines=9> */
.L_x_785:
[----:B------:R-:W-:Y:S05]  /*8200*/  BSYNC.RECONVERGENT B0 ;  /* 0x0000000000007941 */ /* 0x000fea0003800200 */
.L_x_784:
[----:B------:R-:W-:Y:S01]  /*8210*/  UISETP.NE.AND UP0, UPT, UR11, URZ, UPT ;  /* 0x000000ff0b00728c */ /* 0x000fe2000bf05270 */
[-C--:B0-----:R-:W-:Y:S01]  /*8220*/  FMUL.FTZ R45, R60, R37.reuse ;  /* 0x000000253c2d7220 */ /* 0x081fe20000410000 */
[----:B------:R-:W-:Y:S01]  /*8230*/  FMUL.FTZ R62, R62, R37 ;  /* 0x000000253e3e7220 */ /* 0x000fe20000410000 */
[--C-:B------:R-:W-:Y:S01]  /*8240*/  HADD2.F32 R43, -RZ, R8.reuse.H0_H0 ;  /* 0x20000008ff2b7230 */ /* 0x100fe20000004100 */
[----:B------:R-:W-:Y:S01]  /*8250*/  ISETP.GE.AND.EX P4, PT, R17, UR13, PT, P4 ;  /* 0x0000000d11007c0c */ /* 0x000fe2000bf86340 */
[C-C-:B------:R-:W-:Y:S01]  /*8260*/  FFMA.FTZ R55, R30.reuse, R45, R47.reuse ;  /* 0x0000002d1e377223 */ /* 0x140fe2000001002f */
[----:B------:R-:W-:Y:S01]  /*8270*/  ISETP.GE.AND.EX P2, PT, R19, UR13, PT, P2 ;  /* 0x0000000d13007c0c */ /* 0x000fe2000bf46320 */
[----:B------:R-:W-:Y:S01]  /*8280*/  FFMA.FTZ R60, R30, R62, R47 ;  /* 0x0000003e1e3c7223 */ /* 0x000fe2000001002f */
        /* <DEDUP_REMOVED lines=21> */
.L_x_786:
[----:B------:R-:W-:Y:S01]  /*83e0*/  BSSY.RECONVERGENT B0, `(.L_x_787) ;  /* 0x0000013000007945 */ /* 0x000fe20003800200 */
        /* <DEDUP_REMOVED lines=18> */
.L_x_788:
[----:B------:R-:W-:Y:S05]  /*8510*/  BSYNC.RECONVERGENT B0 ;  /* 0x0000000000007941 */ /* 0x000fea0003800200 */
.L_x_787:
[--C-:B0-----:R-:W-:Y:S02]  /*8520*/  HADD2.F32 R43, -RZ, R100.reuse.H0_H0 ;  /* 0x20000064ff2b7230 */ /* 0x101fe40000004100 */
[----:B------:R-:W-:Y:S01]  /*8530*/  FFMA.FTZ R53, R30, R51, R47 ;  /* 0x000000331e357223 */ /* 0x000fe2000001002f */
[----:B------:R-:W-:Y:S02]  /*8540*/  HADD2.F32 R100, -RZ, R100.H1_H1 ;  /* 0x30000064ff647230 */ /* 0x000fe40000004100 */
        /* <DEDUP_REMOVED lines=20> */
.L_x_789:
        /* <DEDUP_REMOVED lines=21> */
.L_x_791:
[----:B------:R-:W-:Y:S05]  /*87e0*/  BSYNC.RECONVERGENT B0 ;  /* 0x0000000000007941 */ /* 0x000fea0003800200 */
.L_x_790:
[--C-:B0-----:R-:W-:Y:S02]  /*87f0*/  HADD2.F32 R43, -RZ, R102.reuse.H0_H0 ;  /* 0x20000066ff2b7230 */ /* 0x101fe40000004100 */
[C-C-:B------:R-:W-:Y:S01]  /*8800*/  FFMA.FTZ R53, R30.reuse, R51, R47.reuse ;  /* 0x000000331e357223 */ /* 0x140fe2000001002f */
[----:B------:R-:W-:Y:S01]  /*8810*/  FFMA.FTZ R54, R30, R58, R47 ;  /* 0x0000003a1e367223 */ /* 0x000fe2000001002f */
        /* <DEDUP_REMOVED lines=20> */
.L_x_792:
        /* <DEDUP_REMOVED lines=18> */
.L_x_794:
[----:B------:R-:W-:Y:S05]  /*8a80*/  BSYNC.RECONVERGENT B0 ;  /* 0x0000000000007941 */ /* 0x000fea0003800200 */
.L_x_793:
        /* <DEDUP_REMOVED lines=32> */
[--C-:B------:R-:W-:Y:S01]  /*8c90*/  FFMA.FTZ R49, R30, R52, R47.reuse ;  /* 0x000000341e317223 */ /* 0x100fe2000001002f */
[--C-:B------:R-:W-:Y:S01]  /*8ca0*/  HADD2.F32 R43, -RZ, R104.reuse.H0_H0 ;  /* 0x20000068ff2b7230 */ /* 0x100fe20000004100 */
[----:B------:R-:W-:Y:S01]  /*8cb0*/  ISETP.GE.U32.AND P3, PT, R80, UR12, PT ;  /* 0x0000000c50007c0c */ /* 0x000fe2000bf66070 */
[----:B------:R-:W-:Y:S01]  /*8cc0*/  FFMA.FTZ R30, R30, R36, R47 ;  /* 0x000000241e1e7223 */ /* 0x000fe2000001002f */
[----:B------:R-:W-:Y:S01]  /*8cd0*/  ISETP.GE.AND.EX P2, PT, R23, UR13, PT, P2 ;  /* 0x0000000d17007c0c */ /* 0x000fe2000bf46320 */
[----:B------:R-:W-:Y:S01]  /*8ce0*/  HADD2.F32 R104, -RZ, R104.H1_H1 ;  /* 0x30000068ff687230 */ /* 0x000fe20000004100 */
[----:B------:R-:W-:-:S02]  /*8cf0*/  ISETP.GE.AND.EX P1, PT, R25, UR13, PT, P1 ;  /* 0x0000000d19007c0c */ /* 0x000fc4000bf26310 */
[----:B------:R-:W-:Y:S02]  /*8d00*/  ISETP.GE.AND.EX P0, PT, R27, UR13, PT, P0 ;  /* 0x0000000d1b007c0c */ /* 0x000fe4000bf06300 */
[----:B------:R-:W-:Y:S02]  /*8d10*/  ISETP.GE.AND.EX P6, PT, R29, UR13, PT, P6 ;  /* 0x0000000d1d007c0c */ /* 0x000fe4000bfc6360 */
[----:B------:R-:W-:Y:S02]  /*8d20*/  ISETP.GE.AND.EX P4, PT, R31, UR13, PT, P4 ;  /* 0x0000000d1f007c0c */ /* 0x000fe4000bf86340 */
        /* <DEDUP_REMOVED lines=20> */
.L_x_795:
        /* <DEDUP_REMOVED lines=9> */
[----:B------:R-:W-:-:S05]  /*8f00*/  FMUL.FTZ R47, R60, R37 ;  /* 0x000000253c2f7220 */ /* 0x000fca0000410000 */
        /* <DEDUP_REMOVED lines=8> */
.L_x_797:
[----:B------:R-:W-:Y:S05]  /*8f90*/  BSYNC.RECONVERGENT B0 ;  /* 0x0000000000007941 */ /* 0x000fea0003800200 */
.L_x_796:
        /* <DEDUP_REMOVED lines=21> */
.L_x_798:
[----:B------:R-:W-:Y:S01]  /*90f0*/  BSSY.RECONVERGENT B0, `(.L_x_799) ;  /* 0x0000012000007945 */ /* 0x000fe20003800200 */
[----:B------:R-:W-:Y:S01]  /*9100*/  FFMA.FTZ R14, R40, R42, -R59 ;  /* 0x0000002a280e7223 */ /* 0x000fe2000001083b */
[----:B------:R-:W-:Y:S02]  /*9110*/  FFMA.FTZ R16, R41, R105, -R16 ;  /* 0x0000006929107223 */ /* 0x000fe40000010810 */
[----:B------:R-:W-:Y:S05]  /*9120*/  @P1 BRA `(.L_x_800) ;  /* 0x0000000000381947 */ /* 0x000fea0003800000 */
[----:B------:R-:W1:Y:S01]  /*9130*/  LDCU.64 UR6, c[0x0][0x3f8] ;  /* 0x00007f00ff0677ac */ /* 0x000e620008000a00 */
[----:B------:R-:W-:Y:S01]  /*9140*/  MOV R42, R120 ;  /* 0x00000078002a7202 */ /* 0x000fe20000000f00 */
[----:B0-----:R-:W-:Y:S01]  /*9150*/  FMUL.FTZ R47, R14, R37 ;  /* 0x000000250e2f7220 */ /* 0x001fe20000410000 */
[----:B------:R-:W-:Y:S01]  /*9160*/  MOV R43, R123 ;  /* 0x0000007b002b7202 */ /* 0x000fe20000000f00 */
[----:B------:R-:W0:Y:S01]  /*9170*/  LDCU.64 UR14, c[0x0][0x380] ;  /* 0x00007000ff0e77ac */ /* 0x000e220008000a00 */
[----:B------:R-:W-:Y:S01]  /*9180*/  FMUL.FTZ R14, R16, R37 ;  /* 0x00000025100e7220 */ /* 0x000fe20000410000 */
[----:B-1----:R-:W-:Y:S02]  /*9190*/  IMAD R18, R25, UR6, RZ ;  /* 0x0000000619127c24 */ /* 0x002fe4000f8e02ff */
[----:B------:R-:W-:-:S04]  /*91a0*/  IMAD.WIDE.U32 R42, R85, UR6, R42 ;  /* 0x00000006552a7c25 */ /* 0x000fc8000f8e002a */
[----:B------:R-:W-:Y:S01]  /*91b0*/  IMAD R45, R85, UR7, R18 ;  /* 0x00000007552d7c24 */ /* 0x000fe2000f8e0212 */
[----:B0-----:R-:W-:-:S04]  /*91c0*/  LEA R44, P1, R42, UR14, 0x1 ;  /* 0x0000000e2a2c7c11 */ /* 0x001fc8000f8208ff */
[----:B------:R-:W-:Y:S02]  /*91d0*/  IADD3 R45, PT, PT, R43, R45, RZ ;  /* 0x0000002d2b2d7210 */ /* 0x000fe40007ffe0ff */
[----:B------:R-:W-:Y:S02]  /*91e0*/  F2FP.F16.F32.PACK_AB R43, R14, R47 ;  /* 0x0000002f0e2b723e */ /* 0x000fe400000000ff */
[----:B------:R-:W-:-:S05]  /*91f0*/  LEA.HI.X R45, R42, UR15, R45, 0x1, P1 ;  /* 0x0000000f2a2d7c11 */ /* 0x000fca00088f0c2d */
[----:B------:R1:W-:Y:S02]  /*9200*/  STG.E desc[UR8][R44.64], R43 ;  /* 0x0000002b2c007986 */ /* 0x0003e4000c101908 */
.L_x_800:
[----:B------:R-:W-:Y:S05]  /*9210*/  BSYNC.RECONVERGENT B0 ;  /* 0x0000000000007941 */ /* 0x000fea0003800200 */
.L_x_799:
[--C-:B------:R-:W-:Y:S02]  /*9220*/  HADD2.F32 R14, -RZ, R108.reuse.H0_H0 ;  /* 0x2000006cff0e7230 */ /* 0x100fe40000004100 */
[----:B------:R-:W-:Y:S01]  /*9230*/  HADD2.F32 R108, -RZ, R108.H1_H1 ;  /* 0x3000006cff6c7230 */ /* 0x000fe20000004100 */
[----:B------:R-:W-:Y:S06]  /*9240*/  BRA.U !UP0, `(.L_x_801) ;  /* 0x0000000108487547 */ /* 0x000fec000b800000 */
[----:B------:R-:W-:Y:S01]  /*9250*/  FFMA.FTZ R20, R40, R20, R38 ;  /* 0x0000001428147223 */ /* 0x000fe20000010026 */
[----:B------:R-:W-:-:S03]  /*9260*/  FFMA.FTZ R22, R41, R22, R39 ;  /* 0x0000001629167223 */ /* 0x000fc60000010027 */
[----:B------:R-:W-:Y:S01]  /*9270*/  FMUL.FTZ R16, R20, -1.4426950216293334961 ;  /* 0xbfb8aa3b14107820 */ /* 0x000fe20000410000 */
[----:B------:R-:W-:-:S05]  /*9280*/  FMUL.FTZ R42, R22, -1.4426950216293334961 ;  /* 0xbfb8aa3b162a7820 */ /* 0x000fca0000410000 */
[----:B------:R-:W2:Y:S08]  /*9290*/  MUFU.EX2 R16, R16 ;  /* 0x0000001000107308 */ /* 0x000eb00000000800 */
[----:B------:R-:W0:Y:S01]  /*92a0*/  MUFU.EX2 R42, R42 ;  /* 0x0000002a002a7308 */ /* 0x000e220000000800 */
[----:B--2---:R-:W-:-:S07]  /*92b0*/  FADD.FTZ R18, R16, 1 ;  /* 0x3f80000010127421 */ /* 0x004fce0000010000 */
[----:B-1----:R-:W1:Y:S01]  /*92c0*/  MUFU.RCP R43, R18 ;  /* 0x00000012002b7308 */ /* 0x002e620000001000 */
[----:B0-----:R-:W-:-:S07]  /*92d0*/  FADD.FTZ R44, R42, 1 ;  /* 0x3f8000002a2c7421 */ /* 0x001fce0000010000 */
[----:B------:R-:W0:Y:S01]  /*92e0*/  MUFU.RCP R45, R44 ;  /* 0x0000002c002d7308 */ /* 0x000e220000001000 */
[----:B-1----:R-:W-:Y:S01]  /*92f0*/  FADD.FTZ R47, -R43, 1 ;  /* 0x3f8000002b2f7421 */ /* 0x002fe20000010100 */
[----:B------:R-:W-:-:S03]  /*9300*/  FMUL.FTZ R14, R14, R43 ;  /* 0x0000002b0e0e7220 */ /* 0x000fc60000410000 */
[----:B------:R-:W-:Y:S01]  /*9310*/  FFMA.FTZ R47, R20, R47, 1 ;  /* 0x3f800000142f7423 */ /* 0x000fe2000001002f */
[----:B0-----:R-:W-:Y:S01]  /*9320*/  FADD.FTZ R59, -R45, 1 ;  /* 0x3f8000002d3b7421 */ /* 0x001fe20000010100 */
[----:B------:R-:W-:Y:S02]  /*9330*/  FMUL.FTZ R108, R108, R45 ;  /* 0x0000002d6c6c7220 */ /* 0x000fe40000410000 */
[----:B------:R-:W-:Y:S01]  /*9340*/  FMUL.FTZ R14, R14, R47 ;  /* 0x0000002f0e0e7220 */ /* 0x000fe20000410000 */
[----:B------:R-:W-:-:S04]  /*9350*/  FFMA.FTZ R59, R22, R59, 1 ;  /* 0x3f800000163b7423 */ /* 0x000fc8000001003b */
[----:B------:R-:W-:-:S07]  /*9360*/  FMUL.FTZ R108, R108, R59 ;  /* 0x0000003b6c6c7220 */ /* 0x000fce0000410000 */
.L_x_801:
[----:B------:R-:W-:Y:S01]  /*9370*/  BSSY.RECONVERGENT B0, `(.L_x_802) ;  /* 0x0000012000007945 */ /* 0x000fe20003800200 */
[----:B------:R-:W-:Y:S01]  /*9380*/  FFMA.FTZ R14, R40, R14, -R57 ;  /* 0x0000000e280e7223 */ /* 0x000fe20000010839 */
[----:B------:R-:W-:Y:S02]  /*9390*/  FFMA.FTZ R12, R41, R108, -R12 ;  /* 0x0000006c290c7223 */ /* 0x000fe4000001080c */
[----:B------:R-:W-:Y:S05]  /*93a0*/  @P0 BRA `(.L_x_803) ;  /* 0x0000000000380947 */ /* 0x000fea0003800000 */
[----:B------:R-:W2:Y:S01]  /*93b0*/  LDCU.64 UR6, c[0x0][0x3f8] ;  /* 0x00007f00ff0677ac */ /* 0x000ea20008000a00 */
[----:B------:R-:W-:Y:S01]  /*93c0*/  MOV R42, R120 ;  /* 0x00000078002a7202 */ /* 0x000fe20000000f00 */
[----:B0-----:R-:W-:Y:S01]  /*93d0*/  FMUL.FTZ R47, R14, R37 ;  /* 0x000000250e2f7220 */ /* 0x001fe20000410000 */
[----:B-1----:R-:W-:Y:S01]  /*93e0*/  MOV R43, R123 ;  /* 0x0000007b002b7202 */ /* 0x002fe20000000f00 */
[----:B------:R-:W0:Y:S01]  /*93f0*/  LDCU.64 UR14, c[0x0][0x380] ;  /* 0x00007000ff0e77ac */ /* 0x000e220008000a00 */
[----:B------:R-:W-:Y:S01]  /*9400*/  FMUL.FTZ R12, R12, R37 ;  /* 0x000000250c0c7220 */ /* 0x000fe20000410000 */
[----:B--2---:R-:W-:Y:S02]  /*9410*/  IMAD R45, R27, UR6, RZ ;  /* 0x000000061b2d7c24 */ /* 0x004fe4000f8e02ff */
[----:B------:R-:W-:-:S04]  /*9420*/  IMAD.WIDE.U32 R42, R84, UR6, R42 ;  /* 0x00000006542a7c25 */ /* 0x000fc8000f8e002a */
[----:B------:R-:W-:Y:S01]  /*9430*/  IMAD R45, R84, UR7, R45 ;  /* 0x00000007542d7c24 */ /* 0x000fe2000f8e022d */
[----:B0-----:R-:W-:-:S04]  /*9440*/  LEA R44, P0, R42, UR14, 0x1 ;  /* 0x0000000e2a2c7c11 */ /* 0x001fc8000f8008ff */
[----:B------:R-:W-:Y:S02]  /*9450*/  IADD3 R45, PT, PT, R43, R45, RZ ;  /* 0x0000002d2b2d7210 */ /* 0x000fe40007ffe0ff */
[----:B------:R-:W-:Y:S02]  /*9460*/  F2FP.F16.F32.PACK_AB R43, R12, R47 ;  /* 0x0000002f0c2b723e */ /* 0x000fe400000000ff */
[----:B------:R-:W-:-:S05]  /*9470*/  LEA.HI.X R45, R42, UR15, R45, 0x1, P0 ;  /* 0x0000000f2a2d7c11 */ /* 0x000fca00080f0c2d */
[----:B------:R2:W-:Y:S02]  /*9480*/  STG.E desc[UR8][R44.64], R43 ;  /* 0x0000002b2c007986 */ /* 0x0005e4000c101908 */
.L_x_803:
[----:B------:R-:W-:Y:S05]  /*9490*/  BSYNC.RECONVERGENT B0 ;  /* 0x0000000000007941 */ /* 0x000fea0003800200 */
.L_x_802:
[--C-:B------:R-:W-:Y:S02]  /*94a0*/  HADD2.F32 R12, -RZ, R110.reuse.H0_H0 ;  /* 0x2000006eff0c7230 */ /* 0x100fe40000004100 */
[----:B------:R-:W-:Y:S01]  /*94b0*/  HADD2.F32 R110, -RZ, R110.H1_H1 ;  /* 0x3000006eff6e7230 */ /* 0x000fe20000004100 */
[----:B------:R-:W-:Y:S06]  /*94c0*/  BRA.U !UP0, `(.L_x_804) ;  /* 0x0000000108487547 */ /* 0x000fec000b800000 */
[----:B------:R-:W-:Y:S01]  /*94d0*/  FFMA.FTZ R24, R40, R24, R38 ;  /* 0x0000001828187223 */ /* 0x000fe20000010026 */
[----:B------:R-:W-:-:S03]  /*94e0*/  FFMA.FTZ R26, R41, R26, R39 ;  /* 0x0000001a291a7223 */ /* 0x000fc60000010027 */
[----:B------:R-:W-:Y:S01]  /*94f0*/  FMUL.FTZ R14, R24, -1.4426950216293334961 ;  /* 0xbfb8aa3b180e7820 */ /* 0x000fe20000410000 */
[----:B------:R-:W-:-:S05]  /*9500*/  FMUL.FTZ R18, R26, -1.4426950216293334961 ;  /* 0xbfb8aa3b1a127820 */ /* 0x000fca0000410000 */
[----:B------:R-:W3:Y:S08]  /*9510*/  MUFU.EX2 R14, R14 ;  /* 0x0000000e000e7308 */ /* 0x000ef00000000800 */
[----:B------:R-:W4:Y:S01]  /*9520*/  MUFU.EX2 R18, R18 ;  /* 0x0000001200127308 */ /* 0x000f220000000800 */
[----:B---3--:R-:W-:-:S07]  /*9530*/  FADD.FTZ R16, R14, 1 ;  /* 0x3f8000000e107421 */ /* 0x008fce0000010000 */
[----:B-12---:R-:W1:Y:S01]  /*9540*/  MUFU.RCP R43, R16 ;  /* 0x00000010002b7308 */ /* 0x006e620000001000 */
[----:B----4-:R-:W-:-:S07]  /*9550*/  FADD.FTZ R20, R18, 1 ;  /* 0x3f80000012147421 */ /* 0x010fce0000010000 */
[----:B0-----:R-:W0:Y:S01]  /*9560*/  MUFU.RCP R45, R20 ;  /* 0x00000014002d7308 */ /* 0x001e220000001000 */
        /* <DEDUP_REMOVED lines=8> */
.L_x_804:
[----:B------:R-:W-:Y:S01]  /*95f0*/  BSSY.RECONVERGENT B0, `(.L_x_805) ;  /* 0x0000012000007945 */ /* 0x000fe20003800200 */
[----:B------:R-:W-:Y:S01]  /*9600*/  FFMA.FTZ R12, R40, R12, -R55 ;  /* 0x0000000c280c7223 */ /* 0x000fe20000010837 */
[----:B------:R-:W-:Y:S02]  /*9610*/  FFMA.FTZ R10, R41, R110, -R10 ;  /* 0x0000006e290a7223 */ /* 0x000fe4000001080a */
[----:B------:R-:W-:Y:S05]  /*9620*/  @P6 BRA `(.L_x_806) ;  /* 0x0000000000386947 */ /* 0x000fea0003800000 */
[----:B------:R-:W3:Y:S01]  /*9630*/  LDCU.64 UR6, c[0x0][0x3f8] ;  /* 0x00007f00ff0677ac */ /* 0x000ee20008000a00 */
[----:B------:R-:W-:Y:S01]  /*9640*/  MOV R42, R120 ;  /* 0x00000078002a7202 */ /* 0x000fe20000000f00 */
[----:B0-----:R-:W-:Y:S01]  /*9650*/  FMUL.FTZ R47, R12, R37 ;  /* 0x000000250c2f7220 */ /* 0x001fe20000410000 */
[----:B-12---:R-:W-:Y:S01]  /*9660*/  MOV R43, R123 ;  /* 0x0000007b002b7202 */ /* 0x006fe20000000f00 */
[----:B------:R-:W0:Y:S01]  /*9670*/  LDCU.64 UR14, c[0x0][0x380] ;  /* 0x00007000ff0e77ac */ /* 0x000e220008000a00 */
[----:B------:R-:W-:Y:S01]  /*9680*/  FMUL.FTZ R10, R10, R37 ;  /* 0x000000250a0a7220 */ /* 0x000fe20000410000 */
[----:B---3--:R-:W-:Y:S02]  /*9690*/  IMAD R14, R29, UR6, RZ ;  /* 0x000000061d0e7c24 */ /* 0x008fe4000f8e02ff */
[----:B------:R-:W-:-:S04]  /*96a0*/  IMAD.WIDE.U32 R42, R83, UR6, R42 ;  /* 0x00000006532a7c25 */ /* 0x000fc8000f8e002a */
[----:B------:R-:W-:Y:S01]  /*96b0*/  IMAD R45, R83, UR7, R14 ;  /* 0x00000007532d7c24 */ /* 0x000fe2000f8e020e */
[----:B0-----:R-:W-:-:S04]  /*96c0*/  LEA R44, P0, R42, UR14, 0x1 ;  /* 0x0000000e2a2c7c11 */ /* 0x001fc8000f8008ff */
[----:B------:R-:W-:Y:S02]  /*96d0*/  IADD3 R45, PT, PT, R43, R45, RZ ;  /* 0x0000002d2b2d7210 */ /* 0x000fe40007ffe0ff */
[----:B------:R-:W-:Y:S02]  /*96e0*/  F2FP.F16.F32.PACK_AB R43, R10, R47 ;  /* 0x0000002f0a2b723e */ /* 0x000fe400000000ff */
[----:B------:R-:W-:-:S05]  /*96f0*/  LEA.HI.X R45, R42, UR15, R45, 0x1, P0 ;  /* 0x0000000f2a2d7c11 */ /* 0x000fca00080f0c2d */
[----:B------:R3:W-:Y:S02]  /*9700*/  STG.E desc[UR8][R44.64], R43 ;  /* 0x0000002b2c007986 */ /* 0x0007e4000c101908 */
.L_x_806:
[----:B------:R-:W-:Y:S05]  /*9710*/  BSYNC.RECONVERGENT B0 ;  /* 0x0000000000007941 */ /* 0x000fea0003800200 */
.L_x_805:
[--C-:B------:R-:W-:Y:S02]  /*9720*/  HADD2.F32 R10, -RZ, R112.reuse.H0_H0 ;  /* 0x20000070ff0a7230 */ /* 0x100fe40000004100 */
[----:B------:R-:W-:Y:S01]  /*9730*/  HADD2.F32 R112, -RZ, R112.H1_H1 ;  /* 0x30000070ff707230 */ /* 0x000fe20000004100 */
[----:B------:R-:W-:Y:S06]  /*9740*/  BRA.U !UP0, `(.L_x_807) ;  /* 0x0000000108487547 */ /* 0x000fec000b800000 */
[----:B------:R-:W-:Y:S01]  /*9750*/  FFMA.FTZ R28, R40, R28, R38 ;  /* 0x0000001c281c7223 */ /* 0x000fe20000010026 */
[----:B------:R-:W-:-:S03]  /*9760*/  FFMA.FTZ R46, R41, R46, R39 ;  /* 0x0000002e292e7223 */ /* 0x000fc60000010027 */
[----:B------:R-:W-:Y:S01]  /*9770*/  FMUL.FTZ R12, R28, -1.4426950216293334961 ;  /* 0xbfb8aa3b1c0c7820 */ /* 0x000fe20000410000 */
[----:B------:R-:W-:-:S05]  /*9780*/  FMUL.FTZ R16, R46, -1.4426950216293334961 ;  /* 0xbfb8aa3b2e107820 */ /* 0x000fca0000410000 */
[----:B------:R-:W4:Y:S08]  /*9790*/  MUFU.EX2 R12, R12 ;  /* 0x0000000c000c7308 */ /* 0x000f300000000800 */
[----:B------:R-:W5:Y:S01]  /*97a0*/  MUFU.EX2 R16, R16 ;  /* 0x0000001000107308 */ /* 0x000f620000000800 */
[----:B----4-:R-:W-:-:S07]  /*97b0*/  FADD.FTZ R14, R12, 1 ;  /* 0x3f8000000c0e7421 */ /* 0x010fce0000010000 */
[----:B-123--:R-:W1:Y:S01]  /*97c0*/  MUFU.RCP R43, R14 ;  /* 0x0000000e002b7308 */ /* 0x00ee620000001000 */
[----:B-----5:R-:W-:-:S07]  /*97d0*/  FADD.FTZ R18, R16, 1 ;  /* 0x3f80000010127421 */ /* 0x020fce0000010000 */
        /* <DEDUP_REMOVED lines=9> */
.L_x_807:
[----:B------:R-:W-:Y:S01]  /*9870*/  BSSY.RECONVERGENT B0, `(.L_x_808) ;  /* 0x0000012000007945 */ /* 0x000fe20003800200 */
[----:B------:R-:W-:Y:S01]  /*9880*/  FFMA.FTZ R10, R40, R10, -R53 ;  /* 0x0000000a280a7223 */ /* 0x000fe20000010835 */
[----:B------:R-:W-:Y:S02]  /*9890*/  FFMA.FTZ R8, R41, R112, -R8 ;  /* 0x0000007029087223 */ /* 0x000fe40000010808 */
[----:B------:R-:W-:Y:S05]  /*98a0*/  @P4 BRA `(.L_x_809) ;  /* 0x0000000000384947 */ /* 0x000fea0003800000 */
[----:B------:R-:W4:Y:S01]  /*98b0*/  LDCU.64 UR6, c[0x0][0x3f8] ;  /* 0x00007f00ff0677ac */ /* 0x000f220008000a00 */
[----:B------:R-:W-:Y:S01]  /*98c0*/  MOV R42, R120 ;  /* 0x00000078002a7202 */ /* 0x000fe20000000f00 */
[----:B0-----:R-:W-:Y:S01]  /*98d0*/  FMUL.FTZ R47, R10, R37 ;  /* 0x000000250a2f7220 */ /* 0x001fe20000410000 */
[----:B-123--:R-:W-:Y:S01]  /*98e0*/  MOV R43, R123 ;  /* 0x0000007b002b7202 */ /* 0x00efe20000000f00 */
[----:B------:R-:W0:Y:S01]  /*98f0*/  LDCU.64 UR14, c[0x0][0x380] ;  /* 0x00007000ff0e77ac */ /* 0x000e220008000a00 */
[----:B------:R-:W-:Y:S01]  /*9900*/  FMUL.FTZ R8, R8, R37 ;  /* 0x0000002508087220 */ /* 0x000fe20000410000 */
[----:B----4-:R-:W-:Y:S02]  /*9910*/  IMAD R45, R31, UR6, RZ ;  /* 0x000000061f2d7c24 */ /* 0x010fe4000f8e02ff */
[----:B------:R-:W-:-:S04]  /*9920*/  IMAD.WIDE.U32 R42, R82, UR6, R42 ;  /* 0x00000006522a7c25 */ /* 0x000fc8000f8e002a */
[----:B------:R-:W-:Y:S01]  /*9930*/  IMAD R45, R82, UR7, R45 ;  /* 0x00000007522d7c24 */ /* 0x000fe2000f8e022d */
[----:B0-----:R-:W-:-:S04]  /*9940*/  LEA R44, P0, R42, UR14, 0x1 ;  /* 0x0000000e2a2c7c11 */ /* 0x001fc8000f8008ff */
[----:B------:R-:W-:Y:S02]  /*9950*/  IADD3 R45, PT, PT, R43, R45, RZ ;  /* 0x0000002d2b2d7210 */ /* 0x000fe40007ffe0ff */
[----:B------:R-:W-:Y:S02]  /*9960*/  F2FP.F16.F32.PACK_AB R43, R8, R47 ;  /* 0x0000002f082b723e */ /* 0x000fe400000000ff */
[----:B------:R-:W-:-:S05]  /*9970*/  LEA.HI.X R45, R42, UR15, R45, 0x1, P0 ;  /* 0x0000000f2a2d7c11 */ /* 0x000fca00080f0c2d */
[----:B------:R4:W-:Y:S02]  /*9980*/  STG.E desc[UR8][R44.64], R43 ;  /* 0x0000002b2c007986 */ /* 0x0009e4000c101908 */
.L_x_809:
[----:B------:R-:W-:Y:S05]  /*9990*/  BSYNC.RECONVERGENT B0 ;  /* 0x0000000000007941 */ /* 0x000fea0003800200 */
.L_x_808:
[--C-:B------:R-:W-:Y:S02]  /*99a0*/  HADD2.F32 R8, -RZ, R114.reuse.H0_H0 ;  /* 0x20000072ff087230 */ /* 0x100fe40000004100 */
[----:B------:R-:W-:Y:S01]  /*99b0*/  HADD2.F32 R114, -RZ, R114.H1_H1 ;  /* 0x30000072ff727230 */ /* 0x000fe20000004100 */
[----:B------:R-:W-:Y:S06]  /*99c0*/  BRA.U !UP0, `(.L_x_810) ;  /* 0x0000000108487547 */ /* 0x000fec000b800000 */
[----:B------:R-:W-:Y:S01]  /*99d0*/  FFMA.FTZ R48, R40, R48, R38 ;  /* 0x0000003028307223 */ /* 0x000fe20000010026 */
[----:B------:R-:W-:-:S03]  /*99e0*/  FFMA.FTZ R50, R41, R50, R39 ;  /* 0x0000003229327223 */ /* 0x000fc60000010027 */
[----:B------:R-:W-:Y:S01]  /*99f0*/  FMUL.FTZ R10, R48, -1.4426950216293334961 ;  /* 0xbfb8aa3b300a7820 */ /* 0x000fe20000410000 */
[----:B------:R-:W-:-:S05]  /*9a00*/  FMUL.FTZ R14, R50, -1.4426950216293334961 ;  /* 0xbfb8aa3b320e7820 */ /* 0x000fca0000410000 */
[----:B------:R-:W5:Y:S08]  /*9a10*/  MUFU.EX2 R10, R10 ;  /* 0x0000000a000a7308 */ /* 0x000f700000000800 */
[----:B------:R-:W0:Y:S01]  /*9a20*/  MUFU.EX2 R14, R14 ;  /* 0x0000000e000e7308 */ /* 0x000e220000000800 */
[----:B-----5:R-:W-:-:S07]  /*9a30*/  FADD.FTZ R12, R10, 1 ;  /* 0x3f8000000a0c7421 */ /* 0x020fce0000010000 */
[----:B-1234-:R-:W1:Y:S01]  /*9a40*/  MUFU.RCP R43, R12 ;  /* 0x0000000c002b7308 */ /* 0x01ee620000001000 */
        /* <DEDUP_REMOVED lines=10> */
.L_x_810:
[----:B------:R-:W-:Y:S01]  /*9af0*/  BSSY.RECONVERGENT B0, `(.L_x_811) ;  /* 0x0000012000007945 */ /* 0x000fe20003800200 */
[----:B------:R-:W-:Y:S01]  /*9b00*/  FFMA.FTZ R8, R40, R8, -R51 ;  /* 0x0000000828087223 */ /* 0x000fe20000010833 */
[----:B------:R-:W-:Y:S02]  /*9b10*/  FFMA.FTZ R6, R41, R114, -R6 ;  /* 0x0000007229067223 */ /* 0x000fe40000010806 */
[----:B------:R-:W-:Y:S05]  /*9b20*/  @P5 BRA `(.L_x_812) ;  /* 0x0000000000385947 */ /* 0x000fea0003800000 */
[----:B------:R-:W5:Y:S01]  /*9b30*/  LDCU.64 UR6, c[0x0][0x3f8] ;  /* 0x00007f00ff0677ac */ /* 0x000f620008000a00 */
[----:B------:R-:W-:Y:S01]  /*9b40*/  MOV R42, R120 ;  /* 0x00000078002a7202 */ /* 0x000fe20000000f00 */
[----:B0-----:R-:W-:Y:S01]  /*9b50*/  FMUL.FTZ R47, R8, R37 ;  /* 0x00000025082f7220 */ /* 0x001fe20000410000 */
[----:B-1234-:R-:W-:Y:S01]  /*9b60*/  MOV R43, R123 ;  /* 0x0000007b002b7202 */ /* 0x01efe20000000f00 */
[----:B------:R-:W0:Y:S01]  /*9b70*/  LDCU.64 UR14, c[0x0][0x380] ;  /* 0x00007000ff0e77ac */ /* 0x000e220008000a00 */
[----:B------:R-:W-:Y:S01]  /*9b80*/  FMUL.FTZ R6, R6, R37 ;  /* 0x0000002506067220 */ /* 0x000fe20000410000 */
[----:B-----5:R-:W-:Y:S02]  /*9b90*/  IMAD R10, R33, UR6, RZ ;  /* 0x00000006210a7c24 */ /* 0x020fe4000f8e02ff */
[----:B------:R-:W-:-:S04]  /*9ba0*/  IMAD.WIDE.U32 R42, R81, UR6, R42 ;  /* 0x00000006512a7c25 */ /* 0x000fc8000f8e002a */
[----:B------:R-:W-:Y:S01]  /*9bb0*/  IMAD R45, R81, UR7, R10 ;  /* 0x00000007512d7c24 */ /* 0x000fe2000f8e020a */
[----:B0-----:R-:W-:-:S04]  /*9bc0*/  LEA R44, P0, R42, UR14, 0x1 ;  /* 0x0000000e2a2c7c11 */ /* 0x001fc8000f8008ff */
[----:B------:R-:W-:Y:S02]  /*9bd0*/  IADD3 R45, PT, PT, R43, R45, RZ ;  /* 0x0000002d2b2d7210 */ /* 0x000fe40007ffe0ff */
[----:B------:R-:W-:Y:S02]  /*9be0*/  F2FP.F16.F32.PACK_AB R43, R6, R47 ;  /* 0x0000002f062b723e */ /* 0x000fe400000000ff */
[----:B------:R-:W-:-:S05]  /*9bf0*/  LEA.HI.X R45, R42, UR15, R45, 0x1, P0 ;  /* 0x0000000f2a2d7c11 */ /* 0x000fca00080f0c2d */
[----:B------:R0:W-:Y:S02]  /*9c00*/  STG.E desc[UR8][R44.64], R43 ;  /* 0x0000002b2c007986 */ /* 0x0001e4000c101908 */
.L_x_812:
[----:B------:R-:W-:Y:S05]  /*9c10*/  BSYNC.RECONVERGENT B0 ;  /* 0x0000000000007941 */ /* 0x000fea0003800200 */
.L_x_811:
        /* <DEDUP_REMOVED lines=10> */
[----:B------:R-:W1:Y:S01]  /*9cc0*/  MUFU.RCP R14, R14 ;  /* 0x0000000e000e7308 */ /* 0x000e620000001000 */
[----:B0-----:R-:W-:-:S07]  /*9cd0*/  FADD.FTZ R10, R8, 1 ;  /* 0x3f800000080a7421 */ /* 0x001fce0000010000 */
[----:B------:R-:W0:Y:S01]  /*9ce0*/  MUFU.RCP R39, R10 ;  /* 0x0000000a00277308 */ /* 0x000e220000001000 */
[----:B-1234-:R-:W-:Y:S01]  /*9cf0*/  FADD.FTZ R45, -R14, 1 ;  /* 0x3f8000000e2d7421 */ /* 0x01efe20000010100 */
[----:B------:R-:W-:-:S03]  /*9d00*/  FMUL.FTZ R117, R117, R14 ;  /* 0x0000000e75757220 */ /* 0x000fc60000410000 */
[----:B------:R-:W-:Y:S01]  /*9d10*/  FFMA.FTZ R36, R36, R45, 1 ;  /* 0x3f80000024247423 */ /* 0x000fe2000001002d */
[----:B0-----:R-:W-:Y:S01]  /*9d20*/  FADD.FTZ R43, -R39, 1 ;  /* 0x3f800000272b7421 */ /* 0x001fe20000010100 */
[----:B------:R-:W-:Y:S02]  /*9d30*/  FMUL.FTZ R6, R6, R39 ;  /* 0x0000002706067220 */ /* 0x000fe40000410000 */
[----:B------:R-:W-:Y:S01]  /*9d40*/  FMUL.FTZ R117, R117, R36 ;  /* 0x0000002475757220 */ /* 0x000fe20000410000 */
[----:B------:R-:W-:-:S04]  /*9d50*/  FFMA.FTZ R43, R38, R43, 1 ;  /* 0x3f800000262b7423 */ /* 0x000fc8000001002b */
[----:B------:R-:W-:-:S07]  /*9d60*/  FMUL.FTZ R6, R6, R43 ;  /* 0x0000002b06067220 */ /* 0x000fce0000410000 */
.L_x_813:
[----:B------:R-:W-:Y:S01]  /*9d70*/  ISETP.GE.AND.EX P3, PT, R35, UR13, PT, P3 ;  /* 0x0000000d23007c0c */ /* 0x000fe2000bf66330 */
[----:B------:R-:W-:Y:S01]  /*9d80*/  FFMA.FTZ R6, R40, R6, -R49 ;  /* 0x0000000628067223 */ /* 0x000fe20000010831 */
[----:B------:R-:W-:Y:S01]  /*9d90*/  FFMA.FTZ R30, R41, R117, -R30 ;  /* 0x00000075291e7223 */ /* 0x000fe2000001081e */
[----:B------:R-:W-:Y:S02]  /*9da0*/  BSSY.RECONVERGENT B0, `(.L_x_814) ;  /* 0x000000f000007945 */ /* 0x000fe40003800200 */
[-C--:B------:R-:W-:Y:S01]  /*9db0*/  FMUL.FTZ R6, R6, R37.reuse ;  /* 0x0000002506067220 */ /* 0x080fe20000410000 */
[----:B------:R-:W-:-:S07]  /*9dc0*/  FMUL.FTZ R39, R30, R37 ;  /* 0x000000251e277220 */ /* 0x000fce0000410000 */
[----:B------:R-:W-:Y:S05]  /*9dd0*/  @P3 BRA `(.L_x_815) ;  /* 0x00000000002c3947 */ /* 0x000fea0003800000 */
[----:B------:R-:W5:Y:S01]  /*9de0*/  LDCU.64 UR6, c[0x0][0x3f8] ;  /* 0x00007f00ff0677ac */ /* 0x000f620008000a00 */
[----:B------:R-:W-:Y:S02]  /*9df0*/  MOV R121, R123 ;  /* 0x0000007b00797202 */ /* 0x000fe40000000f00 */
[----:B------:R-:W-:Y:S01]  /*9e00*/  F2FP.F16.F32.PACK_AB R39, R39, R6 ;  /* 0x000000062727723e */ /* 0x000fe200000000ff */
[----:B------:R-:W0:Y:S01]  /*9e10*/  LDCU.64 UR12, c[0x0][0x380] ;  /* 0x00007000ff0c77ac */ /* 0x000e220008000a00 */
[----:B-----5:R-:W-:Y:S02]  /*9e20*/  IMAD R37, R35, UR6, RZ ;  /* 0x0000000623257c24 */ /* 0x020fe4000f8e02ff */
[----:B------:R-:W-:-:S04]  /*9e30*/  IMAD.WIDE.U32 R120, R80, UR6, R120 ;  /* 0x0000000650787c25 */ /* 0x000fc8000f8e0078 */
[----:B------:R-:W-:Y:S01]  /*9e40*/  IMAD R37, R80, UR7, R37 ;  /* 0x0000000750257c24 */ /* 0x000fe2000f8e0225 */
[----:B0-----:R-:W-:-:S04]  /*9e50*/  LEA R36, P0, R120, UR12, 0x1 ;  /* 0x0000000c78247c11 */ /* 0x001fc8000f8008ff */
[----:B------:R-:W-:-:S04]  /*9e60*/  IADD3 R37, PT, PT, R121, R37, RZ ;  /* 0x0000002579257210 */ /* 0x000fc80007ffe0ff */
[----:B------:R-:W-:-:S05]  /*9e70*/  LEA.HI.X R37, R120, UR13, R37, 0x1, P0 ;  /* 0x0000000d78257c11 */ /* 0x000fca00080f0c25 */
[----:B------:R0:W-:Y:S02]  /*9e80*/  STG.E desc[UR8][R36.64], R39 ;  /* 0x0000002724007986 */ /* 0x0001e4000c101908 */
.L_x_815:
[----:B------:R-:W-:Y:S05]  /*9e90*/  BSYNC.RECONVERGENT B0 ;  /* 0x0000000000007941 */ /* 0x000fea0003800200 */
.L_x_814:
[----:B------:R-:W-:Y:S02]  /*9ea0*/  IADD3 R79, PT, PT, R0, R79, RZ ;  /* 0x0000004f004f7210 */ /* 0x000fe40007ffe0ff */
[----:B------:R-:W-:Y:S02]  /*9eb0*/  IADD3 R32, PT, PT, R32, 0x1, RZ ;  /* 0x0000000120207810 */ /* 0x000fe40007ffe0ff */
[----:B------:R-:W-:-:S13]  /*9ec0*/  ISETP.GE.AND P0, PT, R79, UR4, PT ;  /* 0x000000044f007c0c */ /* 0x000fda000bf06270 */
[----:B------:R-:W-:Y:S05]  /*9ed0*/  @!P0 BRA `(.L_x_816) ;  /* 0xffffff6400488947 */ /* 0x000fea000383ffff */
.L_x_749:
[----:B------:R-:W5:Y:S01]  /*9ee0*/  LDC R6, c[0x0][0x370] ;  /* 0x0000dc00ff067b82 */ /* 0x000f620000000800 */
[----:B------:R-:W-:Y:S01]  /*9ef0*/  ISETP.NE.AND P2, PT, R4, RZ, PT ;  /* 0x000000ff0400720c */ /* 0x000fe20003f45270 */
[----:B------:R-:W-:Y:S06]  /*9f00*/  BSSY.RECONVERGENT B0, `(.L_x_817) ;  /* 0x0000011000007945 */ /* 0x000fec0003800200 */
[----:B------:R-:W0:Y:S08]  /*9f10*/  LDC R7, c[0x0][0x374] ;  /* 0x0000dd00ff077b82 */ /* 0x000e300000000800 */
[----:B------:R-:W1:Y:S01]  /*9f20*/  LDC.64 R2, c[0x0][0x3c8] ;  /* 0x0000f200ff027b82 */ /* 0x000e620000000a00 */
[----:B-----5:R-:W-:-:S02]  /*9f30*/  IADD3 R5, PT, PT, R6, -0x1, RZ ;  /* 0xffffffff06057810 */ /* 0x020fc40007ffe0ff */
[----:B------:R-:W-:Y:S02]  /*9f40*/  ISETP.NE.AND P1, PT, R6, 0x1, PT ;  /* 0x000000010600780c */ /* 0x000fe40003f25270 */
[----:B0-----:R-:W-:-:S04]  /*9f50*/  IADD3 R0, PT, PT, R7, -0x1, RZ ;  /* 0xffffffff07007810 */ /* 0x001fc80007ffe0ff */
[----:B------:R-:W-:Y:S02]  /*9f60*/  ISETP.NE.AND P0, PT, R77, R0, PT ;  /* 0x000000004d00720c */ /* 0x000fe40003f05270 */
[----:B------:R-:W-:Y:S02]  /*9f70*/  SHF.L.U32 R0, R7, 0x1, RZ ;  /* 0x0000000107007819 */ /* 0x000fe400000006ff */
[----:B------:R-:W-:Y:S02]  /*9f80*/  ISETP.NE.OR P0, PT, R5, UR10, P0 ;  /* 0x0000000a05007c0c */ /* 0x000fe40008705670 */
[----:B------:R-:W-:-:S05]  /*9f90*/  SEL R5, R0, RZ, P1 ;  /* 0x000000ff00057207 */ /* 0x000fca0000800000 */
[----:B-1----:R-:W-:Y:S01]  /*9fa0*/  IMAD.WIDE.U32 R2, R5, 0x4, R2 ;  /* 0x0000000405027825 */ /* 0x002fe200078e0002 */
[----:B------:R-:W-:Y:S06]  /*9fb0*/  @P2 BRA `(.L_x_818) ;  /* 0x0000000000142947 */ /* 0x000fec0003800000 */
[----:B------:R-:W-:Y:S01]  /*9fc0*/  HFMA2 R5, -RZ, RZ, 0, 5.9604644775390625e-08 ;  /* 0x00000001ff057431 */ /* 0x000fe200000001ff */
[----:B------:R-:W-:Y:S06]  /*9fd0*/  MEMBAR.ALL.GPU ;  /* 0x0000000000007992 */ /* 0x000fec000000a000 */
[----:B------:R-:W-:-:S00]  /*9fe0*/  ERRBAR ;  /* 0x00000000000079ab */ /* 0x000fc00000000000 */
[----:B------:R-:W-:Y:S06]  /*9ff0*/  CGAERRBAR ;  /* 0x00000000000075ab */ /* 0x000fec0000000000 */
[----:B------:R0:W-:Y:S02]  /*a000*/  REDG.E.ADD.S32.STRONG.GPU desc[UR8][R2.64], R5 ;  /* 0x000000050200798e */ /* 0x0001e4000c12e308 */
.L_x_818:
[----:B------:R-:W-:Y:S05]  /*a010*/  BSYNC.RECONVERGENT B0 ;  /* 0x0000000000007941 */ /* 0x000fea0003800200 */
.L_x_817:
[----:B------:R-:W-:Y:S05]  /*a020*/  @P0 EXIT ;  /* 0x000000000000094d */ /* 0x000fea0003800000 */
[----:B------:R-:W-:Y:S05]  /*a030*/  @P2 BRA `(.L_x_819) ;  /* 0x0000000000202947 */ /* 0x000fea0003800000 */
[----:B------:R-:W-:-:S05]  /*a040*/  IMAD R0, R6, R7, RZ ;  /* 0x0000000706007224 */ /* 0x000fca00078e02ff */
[----:B------:R-:W-:-:S13]  /*a050*/  ISETP.NE.AND P0, PT, R0, -0x1, PT ;  /* 0xffffffff0000780c */ /* 0x000fda0003f05270 */
[----:B------:R-:W-:Y:S05]  /*a060*/  @!P0 BRA `(.L_x_819) ;  /* 0x0000000000148947 */ /* 0x000fea0003800000 */
.L_x_820:
[----:B0-----:R-:W5:Y:S04]  /*a070*/  LDG.E.STRONG.GPU R5, desc[UR8][R2.64] ;  /* 0x0000000802057981 */ /* 0x001f68000c1ef900 */
[----:B-----5:R-:W-:Y:S01]  /*a080*/  CCTL.IVALL ;  /* 0x00000000ff00798f */ /* 0x020fe20002000000 */
[----:B------:R-:W-:Y:S05]  /*a090*/  YIELD ;  /* 0x0000000000007946 */ /* 0x000fea0003800000 */
[----:B------:R-:W-:-:S13]  /*a0a0*/  ISETP.NE.AND P0, PT, R5, R0, PT ;  /* 0x000000000500720c */ /* 0x000fda0003f05270 */
[----:B------:R-:W-:Y:S05]  /*a0b0*/  @P0 BRA `(.L_x_820) ;  /* 0xfffffffc00ec0947 */ /* 0x000fea000383ffff */
.L_x_819:
        /* <DEDUP_REMOVED lines=42> */
[----:B------:R-:W5:Y:S01]  /*a360*/  LDCU.64 UR10, c[0x0][0x388] ;  /* 0x00007100ff0a77ac */ /* 0x000f620008000a00 */
        /* <DEDUP_REMOVED lines=12> */
[----:B-----5:R-:W-:Y:S02]  /*a430*/  IADD3 R20, P1, PT, R20, UR10, RZ ;  /* 0x0000000a14147c10 */ /* 0x020fe4000ff3e0ff */
[----:B------:R-:W-:-:S02]  /*a440*/  IADD3 R28, PT, PT, R7, R5, RZ ;  /* 0x00000005071c7210 */ /* 0x000fc40007ffe0ff */
[----:B------:R-:W-:Y:S02]  /*a450*/  IADD3.X R21, PT, PT, R21, UR11, RZ, P1, !PT ;  /* 0x0000000b15157c10 */ /* 0x000fe40008ffe4ff */
[----:B------:R-:W-:Y:S02]  /*a460*/  IADD3.X R5, PT, PT, RZ, -0x1, RZ, P3, !PT ;  /* 0xffffffffff057810 */ /* 0x000fe40001ffe4ff */
[----:B------:R-:W-:-:S07]  /*a470*/  IADD3.X R29, PT, PT, RZ, R29, RZ, P2, !PT ;  /* 0x0000001dff1d7210 */ /* 0x000fce00017fe4ff */
.L_x_823:
[----:B0-----:R-:W-:Y:S02]  /*a480*/  LEA R10, P1, R3, R24, 0x2 ;  /* 0x00000018030a7211 */ /* 0x001fe400078210ff */
[----:B------:R-:W-:Y:S02]  /*a490*/  IADD3 R12, P2, PT, R24, R6, RZ ;  /* 0x00000006180c7210 */ /* 0x000fe40007f5e0ff */
[----:B------:R-:W-:Y:S02]  /*a4a0*/  LEA R14, P3, R27, R24, 0x2 ;  /* 0x000000181b0e7211 */ /* 0x000fe400078610ff */
[C---:B------:R-:W-:Y:S02]  /*a4b0*/  IADD3.X R11, PT, PT, R25.reuse, R30, RZ, P1, !PT ;  /* 0x0000001e190b7210 */ /* 0x040fe40000ffe4ff */
[----:B------:R-:W-:Y:S02]  /*a4c0*/  MOV R8, R24 ;  /* 0x0000001800087202 */ /* 0x000fe40000000f00 */
[----:B------:R-:W-:Y:S01]  /*a4d0*/  MOV R9, R25 ;  /* 0x0000001900097202 */ /* 0x000fe20000000f00 */
[----:B------:R0:W5:Y:S01]  /*a4e0*/  LDG.E R17, desc[UR8][R10.64] ;  /* 0x000000080a117981 */ /* 0x000162000c1e1900 */
[----:B------:R-:W-:-:S02]  /*a4f0*/  IADD3.X R13, PT, PT, R25, R28, RZ, P2, !PT ;  /* 0x0000001c190d7210 */ /* 0x000fc400017fe4ff */
[----:B------:R-:W-:Y:S01]  /*a500*/  IADD3.X R15, PT, PT, R25, R26, RZ, P3, !PT ;  /* 0x0000001a190f7210 */ /* 0x000fe20001ffe4ff */
[----:B------:R1:W5:Y:S04]  /*a510*/  LDG.E R16, desc[UR8][R8.64] ;  /* 0x0000000808107981 */ /* 0x000368000c1e1900 */
[----:B------:R-:W2:Y:S04]  /*a520*/  LDG.E R18, desc[UR8][R12.64] ;  /* 0x000000080c127981 */ /* 0x000ea8000c1e1900 */
[----:B------:R-:W2:Y:S01]  /*a530*/  LDG.E R19, desc[UR8][R14.64] ;  /* 0x000000080e137981 */ /* 0x000ea2000c1e1900 */
        /* <DEDUP_REMOVED lines=14> */
[----:B-----5:R0:W-:Y:S04]  /*a620*/  STG.E.64 desc[UR8][R8.64], R16 ;  /* 0x0000001008007986 */ /* 0x0201e8000c101b08 */
[----:B--2---:R0:W-:Y:S01]  /*a630*/  STG.E.64 desc[UR8][R10.64], R18 ;  /* 0x000000120a007986 */ /* 0x0041e2000c101b08 */
[----:B------:R-:W-:Y:S05]  /*a640*/  @P1 BRA `(.L_x_823) ;  /* 0xfffffffc008c1947 */ /* 0x000fea000383ffff */
.L_x_822:
[----:B------:R-:W-:Y:S05]  /*a650*/  BSYNC.RECONVERGENT B0 ;  /* 0x0000000000007941 */ /* 0x000fea0003800200 */
.L_x_821:
[----:B------:R-:W-:Y:S05]  /*a660*/  @!P0 EXIT ;  /* 0x000000000000894d */ /* 0x000fea0003800000 */
[C---:B------:R-:W-:Y:S01]  /*a670*/  SHF.L.U64.HI R33, R34.reuse, 0x2, R35 ;  /* 0x0000000222217819 */ /* 0x040fe20000010223 */
[----:B------:R-:W1:Y:S01]  /*a680*/  LDCU.64 UR4, c[0x0][0x3d8] ;  /* 0x00007b00ff0477ac */ /* 0x000e620008000a00 */
[----:B------:R-:W-:Y:S02]  /*a690*/  SHF.L.U32 R31, R34, 0x2, RZ ;  /* 0x00000002221f7819 */ /* 0x000fe400000006ff */
[C---:B------:R-:W-:Y:S01]  /*a6a0*/  SHF.L.U64.HI R39, R27.reuse, 0x2, R32 ;  /* 0x000000021b277819 */ /* 0x040fe20000010220 */
[----:B------:R-:W0:Y:S01]  /*a6b0*/  LDCU.64 UR6, c[0x0][0x388] ;  /* 0x00007100ff0677ac */ /* 0x000e220008000a00 */
[----:B------:R-:W-:Y:S02]  /*a6c0*/  SHF.L.U32 R41, R27, 0x2, RZ ;  /* 0x000000021b297819 */ /* 0x000fe400000006ff */
[C---:B------:R-:W-:Y:S01]  /*a6d0*/  SHF.L.U64.HI R35, R3.reuse, 0x2, R0 ;  /* 0x0000000203237819 */ /* 0x040fe20000010200 */
[----:B------:R-:W0:Y:S01]  /*a6e0*/  LDCU.64 UR10, c[0x0][0x390] ;  /* 0x00007200ff0a77ac */ /* 0x000e220008000a00 */
[----:B------:R-:W-:-:S07]  /*a6f0*/  SHF.L.U32 R37, R3, 0x2, RZ ;  /* 0x0000000203257819 */ /* 0x000fce00000006ff */
.L_x_824:
[C---:B0-----:R-:W-:Y:S02]  /*a700*/  SHF.L.U32 R18, R4.reuse, 0x2, RZ ;  /* 0x0000000204127819 */ /* 0x041fe400000006ff */
[----:B------:R-:W-:Y:S02]  /*a710*/  SHF.L.U64.HI R2, R4, 0x2, R29 ;  /* 0x0000000204027819 */ /* 0x000fe4000001021d */
[----:B-1----:R-:W-:-:S04]  /*a720*/  IADD3 R6, P0, PT, R18, UR4, RZ ;  /* 0x0000000412067c10 */ /* 0x002fc8000ff1e0ff */
[----:B------:R-:W-:Y:S02]  /*a730*/  IADD3.X R7, PT, PT, R2, UR5, RZ, P0, !PT ;  /* 0x0000000502077c10 */ /* 0x000fe400087fe4ff */
[C---:B------:R-:W-:Y:S02]  /*a740*/  IADD3 R8, P0, PT, R6.reuse, R37, RZ ;  /* 0x0000002506087210 */ /* 0x040fe40007f1e0ff */
[C---:B------:R-:W-:Y:S01]  /*a750*/  IADD3 R12, P1, PT, R6.reuse, R41, RZ ;  /* 0x00000029060c7210 */ /* 0x040fe20007f3e0ff */
[----:B------:R0:W5:Y:S01]  /*a760*/  LDG.E R20, desc[UR8][R6.64] ;  /* 0x0000000806147981 */ /* 0x000162000c1e1900 */
[C---:B------:R-:W-:Y:S02]  /*a770*/  IADD3.X R9, PT, PT, R7.reuse, R35, RZ, P0, !PT ;  /* 0x0000002307097210 */ /* 0x040fe400007fe4ff */
[----:B------:R-:W-:Y:S02]  /*a780*/  IADD3 R10, P0, PT, R6, R31, RZ ;  /* 0x0000001f060a7210 */ /* 0x000fe40007f1e0ff */
[C---:B------:R-:W-:Y:S01]  /*a790*/  IADD3.X R13, PT, PT, R7.reuse, R39, RZ, P1, !PT ;  /* 0x00000027070d7210 */ /* 0x040fe20000ffe4ff */
[----:B------:R1:W5:Y:S01]  /*a7a0*/  LDG.E R21, desc[UR8][R8.64] ;  /* 0x0000000808157981 */ /* 0x000362000c1e1900 */
[----:B------:R-:W-:-:S03]  /*a7b0*/  IADD3.X R11, PT, PT, R7, R33, RZ, P0, !PT ;  /* 0x00000021070b7210 */ /* 0x000fc600007fe4ff */
[----:B------:R-:W2:Y:S04]  /*a7c0*/  LDG.E R23, desc[UR8][R12.64] ;  /* 0x000000080c177981 */ /* 0x000ea8000c1e1900 */
[----:B------:R3:W2:Y:S01]  /*a7d0*/  LDG.E R22, desc[UR8][R10.64] ;  /* 0x000000080a167981 */ /* 0x0006a2000c1e1900 */
[C---:B------:R-:W-:Y:S02]  /*a7e0*/  SHF.L.U32 R28, R4.reuse, 0x3, RZ ;  /* 0x00000003041c7819 */ /* 0x040fe400000006ff */
[----:B------:R-:W-:Y:S02]  /*a7f0*/  SHF.L.U64.HI R29, R4, 0x3, R29 ;  /* 0x00000003041d7819 */ /* 0x000fe4000001021d */
[----:B------:R-:W-:Y:S02]  /*a800*/  LOP3.LUT R16, R28, 0xfffffff8, RZ, 0xc0, !PT ;  /* 0xfffffff81c107812 */ /* 0x000fe400078ec0ff */
[----:B------:R-:W-:-:S02]  /*a810*/  LOP3.LUT R18, R18, 0xfffffffc, RZ, 0xc0, !PT ;  /* 0xfffffffc12127812 */ /* 0x000fc400078ec0ff */
[----:B------:R-:W-:Y:S02]  /*a820*/  LOP3.LUT R5, R29, 0x3, RZ, 0xc0, !PT ;  /* 0x000000031d057812 */ /* 0x000fe400078ec0ff */
[----:B------:R-:W-:Y:S02]  /*a830*/  IADD3 R14, P0, PT, R16, UR6, RZ ;  /* 0x00000006100e7c10 */ /* 0x000fe4000ff1e0ff */
[----:B------:R-:W-:Y:S02]  /*a840*/  LOP3.LUT R2, R2, 0x3, RZ, 0xc0, !PT ;  /* 0x0000000302027812 */ /* 0x000fe400078ec0ff */
[----:B------:R-:W-:Y:S02]  /*a850*/  IADD3 R16, P1, PT, R16, UR10, RZ ;  /* 0x0000000a10107c10 */ /* 0x000fe4000ff3e0ff */
[----:B------:R-:W-:Y:S02]  /*a860*/  IADD3 R18, P2, PT, R18, UR4, RZ ;  /* 0x0000000412127c10 */ /* 0x000fe4000ff5e0ff */
[----:B------:R-:W-:-:S02]  /*a870*/  IADD3.X R15, PT, PT, R5, UR7, RZ, P0, !PT ;  /* 0x00000007050f7c10 */ /* 0x000fc400087fe4ff */
[----:B------:R-:W-:Y:S02]  /*a880*/  IADD3.X R17, PT, PT, R5, UR11, RZ, P1, !PT ;  /* 0x0000000b05117c10 */ /* 0x000fe40008ffe4ff */
[----:B------:R-:W-:Y:S02]  /*a890*/  IADD3.X R19, PT, PT, R2, UR5, RZ, P2, !PT ;  /* 0x0000000502137c10 */ /* 0x000fe400097fe4ff */
[C---:B0-----:R-:W-:Y:S02]  /*a8a0*/  IADD3 R6, P0, PT, R18.reuse, R37, RZ ;  /* 0x0000002512067210 */ /* 0x041fe40007f1e0ff */
[C---:B-1----:R-:W-:Y:S02]  /*a8b0*/  IADD3 R8, P1, PT, R18.reuse, R31, RZ ;  /* 0x0000001f12087210 */ /* 0x042fe40007f3e0ff */
[----:B---3--:R-:W-:Y:S02]  /*a8c0*/  IADD3 R10, P2, PT, R18, R41, RZ ;  /* 0x00000029120a7210 */ /* 0x008fe40007f5e0ff */
[----:B------:R-:W-:-:S02]  /*a8d0*/  IADD3.X R7, PT, PT, R19, R35, RZ, P0, !PT ;  /* 0x0000002313077210 */ /* 0x000fc400007fe4ff */
[C---:B------:R-:W-:Y:S02]  /*a8e0*/  IADD3.X R9, PT, PT, R19.reuse, R33, RZ, P1, !PT ;  /* 0x0000002113097210 */ /* 0x040fe40000ffe4ff */
[----:B------:R-:W-:Y:S01]  /*a8f0*/  IADD3.X R11, PT, PT, R19, R39, RZ, P2, !PT ;  /* 0x00000027130b7210 */ /* 0x000fe200017fe4ff */
[----:B-----5:R0:W-:Y:S04]  /*a900*/  STG.E.64 desc[UR8][R14.64], R20 ;  /* 0x000000140e007986 */ /* 0x0201e8000c101b08 */
[----:B--2---:R1:W-:Y:S04]  /*a910*/  STG.E.64 desc[UR8][R16.64], R22 ;  /* 0x0000001610007986 */ /* 0x0043e8000c101b08 */
        /* <DEDUP_REMOVED lines=16> */
[----:B-1----:R-:W5:Y:S04]  /*aa20*/  LDG.E R22, desc[UR8][R8.64+0x800] ;  /* 0x0008000808167981 */ /* 0x002f68000c1e1900 */
[----:B------:R-:W5:Y:S01]  /*aa30*/  LDG.E R23, desc[UR8][R10.64+0x800] ;  /* 0x000800080a177981 */ /* 0x000f62000c1e1900 */
        /* <DEDUP_REMOVED lines=9> */
[----:B-----5:R1:W-:Y:S04]  /*aad0*/  STG.E.64 desc[UR8][R12.64], R22 ;  /* 0x000000160c007986 */ /* 0x0203e8000c101b08 */
        /* <DEDUP_REMOVED lines=20> */
.L_x_825:
        /* <DEDUP_REMOVED lines=14> */
.L_x_3422:


//--------------------- .text._Z35group_norm_nhwc_bwd_one_pass_kernelI11Fp16IOBf16WLi64ELi16ELi256EEv26Group_norm_nhwc_bwd_params --------------------------
	.section	.text._Z35group_norm_nhwc_bwd_one_pass_kernelI11Fp16IOBf16WLi64ELi16ELi256EEv26Group_norm_nhwc_bwd_params,"ax",@progbits
	.align	128
        .global         _Z35group_norm_nhwc_bwd_one_pass_kernelI11Fp16IOBf16WLi64ELi16ELi256EEv26Group_norm_nhwc_bwd_params
        .type           _Z35group_norm_nhwc_bwd_one_pass_kernelI11Fp16IOBf16WLi64ELi16ELi256EEv26Group_norm_nhwc_bwd_params,@function
        .size           _Z35group_norm_nhwc_bwd_one_pass_kernelI11Fp16IOBf16WLi64ELi16ELi256EEv26Group_norm_nhwc_bwd_params,(.L_x_3423 - _Z35group_norm_nhwc_bwd_one_pass_kernelI11Fp16IOBf16WLi64ELi16ELi256EEv26Group_norm_nhwc_bwd_params)
        .other          _Z35group_norm_nhwc_bwd_one_pass_kernelI11Fp16IOBf16WLi64ELi16ELi256EEv26Group_norm_nhwc_bwd_params,@"STO_CUDA_ENTRY STV_DEFAULT"
_Z35group_norm_nhwc_bwd_one_pass_kernelI11Fp16IOBf16WLi64ELi16ELi256EEv26Group_norm_nhwc_bwd_params:
.text._Z35group_norm_nhwc_bwd_one_pass_kernelI11Fp16IOBf16WLi64ELi16ELi256EEv26Group_norm_nhwc_bwd_params:
        /* <DEDUP_REMOVED lines=28> */
.L_x_851:
[----:B0-----:R-:W0:Y:S01]  /*01c0*/  LDC R10, c[0x0][0x410] ;  /* 0x00010400ff0a7b82 */ /* 0x001e220000000800 */
[----:B------:R-:W1:Y:S01]  /*01d0*/  LDCU.64 UR6, c[0x0][0x3b8] ;  /* 0x00007700ff0677ac */ /* 0x000e620008000a00 */
[----:B------:R-:W2:Y:S01]  /*01e0*/  LDCU.128 UR24, c[0x0][0x400] ;  /* 0x00008000ff1877ac */ /* 0x000ea20008000c00 */
[----:B-1----:R-:W-:Y:S01]  /*01f0*/  UIMAD.WIDE UR6, UR10, 0x8, UR6 ;  /* 0x000000080a0678a5 */ /* 0x002fe2000f8e0206 */
[----:B--2---:R-:W-:Y:S02]  /*0200*/  ISETP.GE.U32.AND P0, PT, R32, UR24, PT ;  /* 0x0000001820007c0c */ /* 0x004fe4000bf06070 */
[----:B0-----:R-:W-:-:S03]  /*0210*/  IABS R11, R10 ;  /* 0x0000000a000b7213 */ /* 0x001fc60000000000 */
[----:B------:R-:W-:Y:S01]  /*0220*/  MOV R8, UR6 ;  /* 0x0000000600087c02 */ /* 0x000fe20008000f00 */
[----:B------:R-:W0:Y:S01]  /*0230*/  I2F.RP R4, R11 ;  /* 0x0000000b00047306 */ /* 0x000e220000209400 */
[----:B------:R-:W-:-:S06]  /*0240*/  MOV R9, UR7 ;  /* 0x0000000700097c02 */ /* 0x000fcc0008000f00 */
[----:B------:R-:W2:Y:S01]  /*0250*/  LDG.E.64 R8, desc[UR16][R8.64] ;  /* 0x0000001008087981 */ /* 0x000ea2000c1e1b00 */
[----:B0-----:R-:W0:Y:S02]  /*0260*/  MUFU.RCP R4, R4 ;  /* 0x0000000400047308 */ /* 0x001e240000001000 */
[----:B0-----:R-:W-:-:S06]  /*0270*/  IADD3 R2, PT, PT, R4, 0xffffffe, RZ ;  /* 0x0ffffffe04027810 */ /* 0x001fcc0007ffe0ff */
[----:B------:R0:W1:Y:S02]  /*0280*/  F2I.FTZ.U32.TRUNC.NTZ R3, R2 ;  /* 0x0000000200037305 */ /* 0x000064000021f000 */
[----:B0-----:R-:W-:Y:S01]  /*0290*/  HFMA2 R2, -RZ, RZ, 0, 0 ;  /* 0x00000000ff027431 */ /* 0x001fe200000001ff */
[----:B-1----:R-:W-:-:S05]  /*02a0*/  IADD3 R6, PT, PT, RZ, -R3, RZ ;  /* 0x80000003ff067210 */ /* 0x002fca0007ffe0ff */
[----:B------:R-:W-:Y:S01]  /*02b0*/  IMAD R5, R6, R11, RZ ;  /* 0x0000000b06057224 */ /* 0x000fe200078e02ff */
[----:B------:R-:W-:-:S03]  /*02c0*/  IABS R6, UR10 ;  /* 0x0000000a00067c13 */ /* 0x000fc60008000000 */
[----:B------:R-:W-:-:S06]  /*02d0*/  IMAD.HI.U32 R3, R3, R5, R2 ;  /* 0x0000000503037227 */ /* 0x000fcc00078e0002 */
[----:B------:R-:W-:-:S05]  /*02e0*/  IMAD.HI.U32 R5, R3, R6, RZ ;  /* 0x0000000603057227 */ /* 0x000fca00078e00ff */
[----:B------:R-:W-:-:S05]  /*02f0*/  IADD3 R3, PT, PT, -R5, RZ, RZ ;  /* 0x000000ff05037210 */ /* 0x000fca0007ffe1ff */
[----:B------:R-:W-:Y:S01]  /*0300*/  IMAD R2, R11, R3, R6 ;  /* 0x000000030b027224 */ /* 0x000fe200078e0206 */
[----:B------:R-:W-:-:S04]  /*0310*/  SHF.R.S32.HI R3, RZ, 0x1f, R32 ;  /* 0x0000001fff037819 */ /* 0x000fc80000011420 */
        /* <DEDUP_REMOVED lines=10> */
[----:B------:R-:W-:Y:S01]  /*03c0*/  @!P1 IADD3 R5, PT, PT, R5, 0x1, RZ ;  /* 0x0000000105059810 */ /* 0x000fe20007ffe0ff */
[----:B------:R-:W1:Y:S01]  /*03d0*/  @!P0 LDC.64 R20, c[0x0][0x3a0] ;  /* 0x0000e800ff148b82 */ /* 0x000e620000000a00 */
[----:B------:R-:W-:-:S02]  /*03e0*/  SEL R2, R11, R2, !P5 ;  /* 0x000000020b027207 */ /* 0x000fc40006800000 */
[----:B------:R-:W-:Y:S02]  /*03f0*/  IADD3 R29, PT, PT, R32, 0x20, RZ ;  /* 0x00000020201d7810 */ /* 0x000fe40007ffe0ff */
[----:B------:R-:W-:Y:S02]  /*0400*/  @P4 IADD3 R5, PT, PT, R5, 0x1, RZ ;  /* 0x0000000105054810 */ /* 0x000fe40007ffe0ff */
[----:B------:R-:W-:Y:S02]  /*0410*/  ISETP.NE.AND P4, PT, R10, RZ, PT ;  /* 0x000000ff0a00720c */ /* 0x000fe40003f85270 */
[----:B------:R-:W-:Y:S02]  /*0420*/  LOP3.LUT R11, RZ, R10, RZ, 0x33, !PT ;  /* 0x0000000aff0b7212 */ /* 0x000fe400078e33ff */
[----:B------:R-:W-:Y:S02]  /*0430*/  @!P2 IADD3 R2, PT, PT, -R2, RZ, RZ ;  /* 0x000000ff0202a210 */ /* 0x000fe40007ffe1ff */
[----:B------:R-:W-:-:S02]  /*0440*/  @!P3 IADD3 R5, PT, PT, -R5, RZ, RZ ;  /* 0x000000ff0505b210 */ /* 0x000fc40007ffe1ff */
[----:B------:R-:W-:Y:S02]  /*0450*/  ISETP.GE.U32.AND P1, PT, R29, UR24, PT ;  /* 0x000000181d007c0c */ /* 0x000fe4000bf26070 */
[----:B------:R-:W-:Y:S02]  /*0460*/  SHF.R.S32.HI R23, RZ, 0x1f, R29 ;  /* 0x0000001fff177819 */ /* 0x000fe4000001141d */
[----:B------:R-:W-:Y:S02]  /*0470*/  SEL R6, R11, R2, !P4 ;  /* 0x000000020b067207 */ /* 0x000fe40006000000 */
[----:B------:R-:W-:Y:S02]  /*0480*/  SHF.L.U32 R24, R7, 0x1, RZ ;  /* 0x0000000107187819 */ /* 0x000fe400000006ff */
[----:B------:R-:W-:Y:S02]  /*0490*/  SEL R5, R11, R5, !P4 ;  /* 0x000000050b057207 */ /* 0x000fe40006000000 */
[----:B------:R-:W-:Y:S01]  /*04a0*/  ISETP.GE.AND.EX P1, PT, R23, UR25, PT, P1 ;  /* 0x0000001917007c0c */ /* 0x000fe2000bf26310 */
[----:B0-----:R-:W-:Y:S01]  /*04b0*/  @!P0 IMAD R3, R3, R14, RZ ;  /* 0x0000000e03038224 */ /* 0x001fe200078e02ff */
[----:B------:R-:W-:Y:S01]  /*04c0*/  SHF.L.U32 R17, R6, 0x4, RZ ;  /* 0x0000000406117819 */ /* 0x000fe200000006ff */
[----:B------:R-:W0:Y:S01]  /*04d0*/  @!P0 LDC.64 R10, c[0x0][0x398] ;  /* 0x0000e600ff0a8b82 */ /* 0x000e220000000a00 */
[----:B------:R-:W-:-:S02]  /*04e0*/  LOP3.LUT R24, R24, 0xe, RZ, 0xc0, !PT ;  /* 0x0000000e18187812 */ /* 0x000fc400078ec0ff */
[----:B------:R-:W-:Y:S02]  /*04f0*/  SHF.R.S32.HI R2, RZ, 0x1f, R5 ;  /* 0x0000001fff027819 */ /* 0x000fe40000011405 */
[----:B------:R-:W-:Y:S02]  /*0500*/  SHF.R.S32.HI R35, RZ, 0x1f, R17 ;  /* 0x0000001fff237819 */ /* 0x000fe40000011411 */
[----:B------:R-:W-:Y:S01]  /*0510*/  LOP3.LUT R34, R17, R24, RZ, 0xfc, !PT ;  /* 0x0000001811227212 */ /* 0x000fe200078efcff */
[----:B------:R-:W-:Y:S02]  /*0520*/  IMAD R2, R2, UR26, RZ ;  /* 0x0000001a02027c24 */ /* 0x000fe4000f8e02ff */
[----:B------:R-:W3:Y:S02]  /*0530*/  @!P1 LDC.64 R18, c[0x0][0x3f8] ;  /* 0x0000fe00ff129b82 */ /* 0x000ee40000000a00 */
[----:B------:R-:W-:-:S04]  /*0540*/  IMAD.WIDE.U32 R34, R5, UR26, R34 ;  /* 0x0000001a05227c25 */ /* 0x000fc8000f8e0022 */
[----:B------:R-:W-:Y:S01]  /*0550*/  IMAD R5, R5, UR27, R2 ;  /* 0x0000001b05057c24 */ /* 0x000fe2000f8e0202 */
[----:B------:R-:W-:-:S04]  /*0560*/  @!P0 MOV R36, R34 ;  /* 0x0000002200248202 */ /* 0x000fc80000000f00 */
[----:B------:R-:W-:Y:S01]  /*0570*/  IADD3 R37, PT, PT, R35, R5, RZ ;  /* 0x0000000523257210 */ /* 0x000fe20007ffe0ff */
[C---:B------:R-:W-:Y:S01]  /*0580*/  @!P0 IMAD R3, R32.reuse, R15, R3 ;  /* 0x0000000f20038224 */ /* 0x040fe200078e0203 */
[----:B------:R-:W-:Y:S01]  /*0590*/  ISETP.NE.AND P2, PT, RZ, UR20, PT ;  /* 0x00000014ff007c0c */ /* 0x000fe2000bf45270 */
[----:B------:R-:W4:Y:S01]  /*05a0*/  @!P1 LDC.64 R4, c[0x0][0x398] ;  /* 0x0000e600ff049b82 */ /* 0x000f220000000a00 */
[----:B------:R-:W-:-:S05]  /*05b0*/  @!P0 IMAD.WIDE.U32 R14, R32, R14, R36 ;  /* 0x0000000e200e8225 */ /* 0x000fca00078e0024 */
[----:B------:R-:W-:Y:S02]  /*05c0*/  @!P0 IADD3 R15, PT, PT, R15, R3, RZ ;  /* 0x000000030f0f8210 */ /* 0x000fe40007ffe0ff */
[C---:B------:R-:W-:Y:S01]  /*05d0*/  @!P0 SHF.L.U32 R25, R14.reuse, 0x1, RZ ;  /* 0x000000010e198819 */ /* 0x040fe200000006ff */
[----:B------:R-:W4:Y:S01]  /*05e0*/  @!P1 LDC.64 R2, c[0x0][0x3a0] ;  /* 0x0000e800ff029b82 */ /* 0x000f220000000a00 */
[----:B------:R-:W-:Y:S01]  /*05f0*/  @!P0 SHF.L.U64.HI R16, R14, 0x1, R15 ;  /* 0x000000010e108819 */ /* 0x000fe2000001020f */
[----:B---3--:R-:W-:-:S06]  /*0600*/  @!P1 IMAD R22, R23, R18, RZ ;  /* 0x0000001217169224 */ /* 0x008fcc00078e02ff */
[----:B------:R-:W3:Y:S08]  /*0610*/  @P2 LDC.64 R12, c[0x0][0x3b0] ;  /* 0x0000ec00ff0c2b82 */ /* 0x000ef00000000a00 */
[----:B------:R-:W4:Y:S01]  /*0620*/  LDC.64 R14, c[0x0][0x3a8] ;  /* 0x0000ea00ff0e7b82 */ /* 0x000f220000000a00 */
[----:B------:R-:W-:Y:S01]  /*0630*/  @!P1 IMAD R27, R29, R19, R22 ;  /* 0x000000131d1b9224 */ /* 0x000fe200078e0216 */
[----:B------:R-:W-:-:S02]  /*0640*/  @!P1 MOV R22, R34 ;  /* 0x0000002200169202 */ /* 0x000fc40000000f00 */
[----:B------:R-:W-:-:S03]  /*0650*/  @!P1 MOV R23, R37 ;  /* 0x0000002500179202 */ /* 0x000fc60000000f00 */
[----:B------:R-:W-:Y:S01]  /*0660*/  @!P1 IMAD.WIDE.U32 R18, R29, R18, R22 ;  /* 0x000000121d129225 */ /* 0x000fe200078e0016 */
[----:B-1----:R-:W-:Y:S02]  /*0670*/  @!P0 IADD3 R20, P3, PT, R25, R20, RZ ;  /* 0x0000001419148210 */ /* 0x002fe40007f7e0ff */
[----:B------:R-:W-:Y:S02]  /*0680*/  IADD3 R17, PT, PT, R24, R17, RZ ;  /* 0x0000001118117210 */ /* 0x000fe40007ffe0ff */
[----:B------:R-:W-:Y:S02]  /*0690*/  @!P1 IADD3 R27, PT, PT, R19, R27, RZ ;  /* 0x0000001b131b9210 */ /* 0x000fe40007ffe0ff */
[----:B------:R-:W-:Y:S01]  /*06a0*/  @!P1 SHF.L.U32 R19, R18, 0x1, RZ ;  /* 0x0000000112139819 */ /* 0x000fe200000006ff */
[----:B---3--:R-:W-:Y:S01]  /*06b0*/  @P2 IMAD.WIDE R12, R17, 0x2, R12 ;  /* 0x00000002110c2825 */ /* 0x008fe200078e020c */
[----:B------:R-:W-:Y:S02]  /*06c0*/  @!P0 IADD3.X R21, PT, PT, R16, R21, RZ, P3, !PT ;  /* 0x0000001510158210 */ /* 0x000fe40001ffe4ff */
[----:B------:R-:W-:-:S02]  /*06d0*/  @!P1 SHF.L.U64.HI R18, R18, 0x1, R27 ;  /* 0x0000000112129819 */ /* 0x000fc4000001021b */
[----:B0-----:R-:W-:Y:S02]  /*06e0*/  @!P0 IADD3 R10, P3, PT, R25, R10, RZ ;  /* 0x0000000a190a8210 */ /* 0x001fe40007f7e0ff */
[----:B----4-:R-:W-:Y:S01]  /*06f0*/  @!P1 IADD3 R2, P4, PT, R19, R2, RZ ;  /* 0x0000000213029210 */ /* 0x010fe20007f9e0ff */
[----:B------:R-:W-:Y:S01]  /*0700*/  IMAD.WIDE R14, R17, 0x2, R14 ;  /* 0x00000002110e7825 */ /* 0x000fe200078e020e */
[----:B------:R-:W-:Y:S02]  /*0710*/  @!P1 IADD3 R4, P5, PT, R19, R4, RZ ;  /* 0x0000000413049210 */ /* 0x000fe40007fbe0ff */
[----:B------:R-:W-:Y:S02]  /*0720*/  CS2R R28, SRZ ;  /* 0x00000000001c7805 */ /* 0x000fe4000001ff00 */
[----:B------:R-:W-:Y:S01]  /*0730*/  @!P0 IADD3.X R11, PT, PT, R16, R11, RZ, P3, !PT ;  /* 0x0000000b100b8210 */ /* 0x000fe20001ffe4ff */
[----:B------:R-:W3:Y:S01]  /*0740*/  @P2 LDG.E.U16 R19, desc[UR16][R12.64+0x2] ;  /* 0x000002100c132981 */ /* 0x000ee2000c1e1500 */
[----:B------:R-:W-:-:S02]  /*0750*/  @!P1 IADD3.X R3, PT, PT, R18, R3, RZ, P4, !PT ;  /* 0x0000000312039210 */ /* 0x000fc400027fe4ff */
[----:B------:R-:W-:Y:S01]  /*0760*/  @!P1 IADD3.X R5, PT, PT, R18, R5, RZ, P5, !PT ;  /* 0x0000000512059210 */ /* 0x000fe20002ffe4ff */
[----:B------:R-:W4:Y:S04]  /*0770*/  LDG.E.U16 R16, desc[UR16][R14.64] ;  /* 0x000000100e107981 */ /* 0x000f28000c1e1500 */
[----:B------:R-:W4:Y:S04]  /*0780*/  @P2 LDG.E.U16 R18, desc[UR16][R12.64] ;  /* 0x000000100c122981 */ /* 0x000f28000c1e1500 */
[----:B------:R-:W4:Y:S04]  /*0790*/  LDG.E.U16 R17, desc[UR16][R14.64+0x2] ;  /* 0x000002100e117981 */ /* 0x000f28000c1e1500 */
[----:B------:R-:W5:Y:S04]  /*07a0*/  @!P0 LDG.E R29, desc[UR16][R20.64] ;  /* 0x00000010141d8981 */ /* 0x000f68000c1e1900 */
[----:B------:R-:W5:Y:S01]  /*07b0*/  @!P0 LDG.E R28, desc[UR16][R10.64] ;  /* 0x000000100a1c8981 */ /* 0x000f62000c1e1900 */
[----:B------:R-:W-:-:S06]  /*07c0*/  CS2R R26, SRZ ;  /* 0x00000000001a7805 */ /* 0x000fcc000001ff00 */
[----:B------:R4:W5:Y:S04]  /*07d0*/  @!P1 LDG.E R27, desc[UR16][R2.64] ;  /* 0x00000010021b9981 */ /* 0x000968000c1e1900 */
[----:B------:R0:W5:Y:S01]  /*07e0*/  @!P1 LDG.E R26, desc[UR16][R4.64] ;  /* 0x00000010041a9981 */ /* 0x000162000c1e1900 */
        /* <DEDUP_REMOVED lines=8> */
[----:B------:R-:W1:Y:S01]  /*0870*/  @P1 MUFU.RSQ R8, R8 ;  /* 0x0000000800081308 */ /* 0x000e620000001400 */
[----:B------:R-:W-:Y:S01]  /*0880*/  UISETP.NE.AND UP1, UPT, UR20, URZ, UPT ;  /* 0x000000ff1400728c */ /* 0x000fe2000bf25270 */
[----:B------:R-:W-:Y:S01]  /*0890*/  CS2R R24, SRZ ;  /* 0x0000000000187805 */ /* 0x000fe2000001ff00 */
[----:B------:R-:W-:Y:S01]  /*08a0*/  UMOV UR22, 0x3f800000 ;  /* 0x3f80000000167882 */ /* 0x000fe20000000000 */
[----:B-1----:R-:W-:-:S13]  /*08b0*/  @P1 R2UR UR6, R8 ;  /* 0x00000000080612ca */ /* 0x002fda00000e0000 */
[----:B------:R-:W-:Y:S01]  /*08c0*/  @UP0 UMOV UR22, UR6 ;  /* 0x0000000600160c82 */ /* 0x000fe20008000000 */
[----:B---3--:R-:W-:Y:S02]  /*08d0*/  @P2 SHF.L.U32 R24, R19, 0x10, RZ ;  /* 0x0000001013182819 */ /* 0x008fe400000006ff */
[----:B----4-:R-:W-:Y:S02]  /*08e0*/  SHF.L.U32 R2, R16, 0x10, RZ ;  /* 0x0000001010027819 */ /* 0x010fe400000006ff */
[----:B------:R-:W-:Y:S02]  /*08f0*/  @P2 SHF.L.U32 R25, R18, 0x10, RZ ;  /* 0x0000001012192819 */ /* 0x000fe400000006ff */
[----:B------:R-:W-:Y:S01]  /*0900*/  SHF.L.U32 R3, R17, 0x10, RZ ;  /* 0x0000001011037819 */ /* 0x000fe200000006ff */
[----:B0-----:R-:W-:Y:S06]  /*0910*/  BRA.U UP1, `(.L_x_827) ;  /* 0x0000000101947547 */ /* 0x001fec000b800000 */
        /* <DEDUP_REMOVED lines=37> */
.L_x_827:
        /* <DEDUP_REMOVED lines=32> */
[----:B------:R-:W-:-:S06]  /*0d70*/  HADD2.F32 R20, -RZ, R28.H1_H1 ;  /* 0x3000001cff147230 */ /* 0x000fcc0000004100 */
[----:B------:R-:W0:Y:S01]  /*0d80*/  MUFU.RCP R16, R16 ;  /* 0x0000001000107308 */ /* 0x000e220000001000 */
[----:B-1----:R-:W-:Y:S01]  /*0d90*/  FADD.FTZ R19, -R17, 1 ;  /* 0x3f80000011137421 */ /* 0x002fe20000010100 */
[----:B------:R-:W-:Y:S01]  /*0da0*/  FMUL.FTZ R17, R22, R17 ;  /* 0x0000001116117220 */ /* 0x000fe20000410000 */
[----:B------:R-:W-:Y:S02]  /*0db0*/  HADD2.F32 R22, -RZ, R26.H1_H1 ;  /* 0x3000001aff167230 */ /* 0x000fe40000004100 */
[----:B------:R-:W-:-:S03]  /*0dc0*/  FFMA.FTZ R14, R14, R19, 1 ;  /* 0x3f8000000e0e7423 */ /* 0x000fc60000010013 */
[----:B------:R-:W1:Y:S01]  /*0dd0*/  MUFU.RCP R13, R13 ;  /* 0x0000000d000d7308 */ /* 0x000e620000001000 */
[----:B--2---:R-:W-:Y:S01]  /*0de0*/  FADD.FTZ R19, -R15, 1 ;  /* 0x3f8000000f137421 */ /* 0x004fe20000010100 */
[----:B------:R-:W-:Y:S01]  /*0df0*/  FMUL.FTZ R15, R20, R15 ;  /* 0x0000000f140f7220 */ /* 0x000fe20000410000 */
[----:B------:R-:W-:Y:S02]  /*0e00*/  FMUL.FTZ R14, R17, R14 ;  /* 0x0000000e110e7220 */ /* 0x000fe40000410000 */
[----:B------:R-:W-:Y:S01]  /*0e10*/  FFMA.FTZ R18, R12, R19, 1 ;  /* 0x3f8000000c127423 */ /* 0x000fe20000010013 */
[----:B0-----:R-:W-:Y:S01]  /*0e20*/  FADD.FTZ R20, -R16, 1 ;  /* 0x3f80000010147421 */ /* 0x001fe20000010100 */
[----:B------:R-:W-:Y:S01]  /*0e30*/  FMUL.FTZ R12, R21, R16 ;  /* 0x00000010150c7220 */ /* 0x000fe20000410000 */
[----:B-1----:R-:W-:Y:S01]  /*0e40*/  FMUL.FTZ R16, R22, R13 ;  /* 0x0000000d16107220 */ /* 0x002fe20000410000 */
[----:B------:R-:W-:Y:S01]  /*0e50*/  FADD.FTZ R17, -R13, 1 ;  /* 0x3f8000000d117421 */ /* 0x000fe20000010100 */
[----:B------:R-:W-:Y:S01]  /*0e60*/  FFMA.FTZ R13, R11, R20, 1 ;  /* 0x3f8000000b0d7423 */ /* 0x000fe20000010014 */
[----:B------:R-:W-:Y:S01]  /*0e70*/  FMUL.FTZ R11, R15, R18 ;  /* 0x000000120f0b7220 */ /* 0x000fe20000410000 */
[----:B------:R-:W-:Y:S01]  /*0e80*/  FMUL.FTZ R18, R2, R14 ;  /* 0x0000000e02127220 */ /* 0x000fe20000410000 */
[----:B------:R-:W-:Y:S01]  /*0e90*/  FFMA.FTZ R19, R10, R17, 1 ;  /* 0x3f8000000a137423 */ /* 0x000fe20000010011 */
[----:B------:R-:W-:Y:S01]  /*0ea0*/  FMUL.FTZ R13, R12, R13 ;  /* 0x0000000d0c0d7220 */ /* 0x000fe20000410000 */
[----:B------:R-:W-:Y:S01]  /*0eb0*/  FMUL.FTZ R15, R3, R11 ;  /* 0x0000000b030f7220 */ /* 0x000fe20000410000 */
[----:B------:R-:W-:Y:S01]  /*0ec0*/  FFMA.FTZ R17, R5, R18, RZ ;  /* 0x0000001205117223 */ /* 0x000fe200000100ff */
[----:B------:R-:W-:Y:S01]  /*0ed0*/  FMUL.FTZ R16, R16, R19 ;  /* 0x0000001310107220 */ /* 0x000fe20000410000 */
[----:B------:R-:W-:Y:S01]  /*0ee0*/  FMUL.FTZ R19, R2, R13 ;  /* 0x0000000d02137220 */ /* 0x000fe20000410000 */
[----:B------:R-:W-:Y:S01]  /*0ef0*/  FADD.FTZ R18, RZ, R18 ;  /* 0x00000012ff127221 */ /* 0x000fe20000010000 */
[C---:B------:R-:W-:Y:S01]  /*0f00*/  FFMA.FTZ R17, R4.reuse, R15, R17 ;  /* 0x0000000f04117223 */ /* 0x040fe20000010011 */
[----:B------:R-:W-:Y:S01]  /*0f10*/  FMUL.FTZ R12, R3, R16 ;  /* 0x00000010030c7220 */ /* 0x000fe20000410000 */
[----:B------:R-:W-:Y:S01]  /*0f20*/  FFMA.FTZ R4, R4, R11, RZ ;  /* 0x0000000b04047223 */ /* 0x000fe200000100ff */
[----:B------:R-:W-:Y:S01]  /*0f30*/  FADD.FTZ R18, R15, R18 ;  /* 0x000000120f127221 */ /* 0x000fe20000010000 */
[----:B------:R-:W-:Y:S01]  /*0f40*/  FFMA.FTZ R10, R8, R19, R17 ;  /* 0x00000013080a7223 */ /* 0x000fe20000010011 */
[----:B------:R-:W-:Y:S01]  /*0f50*/  FFMA.FTZ R15, R5, R14, RZ ;  /* 0x0000000e050f7223 */ /* 0x000fe200000100ff */
[----:B------:R-:W-:Y:S01]  /*0f60*/  FADD.FTZ R11, RZ, R11 ;  /* 0x0000000bff0b7221 */ /* 0x000fe20000010000 */
[----:B------:R-:W-:Y:S01]  /*0f70*/  FADD.FTZ R19, R18, R19 ;  /* 0x0000001312137221 */ /* 0x000fe20000010000 */
[C---:B------:R-:W-:Y:S01]  /*0f80*/  FFMA.FTZ R5, R9.reuse, R12, R10 ;  /* 0x0000000c09057223 */ /* 0x040fe2000001000a */
[----:B------:R-:W-:Y:S01]  /*0f90*/  FADD.FTZ R10, RZ, R14 ;  /* 0x0000000eff0a7221 */ /* 0x000fe20000010000 */
[----:B------:R-:W-:Y:S01]  /*0fa0*/  FFMA.FTZ R8, R8, R13, R15 ;  /* 0x0000000d08087223 */ /* 0x000fe2000001000f */
[----:B------:R-:W-:Y:S01]  /*0fb0*/  FADD.FTZ R12, R12, R19 ;  /* 0x000000130c0c7221 */ /* 0x000fe20000010000 */
[----:B------:R-:W-:Y:S01]  /*0fc0*/  FFMA.FTZ R9, R9, R16, R4 ;  /* 0x0000001009097223 */ /* 0x000fe20000010004 */
[----:B------:R-:W-:Y:S01]  /*0fd0*/  FADD.FTZ R10, R10, R13 ;  /* 0x0000000d0a0a7221 */ /* 0x000fe20000010000 */
[----:B------:R-:W-:-:S07]  /*0fe0*/  FADD.FTZ R11, R11, R16 ;  /* 0x000000100b0b7221 */ /* 0x000fce0000010000 */
.L_x_828:
        /* <DEDUP_REMOVED lines=35> */
.L_x_830:
[----:B------:R-:W-:Y:S05]  /*1220*/  BSYNC.RECONVERGENT B0 ;  /* 0x0000000000007941 */ /* 0x000fea0003800200 */
.L_x_829:
        /* <DEDUP_REMOVED lines=25> */
.L_x_832:
[----:B------:R-:W-:Y:S05]  /*13c0*/  BSYNC.RECONVERGENT B0 ;  /* 0x0000000000007941 */ /* 0x000fea0003800200 */
.L_x_831:
        /* <DEDUP_REMOVED lines=158> */
.L_x_834:
[----:B------:R-:W-:Y:S05]  /*1db0*/  BSYNC.RECONVERGENT B0 ;  /* 0x0000000000007941 */ /* 0x000fea0003800200 */
.L_x_833:
[----:B------:R-:W-:Y:S04]  /*1dc0*/  BSSY.RECONVERGENT B0, `(.L_x_835) ;  /* 0x000001c000007945 */ /* 0x000fe80003800200 */
[----:B------:R-:W-:Y:S05]  /*1dd0*/  @P5 BRA `(.L_x_836) ;  /* 0x0000000000685947 */ /* 0x000fea0003800000 */
[----:B-12---:R-:W1:Y:S08]  /*1de0*/  LDC.64 R12, c[0x0][0x3f8] ;  /* 0x0000fe00ff0c7b82 */ /* 0x006e700000000a00 */
        /* <DEDUP_REMOVED lines=25> */
.L_x_836:
[----:B------:R-:W-:Y:S05]  /*1f80*/  BSYNC.RECONVERGENT B0 ;  /* 0x0000000000007941 */ /* 0x000fea0003800200 */
.L_x_835:
[----:B------:R-:W-:-:S09]  /*1f90*/  UISETP.GE.U32.AND UP0, UPT, UR19, 0x2, UPT ;  /* 0x000000021300788c */ /* 0x000fd2000bf06070 */
[----:B------:R-:W-:Y:S05]  /*1fa0*/  BRA.U !UP0, `(.L_x_837) ;  /* 0x0000000d08407547 */ /* 0x000fea000b800000 */
[----:B------:R-:W5:Y:S01]  /*1fb0*/  LDCU.64 UR6, c[0x0][0x3d0] ;  /* 0x00007a00ff0677ac */ /* 0x000f620008000a00 */
[----:B------:R-:W-:Y:S01]  /*1fc0*/  MOV R6, UR19 ;  /* 0x0000001300067c02 */ /* 0x000fe20008000f00 */
[----:B------:R-:W-:-:S03]  /*1fd0*/  ULOP3.LUT UR11, UR4, 0x1, URZ, 0xc0, !UPT ;  /* 0x00000001040b7892 */ /* 0x000fc6000f8ec0ff */
[----:B------:R-:W-:Y:S01]  /*1fe0*/  ISETP.GE.U32.AND P4, PT, R6, 0x8, PT ;  /* 0x000000080600780c */ /* 0x000fe20003f86070 */
[----:B------:R-:W-:-:S04]  /*1ff0*/  UIMAD UR14, UR11, UR18, URZ ;  /* 0x000000120b0e72a4 */ /* 0x000fc8000f8e02ff */
[----:B------:R-:W-:-:S04]  /*2000*/  UIMAD UR11, UR14, UR19, URZ ;  /* 0x000000130e0b72a4 */ /* 0x000fc8000f8e02ff */
[----:B------:R-:W-:-:S04]  /*2010*/  USHF.L.U32 UR11, UR11, 0x1, URZ ;  /* 0x000000010b0b7899 */ /* 0x000fc800080006ff */
[----:B-----5:R-:W-:Y:S01]  /*2020*/  UIMAD.WIDE UR6, UR11, 0x4, UR6 ;  /* 0x000000040b0678a5 */ /* 0x020fe2000f8e0206 */
[----:B------:R-:W-:Y:S11]  /*2030*/  @P3 BRA `(.L_x_838) ;  /* 0x0000000000603947 */ /* 0x000ff60003800000 */
[----:B----4-:R-:W4:Y:S01]  /*2040*/  LDC.64 R8, c[0x0][0x3c8] ;  /* 0x0000f200ff087b82 */ /* 0x010f220000000a00 */
[----:B------:R-:W-:Y:S01]  /*2050*/  MOV R6, UR4 ;  /* 0x0000000400067c02 */ /* 0x000fe20008000f00 */
[----:B------:R-:W-:Y:S02]  /*2060*/  UIADD3 UR11, UPT, UPT, UR14, UR5, URZ ;  /* 0x000000050e0b7290 */ /* 0x000fe4000fffe0ff */
[----:B------:R-:W-:Y:S01]  /*2070*/  UIMAD UR12, UR15, UR18, UR5 ;  /* 0x000000120f0c72a4 */ /* 0x000fe2000f8e0205 */
[----:B------:R-:W-:-:S03]  /*2080*/  LOP3.LUT P1, R6, R6, 0x2, RZ, 0xc0, !PT ;  /* 0x0000000206067812 */ /* 0x000fc6000782c0ff */
[----:B------:R-:W-:Y:S01]  /*2090*/  UIMAD.WIDE.U32 UR12, UR12, 0x8, UR6 ;  /* 0x000000080c0c78a5 */ /* 0x000fe2000f8e0006 */
[----:B------:R-:W-:Y:S02]  /*20a0*/  SEL R15, RZ, UR19, P1 ;  /* 0x00000013ff0f7c07 */ /* 0x000fe40008800000 */
[----:B------:R-:W-:Y:S02]  /*20b0*/  MOV R11, UR11 ;  /* 0x0000000b000b7c02 */ /* 0x000fe40008000f00 */
[----:B------:R-:W-:Y:S02]  /*20c0*/  ISETP.NE.AND P1, PT, R15, -0x1, PT ;  /* 0xffffffff0f00780c */ /* 0x000fe40003f25270 */
[----:B------:R-:W-:Y:S02]  /*20d0*/  MOV R10, UR12 ;  /* 0x0000000c000a7c02 */ /* 0x000fe40008000f00 */
[----:B-1----:R-:W-:Y:S01]  /*20e0*/  IADD3 R13, PT, PT, -R6, 0x1, RZ ;  /* 0x00000001060d7810 */ /* 0x002fe20007ffe1ff */
        /* <DEDUP_REMOVED lines=8> */
.L_x_839:
[----:B------:R-:W4:Y:S04]  /*2170*/  LDG.E.STRONG.GPU R6, desc[UR16][R8.64] ;  /* 0x0000001008067981 */ /* 0x000f28000c1ef900 */
[----:B----4-:R-:W-:Y:S01]  /*2180*/  CCTL.IVALL ;  /* 0x00000000ff00798f */ /* 0x010fe20002000000 */
[----:B------:R-:W-:Y:S05]  /*2190*/  YIELD ;  /* 0x0000000000007946 */ /* 0x000fea0003800000 */
[----:B------:R-:W-:-:S13]  /*21a0*/  ISETP.NE.AND P1, PT, R6, R15, PT ;  /* 0x0000000f0600720c */ /* 0x000fda0003f25270 */
[----:B------:R-:W-:Y:S05]  /*21b0*/  @P1 BRA `(.L_x_839) ;  /* 0xfffffffc00ec1947 */ /* 0x000fea000383ffff */
.L_x_838:
        /* <DEDUP_REMOVED lines=14> */
.L_x_841:
[----:B-1--4-:R-:W-:Y:S02]  /*22a0*/  IADD3 R8, PT, PT, R6, 0x1, RZ ;  /* 0x0000000106087810 */ /* 0x012fe40007ffe0ff */
        /* <DEDUP_REMOVED lines=18> */
[----:B--2---:R-:W-:Y:S02]  /*23d0*/  MOV R12, UR28 ;  /* 0x0000001c000c7c02 */ /* 0x004fe40008000f00 */
[----:B------:R-:W-:Y:S01]  /*23e0*/  MOV R13, UR29 ;  /* 0x0000001d000d7c02 */ /* 0x000fe20008000f00 */
[----:B------:R-:W2:Y:S01]  /*23f0*/  @!P4 LDG.E.64 R10, desc[UR16][R10.64] ;  /* 0x000000100a0ac981 */ /* 0x000ea2000c1e1b00 */
[----:B------:R-:W-:-:S04]  /*2400*/  @!UP0 UIMAD.WIDE.U32 UR28, UR25, 0x8, UR6 ;  /* 0x00000008191c88a5 */ /* 0x000fc8000f8e0006 */
[----:B------:R-:W4:Y:S02]  /*2410*/  @!P6 LDG.E.64 R12, desc[UR16][R12.64] ;  /* 0x000000100c0ce981 */ /* 0x000f24000c1e1b00 */
[----:B------:R-:W-:Y:S02]  /*2420*/  MOV R14, UR28 ;  /* 0x0000001c000e7c02 */ /* 0x000fe40008000f00 */
[----:B------:R-:W-:-:S06]  /*2430*/  MOV R15, UR29 ;  /* 0x0000001d000f7c02 */ /* 0x000fcc0008000f00 */
        /* <DEDUP_REMOVED lines=58> */
.L_x_840:
[----:B------:R-:W-:-:S04]  /*27e0*/  ULOP3.LUT UR11, UR19, 0x7, URZ, 0xc0, !UPT ;  /* 0x00000007130b7892 */ /* 0x000fc8000f8ec0ff */
[----:B------:R-:W-:-:S09]  /*27f0*/  UISETP.NE.AND UP0, UPT, UR11, URZ, UPT ;  /* 0x000000ff0b00728c */ /* 0x000fd2000bf05270 */
[----:B------:R-:W-:Y:S05]  /*2800*/  BRA.U !UP0, `(.L_x_837) ;  /* 0x0000000508287547 */ /* 0x000fea000b800000 */
[----:B------:R-:W-:Y:S02]  /*2810*/  UIADD3 UR11, UPT, UPT, UR11, -0x1, URZ ;  /* 0xffffffff0b0b7890 */ /* 0x000fe4000fffe0ff */
[----:B------:R-:W-:Y:S02]  /*2820*/  ULOP3.LUT UP1, UR12, UR19, 0x3, URZ, 0xc0, !UPT ;  /* 0x00000003130c7892 */ /* 0x000fe4000f82c0ff */
[----:B------:R-:W-:-:S09]  /*2830*/  UISETP.GE.U32.AND UP0, UPT, UR11, 0x3, UPT ;  /* 0x000000030b00788c */ /* 0x000fd2000bf06070 */
[----:B------:R-:W-:Y:S05]  /*2840*/  BRA.U !UP0, `(.L_x_842) ;  /* 0x00000001088c7547 */ /* 0x000fea000b800000 */
[C---:B-1--4-:R-:W-:Y:S02]  /*2850*/  IADD3 R10, PT, PT, R6.reuse, 0x1, RZ ;  /* 0x00000001060a7810 */ /* 0x052fe40007ffe0ff */
[----:B------:R-:W-:Y:S02]  /*2860*/  ISETP.EQ.OR P1, PT, R6, UR15, P3 ;  /* 0x0000000f06007c0c */ /* 0x000fe40009f22670 */
[----:B------:R-:W-:Y:S02]  /*2870*/  ISETP.EQ.OR P4, PT, R10, UR15, P3 ;  /* 0x0000000f0a007c0c */ /* 0x000fe40009f82670 */
[C---:B------:R-:W-:Y:S02]  /*2880*/  IADD3 R13, PT, PT, R6.reuse, 0x2, RZ ;  /* 0x00000002060d7810 */ /* 0x040fe40007ffe0ff */
[----:B------:R-:W-:Y:S02]  /*2890*/  MOV R15, UR18 ;  /* 0x00000012000f7c02 */ /* 0x000fe40008000f00 */
[----:B--2---:R-:W-:-:S02]  /*28a0*/  IADD3 R12, PT, PT, R6, 0x3, RZ ;  /* 0x00000003060c7810 */ /* 0x004fc40007ffe0ff */
        /* <DEDUP_REMOVED lines=29> */
.L_x_842:
[----:B------:R-:W-:Y:S05]  /*2a80*/  BRA.U !UP1, `(.L_x_837) ;  /* 0x0000000109887547 */ /* 0x000fea000b800000 */
[----:B------:R-:W-:Y:S02]  /*2a90*/  UISETP.NE.AND UP0, UPT, UR12, 0x1, UPT ;  /* 0x000000010c00788c */ /* 0x000fe4000bf05270 */
[----:B------:R-:W-:-:S06]  /*2aa0*/  ULOP3.LUT UR11, UR19, 0x1, URZ, 0xc0, !UPT ;  /* 0x00000001130b7892 */ /* 0x000fcc000f8ec0ff */
[----:B--2-4-:R-:W-:Y:S01]  /*2ab0*/  MOV R12, UR11 ;  /* 0x0000000b000c7c02 */ /* 0x014fe20008000f00 */
        /* <DEDUP_REMOVED lines=19> */
.L_x_843:
        /* <DEDUP_REMOVED lines=11> */
.L_x_844:
[----:B------:R-:W-:Y:S05]  /*2ca0*/  BSYNC.RECONVERGENT B0 ;  /* 0x0000000000007941 */ /* 0x000fea0003800200 */
.L_x_837:
[----:B------:R-:W5:Y:S01]  /*2cb0*/  S2UR UR7, SR_CgaCtaId ;  /* 0x00000000000779c3 */ /* 0x000f620000008800 */
[----:B------:R-:W-:Y:S01]  /*2cc0*/  UMOV UR6, 0x400 ;  /* 0x0000040000067882 */ /* 0x000fe20000000000 */
[--C-:B-1--4-:R-:W-:Y:S02]  /*2cd0*/  HADD2.F32 R10, -RZ, R29.reuse.H0_H0 ;  /* 0x2000001dff0a7230 */ /* 0x112fe40000004100 */
[----:B------:R-:W-:Y:S02]  /*2ce0*/  HADD2.F32 R29, -RZ, R29.H1_H1 ;  /* 0x3000001dff1d7230 */ /* 0x000fe40000004100 */
[--C-:B--2---:R-:W-:Y:S02]  /*2cf0*/  HADD2.F32 R12, -RZ, R27.reuse.H0_H0 ;  /* 0x2000001bff0c7230 */ /* 0x104fe40000004100 */
[----:B------:R-:W-:Y:S01]  /*2d00*/  FADD.FTZ R10, R10, -UR32 ;  /* 0x800000200a0a7e21 */ /* 0x000fe20008010000 */
[----:B------:R-:W-:Y:S02]  /*2d10*/  HADD2.F32 R27, -RZ, R27.H1_H1 ;  /* 0x3000001bff1b7230 */ /* 0x000fe40000004100 */
[----:B------:R-:W-:-:S02]  /*2d20*/  HADD2.F32 R11, -RZ, R28.H0_H0 ;  /* 0x2000001cff0b7230 */ /* 0x000fc40000004100 */
[----:B------:R-:W-:Y:S01]  /*2d30*/  FMUL.FTZ R10, R10, UR22 ;  /* 0x000000160a0a7c20 */ /* 0x000fe20008410000 */
[----:B------:R-:W-:Y:S01]  /*2d40*/  HADD2.F32 R28, -RZ, R28.H1_H1 ;  /* 0x3000001cff1c7230 */ /* 0x000fe20000004100 */
[----:B-----5:R-:W-:-:S09]  /*2d50*/  ULEA UR6, UR7, UR6, 0x18 ;  /* 0x0000000607067291 */ /* 0x020fd2000f8ec0ff */
[----:B------:R0:W-:Y:S01]  /*2d60*/  @!P3 STS.64 [UR6+0x50], R4 ;  /* 0x00005004ff00b988 */ /* 0x0001e20008000a06 */
[----:B------:R-:W-:Y:S01]  /*2d70*/  BAR.SYNC.DEFER_BLOCKING 0x0 ;  /* 0x0000000000007b1d */ /* 0x000fe20000010000 */
[----:B0--3--:R-:W-:Y:S01]  /*2d80*/  FADD.FTZ R5, R12, -UR32 ;  /* 0x800000200c057e21 */ /* 0x009fe20008010000 */
[----:B------:R-:W-:-:S04]  /*2d90*/  FADD.FTZ R4, R27, -UR32 ;  /* 0x800000201b047e21 */ /* 0x000fc80008010000 */
[----:B------:R-:W0:Y:S01]  /*2da0*/  LDS.64 R8, [UR6+0x50] ;  /* 0x00005006ff087984 */ /* 0x000e220008000a00 */
[----:B------:R-:W0:Y:S02]  /*2db0*/  LDCU UR6, c[0x0][0x42c] ;  /* 0x00008580ff0677ac */ /* 0x000e240008000800 */
[----:B0-----:R-:W-:Y:S01]  /*2dc0*/  FMUL.FTZ R6, R8, UR6 ;  /* 0x0000000608067c20 */ /* 0x001fe20008410000 */
[----:B------:R-:W-:Y:S01]  /*2dd0*/  FADD.FTZ R8, R29, -UR32 ;  /* 0x800000201d087e21 */ /* 0x000fe20008010000 */
[----:B------:R-:W-:-:S03]  /*2de0*/  FMUL.FTZ R9, R9, UR6 ;  /* 0x0000000609097c20 */ /* 0x000fc60008410000 */
[----:B------:R-:W-:Y:S01]  /*2df0*/  FMUL.FTZ R8, R8, UR22 ;  /* 0x0000001608087c20 */ /* 0x000fe20008410000 */
        /* <DEDUP_REMOVED lines=19> */
.L_x_845:
[----:B------:R-:W-:Y:S04]  /*2f30*/  BSSY.RECONVERGENT B0, `(.L_x_846) ;  /* 0x0000015000007945 */ /* 0x000fe80003800200 */
[----:B------:R-:W-:Y:S05]  /*2f40*/  @P0 BRA `(.L_x_847) ;  /* 0x00000000004c0947 */ /* 0x000fea0003800000 */
[----:B------:R-:W0:Y:S01]  /*2f50*/  LDCU.64 UR12, c[0x0][0x3f8] ;  /* 0x00007f00ff0c77ac */ /* 0x000e220008000a00 */
[C-C-:B------:R-:W-:Y:S01]  /*2f60*/  FFMA.FTZ R13, R6.reuse, R10, R9.reuse ;  /* 0x0000000a060d7223 */ /* 0x140fe20000010009 */
[----:B------:R-:W-:Y:S01]  /*2f70*/  SHF.R.S32.HI R15, RZ, 0x1f, R32 ;  /* 0x0000001fff0f7819 */ /* 0x000fe20000011420 */
[----:B------:R-:W-:Y:S01]  /*2f80*/  FFMA.FTZ R8, R6, R8, R9 ;  /* 0x0000000806087223 */ /* 0x000fe20000010009 */
[----:B------:R-:W1:Y:S01]  /*2f90*/  LDCU.64 UR6, c[0x0][0x380] ;  /* 0x00007000ff0677ac */ /* 0x000e620008000a00 */
[----:B------:R-:W-:Y:S01]  /*2fa0*/  FFMA.FTZ R13, R2, R11, -R13 ;  /* 0x0000000b020d7223 */ /* 0x000fe2000001080d */
[----:B------:R-:W-:Y:S01]  /*2fb0*/  MOV R10, R34 ;  /* 0x00000022000a7202 */ /* 0x000fe20000000f00 */
[----:B------:R-:W-:Y:S01]  /*2fc0*/  FFMA.FTZ R8, R3, R28, -R8 ;  /* 0x0000001c03087223 */ /* 0x000fe20000010808 */
[----:B------:R-:W-:-:S03]  /*2fd0*/  MOV R11, R37 ;  /* 0x00000025000b7202 */ /* 0x000fc60000000f00 */
[----:B------:R-:W-:Y:S01]  /*2fe0*/  FMUL.FTZ R8, R8, UR22 ;  /* 0x0000001608087c20 */ /* 0x000fe20008410000 */
[----:B0-----:R-:W-:Y:S02]  /*2ff0*/  IMAD R15, R15, UR12, RZ ;  /* 0x0000000c0f0f7c24 */ /* 0x001fe4000f8e02ff */
        /* <DEDUP_REMOVED lines=8> */
.L_x_847:
[----:B------:R-:W-:Y:S05]  /*3080*/  BSYNC.RECONVERGENT B0 ;  /* 0x0000000000007941 */ /* 0x000fea0003800200 */
.L_x_846:
        /* <DEDUP_REMOVED lines=24> */
.L_x_848:
        /* <DEDUP_REMOVED lines=24> */
.L_x_850:
[----:B------:R-:W-:Y:S05]  /*3390*/  BSYNC.RECONVERGENT B0 ;  /* 0x0000000000007941 */ /* 0x000fea0003800200 */
.L_x_849:
[----:B------:R-:W-:Y:S02]  /*33a0*/  UIADD3 UR10, UPT, UPT, UR18, UR10, URZ ;  /* 0x0000000a120a7290 */ /* 0x000fe4000fffe0ff */
[----:B------:R-:W-:Y:S02]  /*33b0*/  UIADD3 UR4, UPT, UPT, UR4, 0x1, URZ ;  /* 0x0000000104047890 */ /* 0x000fe4000fffe0ff */
[----:B------:R-:W-:-:S09]  /*33c0*/  UISETP.GE.AND UP0, UPT, UR10, UR8, UPT ;  /* 0x000000080a00728c */ /* 0x000fd2000bf06270 */
[----:B------:R-:W-:Y:S05]  /*33d0*/  BRA.U !UP0, `(.L_x_851) ;  /* 0xffffffcd08787547 */ /* 0x000fea000b83ffff */
.L_x_826:
[----:B------:R-:W1:Y:S01]  /*33e0*/  LDC R4, c[0x0][0x370] ;  /* 0x0000dc00ff047b82 */ /* 0x000e620000000800 */
[----:B------:R-:W-:Y:S01]  /*33f0*/  ISETP.NE.AND P2, PT, R7, RZ, PT ;  /* 0x000000ff0700720c */ /* 0x000fe20003f45270 */
[----:B------:R-:W-:Y:S06]  /*3400*/  BSSY.RECONVERGENT B0, `(.L_x_852) ;  /* 0x0000011000007945 */ /* 0x000fec0003800200 */
[----:B------:R-:W2:Y:S08]  /*3410*/  LDC R9, c[0x0][0x374] ;  /* 0x0000dd00ff097b82 */ /* 0x000eb00000000800 */
[----:B0-----:R-:W0:Y:S01]  /*3420*/  LDC.64 R2, c[0x0][0x3c8] ;  /* 0x0000f200ff027b82 */ /* 0x001e220000000a00 */
[----:B-1----:R-:W-:-:S02]  /*3430*/  IADD3 R5, PT, PT, R4, -0x1, RZ ;  /* 0xffffffff04057810 */ /* 0x002fc40007ffe0ff */
[----:B------:R-:W-:Y:S02]  /*3440*/  ISETP.NE.AND P1, PT, R4, 0x1, PT ;  /* 0x000000010400780c */ /* 0x000fe40003f25270 */
[----:B--2---:R-:W-:-:S04]  /*3450*/  IADD3 R0, PT, PT, R9, -0x1, RZ ;  /* 0xffffffff09007810 */ /* 0x004fc80007ffe0ff */
        /* <DEDUP_REMOVED lines=11> */
.L_x_853:
[----:B------:R-:W-:Y:S05]  /*3510*/  BSYNC.RECONVERGENT B0 ;  /* 0x0000000000007941 */ /* 0x000fea0003800200 */
.L_x_852:
[----:B------:R-:W-:Y:S05]  /*3520*/  @P0 EXIT ;  /* 0x000000000000094d */ /* 0x000fea0003800000 */
[----:B------:R-:W-:Y:S05]  /*3530*/  @P2 BRA `(.L_x_854) ;  /* 0x0000000000202947 */ /* 0x000fea0003800000 */
[----:B------:R-:W-:-:S05]  /*3540*/  IMAD R0, R4, R9, RZ ;  /* 0x0000000904007224 */ /* 0x000fca00078e02ff */
[----:B------:R-:W-:-:S13]  /*3550*/  ISETP.NE.AND P0, PT, R0, -0x1, PT ;  /* 0xffffffff0000780c */ /* 0x000fda0003f05270 */
[----:B------:R-:W-:Y:S05]  /*3560*/  @!P0 BRA `(.L_x_854) ;  /* 0x0000000000148947 */ /* 0x000fea0003800000 */
.L_x_855:
[----:B0-----:R-:W2:Y:S04]  /*3570*/  LDG.E.STRONG.GPU R5, desc[UR16][R2.64] ;  /* 0x0000001002057981 */ /* 0x001ea8000c1ef900 */
[----:B--2---:R-:W-:Y:S01]  /*3580*/  CCTL.IVALL ;  /* 0x00000000ff00798f */ /* 0x004fe20002000000 */
[----:B------:R-:W-:Y:S05]  /*3590*/  YIELD ;  /* 0x0000000000007946 */ /* 0x000fea0003800000 */
[----:B------:R-:W-:-:S13]  /*35a0*/  ISETP.NE.AND P0, PT, R5, R0, PT ;  /* 0x000000000500720c */ /* 0x000fda0003f05270 */
[----:B------:R-:W-:Y:S05]  /*35b0*/  @P0 BRA `(.L_x_855) ;  /* 0xfffffffc00ec0947 */ /* 0x000fea000383ffff */
.L_x_854:
[----:B------:R-:W-:Y:S05]  /*35c0*/  WARPSYNC.ALL ;  /* 0x0000000000007948 */ /* 0x000fea0003800000 */
[----:B------:R-:W1:Y:S02]  /*35d0*/  LDCU.64 UR10, c[0x0][0x3f8] ;  /* 0x00007f00ff0a77ac */ /* 0x000e640008000a00 */
[----:B-1----:R-:W-:-:S04]  /*35e0*/  ULEA.HI UR8, UP0, UR11, UR10, URZ, 0x1 ;  /* 0x0000000a0b087291 */ /* 0x002fc8000f8108ff */
        /* <DEDUP_REMOVED lines=34> */
[----:B------:R-:W-:Y:S01]  /*3810*/  SHF.R.U64 R20, R20, 0x8, R3 ;  /* 0x0000000814147819 */ /* 0x000fe20000001203 */
[----:B------:R-:W0:Y:S01]  /*3820*/  LDCU.64 UR12, c[0x0][0x3d8] ;  /* 0x00007b00ff0c77ac */ /* 0x000e220008000a00 */
[C---:B------:R-:W-:Y:S02]  /*3830*/  SHF.L.U64.HI R23, R7.reuse, 0x2, R6 ;  /* 0x0000000207177819 */ /* 0x040fe40000010206 */
[----:B------:R-:W-:Y:S01]  /*3840*/  IADD3 R20, PT, PT, R20, 0x1, RZ ;  /* 0x0000000114147810 */ /* 0x000fe20007ffe0ff */
[----:B------:R-:W1:Y:S01]  /*3850*/  LDCU.64 UR14, c[0x0][0x390] ;  /* 0x00007200ff0e77ac */ /* 0x000e620008000a00 */
[----:B------:R-:W-:Y:S02]  /*3860*/  SHF.L.U32 R16, R7, 0x2, RZ ;  /* 0x0000000207107819 */ /* 0x000fe400000006ff */
[----:B------:R-:W-:Y:S01]  /*3870*/  SHF.L.U32 R2, R20, 0x8, RZ ;  /* 0x0000000814027819 */ /* 0x000fe200000006ff */
[----:B------:R-:W2:Y:S01]  /*3880*/  LDCU.64 UR18, c[0x0][0x388] ;  /* 0x00007100ff1277ac */ /* 0x000ea20008000a00 */
[----:B------:R-:W-:-:S02]  /*3890*/  MOV R0, UR8 ;  /* 0x0000000800007c02 */ /* 0x000fc40008000f00 */
[----:B------:R-:W-:Y:S01]  /*38a0*/  LOP3.LUT R2, R2, 0x300, RZ, 0xc0, !PT ;  /* 0x0000030002027812 */ /* 0x000fe200078ec0ff */
[----:B------:R-:W-:Y:S01]  /*38b0*/  USHF.L.U32 UR4, UR11, 0x2, URZ ;  /* 0x000000020b047899 */ /* 0x000fe200080006ff */
[----:B------:R-:W-:Y:S02]  /*38c0*/  MOV R3, UR9 ;  /* 0x0000000900037c02 */ /* 0x000fe40008000f00 */
[----:B------:R-:W-:Y:S02]  /*38d0*/  IADD3 R7, P4, PT, R2, R7, RZ ;  /* 0x0000000702077210 */ /* 0x000fe40007f9e0ff */
[----:B------:R-:W-:Y:S02]  /*38e0*/  MOV R2, UR10 ;  /* 0x0000000a00027c02 */ /* 0x000fe40008000f00 */
[----:B------:R-:W-:Y:S02]  /*38f0*/  LOP3.LUT R20, R20, 0x3, RZ, 0xc0, !PT ;  /* 0x0000000314147812 */ /* 0x000fe400078ec0ff */
[----:B------:R-:W-:Y:S01]  /*3900*/  SHF.L.U64.HI R0, R0, 0x2, R3 ;  /* 0x0000000200007819 */ /* 0x000fe20000010203 */
[----:B------:R-:W-:Y:S01]  /*3910*/  IMAD.WIDE.U32 R2, R2, 0x4, RZ ;  /* 0x0000000402027825 */ /* 0x000fe200078e00ff */
[----:B0-----:R-:W-:-:S02]  /*3920*/  IADD3 R13, P1, PT, R16, UR12, RZ ;  /* 0x0000000c100d7c10 */ /* 0x001fc4000ff3e0ff */
[C---:B-1----:R-:W-:Y:S02]  /*3930*/  IADD3 R14, P2, PT, R16.reuse, UR14, RZ ;  /* 0x0000000e100e7c10 */ /* 0x042fe4000ff5e0ff */
[----:B------:R-:W-:Y:S02]  /*3940*/  MOV R12, UR6 ;  /* 0x00000006000c7c02 */ /* 0x000fe40008000f00 */
[----:B------:R-:W-:Y:S02]  /*3950*/  MOV R5, UR7 ;  /* 0x0000000700057c02 */ /* 0x000fe40008000f00 */
[----:B--2---:R-:W-:Y:S02]  /*3960*/  IADD3 R16, P3, PT, R16, UR18, RZ ;  /* 0x0000001210107c10 */ /* 0x004fe4000ff7e0ff */
[----:B------:R-:W-:Y:S02]  /*3970*/  IADD3 R20, P5, PT, RZ, -R20, RZ ;  /* 0x80000014ff147210 */ /* 0x000fe40007fbe0ff */
[----:B------:R-:W-:-:S02]  /*3980*/  IADD3.X R19, PT, PT, R23, UR13, RZ, P1, !PT ;  /* 0x0000000d17137c10 */ /* 0x000fc40008ffe4ff */
[C---:B------:R-:W-:Y:S02]  /*3990*/  IADD3.X R25, PT, PT, R23.reuse, UR15, RZ, P2, !PT ;  /* 0x0000000f17197c10 */ /* 0x040fe400097fe4ff */
[----:B------:R-:W-:Y:S02]  /*39a0*/  SHF.L.U64.HI R12, R12, 0x2, R5 ;  /* 0x000000020c0c7819 */ /* 0x000fe40000010205 */
[----:B------:R-:W-:Y:S02]  /*39b0*/  IADD3.X R23, PT, PT, R23, UR19, RZ, P3, !PT ;  /* 0x0000001317177c10 */ /* 0x000fe40009ffe4ff */
[----:B------:R-:W-:Y:S02]  /*39c0*/  IADD3 R22, PT, PT, R3, UR4, RZ ;  /* 0x0000000403167c10 */ /* 0x000fe4000fffe0ff */
[----:B------:R-:W-:Y:S02]  /*39d0*/  IADD3.X R21, PT, PT, RZ, -0x1, RZ, P5, !PT ;  /* 0xffffffffff157810 */ /* 0x000fe40002ffe4ff */
[----:B------:R-:W-:-:S07]  /*39e0*/  IADD3.X R6, PT, PT, RZ, R6, RZ, P4, !PT ;  /* 0x00000006ff067210 */ /* 0x000fce00027fe4ff */
.L_x_858:
[----:B0-----:R-:W-:Y:S02]  /*39f0*/  MOV R4, UR6 ;  /* 0x0000000600047c02 */ /* 0x001fe40008000f00 */
[----:B------:R-:W-:Y:S02]  /*3a00*/  MOV R8, UR8 ;  /* 0x0000000800087c02 */ /* 0x000fe40008000f00 */
[-C--:B------:R-:W-:Y:S02]  /*3a10*/  LEA R4, P3, R4, R13.reuse, 0x2 ;  /* 0x0000000d04047211 */ /* 0x080fe400078610ff */
[----:B------:R-:W-:Y:S02]  /*3a20*/  IADD3 R10, P2, PT, R13, R2, RZ ;  /* 0x000000020d0a7210 */ /* 0x000fe40007f5e0ff */
[----:B------:R-:W-:Y:S02]  /*3a30*/  LEA R8, P1, R8, R13, 0x2 ;  /* 0x0000000d08087211 */ /* 0x000fe400078210ff */
[----:B------:R-:W-:-:S02]  /*3a40*/  IADD3.X R5, PT, PT, R19, R12, RZ, P3, !PT ;  /* 0x0000000c13057210 */ /* 0x000fc40001ffe4ff */
[C---:B------:R-:W-:Y:S02]  /*3a50*/  IADD3.X R11, PT, PT, R19.reuse, R22, RZ, P2, !PT ;  /* 0x00000016130b7210 */ /* 0x040fe400017fe4ff */
[----:B------:R-:W-:Y:S02]  /*3a60*/  MOV R18, R13 ;  /* 0x0000000d00127202 */ /* 0x000fe40000000f00 */
[----:B------:R-:W-:Y:S01]  /*3a70*/  IADD3.X R9, PT, PT, R19, R0, RZ, P1, !PT ;  /* 0x0000000013097210 */ /* 0x000fe20000ffe4ff */
[----:B------:R-:W2:Y:S04]  /*3a80*/  LDG.E R10, desc[UR16][R10.64] ;  /* 0x000000100a0a7981 */ /* 0x000ea8000c1e1900 */
[----:B------:R0:W2:Y:S04]  /*3a90*/  LDG.E R5, desc[UR16][R4.64] ;  /* 0x0000001004057981 */ /* 0x0000a8000c1e1900 */
[----:B------:R-:W3:Y:S04]  /*3aa0*/  LDG.E R15, desc[UR16][R18.64] ;  /* 0x00000010120f7981 */ /* 0x000ee8000c1e1900 */
[----:B------:R1:W3:Y:S01]  /*3ab0*/  LDG.E R8, desc[UR16][R8.64] ;  /* 0x0000001008087981 */ /* 0x0002e2000c1e1900 */
[----:B0-----:R-:W-:-:S02]  /*3ac0*/  MOV R4, R16 ;  /* 0x0000001000047202 */ /* 0x001fc40000000f00 */
[----:B------:R-:W-:Y:S02]  /*3ad0*/  IADD3 R20, P1, PT, R20, 0x1, RZ ;  /* 0x0000000114147810 */ /* 0x000fe40007f3e0ff */
[----:B-1----:R-:W-:Y:S02]  /*3ae0*/  MOV R9, R25 ;  /* 0x0000001900097202 */ /* 0x002fe40000000f00 */
[----:B------:R-:W-:Y:S02]  /*3af0*/  IADD3.X R21, PT, PT, RZ, R21, RZ, P1, !PT ;  /* 0x00000015ff157210 */ /* 0x000fe40000ffe4ff */
[----:B------:R-:W-:-:S04]  /*3b00*/  ISETP.NE.U32.AND P1, PT, R20, RZ, PT ;  /* 0x000000ff1400720c */ /* 0x000fc80003f25070 */
[----:B------:R-:W-:Y:S02]  /*3b10*/  ISETP.NE.AND.EX P1, PT, R21, RZ, PT, P1 ;  /* 0x000000ff1500720c */ /* 0x000fe40003f25310 */
[----:B------:R-:W-:Y:S02]  /*3b20*/  IADD3 R16, P4, PT, R16, 0x400, RZ ;  /* 0x0000040010107810 */ /* 0x000fe40007f9e0ff */
[----:B------:R-:W-:-:S04]  /*3b30*/  IADD3 R13, P2, PT, R13, 0x400, RZ ;  /* 0x000004000d0d7810 */ /* 0x000fc80007f5e0ff */
[----:B------:R-:W-:Y:S02]  /*3b40*/  IADD3.X R19, PT, PT, RZ, R19, RZ, P2, !PT ;  /* 0x00000013ff137210 */ /* 0x000fe400017fe4ff */
[----:B--2---:R-:W-:Y:S02]  /*3b50*/  F2FP.BF16.F32.PACK_AB R17, R5, R10 ;  /* 0x0000000a0511723e */ /* 0x004fe400000010ff */
[----:B------:R-:W-:Y:S02]  /*3b60*/  MOV R5, R23 ;  /* 0x0000001700057202 */ /* 0x000fe40000000f00 */
[----:B---3--:R-:W-:Y:S02]  /*3b70*/  F2FP.BF16.F32.PACK_AB R15, R8, R15 ;  /* 0x0000000f080f723e */ /* 0x008fe400000010ff */
[----:B------:R-:W-:-:S03]  /*3b80*/  MOV R8, R14 ;  /* 0x0000000e00087202 */ /* 0x000fc60000000f00 */
[----:B------:R0:W-:Y:S04]  /*3b90*/  STG.E desc[UR16][R4.64], R15 ;  /* 0x0000000f04007986 */ /* 0x0001e8000c101910 */
[----:B------:R0:W-:Y:S01]  /*3ba0*/  STG.E desc[UR16][R8.64], R17 ;  /* 0x0000001108007986 */ /* 0x0001e2000c101910 */
[----:B------:R-:W-:Y:S02]  /*3bb0*/  IADD3 R14, P3, PT, R14, 0x400, RZ ;  /* 0x000004000e0e7810 */ /* 0x000fe40007f7e0ff */
[----:B------:R-:W-:Y:S02]  /*3bc0*/  IADD3.X R23, PT, PT, RZ, R23, RZ, P4, !PT ;  /* 0x00000017ff177210 */ /* 0x000fe400027fe4ff */
[----:B------:R-:W-:Y:S01]  /*3bd0*/  IADD3.X R25, PT, PT, RZ, R25, RZ, P3, !PT ;  /* 0x00000019ff197210 */ /* 0x000fe20001ffe4ff */
[----:B------:R-:W-:Y:S08]  /*3be0*/  @P1 BRA `(.L_x_858) ;  /* 0xfffffffc00801947 */ /* 0x000ff0000383ffff */
.L_x_857:
[----:B------:R-:W-:Y:S05]  /*3bf0*/  BSYNC.RECONVERGENT B0 ;  /* 0x0000000000007941 */ /* 0x000fea0003800200 */
.L_x_856:
[----:B------:R-:W-:Y:S05]  /*3c00*/  @!P0 EXIT ;  /* 0x000000000000894d */ /* 0x000fea0003800000 */
[----:B------:R-:W-:Y:S01]  /*3c10*/  BSSY.RECONVERGENT B0, `(.L_x_859) ;  /* 0x0000061000007945 */ /* 0x000fe20003800200 */
[----:B------:R-:W-:Y:S02]  /*3c20*/  USHF.L.U64.HI UR5, UR10, 0x2, UR11 ;  /* 0x000000020a057899 */ /* 0x000fe4000801020b */
[----:B------:R-:W-:Y:S02]  /*3c30*/  USHF.L.U32 UR4, UR10, 0x2, URZ ;  /* 0x000000020a047899 */ /* 0x000fe400080006ff */
[----:B------:R-:W-:Y:S01]  /*3c40*/  USHF.L.U64.HI UR7, UR6, 0x2, UR7 ;  /* 0x0000000206077899 */ /* 0x000fe20008010207 */
[----:B------:R-:W1:Y:S01]  /*3c50*/  LDCU.64 UR12, c[0x0][0x3d8] ;  /* 0x00007b00ff0c77ac */ /* 0x000e620008000a00 */
[----:B------:R-:W2:Y:S01]  /*3c60*/  LDCU.64 UR14, c[0x0][0x388] ;  /* 0x00007100ff0e77ac */ /* 0x000ea20008000a00 */
[----:B------:R-:W3:Y:S01]  /*3c70*/  LDCU.64 UR18, c[0x0][0x390] ;  /* 0x00007200ff1277ac */ /* 0x000ee20008000a00 */
[----:B------:R-:W-:Y:S02]  /*3c80*/  USHF.L.U64.HI UR10, UR8, 0x2, UR9 ;  /* 0x00000002080a7899 */ /* 0x000fe40008010209 */
[----:B------:R-:W-:-:S02]  /*3c90*/  USHF.L.U32 UR11, UR8, 0x2, URZ ;  /* 0x00000002080b7899 */ /* 0x000fc400080006ff */
[----:B------:R-:W-:-:S12]  /*3ca0*/  USHF.L.U32 UR6, UR6, 0x2, URZ ;  /* 0x0000000206067899 */ /* 0x000fd800080006ff */
.L_x_860:
[C---:B------:R-:W-:Y:S02]  /*3cb0*/  SHF.L.U32 R0, R7.reuse, 0x2, RZ ;  /* 0x0000000207007819 */ /* 0x040fe400000006ff */
[----:B----4-:R-:W-:Y:S02]  /*3cc0*/  SHF.L.U64.HI R2, R7, 0x2, R6 ;  /* 0x0000000207027819 */ /* 0x010fe40000010206 */
[----:B01----:R-:W-:-:S04]  /*3cd0*/  IADD3 R4, P0, PT, R0, UR12, RZ ;  /* 0x0000000c00047c10 */ /* 0x003fc8000ff1e0ff */
[----:B------:R-:W-:Y:S02]  /*3ce0*/  IADD3.X R5, PT, PT, R2, UR13, RZ, P0, !PT ;  /* 0x0000000d02057c10 */ /* 0x000fe400087fe4ff */
[C---:B------:R-:W-:Y:S02]  /*3cf0*/  IADD3 R12, P2, PT, R4.reuse, UR6, RZ ;  /* 0x00000006040c7c10 */ /* 0x040fe4000ff5e0ff */
[C---:B------:R-:W-:Y:S01]  /*3d00*/  IADD3 R8, P0, PT, R4.reuse, UR11, RZ ;  /* 0x0000000b04087c10 */ /* 0x040fe2000ff1e0ff */
[----:B------:R0:W4:Y:S01]  /*3d10*/  LDG.E R3, desc[UR16][R4.64] ;  /* 0x0000001004037981 */ /* 0x000122000c1e1900 */
[----:B------:R-:W-:Y:S02]  /*3d20*/  IADD3 R10, P1, PT, R4, UR4, RZ ;  /* 0x00000004040a7c10 */ /* 0x000fe4000ff3e0ff */
[C---:B------:R-:W-:Y:S02]  /*3d30*/  IADD3.X R13, PT, PT, R5.reuse, UR7, RZ, P2, !PT ;  /* 0x00000007050d7c10 */ /* 0x040fe400097fe4ff */
[----:B------:R-:W-:-:S02]  /*3d40*/  IADD3.X R9, PT, PT, R5, UR10, RZ, P0, !PT ;  /* 0x0000000a05097c10 */ /* 0x000fc400087fe4ff */
[----:B------:R-:W-:Y:S02]  /*3d50*/  IADD3.X R11, PT, PT, R5, UR5, RZ, P1, !PT ;  /* 0x00000005050b7c10 */ /* 0x000fe40008ffe4ff */
[----:B------:R1:W5:Y:S04]  /*3d60*/  LDG.E R13, desc[UR16][R12.64] ;  /* 0x000000100c0d7981 */ /* 0x000368000c1e1900 */
[----:B------:R-:W4:Y:S04]  /*3d70*/  LDG.E R8, desc[UR16][R8.64] ;  /* 0x0000001008087981 */ /* 0x000f28000c1e1900 */
[----:B------:R-:W5:Y:S01]  /*3d80*/  LDG.E R10, desc[UR16][R10.64] ;  /* 0x000000100a0a7981 */ /* 0x000f62000c1e1900 */
[----:B------:R-:W-:-:S02]  /*3d90*/  LOP3.LUT R6, R0, 0xfffffffc, RZ, 0xc0, !PT ;  /* 0xfffffffc00067812 */ /* 0x000fc400078ec0ff */
[----:B------:R-:W-:Y:S02]  /*3da0*/  LOP3.LUT R17, R2, 0x1, RZ, 0xc0, !PT ;  /* 0x0000000102117812 */ /* 0x000fe400078ec0ff */
[----:B--2---:R-:W-:Y:S02]  /*3db0*/  IADD3 R14, P0, PT, R6, UR14, RZ ;  /* 0x0000000e060e7c10 */ /* 0x004fe4000ff1e0ff */
[----:B0-----:R-:W-:Y:S02]  /*3dc0*/  LOP3.LUT R5, R2, 0x3, RZ, 0xc0, !PT ;  /* 0x0000000302057812 */ /* 0x001fe400078ec0ff */
[----:B------:R-:W-:Y:S02]  /*3dd0*/  IADD3.X R15, PT, PT, R17, UR15, RZ, P0, !PT ;  /* 0x0000000f110f7c10 */ /* 0x000fe400087fe4ff */
[C---:B---3--:R-:W-:Y:S02]  /*3de0*/  IADD3 R16, P0, PT, R6.reuse, UR18, RZ ;  /* 0x0000001206107c10 */ /* 0x048fe4000ff1e0ff */
[----:B------:R-:W-:-:S02]  /*3df0*/  IADD3 R4, P1, PT, R6, UR12, RZ ;  /* 0x0000000c06047c10 */ /* 0x000fc4000ff3e0ff */
[----:B------:R-:W-:Y:S02]  /*3e00*/  IADD3.X R17, PT, PT, R17, UR19, RZ, P0, !PT ;  /* 0x0000001311117c10 */ /* 0x000fe400087fe4ff */
[----:B------:R-:W-:Y:S02]  /*3e10*/  IADD3.X R5, PT, PT, R5, UR13, RZ, P1, !PT ;  /* 0x0000000d05057c10 */ /* 0x000fe40008ffe4ff */
[----:B-1----:R-:W-:Y:S02]  /*3e20*/  IADD3 R12, P0, PT, R4, UR11, RZ ;  /* 0x0000000b040c7c10 */ /* 0x002fe4000ff1e0ff */
[----:B----4-:R-:W-:Y:S02]  /*3e30*/  F2FP.BF16.F32.PACK_AB R3, R8, R3 ;  /* 0x000000030803723e */ /* 0x010fe400000010ff */
[----:B------:R-:W-:Y:S02]  /*3e40*/  IADD3 R8, P1, PT, R4, UR4, RZ ;  /* 0x0000000404087c10 */ /* 0x000fe4000ff3e0ff */
[----:B-----5:R-:W-:-:S02]  /*3e50*/  F2FP.BF16.F32.PACK_AB R21, R13, R10 ;  /* 0x0000000a0d15723e */ /* 0x020fc400000010ff */
[----:B------:R-:W-:Y:S02]  /*3e60*/  IADD3 R10, P2, PT, R4, UR6, RZ ;  /* 0x00000006040a7c10 */ /* 0x000fe4000ff5e0ff */
[C---:B------:R-:W-:Y:S02]  /*3e70*/  IADD3.X R13, PT, PT, R5.reuse, UR10, RZ, P0, !PT ;  /* 0x0000000a050d7c10 */ /* 0x040fe400087fe4ff */
[C---:B------:R-:W-:Y:S02]  /*3e80*/  IADD3.X R9, PT, PT, R5.reuse, UR5, RZ, P1, !PT ;  /* 0x0000000505097c10 */ /* 0x040fe40008ffe4ff */
[----:B------:R-:W-:Y:S01]  /*3e90*/  IADD3.X R11, PT, PT, R5, UR7, RZ, P2, !PT ;  /* 0x00000007050b7c10 */ /* 0x000fe200097fe4ff */
        /* <DEDUP_REMOVED lines=17> */
[----:B------:R-:W-:Y:S04]  /*3fb0*/  STG.E desc[UR16][R18.64], R23 ;  /* 0x0000001712007986 */ /* 0x000fe8000c101910 */
[----:B------:R-:W2:Y:S04]  /*3fc0*/  LDG.E R6, desc[UR16][R4.64+0x800] ;  /* 0x0008001004067981 */ /* 0x000ea8000c1e1900 */
[----:B-1----:R-:W2:Y:S04]  /*3fd0*/  LDG.E R21, desc[UR16][R12.64+0x800] ;  /* 0x000800100c157981 */ /* 0x002ea8000c1e1900 */
        /* <DEDUP_REMOVED lines=10> */
[----:B--2---:R-:W-:Y:S02]  /*4080*/  F2FP.BF16.F32.PACK_AB R21, R21, R6 ;  /* 0x000000061515723e */ /* 0x004fe400000010ff */
[----:B---3--:R-:W-:-:S03]  /*4090*/  F2FP.BF16.F32.PACK_AB R25, R25, R20 ;  /* 0x000000141919723e */ /* 0x008fc600000010ff */
        /* <DEDUP_REMOVED lines=19> */
[----:B--2---:R-:W-:Y:S02]  /*41d0*/  F2FP.BF16.F32.PACK_AB R13, R13, R4 ;  /* 0x000000040d0d723e */ /* 0x004fe400000010ff */
[----:B---3--:R-:W-:-:S03]  /*41e0*/  F2FP.BF16.F32.PACK_AB R5, R11, R8 ;  /* 0x000000080b05723e */ /* 0x008fc600000010ff */
[----:B------:R4:W-:Y:S04]  /*41f0*/  STG.E desc[UR16][R2.64], R13 ;  /* 0x0000000d02007986 */ /* 0x0009e8000c101910 */
[----:B------:R4:W-:Y:S02]  /*4200*/  STG.E desc[UR16][R16.64], R5 ;  /* 0x0000000510007986 */ /* 0x0009e4000c101910 */
[----:B------:R-:W-:Y:S05]  /*4210*/  @P0 BRA `(.L_x_860) ;  /* 0xfffffff800a40947 */ /* 0x000fea000383ffff */
[----:B------:R-:W-:Y:S05]  /*4220*/  BSYNC.RECONVERGENT B0 ;  /* 0x0000000000007941 */ /* 0x000fea0003800200 */
.L_x_859:
[----:B------:R-:W-:Y:S05]  /*4230*/  EXIT ;  /* 0x000000000000794d */ /* 0x000fea0003800000 */
.L_x_861:
        /* <DEDUP_REMOVED lines=12> */
.L_x_3423:


//--------------------- .text._Z35group_norm_nhwc_bwd_one_pass_kernelI11Fp16IOBf16WLi128ELi16ELi256EEv26Group_norm_nhwc_bwd_params --------------------------
	.section	.text._Z35group_norm_nhwc_bwd_one_pass_kernelI11Fp16IOBf16WLi128ELi16ELi256EEv26Group_norm_nhwc_bwd_params,"ax",@progbits
	.align	128
        .global         _Z35group_norm_nhwc_bwd_one_pass_kernelI11Fp16IOBf16WLi128ELi16ELi256EEv26Group_norm_nhwc_bwd_params
        .type           _Z35group_norm_nhwc_bwd_one_pass_kernelI11Fp16IOBf16WLi128ELi16ELi256EEv26Group_norm_nhwc_bwd_params,@function
        .size           _Z35group_norm_nhwc_bwd_one_pass_kernelI11Fp16IOBf16WLi128ELi16ELi256EEv26Group_norm_nhwc_bwd_params,(.L_x_3424 - _Z35group_norm_nhwc_bwd_one_pass_kernelI11Fp16IOBf16WLi128ELi16ELi256EEv26Group_norm_nhwc_bwd_params)
        .other          _Z35group_norm_nhwc_bwd_one_pass_kernelI11Fp16IOBf16WLi128ELi16ELi256EEv26Group_norm_nhwc_bwd_params,@"STO_CUDA_ENTRY STV_DEFAULT"
_Z35group_norm_nhwc_bwd_one_pass_kernelI11Fp16IOBf16WLi128ELi16ELi256EEv26Group_norm_nhwc_bwd_params:
.text._Z35group_norm_nhwc_bwd_one_pass_kernelI11Fp16IOBf16WLi128ELi16ELi256EEv26Group_norm_nhwc_bwd_params:
        /* <DEDUP_REMOVED lines=25> */
.L_x_893:
[----:B0-----:R-:W0:Y:S01]  /*0190*/  LDC R14, c[0x0][0x410] ;  /* 0x00010400ff0e7b82 */ /* 0x001e220000000800 */
[----:B-1----:R-:W1:Y:S01]  /*01a0*/  LDCU.128 UR16, c[0x0][0x400] ;  /* 0x00008000ff1077ac */ /* 0x002e620008000c00 */
        /* <DEDUP_REMOVED lines=28> */
[----:B------:R-:W-:-:S04]  /*0370*/  IADD3 R15, PT, PT, R4, -R15, RZ ;  /* 0x8000000f040f7210 */ /* 0x000fc80007ffe0ff */
[----:B------:R-:W-:Y:S01]  /*0380*/  SEL R4, R15, R4, !P2 ;  /* 0x000000040f047207 */ /* 0x000fe20005000000 */
[----:B0-----:R-:W-:Y:S01]  /*0390*/  IMAD.WIDE R12, R47, 0x8, R12 ;  /* 0x000000082f0c7825 */ /* 0x001fe200078e020c */
[----:B------:R-:W-:Y:S02]  /*03a0*/  @P0 IADD3 R9, PT, PT, R9, 0x1, RZ ;  /* 0x0000000109090810 */ /* 0x000fe40007ffe0ff */
[----:B------:R-:W-:Y:S02]  /*03b0*/  ISETP.NE.AND P0, PT, R14, RZ, PT ;  /* 0x000000ff0e00720c */ /* 0x000fe40003f05270 */
[----:B------:R-:W-:Y:S01]  /*03c0*/  MOV R6, R9 ;  /* 0x0000000900067202 */ /* 0x000fe20000000f00 */
[----:B------:R-:W2:Y:S01]  /*03d0*/  LDG.E.64 R12, desc[UR8][R12.64] ;  /* 0x000000080c0c7981 */ /* 0x000ea2000c1e1b00 */
[----:B------:R-:W0:Y:S01]  /*03e0*/  @!P1 LDC.64 R8, c[0x0][0x3f8] ;  /* 0x0000fe00ff089b82 */ /* 0x000e220000000a00 */
[----:B------:R-:W-:Y:S02]  /*03f0*/  LOP3.LUT R15, RZ, R14, RZ, 0x33, !PT ;  /* 0x0000000eff0f7212 */ /* 0x000fe400078e33ff */
[----:B------:R-:W-:-:S02]  /*0400*/  @!P3 IADD3 R4, PT, PT, -R4, RZ, RZ ;  /* 0x000000ff0404b210 */ /* 0x000fc40007ffe1ff */
[----:B------:R-:W-:Y:S02]  /*0410*/  @!P4 IADD3 R6, PT, PT, -R6, RZ, RZ ;  /* 0x000000ff0606c210 */ /* 0x000fe40007ffe1ff */
[----:B------:R-:W-:Y:S02]  /*0420*/  SHF.L.U32 R14, R36, 0x1, RZ ;  /* 0x00000001240e7819 */ /* 0x000fe400000006ff */
[C---:B------:R-:W-:Y:S02]  /*0430*/  SEL R53, R15.reuse, R4, !P0 ;  /* 0x000000040f357207 */ /* 0x040fe40004000000 */
[----:B------:R-:W-:Y:S02]  /*0440*/  SEL R15, R15, R6, !P0 ;  /* 0x000000060f0f7207 */ /* 0x000fe40004000000 */
[----:B------:R-:W-:Y:S02]  /*0450*/  ISETP.GE.U32.AND P2, PT, R50, UR16, PT ;  /* 0x0000001032007c0c */ /* 0x000fe4000bf46070 */
[----:B------:R-:W-:-:S02]  /*0460*/  LOP3.LUT R4, R14, 0xe, RZ, 0xc0, !PT ;  /* 0x0000000e0e047812 */ /* 0x000fc400078ec0ff */
[----:B------:R-:W-:Y:S02]  /*0470*/  SHF.L.U32 R17, R53, 0x4, RZ ;  /* 0x0000000435117819 */ /* 0x000fe400000006ff */
[----:B------:R-:W-:Y:S02]  /*0480*/  SHF.R.S32.HI R6, RZ, 0x1f, R15 ;  /* 0x0000001fff067819 */ /* 0x000fe4000001140f */
[----:B------:R-:W-:Y:S02]  /*0490*/  ISETP.GE.AND.EX P2, PT, R5, UR17, PT, P2 ;  /* 0x0000001105007c0c */ /* 0x000fe4000bf46320 */
[----:B------:R-:W-:Y:S01]  /*04a0*/  SHF.R.S32.HI R55, RZ, 0x1f, R17 ;  /* 0x0000001fff377819 */ /* 0x000fe20000011411 */
[----:B------:R-:W-:Y:S01]  /*04b0*/  IMAD R6, R6, UR18, RZ ;  /* 0x0000001206067c24 */ /* 0x000fe2000f8e02ff */
[----:B------:R-:W-:Y:S02]  /*04c0*/  LOP3.LUT R54, R17, R4, RZ, 0xfc, !PT ;  /* 0x0000000411367212 */ /* 0x000fe400078efcff */
[----:B------:R-:W-:Y:S01]  /*04d0*/  ISETP.GE.U32.AND P0, PT, R51, UR16, PT ;  /* 0x0000001033007c0c */ /* 0x000fe2000bf06070 */
[----:B------:R-:W1:Y:S02]  /*04e0*/  @!P1 LDC.64 R16, c[0x0][0x3a0] ;  /* 0x0000e800ff109b82 */ /* 0x000e640000000a00 */
[----:B------:R-:W-:Y:S01]  /*04f0*/  IMAD.WIDE.U32 R54, R15, UR18, R54 ;  /* 0x000000120f367c25 */ /* 0x000fe2000f8e0036 */
[----:B------:R-:W-:-:S03]  /*0500*/  ISETP.GE.AND.EX P0, PT, R3, UR17, PT, P0 ;  /* 0x0000001103007c0c */ /* 0x000fc6000bf06300 */
[----:B------:R-:W-:Y:S01]  /*0510*/  IMAD R15, R15, UR19, R6 ;  /* 0x000000130f0f7c24 */ /* 0x000fe2000f8e0206 */
[----:B------:R-:W-:Y:S01]  /*0520*/  @!P1 MOV R56, R54 ;  /* 0x0000003600389202 */ /* 0x000fe20000000f00 */
[----:B0-----:R-:W-:Y:S01]  /*0530*/  @!P1 IMAD R6, R19, R8, RZ ;  /* 0x0000000813069224 */ /* 0x001fe200078e02ff */
[----:B------:R-:W-:Y:S01]  /*0540*/  ISETP.GE.U32.AND P3, PT, R49, UR16, PT ;  /* 0x0000001031007c0c */ /* 0x000fe2000bf66070 */
[----:B------:R-:W0:Y:S01]  /*0550*/  @!P1 LDC.64 R18, c[0x0][0x398] ;  /* 0x0000e600ff129b82 */ /* 0x000e220000000a00 */
[----:B------:R-:W-:Y:S01]  /*0560*/  IADD3 R57, PT, PT, R55, R15, RZ ;  /* 0x0000000f37397210 */ /* 0x000fe20007ffe0ff */
[----:B------:R-:W-:-:S06]  /*0570*/  @!P1 IMAD R23, R21, R9, R6 ;  /* 0x0000000915179224 */ /* 0x000fcc00078e0206 */
[----:B------:R-:W3:Y:S01]  /*0580*/  @!P2 LDC.64 R14, c[0x0][0x3f8] ;  /* 0x0000fe00ff0eab82 */ /* 0x000ee20000000a00 */
[----:B------:R-:W-:-:S07]  /*0590*/  @!P1 IMAD.WIDE.U32 R20, R21, R8, R56 ;  /* 0x0000000815149225 */ /* 0x000fce00078e0038 */
[----:B------:R-:W4:Y:S01]  /*05a0*/  @!P0 LDC.64 R8, c[0x0][0x3f8] ;  /* 0x0000fe00ff088b82 */ /* 0x000f220000000a00 */
[----:B------:R-:W-:Y:S02]  /*05b0*/  @!P1 IADD3 R23, PT, PT, R21, R23, RZ ;  /* 0x0000001715179210 */ /* 0x000fe40007ffe0ff */
[C---:B------:R-:W-:Y:S02]  /*05c0*/  @!P1 SHF.L.U32 R21, R20.reuse, 0x1, RZ ;  /* 0x0000000114159819 */ /* 0x040fe400000006ff */
[----:B------:R-:W-:Y:S02]  /*05d0*/  @!P1 SHF.L.U64.HI R20, R20, 0x1, R23 ;  /* 0x0000000114149819 */ /* 0x000fe40000010217 */
[----:B-1----:R-:W-:Y:S01]  /*05e0*/  @!P1 IADD3 R16, P4, PT, R21, R16, RZ ;  /* 0x0000001015109210 */ /* 0x002fe20007f9e0ff */
[----:B------:R-:W1:Y:S01]  /*05f0*/  @!P2 LDC.64 R30, c[0x0][0x3a0] ;  /* 0x0000e800ff1eab82 */ /* 0x000e620000000a00 */
[----:B------:R-:W-:Y:S02]  /*0600*/  MOV R46, RZ ;  /* 0x000000ff002e7202 */ /* 0x000fe40000000f00 */
[----:B------:R-:W-:-:S02]  /*0610*/  @!P1 IADD3.X R17, PT, PT, R20, R17, RZ, P4, !PT ;  /* 0x0000001114119210 */ /* 0x000fc400027fe4ff */
[----:B------:R-:W-:-:S03]  /*0620*/  ISETP.GE.AND.EX P3, PT, R7, UR17, PT, P3 ;  /* 0x0000001107007c0c */ /* 0x000fc6000bf66330 */
[----:B------:R-:W1:Y:S01]  /*0630*/  @!P2 LDC.64 R22, c[0x0][0x398] ;  /* 0x0000e600ff16ab82 */ /* 0x000e620000000a00 */
[----:B------:R0:W5:Y:S01]  /*0640*/  @!P1 LDG.E R46, desc[UR8][R16.64] ;  /* 0x00000008102e9981 */ /* 0x000162000c1e1900 */
[----:B---3--:R-:W-:Y:S01]  /*0650*/  @!P2 IMAD R6, R5, R14, RZ ;  /* 0x0000000e0506a224 */ /* 0x008fe200078e02ff */
[----:B0-----:R-:W-:-:S03]  /*0660*/  @!P1 IADD3 R18, P4, PT, R21, R18, RZ ;  /* 0x0000001215129210 */ /* 0x001fc60007f9e0ff */
[----:B------:R-:W-:Y:S01]  /*0670*/  @!P2 IMAD R27, R50, R15, R6 ;  /* 0x0000000f321ba224 */ /* 0x000fe200078e0206 */
[----:B------:R-:W-:Y:S01]  /*0680*/  CS2R R44, SRZ ;  /* 0x00000000002c7805 */ /* 0x000fe2000001ff00 */
[----:B------:R-:W0:Y:S01]  /*0690*/  @!P0 LDC.64 R28, c[0x0][0x3a0] ;  /* 0x0000e800ff1c8b82 */ /* 0x000e220000000a00 */
[----:B------:R-:W-:Y:S02]  /*06a0*/  @!P2 MOV R16, R54 ;  /* 0x000000360010a202 */ /* 0x000fe40000000f00 */
[----:B------:R-:W-:Y:S01]  /*06b0*/  @!P2 MOV R17, R57 ;  /* 0x000000390011a202 */ /* 0x000fe20000000f00 */
[----:B----4-:R-:W-:Y:S01]  /*06c0*/  @!P0 IMAD R6, R3, R8, RZ ;  /* 0x0000000803068224 */ /* 0x010fe200078e02ff */
[----:B------:R-:W-:-:S03]  /*06d0*/  @!P1 IADD3.X R19, PT, PT, R20, R19, RZ, P4, !PT ;  /* 0x0000001314139210 */ /* 0x000fc600027fe4ff */
[----:B------:R-:W3:Y:S01]  /*06e0*/  @!P3 LDC.64 R24, c[0x0][0x3f8] ;  /* 0x0000fe00ff18bb82 */ /* 0x000ee20000000a00 */
[----:B------:R-:W-:Y:S01]  /*06f0*/  @!P2 IMAD.WIDE.U32 R14, R50, R14, R16 ;  /* 0x0000000e320ea225 */ /* 0x000fe200078e0010 */
[----:B------:R-:W-:Y:S01]  /*0700*/  @!P0 MOV R16, R54 ;  /* 0x0000003600108202 */ /* 0x000fe20000000f00 */
[----:B------:R4:W5:Y:S01]  /*0710*/  @!P1 LDG.E R45, desc[UR8][R18.64] ;  /* 0x00000008122d9981 */ /* 0x000962000c1e1900 */
[----:B------:R-:W-:Y:S01]  /*0720*/  @!P0 MOV R17, R57 ;  /* 0x0000003900118202 */ /* 0x000fe20000000f00 */
[C---:B------:R-:W-:Y:S01]  /*0730*/  @!P0 IMAD R21, R51.reuse, R9, R6 ;  /* 0x0000000933158224 */ /* 0x040fe200078e0206 */
[----:B------:R-:W-:Y:S01]  /*0740*/  ISETP.NE.AND P4, PT, RZ, UR12, PT ;  /* 0x0000000cff007c0c */ /* 0x000fe2000bf85270 */
[----:B------:R-:W-:Y:S01]  /*0750*/  @!P0 IMAD.WIDE.U32 R8, R51, R8, R16 ;  /* 0x0000000833088225 */ /* 0x000fe200078e0010 */
[----:B------:R-:W-:Y:S02]  /*0760*/  @!P2 IADD3 R17, PT, PT, R15, R27, RZ ;  /* 0x0000001b0f11a210 */ /* 0x000fe40007ffe0ff */
[----:B------:R-:W-:-:S02]  /*0770*/  @!P2 SHF.L.U32 R15, R14, 0x1, RZ ;  /* 0x000000010e0fa819 */ /* 0x000fc400000006ff */
[----:B------:R-:W-:Y:S02]  /*0780*/  @!P0 IADD3 R9, PT, PT, R9, R21, RZ ;  /* 0x0000001509098210 */ /* 0x000fe40007ffe0ff */
[----:B------:R-:W-:Y:S01]  /*0790*/  @!P2 SHF.L.U64.HI R26, R14, 0x1, R17 ;  /* 0x000000010e1aa819 */ /* 0x000fe20000010211 */
[----:B------:R-:W0:Y:S01]  /*07a0*/  LDC.64 R20, c[0x0][0x3a8] ;  /* 0x0000ea00ff147b82 */ /* 0x000e220000000a00 */
[C---:B-1----:R-:W-:Y:S02]  /*07b0*/  @!P2 IADD3 R30, P1, PT, R15.reuse, R30, RZ ;  /* 0x0000001e0f1ea210 */ /* 0x042fe40007f3e0ff */
[----:B------:R-:W-:Y:S02]  /*07c0*/  @!P2 IADD3 R22, P5, PT, R15, R22, RZ ;  /* 0x000000160f16a210 */ /* 0x000fe40007fbe0ff */
[C---:B------:R-:W-:Y:S02]  /*07d0*/  @!P0 SHF.L.U32 R33, R8.reuse, 0x1, RZ ;  /* 0x0000000108218819 */ /* 0x040fe400000006ff */
[----:B------:R-:W-:Y:S01]  /*07e0*/  @!P0 SHF.L.U64.HI R6, R8, 0x1, R9 ;  /* 0x0000000108068819 */ /* 0x000fe20000010209 */
[----:B------:R-:W1:Y:S08]  /*07f0*/  @!P0 LDC.64 R14, c[0x0][0x398] ;  /* 0x0000e600ff0e8b82 */ /* 0x000e700000000a00 */
[----:B------:R-:W1:Y:S08]  /*0800*/  @!P3 LDC.64 R16, c[0x0][0x3a0] ;  /* 0x0000e800ff10bb82 */ /* 0x000e700000000a00 */
[----:B------:R-:W1:Y:S08]  /*0810*/  @!P3 LDC.64 R8, c[0x0][0x398] ;  /* 0x0000e600ff08bb82 */ /* 0x000e700000000a00 */
[----:B----4-:R-:W4:Y:S01]  /*0820*/  @P4 LDC.64 R18, c[0x0][0x3b0] ;  /* 0x0000ec00ff124b82 */ /* 0x010f220000000a00 */
[----:B------:R-:W-:-:S02]  /*0830*/  @!P2 IADD3.X R31, PT, PT, R26, R31, RZ, P1, !PT ;  /* 0x0000001f1a1fa210 */ /* 0x000fc40000ffe4ff */
[----:B------:R-:W-:Y:S01]  /*0840*/  @!P2 IADD3.X R23, PT, PT, R26, R23, RZ, P5, !PT ;  /* 0x000000171a17a210 */ /* 0x000fe20002ffe4ff */
[----:B---3--:R-:W-:Y:S01]  /*0850*/  @!P3 IMAD R32, R7, R24, RZ ;  /* 0x000000180720b224 */ /* 0x008fe200078e02ff */
[----:B------:R-:W-:Y:S02]  /*0860*/  @!P3 MOV R26, R54 ;  /* 0x00000036001ab202 */ /* 0x000fe40000000f00 */
[----:B------:R-:W-:Y:S02]  /*0870*/  @!P3 MOV R27, R57 ;  /* 0x00000039001bb202 */ /* 0x000fe40000000f00 */
[----:B------:R-:W-:Y:S01]  /*0880*/  CS2R R42, SRZ ;  /* 0x00000000002a7805 */ /* 0x000fe2000001ff00 */
[C---:B------:R-:W-:Y:S02]  /*0890*/  @!P3 IMAD R25, R49.reuse, R25, R32 ;  /* 0x000000193119b224 */ /* 0x040fe400078e0220 */
[----:B------:R-:W-:Y:S01]  /*08a0*/  @!P3 IMAD.WIDE.U32 R26, R49, R24, R26 ;  /* 0x00000018311ab225 */ /* 0x000fe200078e001a */
[----:B------:R-:W-:-:S02]  /*08b0*/  CS2R R40, SRZ ;  /* 0x0000000000287805 */ /* 0x000fc4000001ff00 */
[----:B------:R3:W5:Y:S01]  /*08c0*/  @!P2 LDG.E R42, desc[UR8][R30.64] ;  /* 0x000000081e2aa981 */ /* 0x000762000c1e1900 */
[----:B0-----:R-:W-:Y:S02]  /*08d0*/  @!P0 IADD3 R28, P1, PT, R33, R28, RZ ;  /* 0x0000001c211c8210 */ /* 0x001fe40007f3e0ff */
[----:B------:R-:W-:Y:S02]  /*08e0*/  @!P3 IADD3 R27, PT, PT, R27, R25, RZ ;  /* 0x000000191b1bb210 */ /* 0x000fe40007ffe0ff */
[----:B------:R-:W-:Y:S01]  /*08f0*/  @!P3 SHF.L.U32 R25, R26, 0x1, RZ ;  /* 0x000000011a19b819 */ /* 0x000fe200000006ff */
[----:B------:R0:W5:Y:S01]  /*0900*/  @!P2 LDG.E R41, desc[UR8][R22.64] ;  /* 0x000000081629a981 */ /* 0x000162000c1e1900 */
[----:B---3--:R-:W-:Y:S02]  /*0910*/  LEA R31, R53, R4, 0x4 ;  /* 0x00000004351f7211 */ /* 0x008fe400078e20ff */
[----:B------:R-:W-:Y:S02]  /*0920*/  @!P0 IADD3.X R29, PT, PT, R6, R29, RZ, P1, !PT ;  /* 0x0000001d061d8210 */ /* 0x000fe40000ffe4ff */
[----:B-1----:R-:W-:Y:S01]  /*0930*/  @!P0 IADD3 R14, P1, PT, R33, R14, RZ ;  /* 0x0000000e210e8210 */ /* 0x002fe20007f3e0ff */
[----:B----4-:R-:W-:Y:S01]  /*0940*/  @P4 IMAD.WIDE R18, R31, 0x2, R18 ;  /* 0x000000021f124825 */ /* 0x010fe200078e0212 */
[----:B------:R-:W-:-:S02]  /*0950*/  @!P3 SHF.L.U64.HI R26, R26, 0x1, R27 ;  /* 0x000000011a1ab819 */ /* 0x000fc4000001021b */
[----:B------:R-:W-:Y:S02]  /*0960*/  CS2R R38, SRZ ;  /* 0x0000000000267805 */ /* 0x000fe4000001ff00 */
[----:B------:R-:W-:Y:S01]  /*0970*/  @!P3 IADD3 R16, P2, PT, R25, R16, RZ ;  /* 0x000000101910b210 */ /* 0x000fe20007f5e0ff */
[----:B------:R-:W-:Y:S01]  /*0980*/  IMAD.WIDE R20, R31, 0x2, R20 ;  /* 0x000000021f147825 */ /* 0x000fe200078e0214 */
[----:B------:R-:W-:Y:S01]  /*0990*/  @!P3 IADD3 R8, P5, PT, R25, R8, RZ ;  /* 0x000000081908b210 */ /* 0x000fe20007fbe0ff */
[----:B------:R-:W3:Y:S01]  /*09a0*/  @P4 LDG.E.U16 R23, desc[UR8][R18.64] ;  /* 0x0000000812174981 */ /* 0x000ee2000c1e1500 */
[----:B------:R-:W-:Y:S02]  /*09b0*/  @!P0 IADD3.X R15, PT, PT, R6, R15, RZ, P1, !PT ;  /* 0x0000000f060f8210 */ /* 0x000fe40000ffe4ff */
[C---:B------:R-:W-:Y:S01]  /*09c0*/  @!P3 IADD3.X R17, PT, PT, R26.reuse, R17, RZ, P2, !PT ;  /* 0x000000111a11b210 */ /* 0x040fe200017fe4ff */
[----:B------:R-:W4:Y:S01]  /*09d0*/  @P4 LDG.E.U16 R22, desc[UR8][R18.64+0x2] ;  /* 0x0000020812164981 */ /* 0x000f22000c1e1500 */
[----:B------:R-:W-:-:S03]  /*09e0*/  @!P3 IADD3.X R9, PT, PT, R26, R9, RZ, P5, !PT ;  /* 0x000000091a09b210 */ /* 0x000fc60002ffe4ff */
[----:B------:R-:W4:Y:S04]  /*09f0*/  LDG.E.U16 R4, desc[UR8][R20.64] ;  /* 0x0000000814047981 */ /* 0x000f28000c1e1500 */
[----:B------:R-:W4:Y:S04]  /*0a00*/  LDG.E.U16 R6, desc[UR8][R20.64+0x2] ;  /* 0x0000020814067981 */ /* 0x000f28000c1e1500 */
[----:B------:R0:W5:Y:S04]  /*0a10*/  @!P0 LDG.E R44, desc[UR8][R28.64] ;  /* 0x000000081c2c8981 */ /* 0x000168000c1e1900 */
[----:B------:R0:W5:Y:S04]  /*0a20*/  @!P0 LDG.E R43, desc[UR8][R14.64] ;  /* 0x000000080e2b8981 */ /* 0x000168000c1e1900 */
[----:B------:R0:W5:Y:S04]  /*0a30*/  @!P3 LDG.E R40, desc[UR8][R16.64] ;  /* 0x000000081028b981 */ /* 0x000168000c1e1900 */
[----:B------:R0:W5:Y:S01]  /*0a40*/  @!P3 LDG.E R38, desc[UR8][R8.64] ;  /* 0x000000080826b981 */ /* 0x000162000c1e1900 */
[----:B------:R-:W-:Y:S01]  /*0a50*/  UISETP.NE.AND UP1, UPT, UR12, URZ, UPT ;  /* 0x000000ff0c00728c */ /* 0x000fe2000bf25270 */
[----:B------:R-:W-:Y:S01]  /*0a60*/  MOV R37, RZ ;  /* 0x000000ff00257202 */ /* 0x000fe20000000f00 */
        /* <DEDUP_REMOVED lines=12> */
[----:B---3--:R-:W-:Y:S02]  /*0b30*/  @P4 SHF.L.U32 R39, R23, 0x10, RZ ;  /* 0x0000001017274819 */ /* 0x008fe400000006ff */
[----:B----4-:R-:W-:Y:S02]  /*0b40*/  @P4 SHF.L.U32 R37, R22, 0x10, RZ ;  /* 0x0000001016254819 */ /* 0x010fe400000006ff */
[----:B------:R-:W-:Y:S02]  /*0b50*/  SHF.L.U32 R4, R4, 0x10, RZ ;  /* 0x0000001004047819 */ /* 0x000fe400000006ff */
[----:B------:R-:W-:Y:S01]  /*0b60*/  SHF.L.U32 R6, R6, 0x10, RZ ;  /* 0x0000001006067819 */ /* 0x000fe200000006ff */
[----:B0-----:R-:W-:Y:S06]  /*0b70*/  BRA.U UP1, `(.L_x_863) ;  /* 0x0000000501247547 */ /* 0x001fec000b800000 */
[--C-:B-----5:R-:W-:Y:S02]  /*0b80*/  HADD2.F32 R13, -RZ, R45.reuse.H0_H0 ;  /* 0x2000002dff0d7230 */ /* 0x120fe40000004100 */
[--C-:B------:R-:W-:Y:S02]  /*0b90*/  HADD2.F32 R8, -RZ, R46.reuse.H0_H0 ;  /* 0x2000002eff087230 */ /* 0x100fe40000004100 */
[----:B------:R-:W-:Y:S02]  /*0ba0*/  HADD2.F32 R9, -RZ, R45.H1_H1 ;  /* 0x3000002dff097230 */ /* 0x000fe40000004100 */
[----:B------:R-:W-:Y:S01]  /*0bb0*/  FMUL.FTZ R15, R4, R13 ;  /* 0x0000000d040f7220 */ /* 0x000fe20000410000 */
[----:B------:R-:W-:Y:S02]  /*0bc0*/  HADD2.F32 R12, -RZ, R46.H1_H1 ;  /* 0x3000002eff0c7230 */ /* 0x000fe40000004100 */
[----:B------:R-:W-:Y:S01]  /*0bd0*/  FADD.FTZ R8, R8, -UR13 ;  /* 0x8000000d08087e21 */ /* 0x000fe20008010000 */
[----:B------:R-:W-:-:S02]  /*0be0*/  HADD2.F32 R16, -RZ, R44.H0_H0 ;  /* 0x2000002cff107230 */ /* 0x000fc40000004100 */
[----:B------:R-:W-:Y:S01]  /*0bf0*/  FMUL.FTZ R17, R6, R9 ;  /* 0x0000000906117220 */ /* 0x000fe20000410000 */
[--C-:B------:R-:W-:Y:S02]  /*0c00*/  HADD2.F32 R19, -RZ, R43.reuse.H0_H0 ;  /* 0x2000002bff137230 */ /* 0x100fe40000004100 */
[----:B------:R-:W-:Y:S01]  /*0c10*/  FADD.FTZ R14, RZ, R15 ;  /* 0x0000000fff0e7221 */ /* 0x000fe20000010000 */
[----:B------:R-:W-:Y:S01]  /*0c20*/  FADD.FTZ R12, R12, -UR13 ;  /* 0x8000000d0c0c7e21 */ /* 0x000fe20008010000 */
[----:B------:R-:W-:Y:S01]  /*0c30*/  FMUL.FTZ R8, R8, UR7 ;  /* 0x0000000708087c20 */ /* 0x000fe20008410000 */
[----:B------:R-:W-:Y:S01]  /*0c40*/  FADD.FTZ R18, R16, -UR13 ;  /* 0x8000000d10127e21 */ /* 0x000fe20008010000 */
[----:B------:R-:W-:Y:S01]  /*0c50*/  FADD.FTZ R14, R17, R14 ;  /* 0x0000000e110e7221 */ /* 0x000fe20000010000 */
[----:B------:R-:W-:Y:S02]  /*0c60*/  HADD2.F32 R16, -RZ, R44.H1_H1 ;  /* 0x3000002cff107230 */ /* 0x000fe40000004100 */
[----:B------:R-:W-:Y:S01]  /*0c70*/  FMUL.FTZ R21, R4, R19 ;  /* 0x0000001304157220 */ /* 0x000fe20000410000 */
[----:B------:R-:W-:Y:S01]  /*0c80*/  FMUL.FTZ R12, R12, UR7 ;  /* 0x000000070c0c7c20 */ /* 0x000fe20008410000 */
[----:B------:R-:W-:Y:S01]  /*0c90*/  FFMA.FTZ R15, R8, R15, RZ ;  /* 0x0000000f080f7223 */ /* 0x000fe200000100ff */
[----:B------:R-:W-:Y:S01]  /*0ca0*/  FMUL.FTZ R18, R18, UR7 ;  /* 0x0000000712127c20 */ /* 0x000fe20008410000 */
[----:B------:R-:W-:Y:S01]  /*0cb0*/  FADD.FTZ R22, R14, R21 ;  /* 0x000000150e167221 */ /* 0x000fe20000010000 */
[----:B------:R-:W-:Y:S01]  /*0cc0*/  FADD.FTZ R14, R16, -UR13 ;  /* 0x8000000d100e7e21 */ /* 0x000fe20008010000 */
[----:B------:R-:W-:Y:S01]  /*0cd0*/  FFMA.FTZ R17, R12, R17, R15 ;  /* 0x000000110c117223 */ /* 0x000fe2000001000f */
[----:B------:R-:W-:-:S02]  /*0ce0*/  HADD2.F32 R15, -RZ, R43.H1_H1 ;  /* 0x3000002bff0f7230 */ /* 0x000fc40000004100 */
[----:B------:R-:W-:Y:S01]  /*0cf0*/  FFMA.FTZ R20, R13, R8, RZ ;  /* 0x000000080d147223 */ /* 0x000fe200000100ff */
[--C-:B------:R-:W-:Y:S02]  /*0d00*/  HADD2.F32 R16, -RZ, R42.reuse.H0_H0 ;  /* 0x2000002aff107230 */ /* 0x100fe40000004100 */
[----:B------:R-:W-:Y:S01]  /*0d10*/  FFMA.FTZ R23, R18, R21, R17 ;  /* 0x0000001512177223 */ /* 0x000fe20000010011 */
[----:B------:R-:W-:Y:S02]  /*0d20*/  HADD2.F32 R17, -RZ, R41.H0_H0 ;  /* 0x20000029ff117230 */ /* 0x000fe40000004100 */
[----:B------:R-:W-:Y:S01]  /*0d30*/  FMUL.FTZ R21, R6, R15 ;  /* 0x0000000f06157220 */ /* 0x000fe20000410000 */
[----:B------:R-:W-:Y:S01]  /*0d40*/  FMUL.FTZ R14, R14, UR7 ;  /* 0x000000070e0e7c20 */ /* 0x000fe20008410000 */
[----:B------:R-:W-:Y:S01]  /*0d50*/  FADD.FTZ R8, RZ, R13 ;  /* 0x0000000dff087221 */ /* 0x000fe20000010000 */
[----:B------:R-:W-:Y:S01]  /*0d60*/  FADD.FTZ R16, R16, -UR13 ;  /* 0x8000000d10107e21 */ /* 0x000fe20008010000 */
[----:B------:R-:W-:Y:S01]  /*0d70*/  FADD.FTZ R22, R21, R22 ;  /* 0x0000001615167221 */ /* 0x000fe20000010000 */
[----:B------:R-:W-:Y:S01]  /*0d80*/  FFMA.FTZ R23, R14, R21, R23 ;  /* 0x000000150e177223 */ /* 0x000fe20000010017 */
[----:B------:R-:W-:Y:S01]  /*0d90*/  FMUL.FTZ R13, R4, R17 ;  /* 0x00000011040d7220 */ /* 0x000fe20000410000 */
[C---:B------:R-:W-:Y:S01]  /*0da0*/  FADD.FTZ R8, R19.reuse, R8 ;  /* 0x0000000813087221 */ /* 0x040fe20000010000 */
[----:B------:R-:W-:Y:S01]  /*0db0*/  FMUL.FTZ R16, R16, UR7 ;  /* 0x0000000710107c20 */ /* 0x000fe20008410000 */
[----:B------:R-:W-:Y:S01]  /*0dc0*/  FFMA.FTZ R18, R19, R18, R20 ;  /* 0x0000001213127223 */ /* 0x000fe20000010014 */
[----:B------:R-:W-:-:S02]  /*0dd0*/  HADD2.F32 R19, -RZ, R42.H1_H1 ;  /* 0x3000002aff137230 */ /* 0x000fc40000004100 */
[----:B------:R-:W-:Y:S01]  /*0de0*/  FADD.FTZ R21, R22, R13 ;  /* 0x0000000d16157221 */ /* 0x000fe20000010000 */
[----:B------:R-:W-:Y:S01]  /*0df0*/  FFMA.FTZ R24, R16, R13, R23 ;  /* 0x0000000d10187223 */ /* 0x000fe20000010017 */
[----:B------:R-:W-:Y:S02]  /*0e00*/  HADD2.F32 R13, -RZ, R41.H1_H1 ;  /* 0x30000029ff0d7230 */ /* 0x000fe40000004100 */
[----:B------:R-:W-:Y:S01]  /*0e10*/  FFMA.FTZ R12, R9, R12, RZ ;  /* 0x0000000c090c7223 */ /* 0x000fe200000100ff */
[----:B------:R-:W-:Y:S01]  /*0e20*/  FADD.FTZ R19, R19, -UR13 ;  /* 0x8000000d13137e21 */ /* 0x000fe20008010000 */
[----:B------:R-:W-:Y:S02]  /*0e30*/  HADD2.F32 R23, -RZ, R40.H0_H0 ;  /* 0x20000028ff177230 */ /* 0x000fe40000004100 */
[----:B------:R-:W-:Y:S01]  /*0e40*/  FADD.FTZ R20, RZ, R9 ;  /* 0x00000009ff147221 */ /* 0x000fe20000010000 */
[----:B------:R-:W-:Y:S01]  /*0e50*/  FMUL.FTZ R22, R6, R13 ;  /* 0x0000000d06167220 */ /* 0x000fe20000410000 */
[----:B------:R-:W-:Y:S01]  /*0e60*/  FMUL.FTZ R19, R19, UR7 ;  /* 0x0000000713137c20 */ /* 0x000fe20008410000 */
[----:B------:R-:W-:Y:S01]  /*0e70*/  FFMA.FTZ R12, R15, R14, R12 ;  /* 0x0000000e0f0c7223 */ /* 0x000fe2000001000c */
[----:B------:R-:W-:-:S02]  /*0e80*/  HADD2.F32 R9, -RZ, R38.H0_H0 ;  /* 0x20000026ff097230 */ /* 0x000fc40000004100 */
[----:B------:R-:W-:Y:S01]  /*0e90*/  FADD.FTZ R23, R23, -UR13 ;  /* 0x8000000d17177e21 */ /* 0x000fe20008010000 */
[----:B------:R-:W-:Y:S02]  /*0ea0*/  HADD2.F32 R14, -RZ, R40.H1_H1 ;  /* 0x30000028ff0e7230 */ /* 0x000fe40000004100 */
[----:B------:R-:W-:Y:S01]  /*0eb0*/  FADD.FTZ R21, R22, R21 ;  /* 0x0000001516157221 */ /* 0x000fe20000010000 */
[----:B------:R-:W-:Y:S01]  /*0ec0*/  FFMA.FTZ R24, R19, R22, R24 ;  /* 0x0000001613187223 */ /* 0x000fe20000010018 */
[----:B------:R-:W-:Y:S02]  /*0ed0*/  HADD2.F32 R25, -RZ, R38.H1_H1 ;  /* 0x30000026ff197230 */ /* 0x000fe40000004100 */
[----:B------:R-:W-:Y:S01]  /*0ee0*/  FADD.FTZ R20, R15, R20 ;  /* 0x000000140f147221 */ /* 0x000fe20000010000 */
[----:B------:R-:W-:Y:S01]  /*0ef0*/  FMUL.FTZ R22, R4, R9 ;  /* 0x0000000904167220 */ /* 0x000fe20000410000 */
[----:B------:R-:W-:Y:S01]  /*0f00*/  FMUL.FTZ R23, R23, UR7 ;  /* 0x0000000717177c20 */ /* 0x000fe20008410000 */
[----:B------:R-:W-:Y:S01]  /*0f10*/  FADD.FTZ R14, R14, -UR13 ;  /* 0x8000000d0e0e7e21 */ /* 0x000fe20008010000 */
[----:B------:R-:W-:Y:S01]  /*0f20*/  FFMA.FTZ R18, R17, R16, R18 ;  /* 0x0000001011127223 */ /* 0x000fe20000010012 */
[----:B------:R-:W-:Y:S01]  /*0f30*/  FADD.FTZ R8, R8, R17 ;  /* 0x0000001108087221 */ /* 0x000fe20000010000 */
[----:B------:R-:W-:Y:S01]  /*0f40*/  FADD.FTZ R16, R21, R22 ;  /* 0x0000001615107221 */ /* 0x000fe20000010000 */
[----:B------:R-:W-:Y:S01]  /*0f50*/  FMUL.FTZ R15, R6, R25 ;  /* 0x00000019060f7220 */ /* 0x000fe20000410000 */
[----:B------:R-:W-:Y:S01]  /*0f60*/  FADD.FTZ R20, R20, R13 ;  /* 0x0000000d14147221 */ /* 0x000fe20000010000 */
[----:B------:R-:W-:Y:S01]  /*0f70*/  FFMA.FTZ R17, R23, R22, R24 ;  /* 0x0000001617117223 */ /* 0x000fe20000010018 */
[----:B------:R-:W-:Y:S01]  /*0f80*/  FMUL.FTZ R14, R14, UR7 ;  /* 0x000000070e0e7c20 */ /* 0x000fe20008410000 */
[----:B------:R-:W-:Y:S01]  /*0f90*/  FFMA.FTZ R12, R13, R19, R12 ;  /* 0x000000130d0c7223 */ /* 0x000fe2000001000c */
[----:B------:R-:W-:Y:S01]  /*0fa0*/  FADD.FTZ R16, R15, R16 ;  /* 0x000000100f107221 */ /* 0x000fe20000010000 */
[----:B------:R-:W-:Y:S01]  /*0fb0*/  FADD.FTZ R27, R20, R25 ;  /* 0x00000019141b7221 */ /* 0x000fe20000010000 */
[----:B------:R-:W-:Y:S01]  /*0fc0*/  FFMA.FTZ R15, R14, R15, R17 ;  /* 0x0000000f0e0f7223 */ /* 0x000fe20000010011 */
[----:B------:R-:W-:Y:S01]  /*0fd0*/  FADD.FTZ R26, R8, R9 ;  /* 0x00000009081a7221 */ /* 0x000fe20000010000 */
[----:B------:R-:W-:Y:S01]  /*0fe0*/  FFMA.FTZ R24, R9, R23, R18 ;  /* 0x0000001709187223 */ /* 0x000fe20000010012 */
[----:B------:R-:W-:Y:S01]  /*0ff0*/  FFMA.FTZ R25, R25, R14, R12 ;  /* 0x0000000e19197223 */ /* 0x000fe2000001000c */
[----:B------:R-:W-:Y:S06]  /*1000*/  BRA `(.L_x_864) ;  /* 0x0000000800407947 */ /* 0x000fec0003800000 */
.L_x_863:
        /* <DEDUP_REMOVED lines=12> */
[----:B------:R-:W-:Y:S01]  /*10d0*/  FADD.FTZ R15, R15, -UR13 ;  /* 0x8000000d0f0f7e21 */ /* 0x000fe20008010000 */
[----:B------:R-:W-:Y:S01]  /*10e0*/  FMUL.FTZ R8, R8, UR7 ;  /* 0x0000000708087c20 */ /* 0x000fe20008410000 */
[----:B------:R-:W-:Y:S01]  /*10f0*/  FFMA.FTZ R20, R4, R13, R39 ;  /* 0x0000000d04147223 */ /* 0x000fe20000010027 */
[----:B------:R-:W-:Y:S01]  /*1100*/  FMUL.FTZ R32, R12, -1.4426950216293334961 ;  /* 0xbfb8aa3b0c207820 */ /* 0x000fe20000410000 */
[----:B------:R-:W-:Y:S01]  /*1110*/  FMUL.FTZ R16, R14, UR7 ;  /* 0x000000070e107c20 */ /* 0x000fe20008410000 */
[----:B------:R-:W-:Y:S01]  /*1120*/  FFMA.FTZ R19, R6, R8, R37 ;  /* 0x0000000806137223 */ /* 0x000fe20000010025 */
[----:B------:R-:W-:Y:S01]  /*1130*/  FMUL.FTZ R23, R20, -1.4426950216293334961 ;  /* 0xbfb8aa3b14177820 */ /* 0x000fe20000410000 */
[----:B------:R-:W-:-:S02]  /*1140*/  HADD2.F32 R14, -RZ, R42.H1_H1 ;  /* 0x3000002aff0e7230 */ /* 0x000fc40000004100 */
[----:B------:R-:W-:Y:S01]  /*1150*/  FMUL.FTZ R15, R15, UR7 ;  /* 0x000000070f0f7c20 */ /* 0x000fe20008410000 */
[----:B------:R-:W0:Y:S01]  /*1160*/  MUFU.EX2 R32, R32 ;  /* 0x0000002000207308 */ /* 0x000e220000000800 */
[----:B------:R-:W-:Y:S01]  /*1170*/  FMUL.FTZ R28, R19, -1.4426950216293334961 ;  /* 0xbfb8aa3b131c7820 */ /* 0x000fe20000410000 */
[----:B------:R-:W-:Y:S01]  /*1180*/  FFMA.FTZ R31, R6, R16, R37 ;  /* 0x00000010061f7223 */ /* 0x000fe20000010025 */
[----:B------:R-:W-:Y:S01]  /*1190*/  FFMA.FTZ R29, R4, R15, R39 ;  /* 0x0000000f041d7223 */ /* 0x000fe20000010027 */
[----:B------:R-:W-:Y:S01]  /*11a0*/  FADD.FTZ R14, R14, -UR13 ;  /* 0x8000000d0e0e7e21 */ /* 0x000fe20008010000 */
[--C-:B------:R-:W-:Y:S02]  /*11b0*/  HADD2.F32 R18, -RZ, R40.reuse.H0_H0 ;  /* 0x20000028ff127230 */ /* 0x100fe40000004100 */
[----:B------:R-:W-:Y:S01]  /*11c0*/  FMUL.FTZ R22, R31, -1.4426950216293334961 ;  /* 0xbfb8aa3b1f167820 */ /* 0x000fe20000410000 */
[----:B------:R-:W-:Y:S01]  /*11d0*/  FMUL.FTZ R17, R29, -1.4426950216293334961 ;  /* 0xbfb8aa3b1d117820 */ /* 0x000fe20000410000 */
[----:B------:R-:W1:Y:S01]  /*11e0*/  MUFU.EX2 R28, R28 ;  /* 0x0000001c001c7308 */ /* 0x000e620000000800 */
[----:B------:R-:W-:Y:S01]  /*11f0*/  FMUL.FTZ R14, R14, UR7 ;  /* 0x000000070e0e7c20 */ /* 0x000fe20008410000 */
[----:B------:R-:W-:Y:S01]  /*1200*/  FADD.FTZ R18, R18, -UR13 ;  /* 0x8000000d12127e21 */ /* 0x000fe20008010000 */
[----:B------:R-:W-:-:S02]  /*1210*/  HADD2.F32 R21, -RZ, R40.H1_H1 ;  /* 0x30000028ff157230 */ /* 0x000fc40000004100 */
[----:B------:R-:W-:Y:S01]  /*1220*/  FFMA.FTZ R27, R6, R14, R37 ;  /* 0x0000000e061b7223 */ /* 0x000fe20000010025 */
[----:B------:R-:W-:Y:S01]  /*1230*/  FMUL.FTZ R24, R18, UR7 ;  /* 0x0000000712187c20 */ /* 0x000fe20008410000 */
[--C-:B------:R-:W-:Y:S01]  /*1240*/  HADD2.F32 R59, -RZ, R41.reuse.H0_H0 ;  /* 0x20000029ff3b7230 */ /* 0x100fe20000004100 */
[----:B------:R-:W2:Y:S01]  /*1250*/  MUFU.EX2 R23, R23 ;  /* 0x0000001700177308 */ /* 0x000ea20000000800 */
[----:B0-----:R-:W-:Y:S01]  /*1260*/  FADD.FTZ R34, R32, 1 ;  /* 0x3f80000020227421 */ /* 0x001fe20000010000 */
[----:B------:R-:W-:Y:S01]  /*1270*/  FMUL.FTZ R18, R27, -1.4426950216293334961 ;  /* 0xbfb8aa3b1b127820 */ /* 0x000fe20000410000 */
[----:B------:R-:W-:Y:S01]  /*1280*/  FADD.FTZ R21, R21, -UR13 ;  /* 0x8000000d15157e21 */ /* 0x000fe20008010000 */
[----:B------:R-:W-:Y:S01]  /*1290*/  FFMA.FTZ R26, R4, R24, R39 ;  /* 0x00000018041a7223 */ /* 0x000fe20000010027 */
[----:B------:R-:W-:Y:S02]  /*12a0*/  HADD2.F32 R61, -RZ, R41.H1_H1 ;  /* 0x30000029ff3d7230 */ /* 0x000fe40000004100 */
[----:B------:R-:W-:Y:S01]  /*12b0*/  FMUL.FTZ R25, R21, UR7 ;  /* 0x0000000715197c20 */ /* 0x000fe20008410000 */
[----:B------:R-:W0:Y:S01]  /*12c0*/  MUFU.EX2 R22, R22 ;  /* 0x0000001600167308 */ /* 0x000e220000000800 */
[----:B-1----:R-:W-:Y:S01]  /*12d0*/  FADD.FTZ R32, R28, 1 ;  /* 0x3f8000001c207421 */ /* 0x002fe20000010000 */
[----:B------:R-:W-:Y:S01]  /*12e0*/  FMUL.FTZ R33, R26, -1.4426950216293334961 ;  /* 0xbfb8aa3b1a217820 */ /* 0x000fe20000410000 */
[----:B------:R-:W-:-:S04]  /*12f0*/  FFMA.FTZ R21, R6, R25, R37 ;  /* 0x0000001906157223 */ /* 0x000fc80000010025 */
[----:B------:R-:W-:Y:S01]  /*1300*/  FMUL.FTZ R30, R21, -1.4426950216293334961 ;  /* 0xbfb8aa3b151e7820 */ /* 0x000fe20000410000 */
[----:B------:R-:W1:Y:S01]  /*1310*/  MUFU.EX2 R17, R17 ;  /* 0x0000001100117308 */ /* 0x000e620000000800 */
[----:B--2---:R-:W-:-:S07]  /*1320*/  FADD.FTZ R23, R23, 1 ;  /* 0x3f80000017177421 */ /* 0x004fce0000010000 */
[----:B------:R-:W2:Y:S01]  /*1330*/  MUFU.RCP R34, R34 ;  /* 0x0000002200227308 */ /* 0x000ea20000001000 */
[----:B0-----:R-:W-:-:S07]  /*1340*/  FADD.FTZ R22, R22, 1 ;  /* 0x3f80000016167421 */ /* 0x001fce0000010000 */
[----:B------:R-:W0:Y:S01]  /*1350*/  MUFU.EX2 R18, R18 ;  /* 0x0000001200127308 */ /* 0x000e220000000800 */
[----:B-1----:R-:W-:Y:S01]  /*1360*/  FADD.FTZ R28, R17, 1 ;  /* 0x3f800000111c7421 */ /* 0x002fe20000010000 */
[----:B------:R-:W-:-:S06]  /*1370*/  HADD2.F32 R17, -RZ, R45.H0_H0 ;  /* 0x2000002dff117230 */ /* 0x000fcc0000004100 */
[----:B------:R-:W1:Y:S01]  /*1380*/  MUFU.RCP R32, R32 ;  /* 0x0000002000207308 */ /* 0x000e620000001000 */
[----:B--2---:R-:W-:Y:S01]  /*1390*/  FADD.FTZ R35, -R34, 1 ;  /* 0x3f80000022237421 */ /* 0x004fe20000010100 */
[----:B------:R-:W-:-:S03]  /*13a0*/  FMUL.FTZ R17, R17, R34 ;  /* 0x0000002211117220 */ /* 0x000fc60000410000 */
[----:B------:R-:W-:Y:S01]  /*13b0*/  FFMA.FTZ R12, R12, R35, 1 ;  /* 0x3f8000000c0c7423 */ /* 0x000fe20000010023 */
[----:B------:R-:W-:Y:S02]  /*13c0*/  HADD2.F32 R35, -RZ, R45.H1_H1 ;  /* 0x3000002dff237230 */ /* 0x000fe40000004100 */
[----:B------:R-:W2:Y:S01]  /*13d0*/  MUFU.RCP R23, R23 ;  /* 0x0000001700177308 */ /* 0x000ea20000001000 */
[----:B0-----:R-:W-:Y:S01]  /*13e0*/  FADD.FTZ R52, R18, 1 ;  /* 0x3f80000012347421 */ /* 0x001fe20000010000 */
[----:B------:R-:W-:-:S04]  /*13f0*/  FMUL.FTZ R17, R17, R12 ;  /* 0x0000000c11117220 */ /* 0x000fc80000410000 */
[----:B------:R-:W-:Y:S02]  /*1400*/  FMUL.FTZ R12, R4, R17 ;  /* 0x00000011040c7220 */ /* 0x000fe40000410000 */
        /* <DEDUP_REMOVED lines=8> */
[----:B------:R-:W-:Y:S01]  /*1490*/  FMUL.FTZ R23, R34, R23 ;  /* 0x0000001722177220 */ /* 0x000fe20000410000 */
[----:B------:R-:W-:Y:S01]  /*14a0*/  FFMA.FTZ R18, R9, R17, RZ ;  /* 0x0000001109127223 */ /* 0x000fe200000100ff */
[----:B------:R-:W-:Y:S01]  /*14b0*/  FFMA.FTZ R20, R20, R35, 1 ;  /* 0x3f80000014147423 */ /* 0x000fe20000010023 */
[----:B------:R-:W-:Y:S02]  /*14c0*/  HADD2.F32 R35, -RZ, R43.H1_H1 ;  /* 0x3000002bff237230 */ /* 0x000fe40000004100 */
[----:B------:R-:W2:Y:S01]  /*14d0*/  MUFU.EX2 R30, R30 ;  /* 0x0000001e001e7308 */ /* 0x000ea20000000800 */
[----:B0-----:R-:W-:Y:S01]  /*14e0*/  FADD.FTZ R33, R33, 1 ;  /* 0x3f80000021217421 */ /* 0x001fe20000010000 */
[----:B------:R-:W-:Y:S01]  /*14f0*/  FMUL.FTZ R20, R23, R20 ;  /* 0x0000001417147220 */ /* 0x000fe20000410000 */
[----:B------:R-:W-:-:S05]  /*1500*/  FMUL.FTZ R23, R6, R19 ;  /* 0x0000001306177220 */ /* 0x000fca0000410000 */
[----:B------:R-:W0:Y:S01]  /*1510*/  MUFU.RCP R28, R28 ;  /* 0x0000001c001c7308 */ /* 0x000e220000001000 */
[----:B-1----:R-:W-:Y:S01]  /*1520*/  FADD.FTZ R34, -R22, 1 ;  /* 0x3f80000016227421 */ /* 0x002fe20000010100 */
[----:B------:R-:W-:-:S03]  /*1530*/  FMUL.FTZ R22, R35, R22 ;  /* 0x0000001623167220 */ /* 0x000fc60000410000 */
[----:B------:R-:W-:-:S03]  /*1540*/  FFMA.FTZ R31, R31, R34, 1 ;  /* 0x3f8000001f1f7423 */ /* 0x000fc60000010022 */
[----:B------:R-:W1:Y:S01]  /*1550*/  MUFU.RCP R32, R52 ;  /* 0x0000003400207308 */ /* 0x000e620000001000 */
[----:B--2---:R-:W-:Y:S01]  /*1560*/  FADD.FTZ R35, R30, 1 ;  /* 0x3f8000001e237421 */ /* 0x004fe20000010000 */
[----:B------:R-:W-:Y:S01]  /*1570*/  FMUL.FTZ R31, R22, R31 ;  /* 0x0000001f161f7220 */ /* 0x000fe20000410000 */
[----:B------:R-:W-:-:S04]  /*1580*/  FADD.FTZ R22, RZ, R12 ;  /* 0x0000000cff167221 */ /* 0x000fc80000010000 */
[----:B------:R-:W-:Y:S01]  /*1590*/  FADD.FTZ R22, R23, R22 ;  /* 0x0000001617167221 */ /* 0x000fe20000010000 */
[----:B------:R-:W2:Y:S01]  /*15a0*/  MUFU.RCP R33, R33 ;  /* 0x0000002100217308 */ /* 0x000ea20000001000 */
[----:B0-----:R-:W-:Y:S01]  /*15b0*/  FADD.FTZ R30, -R28, 1 ;  /* 0x3f8000001c1e7421 */ /* 0x001fe20000010100 */
[----:B------:R-:W-:-:S03]  /*15c0*/  FMUL.FTZ R28, R59, R28 ;  /* 0x0000001c3b1c7220 */ /* 0x000fc60000410000 */
[----:B------:R-:W-:-:S03]  /*15d0*/  FFMA.FTZ R29, R29, R30, 1 ;  /* 0x3f8000001d1d7423 */ /* 0x000fc6000001001e */
[----:B------:R0:W3:Y:S01]  /*15e0*/  MUFU.RCP R34, R35 ;  /* 0x0000002300227308 */ /* 0x0000e20000001000 */
[----:B------:R-:W-:Y:S01]  /*15f0*/  FMUL.FTZ R28, R28, R29 ;  /* 0x0000001d1c1c7220 */ /* 0x000fe20000410000 */
[----:B------:R-:W-:Y:S01]  /*1600*/  FFMA.FTZ R29, R9, R12, RZ ;  /* 0x0000000c091d7223 */ /* 0x000fe200000100ff */
[----:B-1----:R-:W-:Y:S01]  /*1610*/  FADD.FTZ R52, -R32, 1 ;  /* 0x3f80000020347421 */ /* 0x002fe20000010100 */
[----:B------:R-:W-:Y:S01]  /*1620*/  FMUL.FTZ R30, R61, R32 ;  /* 0x000000203d1e7220 */ /* 0x000fe20000410000 */
[----:B------:R-:W-:Y:S01]  /*1630*/  FADD.FTZ R9, RZ, R17 ;  /* 0x00000011ff097221 */ /* 0x000fe20000010000 */
[----:B------:R-:W-:Y:S01]  /*1640*/  FFMA.FTZ R12, R8, R23, R29 ;  /* 0x00000017080c7223 */ /* 0x000fe2000001001d */
[----:B------:R-:W-:Y:S01]  /*1650*/  FFMA.FTZ R27, R27, R52, 1 ;  /* 0x3f8000001b1b7423 */ /* 0x000fe20000010034 */
[--C-:B------:R-:W-:Y:S02]  /*1660*/  HADD2.F32 R52, -RZ, R38.reuse.H0_H0 ;  /* 0x20000026ff347230 */ /* 0x100fe40000004100 */
[-C--:B0-----:R-:W-:Y:S01]  /*1670*/  FMUL.FTZ R35, R4, R20.reuse ;  /* 0x0000001404237220 */ /* 0x081fe20000410000 */
[----:B--2---:R-:W-:Y:S01]  /*1680*/  FADD.FTZ R59, -R33, 1 ;  /* 0x3f800000213b7421 */ /* 0x004fe20000010100 */
[----:B------:R-:W-:Y:S01]  /*1690*/  FMUL.FTZ R23, R6, R31 ;  /* 0x0000001f06177220 */ /* 0x000fe20000410000 */
[C---:B------:R-:W-:Y:S01]  /*16a0*/  FFMA.FTZ R17, R13.reuse, R20, R18 ;  /* 0x000000140d117223 */ /* 0x040fe20000010012 */
[----:B------:R-:W-:Y:S01]  /*16b0*/  FFMA.FTZ R12, R13, R35, R12 ;  /* 0x000000230d0c7223 */ /* 0x000fe2000001000c */
[----:B------:R-:W-:Y:S01]  /*16c0*/  FADD.FTZ R22, R22, R35 ;  /* 0x0000002316167221 */ /* 0x000fe20000010000 */
[----:B------:R-:W-:Y:S01]  /*16d0*/  FFMA.FTZ R32, R26, R59, 1 ;  /* 0x3f8000001a207423 */ /* 0x000fe2000001003b */
[----:B------:R-:W-:Y:S01]  /*16e0*/  FFMA.FTZ R13, R8, R19, RZ ;  /* 0x00000013080d7223 */ /* 0x000fe200000100ff */
[----:B------:R-:W-:-:S02]  /*16f0*/  HADD2.F32 R59, -RZ, R38.H1_H1 ;  /* 0x30000026ff3b7230 */ /* 0x000fc40000004100 */
[----:B------:R-:W-:Y:S01]  /*1700*/  FMUL.FTZ R33, R52, R33 ;  /* 0x0000002134217220 */ /* 0x000fe20000410000 */
[----:B------:R-:W-:Y:S01]  /*1710*/  FADD.FTZ R8, RZ, R19 ;  /* 0x00000013ff087221 */ /* 0x000fe20000010000 */
[----:B---3--:R-:W-:Y:S01]  /*1720*/  FADD.FTZ R52, -R34, 1 ;  /* 0x3f80000022347421 */ /* 0x008fe20000010100 */
[----:B------:R-:W-:Y:S01]  /*1730*/  FMUL.FTZ R27, R30, R27 ;  /* 0x0000001b1e1b7220 */ /* 0x000fe20000410000 */
[----:B------:R-:W-:Y:S01]  /*1740*/  FFMA.FTZ R12, R16, R23, R12 ;  /* 0x00000017100c7223 */ /* 0x000fe2000001000c */
[----:B------:R-:W-:Y:S01]  /*1750*/  FMUL.FTZ R19, R4, R28 ;  /* 0x0000001c04137220 */ /* 0x000fe20000410000 */
[----:B------:R-:W-:Y:S01]  /*1760*/  FADD.FTZ R22, R23, R22 ;  /* 0x0000001617167221 */ /* 0x000fe20000010000 */
[----:B------:R-:W-:Y:S01]  /*1770*/  FMUL.FTZ R26, R59, R34 ;  /* 0x000000223b1a7220 */ /* 0x000fe20000410000 */
[----:B------:R-:W-:Y:S01]  /*1780*/  FFMA.FTZ R21, R21, R52, 1 ;  /* 0x3f80000015157423 */ /* 0x000fe20000010034 */
[----:B------:R-:W-:Y:S01]  /*1790*/  FMUL.FTZ R33, R33, R32 ;  /* 0x0000002021217220 */ /* 0x000fe20000410000 */
[----:B------:R-:W-:Y:S01]  /*17a0*/  FMUL.FTZ R23, R6, R27 ;  /* 0x0000001b06177220 */ /* 0x000fe20000410000 */
[C---:B------:R-:W-:Y:S01]  /*17b0*/  FFMA.FTZ R29, R15.reuse, R19, R12 ;  /* 0x000000130f1d7223 */ /* 0x040fe2000001000c */
[----:B------:R-:W-:Y:S01]  /*17c0*/  FADD.FTZ R22, R22, R19 ;  /* 0x0000001316167221 */ /* 0x000fe20000010000 */
[----:B------:R-:W-:Y:S01]  /*17d0*/  FFMA.FTZ R17, R15, R28, R17 ;  /* 0x0000001c0f117223 */ /* 0x000fe20000010011 */
[----:B------:R-:W-:Y:S01]  /*17e0*/  FMUL.FTZ R21, R26, R21 ;  /* 0x000000151a157220 */ /* 0x000fe20000410000 */
[----:B------:R-:W-:Y:S01]  /*17f0*/  FADD.FTZ R9, R9, R20 ;  /* 0x0000001409097221 */ /* 0x000fe20000010000 */
[----:B------:R-:W-:Y:S01]  /*1800*/  FMUL.FTZ R15, R4, R33 ;  /* 0x00000021040f7220 */ /* 0x000fe20000410000 */
[----:B------:R-:W-:Y:S01]  /*1810*/  FFMA.FTZ R29, R14, R23, R29 ;  /* 0x000000170e1d7223 */ /* 0x000fe2000001001d */
[----:B------:R-:W-:Y:S01]  /*1820*/  FFMA.FTZ R13, R16, R31, R13 ;  /* 0x0000001f100d7223 */ /* 0x000fe2000001000d */
[----:B------:R-:W-:Y:S01]  /*1830*/  FADD.FTZ R8, R8, R31 ;  /* 0x0000001f08087221 */ /* 0x000fe20000010000 */
        /* <DEDUP_REMOVED lines=13> */
.L_x_864:
        /* <DEDUP_REMOVED lines=44> */
.L_x_866:
[----:B------:R-:W-:Y:S05]  /*1bd0*/  BSYNC.RECONVERGENT B0 ;  /* 0x0000000000007941 */ /* 0x000fea0003800200 */
.L_x_865:
[----:B------:R-:W-:Y:S06]  /*1be0*/  BAR.SYNC.DEFER_BLOCKING 0x0 ;  /* 0x0000000000007b1d */ /* 0x000fec0000010000 */
[----:B------:R-:W-:Y:S04]  /*1bf0*/  BSSY.RECONVERGENT B0, `(.L_x_867) ;  /* 0x0000015000007945 */ /* 0x000fe80003800200 */
[----:B------:R-:W-:Y:S05]  /*1c00*/  @P2 BRA `(.L_x_868) ;  /* 0x00000000004c2947 */ /* 0x000fea0003800000 */
[----:B------:R-:W-:-:S09]  /*1c10*/  ULEA UR5, UR10, UR6, 0x18 ;  /* 0x000000060a057291 */ /* 0x000fd2000f8ec0ff */
[----:B-1-3--:R-:W1:Y:S04]  /*1c20*/  LDS.128 R12, [UR5+0x10] ;  /* 0x00001005ff0c7984 */ /* 0x00ae680008000c00 */
[----:B--2---:R-:W2:Y:S04]  /*1c30*/  LDS.128 R16, [UR5+0x20] ;  /* 0x00002005ff107984 */ /* 0x004ea80008000c00 */
        /* <DEDUP_REMOVED lines=16> */
.L_x_868:
[----:B------:R-:W-:Y:S05]  /*1d40*/  BSYNC.RECONVERGENT B0 ;  /* 0x0000000000007941 */ /* 0x000fea0003800200 */
.L_x_867:
[----:B------:R-:W-:Y:S01]  /*1d50*/  BAR.SYNC.DEFER_BLOCKING 0x0 ;  /* 0x0000000000007b1d */ /* 0x000fe20000010000 */
[----:B------:R-:W-:-:S05]  /*1d60*/  LEA R53, R53, R36, 0x3 ;  /* 0x0000002435357211 */ /* 0x000fca00078e18ff */
[----:B------:R-:W-:Y:S04]  /*1d70*/  BSSY.RECONVERGENT B0, `(.L_x_869) ;  /* 0x000009d000007945 */ /* 0x000fe80003800200 */
[----:B------:R-:W-:Y:S05]  /*1d80*/  @P1 BRA `(.L_x_870) ;  /* 0x00000008006c1947 */ /* 0x000fea0003800000 */
[----:B------:R-:W4:Y:S04]  /*1d90*/  LDS.128 R28, [R52+0x80] ;  /* 0x00008000341c7984 */ /* 0x000f280000000c00 */
[----:B------:R-:W5:Y:S04]  /*1da0*/  LDS.128 R20, [R52+0x100] ;  /* 0x0001000034147984 */ /* 0x000f680000000c00 */
[----:B-1-3--:R-:W1:Y:S04]  /*1db0*/  LDS.128 R12, [R52+0x180] ;  /* 0x00018000340c7984 */ /* 0x00ae680000000c00 */
[----:B------:R-:W3:Y:S04]  /*1dc0*/  LDS.128 R32, [R52+0x200] ;  /* 0x0002000034207984 */ /* 0x000ee80000000c00 */
[----:B--2---:R-:W2:Y:S01]  /*1dd0*/  LDS.128 R16, [R52+0x280] ;  /* 0x0002800034107984 */ /* 0x004ea20000000c00 */
        /* <DEDUP_REMOVED lines=14> */
[----:B---3--:R-:W-:Y:S01]  /*1ec0*/  FADD.FTZ R61, R61, R32 ;  /* 0x000000203d3d7221 */ /* 0x008fe20000010000 */
[----:B------:R-:W3:Y:S01]  /*1ed0*/  LDS.128 R24, [R52+0x400] ;  /* 0x0004000034187984 */ /* 0x000ee20000000c00 */
[----:B------:R-:W-:Y:S01]  /*1ee0*/  FADD.FTZ R32, R12, R33 ;  /* 0x000000210c207221 */ /* 0x000fe20000010000 */
[----:B------:R-:W-:Y:S01]  /*1ef0*/  FADD.FTZ R59, R59, R34 ;  /* 0x000000223b3b7221 */ /* 0x000fe20000010000 */
[----:B--2---:R-:W-:Y:S01]  /*1f00*/  FADD.FTZ R61, R61, R16 ;  /* 0x000000103d3d7221 */ /* 0x004fe20000010000 */
[----:B------:R-:W2:Y:S01]  /*1f10*/  LDS.128 R12, [R52+0x480] ;  /* 0x00048000340c7984 */ /* 0x000ea20000000c00 */
        /* <DEDUP_REMOVED lines=13> */
[----:B------:R-:W-:-:S02]  /*1ff0*/  FADD.FTZ R58, R58, R23 ;  /* 0x000000173a3a7221 */ /* 0x000fc40000010000 */
[----:B------:R-:W1:Y:S01]  /*2000*/  LDS.128 R20, [R52+0x600] ;  /* 0x0006000034147984 */ /* 0x000e620000000c00 */
[----:B---3--:R-:W-:Y:S01]  /*2010*/  FADD.FTZ R61, R61, R24 ;  /* 0x000000183d3d7221 */ /* 0x008fe20000010000 */
[----:B------:R-:W-:Y:S01]  /*2020*/  FADD.FTZ R28, R28, R25 ;  /* 0x000000191c1c7221 */ /* 0x000fe20000010000 */
[----:B------:R-:W-:Y:S01]  /*2030*/  FADD.FTZ R59, R59, R26 ;  /* 0x0000001a3b3b7221 */ /* 0x000fe20000010000 */
[----:B------:R-:W-:Y:S01]  /*2040*/  FADD.FTZ R58, R58, R27 ;  /* 0x0000001b3a3a7221 */ /* 0x000fe20000010000 */
[----:B--2---:R-:W-:Y:S01]  /*2050*/  FADD.FTZ R61, R61, R12 ;  /* 0x0000000c3d3d7221 */ /* 0x004fe20000010000 */
[----:B------:R-:W2:Y:S01]  /*2060*/  LDS.128 R24, [R52+0x680] ;  /* 0x0006800034187984 */ /* 0x000ea20000000c00 */
        /* <DEDUP_REMOVED lines=17> */
[----:B------:R-:W-:-:S02]  /*2180*/  FADD.FTZ R58, R58, R23 ;  /* 0x000000173a3a7221 */ /* 0x000fc40000010000 */
[----:B------:R-:W-:Y:S01]  /*2190*/  LDS.128 R20, [R52+0x900] ;  /* 0x0009000034147984 */ /* 0x000fe20000000c00 */
[----:B--2---:R-:W-:Y:S01]  /*21a0*/  FADD.FTZ R61, R61, R24 ;  /* 0x000000183d3d7221 */ /* 0x004fe20000010000 */
        /* <DEDUP_REMOVED lines=89> */
.L_x_870:
[----:B------:R-:W-:Y:S05]  /*2740*/  BSYNC.RECONVERGENT B0 ;  /* 0x0000000000007941 */ /* 0x000fea0003800200 */
.L_x_869:
        /* <DEDUP_REMOVED lines=28> */
.L_x_872:
[----:B------:R-:W-:Y:S05]  /*2910*/  BSYNC.RECONVERGENT B0 ;  /* 0x0000000000007941 */ /* 0x000fea0003800200 */
.L_x_871:
[----:B------:R-:W-:Y:S05]  /*2920*/  @!P3 BRA `(.L_x_873) ;  /* 0x000000080090b947 */ /* 0x000fea0003800000 */
[----:B------:R-:W5:Y:S01]  /*2930*/  LDC.64 R20, c[0x0][0x3d0] ;  /* 0x0000f400ff147b82 */ /* 0x000f620000000a00 */
[----:B----4-:R-:W-:Y:S02]  /*2940*/  LOP3.LUT R13, R48, 0x1, RZ, 0xc0, !PT ;  /* 0x00000001300d7812 */ /* 0x010fe400078ec0ff */
[----:B------:R-:W-:-:S03]  /*2950*/  ISETP.GE.U32.AND P3, PT, R2, 0x8, PT ;  /* 0x000000080200780c */ /* 0x000fc60003f66070 */
[----:B-1----:R-:W-:-:S04]  /*2960*/  IMAD R15, R13, R10, RZ ;  /* 0x0000000a0d0f7224 */ /* 0x002fc800078e02ff */
[----:B---3--:R-:W-:-:S05]  /*2970*/  IMAD R12, R15, R2, RZ ;  /* 0x000000020f0c7224 */ /* 0x008fca00078e02ff */
[----:B------:R-:W-:-:S05]  /*2980*/  SHF.L.U32 R13, R12, 0x1, RZ ;  /* 0x000000010c0d7819 */ /* 0x000fca00000006ff */
[----:B-----5:R-:W-:Y:S01]  /*2990*/  IMAD.WIDE R20, R13, 0x4, R20 ;  /* 0x000000040d147825 */ /* 0x020fe200078e0214 */
[----:B------:R-:W-:Y:S06]  /*29a0*/  @P2 BRA `(.L_x_874) ;  /* 0x0000000000502947 */ /* 0x000fec0003800000 */
[----:B------:R-:W1:Y:S01]  /*29b0*/  LDC.64 R12, c[0x0][0x3c8] ;  /* 0x0000f200ff0c7b82 */ /* 0x000e620000000a00 */
[----:B--2---:R-:W-:Y:S01]  /*29c0*/  LOP3.LUT P1, R16, R48, 0x2, RZ, 0xc0, !PT ;  /* 0x0000000230107812 */ /* 0x004fe2000782c0ff */
[----:B------:R-:W-:Y:S01]  /*29d0*/  IMAD R17, R10, UR11, R11 ;  /* 0x0000000b0a117c24 */ /* 0x000fe2000f8e020b */
[----:B------:R-:W-:Y:S02]  /*29e0*/  IADD3 R15, PT, PT, R15, R11, RZ ;  /* 0x0000000b0f0f7210 */ /* 0x000fe40007ffe0ff */
[----:B------:R-:W-:-:S04]  /*29f0*/  SEL R19, R2, RZ, !P1 ;  /* 0x000000ff02137207 */ /* 0x000fc80004800000 */
[----:B------:R-:W-:Y:S01]  /*2a00*/  ISETP.NE.AND P1, PT, R19, -0x1, PT ;  /* 0xffffffff1300780c */ /* 0x000fe20003f25270 */
[----:B-1----:R-:W-:-:S04]  /*2a10*/  IMAD.WIDE.U32 R12, R15, 0x4, R12 ;  /* 0x000000040f0c7825 */ /* 0x002fc800078e000c */
        /* <DEDUP_REMOVED lines=8> */
.L_x_875:
[----:B-1----:R-:W2:Y:S04]  /*2aa0*/  LDG.E.STRONG.GPU R14, desc[UR8][R12.64] ;  /* 0x000000080c0e7981 */ /* 0x002ea8000c1ef900 */
[----:B--2---:R-:W-:Y:S01]  /*2ab0*/  CCTL.IVALL ;  /* 0x00000000ff00798f */ /* 0x004fe20002000000 */
[----:B------:R-:W-:Y:S05]  /*2ac0*/  YIELD ;  /* 0x0000000000007946 */ /* 0x000fea0003800000 */
[----:B------:R-:W-:-:S13]  /*2ad0*/  ISETP.NE.AND P1, PT, R14, R19, PT ;  /* 0x000000130e00720c */ /* 0x000fda0003f25270 */
[----:B------:R-:W-:Y:S05]  /*2ae0*/  @P1 BRA `(.L_x_875) ;  /* 0xfffffffc00ec1947 */ /* 0x000fea000383ffff */
.L_x_874:
        /* <DEDUP_REMOVED lines=15> */
.L_x_877:
[----:B------:R-:W-:Y:S02]  /*2be0*/  ISETP.EQ.OR P5, PT, RZ, UR5, P2 ;  /* 0x00000005ff007c0c */ /* 0x000fe400097a2670 */
[C---:B-1----:R-:W-:Y:S02]  /*2bf0*/  IADD3 R12, PT, PT, R59.reuse, 0x1, RZ ;  /* 0x000000013b0c7810 */ /* 0x042fe40007ffe0ff */
        /* <DEDUP_REMOVED lines=8> */
[--C-:B--2---:R-:W-:Y:S02]  /*2c80*/  @!P1 IMAD.WIDE.U32 R16, R33, 0x8, R20.reuse ;  /* 0x0000000821109825 */ /* 0x104fe400078e0014 */
        /* <DEDUP_REMOVED lines=48> */
.L_x_876:
[----:B-1----:R-:W-:-:S13]  /*2f90*/  LOP3.LUT P1, R12, R2, 0x7, RZ, 0xc0, !PT ;  /* 0x00000007020c7812 */ /* 0x002fda000782c0ff */
        /* <DEDUP_REMOVED lines=16> */
[----:B0-----:R-:W-:Y:S01]  /*30a0*/  @!P6 FADD.FTZ R8, R8, R12 ;  /* 0x0000000c0808e221 */ /* 0x001fe20000010000 */
[----:B------:R-:W-:Y:S01]  /*30b0*/  @!P6 FADD.FTZ R9, R9, R13 ;  /* 0x0000000d0909e221 */ /* 0x000fe20000010000 */
[----:B------:R-:W-:Y:S01]  /*30c0*/  ISETP.EQ.OR P6, PT, R19, UR11, P2 ;  /* 0x0000000b13007c0c */ /* 0x000fe200097c2670 */
[----:B------:R-:W-:-:S04]  /*30d0*/  @!P5 IMAD.WIDE.U32 R12, R15, 0x8, R20 ;  /* 0x000000080f0cd825 */ /* 0x000fc800078e0014 */
[----:B------:R-:W-:Y:S02]  /*30e0*/  @!P3 IMAD.WIDE.U32 R14, R17, 0x8, R20 ;  /* 0x00000008110eb825 */ /* 0x000fe400078e0014 */
[----:B------:R-:W3:Y:S04]  /*30f0*/  @!P5 LDG.E.64 R12, desc[UR8][R12.64] ;  /* 0x000000080c0cd981 */ /* 0x000ee8000c1e1b00 */
[----:B------:R-:W4:Y:S02]  /*3100*/  @!P3 LDG.E.64 R14, desc[UR8][R14.64] ;  /* 0x000000080e0eb981 */ /* 0x000f24000c1e1b00 */
[----:B------:R-:W-:-:S04]  /*3110*/  @!P6 IMAD R19, R19, R10, R11 ;  /* 0x0000000a1313e224 */ /* 0x000fc800078e020b */
[----:B--2---:R-:W-:-:S06]  /*3120*/  @!P6 IMAD.WIDE.U32 R16, R19, 0x8, R20 ;  /* 0x000000081310e825 */ /* 0x004fcc00078e0014 */
[----:B------:R-:W2:Y:S01]  /*3130*/  @!P6 LDG.E.64 R16, desc[UR8][R16.64] ;  /* 0x000000081010e981 */ /* 0x000ea2000c1e1b00 */
[----:B------:R-:W-:Y:S01]  /*3140*/  IADD3 R22, PT, PT, R22, 0x4, RZ ;  /* 0x0000000416167810 */ /* 0x000fe20007ffe0ff */
[----:B---3--:R-:W-:Y:S01]  /*3150*/  @!P5 FADD.FTZ R8, R8, R12 ;  /* 0x0000000c0808d221 */ /* 0x008fe20000010000 */
[----:B------:R-:W-:-:S03]  /*3160*/  @!P5 FADD.FTZ R9, R9, R13 ;  /* 0x0000000d0909d221 */ /* 0x000fc60000010000 */
[----:B----4-:R-:W-:Y:S01]  /*3170*/  @!P3 FADD.FTZ R8, R8, R14 ;  /* 0x0000000e0808b221 */ /* 0x010fe20000010000 */
[----:B------:R-:W-:-:S03]  /*3180*/  @!P3 FADD.FTZ R9, R9, R15 ;  /* 0x0000000f0909b221 */ /* 0x000fc60000010000 */
[----:B--2---:R-:W-:Y:S01]  /*3190*/  @!P6 FADD.FTZ R8, R8, R16 ;  /* 0x000000100808e221 */ /* 0x004fe20000010000 */
[----:B------:R-:W-:-:S07]  /*31a0*/  @!P6 FADD.FTZ R9, R9, R17 ;  /* 0x000000110909e221 */ /* 0x000fce0000010000 */
.L_x_878:
[----:B------:R-:W-:Y:S05]  /*31b0*/  @!P1 BRA `(.L_x_873) ;  /* 0x00000000006c9947 */ /* 0x000fea0003800000 */
[----:B------:R-:W-:Y:S02]  /*31c0*/  ISETP.NE.AND P1, PT, R18, 0x1, PT ;  /* 0x000000011200780c */ /* 0x000fe40003f25270 */
[----:B--2---:R-:W-:-:S11]  /*31d0*/  LOP3.LUT R16, R2, 0x1, RZ, 0xc0, !PT ;  /* 0x0000000102107812 */ /* 0x004fd600078ec0ff */
        /* <DEDUP_REMOVED lines=15> */
.L_x_879:
        /* <DEDUP_REMOVED lines=9> */
.L_x_880:
[----:B------:R-:W-:Y:S05]  /*3360*/  BSYNC.RECONVERGENT B0 ;  /* 0x0000000000007941 */ /* 0x000fea0003800200 */
.L_x_873:
[----:B------:R-:W5:Y:S01]  /*3370*/  S2UR UR6, SR_CgaCtaId ;  /* 0x00000000000679c3 */ /* 0x000f620000008800 */
[----:B------:R-:W-:Y:S01]  /*3380*/  UMOV UR5, 0x400 ;  /* 0x0000040000057882 */ /* 0x000fe20000000000 */
[----:B------:R-:W0:Y:S01]  /*3390*/  LDCU.64 UR16, c[0x0][0x400] ;  /* 0x00008000ff1077ac */ /* 0x000e220008000a00 */
[----:B----4-:R-:W-:Y:S01]  /*33a0*/  SHF.R.U32.HI R14, RZ, 0x3, R36 ;  /* 0x00000003ff0e7819 */ /* 0x010fe20000011624 */
[--C-:B--2---:R-:W-:Y:S02]  /*33b0*/  HADD2.F32 R16, -RZ, R46.reuse.H0_H0 ;  /* 0x2000002eff107230 */ /* 0x104fe40000004100 */
[----:B------:R-:W-:Y:S02]  /*33c0*/  HADD2.F32 R46, -RZ, R46.H1_H1 ;  /* 0x3000002eff2e7230 */ /* 0x000fe40000004100 */
[----:B-1----:R-:W1:Y:S01]  /*33d0*/  LDC R15, c[0x0][0x41c] ;  /* 0x00010700ff0f7b82 */ /* 0x002e620000000800 */
[----:B------:R-:W-:Y:S02]  /*33e0*/  FADD.FTZ R16, R16, -UR13 ;  /* 0x8000000d10107e21 */ /* 0x000fe40008010000 */
[----:B------:R-:W-:-:S02]  /*33f0*/  FADD.FTZ R46, R46, -UR13 ;  /* 0x8000000d2e2e7e21 */ /* 0x000fc40008010000 */
[----:B------:R-:W-:Y:S02]  /*3400*/  FMUL.FTZ R16, R16, UR7 ;  /* 0x0000000710107c20 */ /* 0x000fe40008410000 */
[----:B------:R-:W-:Y:S01]  /*3410*/  FMUL.FTZ R46, R46, UR7 ;  /* 0x000000072e2e7c20 */ /* 0x000fe20008410000 */
[----:B-----5:R-:W-:Y:S01]  /*3420*/  ULEA UR5, UR6, UR5, 0x18 ;  /* 0x0000000506057291 */ /* 0x020fe2000f8ec0ff */
[----:B-1----:R-:W-:-:S08]  /*3430*/  IMAD R14, R15, UR11, R14 ;  /* 0x0000000b0f0e7c24 */ /* 0x002fd0000f8e020e */
[----:B------:R3:W-:Y:S01]  /*3440*/  @!P2 STS.64 [UR5+0x50], R8 ;  /* 0x00005008ff00a988 */ /* 0x0007e20008000a05 */
[----:B------:R-:W-:Y:S01]  /*3450*/  BAR.SYNC.DEFER_BLOCKING 0x0 ;  /* 0x0000000000007b1d */ /* 0x000fe20000010000 */
[----:B0-----:R-:W-:Y:S02]  /*3460*/  ISETP.GE.U32.AND P1, PT, R14, UR16, PT ;  /* 0x000000100e007c0c */ /* 0x001fe4000bf26070 */
[----:B------:R-:W-:Y:S01]  /*3470*/  SHF.R.S32.HI R15, RZ, 0x1f, R14 ;  /* 0x0000001fff0f7819 */ /* 0x000fe2000001140e */
[----:B---3--:R-:W-:-:S03]  /*3480*/  HADD2.F32 R9, -RZ, R45.H0_H0 ;  /* 0x2000002dff097230 */ /* 0x008fc60000004100 */
[----:B------:R-:W-:Y:S01]  /*3490*/  ISETP.GE.AND.EX P1, PT, R15, UR17, PT, P1 ;  /* 0x000000110f007c0c */ /* 0x000fe2000bf26310 */
[----:B------:R-:W-:Y:S01]  /*34a0*/  HADD2.F32 R45, -RZ, R45.H1_H1 ;  /* 0x3000002dff2d7230 */ /* 0x000fe20000004100 */
[----:B------:R-:W0:Y:S01]  /*34b0*/  LDS.64 R12, [UR5+0x50] ;  /* 0x00005005ff0c7984 */ /* 0x000e220008000a00 */
[----:B------:R-:W0:Y:S02]  /*34c0*/  LDCU UR5, c[0x0][0x42c] ;  /* 0x00008580ff0577ac */ /* 0x000e240008000800 */
[----:B0-----:R-:W-:Y:S01]  /*34d0*/  FMUL.FTZ R12, R12, UR5 ;  /* 0x000000050c0c7c20 */ /* 0x001fe20008410000 */
[----:B------:R-:W-:-:S04]  /*34e0*/  FMUL.FTZ R13, R13, UR5 ;  /* 0x000000050d0d7c20 */ /* 0x000fc80008410000 */
        /* <DEDUP_REMOVED lines=20> */
.L_x_881:
        /* <DEDUP_REMOVED lines=21> */
.L_x_883:
[----:B------:R-:W-:Y:S05]  /*3780*/  BSYNC.RECONVERGENT B0 ;  /* 0x0000000000007941 */ /* 0x000fea0003800200 */
.L_x_882:
[----:B------:R-:W-:Y:S01]  /*3790*/  FADD.FTZ R18, R18, -UR13 ;  /* 0x8000000d12127e21 */ /* 0x000fe20008010000 */
[----:B------:R-:W-:Y:S01]  /*37a0*/  FADD.FTZ R44, R44, -UR13 ;  /* 0x8000000d2c2c7e21 */ /* 0x000fe20008010000 */
[--C-:B0-----:R-:W-:Y:S02]  /*37b0*/  HADD2.F32 R9, -RZ, R43.reuse.H0_H0 ;  /* 0x2000002bff097230 */ /* 0x101fe40000004100 */
[--C-:B------:R-:W-:Y:S02]  /*37c0*/  HADD2.F32 R16, -RZ, R42.reuse.H0_H0 ;  /* 0x2000002aff107230 */ /* 0x100fe40000004100 */
        /* <DEDUP_REMOVED lines=23> */
.L_x_884:
        /* <DEDUP_REMOVED lines=10> */
[----:B------:R-:W-:Y:S02]  /*39e0*/  FMUL.FTZ R18, R15, UR7 ;  /* 0x000000070f127c20 */ /* 0x000fe40008410000 */
        /* <DEDUP_REMOVED lines=9> */
.L_x_886:
[----:B------:R-:W-:Y:S05]  /*3a80*/  BSYNC.RECONVERGENT B0 ;  /* 0x0000000000007941 */ /* 0x000fea0003800200 */
.L_x_885:
[--C-:B------:R-:W-:Y:S01]  /*3a90*/  HADD2.F32 R8, -RZ, R40.reuse.H0_H0 ;  /* 0x20000028ff087230 */ /* 0x100fe20000004100 */
        /* <DEDUP_REMOVED lines=9> */
[----:B0-----:R-:W-:Y:S01]  /*3b30*/  FMUL.FTZ R14, R8, UR7 ;  /* 0x00000007080e7c20 */ /* 0x001fe20008410000 */
[----:B------:R-:W-:Y:S01]  /*3b40*/  FMUL.FTZ R8, R40, UR7 ;  /* 0x0000000728087c20 */ /* 0x000fe20008410000 */
        /* <DEDUP_REMOVED lines=27> */
.L_x_887:
        /* <DEDUP_REMOVED lines=18> */
.L_x_889:
[----:B------:R-:W-:Y:S05]  /*3e20*/  BSYNC.RECONVERGENT B0 ;  /* 0x0000000000007941 */ /* 0x000fea0003800200 */
.L_x_888:
        /* <DEDUP_REMOVED lines=21> */
.L_x_890:
[----:B------:R-:W-:Y:S01]  /*3f80*/  ISETP.GE.AND.EX P1, PT, R7, UR17, PT, P1 ;  /* 0x0000001107007c0c */ /* 0x000fe2000bf26310 */
[----:B------:R-:W-:Y:S01]  /*3f90*/  FFMA.FTZ R9, R4, R12, -R9 ;  /* 0x0000000c04097223 */ /* 0x000fe20000010809 */
[----:B------:R-:W-:Y:S01]  /*3fa0*/  FFMA.FTZ R13, R6, R38, -R13 ;  /* 0x00000026060d7223 */ /* 0x000fe2000001080d */
[----:B------:R-:W-:Y:S02]  /*3fb0*/  BSSY.RECONVERGENT B0, `(.L_x_891) ;  /* 0x000000f000007945 */ /* 0x000fe40003800200 */
[----:B------:R-:W-:Y:S01]  /*3fc0*/  FMUL.FTZ R4, R9, UR7 ;  /* 0x0000000709047c20 */ /* 0x000fe20008410000 */
[----:B------:R-:W-:-:S07]  /*3fd0*/  FMUL.FTZ R13, R13, UR7 ;  /* 0x000000070d0d7c20 */ /* 0x000fce0008410000 */
        /* <DEDUP_REMOVED lines=12> */
.L_x_892:
[----:B------:R-:W-:Y:S05]  /*40a0*/  BSYNC.RECONVERGENT B0 ;  /* 0x0000000000007941 */ /* 0x000fea0003800200 */
.L_x_891:
[----:B------:R-:W-:Y:S02]  /*40b0*/  IADD3 R47, PT, PT, R10, R47, RZ ;  /* 0x0000002f0a2f7210 */ /* 0x000fe40007ffe0ff */
[----:B------:R-:W-:Y:S02]  /*40c0*/  IADD3 R48, PT, PT, R48, 0x1, RZ ;  /* 0x0000000130307810 */ /* 0x000fe40007ffe0ff */
[----:B------:R-:W-:-:S13]  /*40d0*/  ISETP.GE.AND P0, PT, R47, UR4, PT ;  /* 0x000000042f007c0c */ /* 0x000fda000bf06270 */
[----:B------:R-:W-:Y:S05]  /*40e0*/  @!P0 BRA `(.L_x_893) ;  /* 0xffffffc000288947 */ /* 0x000fea000383ffff */
.L_x_862:
[----:B------:R-:W2:Y:S01]  /*40f0*/  LDC R4, c[0x0][0x370] ;  /* 0x0000dc00ff047b82 */ /* 0x000ea20000000800 */
[----:B------:R-:W-:Y:S01]  /*4100*/  ISETP.NE.AND P2, PT, R36, RZ, PT ;  /* 0x000000ff2400720c */ /* 0x000fe20003f45270 */
[----:B------:R-:W-:Y:S06]  /*4110*/  BSSY.RECONVERGENT B0, `(.L_x_894) ;  /* 0x0000011000007945 */ /* 0x000fec0003800200 */
[----:B------:R-:W3:Y:S08]  /*4120*/  LDC R7, c[0x0][0x374] ;  /* 0x0000dd00ff077b82 */ /* 0x000ef00000000800 */
[----:B------:R-:W4:Y:S01]  /*4130*/  LDC.64 R2, c[0x0][0x3c8] ;  /* 0x0000f200ff027b82 */ /* 0x000f220000000a00 */
[----:B--2---:R-:W-:-:S02]  /*4140*/  IADD3 R5, PT, PT, R4, -0x1, RZ ;  /* 0xffffffff04057810 */ /* 0x004fc40007ffe0ff */
[----:B------:R-:W-:Y:S02]  /*4150*/  ISETP.NE.AND P1, PT, R4, 0x1, PT ;  /* 0x000000010400780c */ /* 0x000fe40003f25270 */
        /* <DEDUP_REMOVED lines=12> */
.L_x_895:
[----:B------:R-:W-:Y:S05]  /*4220*/  BSYNC.RECONVERGENT B0 ;  /* 0x0000000000007941 */ /* 0x000fea0003800200 */
.L_x_894:
[----:B------:R-:W-:Y:S05]  /*4230*/  @P0 EXIT ;  /* 0x000000000000094d */ /* 0x000fea0003800000 */
[----:B------:R-:W-:Y:S05]  /*4240*/  @P2 BRA `(.L_x_896) ;  /* 0x0000000000202947 */ /* 0x000fea0003800000 */
[----:B------:R-:W-:-:S05]  /*4250*/  IMAD R0, R4, R7, RZ ;  /* 0x0000000704007224 */ /* 0x000fca00078e02ff */
[----:B------:R-:W-:-:S13]  /*4260*/  ISETP.NE.AND P0, PT, R0, -0x1, PT ;  /* 0xffffffff0000780c */ /* 0x000fda0003f05270 */
[----:B------:R-:W-:Y:S05]  /*4270*/  @!P0 BRA `(.L_x_896) ;  /* 0x0000000000148947 */ /* 0x000fea0003800000 */
.L_x_897:
[----:B--2---:R-:W2:Y:S04]  /*4280*/  LDG.E.STRONG.GPU R5, desc[UR8][R2.64] ;  /* 0x0000000802057981 */ /* 0x004ea8000c1ef900 */
[----:B--2---:R-:W-:Y:S01]  /*4290*/  CCTL.IVALL ;  /* 0x00000000ff00798f */ /* 0x004fe20002000000 */
[----:B------:R-:W-:Y:S05]  /*42a0*/  YIELD ;  /* 0x0000000000007946 */ /* 0x000fea0003800000 */
[----:B------:R-:W-:-:S13]  /*42b0*/  ISETP.NE.AND P0, PT, R5, R0, PT ;  /* 0x000000000500720c */ /* 0x000fda0003f05270 */
[----:B------:R-:W-:Y:S05]  /*42c0*/  @P0 BRA `(.L_x_897) ;  /* 0xfffffffc00ec0947 */ /* 0x000fea000383ffff */
.L_x_896:
[----:B------:R-:W-:Y:S05]  /*42d0*/  WARPSYNC.ALL ;  /* 0x0000000000007948 */ /* 0x000fea0003800000 */
[----:B-1----:R-:W2:Y:S08]  /*42e0*/  LDC.64 R12, c[0x0][0x3f8] ;  /* 0x0000fe00ff0c7b82 */ /* 0x002eb00000000a00 */
        /* <DEDUP_REMOVED lines=56> */
[----:B0-----:R-:W-:Y:S02]  /*4670*/  IADD3.X R18, PT, PT, RZ, -0x1, RZ, P2, !PT ;  /* 0xffffffffff127810 */ /* 0x001fe400017fe4ff */
[----:B------:R-:W-:-:S07]  /*4680*/  IADD3.X R7, PT, PT, RZ, R7, RZ, P3, !PT ;  /* 0x00000007ff077210 */ /* 0x000fce0001ffe4ff */
.L_x_900:
[-C--:B-1----:R-:W-:Y:S02]  /*4690*/  LEA R10, P1, R3, R24.reuse, 0x2 ;  /* 0x00000018030a7211 */ /* 0x082fe400078210ff */
        /* <DEDUP_REMOVED lines=30> */
.L_x_899:
[----:B------:R-:W-:Y:S05]  /*4880*/  BSYNC.RECONVERGENT B0 ;  /* 0x0000000000007941 */ /* 0x000fea0003800200 */
.L_x_898:
[----:B------:R-:W-:Y:S05]  /*4890*/  @!P0 EXIT ;  /* 0x000000000000894d */ /* 0x000fea0003800000 */
[C---:B------:R-:W-:Y:S01]  /*48a0*/  SHF.L.U64.HI R13, R12.reuse, 0x2, R13 ;  /* 0x000000020c0d7819 */ /* 0x040fe2000001020d */
[----:B------:R-:W2:Y:S01]  /*48b0*/  LDCU.64 UR4, c[0x0][0x3d8] ;  /* 0x00007b00ff0477ac */ /* 0x000ea20008000a00 */
[----:B01----:R-:W-:Y:S02]  /*48c0*/  SHF.L.U32 R19, R12, 0x2, RZ ;  /* 0x000000020c137819 */ /* 0x003fe400000006ff */
[C---:B------:R-:W-:Y:S01]  /*48d0*/  SHF.L.U64.HI R21, R29.reuse, 0x2, R32 ;  /* 0x000000021d157819 */ /* 0x040fe20000010220 */
[----:B------:R-:W0:Y:S01]  /*48e0*/  LDCU.64 UR6, c[0x0][0x388] ;  /* 0x00007100ff0677ac */ /* 0x000e220008000a00 */
[----:B------:R-:W-:Y:S02]  /*48f0*/  SHF.L.U32 R23, R29, 0x2, RZ ;  /* 0x000000021d177819 */ /* 0x000fe400000006ff */
[C---:B------:R-:W-:Y:S01]  /*4900*/  SHF.L.U64.HI R15, R3.reuse, 0x2, R0 ;  /* 0x00000002030f7819 */ /* 0x040fe20000010200 */
[----:B------:R-:W1:Y:S01]  /*4910*/  LDCU.64 UR10, c[0x0][0x390] ;  /* 0x00007200ff0a77ac */ /* 0x000e620008000a00 */
[----:B------:R-:W-:-:S07]  /*4920*/  SHF.L.U32 R17, R3, 0x2, RZ ;  /* 0x0000000203117819 */ /* 0x000fce00000006ff */
.L_x_901:
        /* <DEDUP_REMOVED lines=17> */
[----:B--2---:R-:W-:Y:S02]  /*4a40*/  LOP3.LUT R5, R12, 0x3, RZ, 0xc0, !PT ;  /* 0x000000030c057812 */ /* 0x004fe400078ec0ff */
[----:B------:R-:W-:Y:S02]  /*4a50*/  IADD3.X R25, PT, PT, R16, UR7, RZ, P0, !PT ;  /* 0x0000000710197c10 */ /* 0x000fe400087fe4ff */
[----:B-1----:R-:W-:-:S04]  /*4a60*/  IADD3 R26, P0, PT, R14, UR10, RZ ;  /* 0x0000000a0e1a7c10 */ /* 0x002fc8000ff1e0ff */
        /* <DEDUP_REMOVED lines=67> */
.L_x_902:
        /* <DEDUP_REMOVED lines=14> */
.L_x_3424:


//--------------------- .text._Z35group_norm_nhwc_bwd_one_pass_kernelI11Fp16IOBf16WLi256ELi16ELi256EEv26Group_norm_nhwc_bwd_params --------------------------
	.section	.text._Z35group_norm_nhwc_bwd_one_pass_kernelI11Fp16IOBf16WLi256ELi16ELi256EEv26Group_norm_nhwc_bwd_params,"ax",@progbits
	.align	128
        .global         _Z35group_norm_nhwc_bwd_one_pass_kernelI11Fp16IOBf16WLi256ELi16ELi256EEv26Group_norm_nhwc_bwd_params
        .type           _Z35group_norm_nhwc_bwd_one_pass_kernelI11Fp16IOBf16WLi256ELi16ELi256EEv26Group_norm_nhwc_bwd_params,@function
        .size           _Z35group_norm_nhwc_bwd_one_pass_kernelI11Fp16IOBf16WLi256ELi16ELi256EEv26Group_norm_nhwc_bwd_params,(.L_x_3425 - _Z35group_norm_nhwc_bwd_one_pass_kernelI11Fp16IOBf16WLi256ELi16ELi256EEv26Group_norm_nhwc_bwd_params)
        .other          _Z35group_norm_nhwc_bwd_one_pass_kernelI11Fp16IOBf16WLi256ELi16ELi256EEv26Group_norm_nhwc_bwd_params,@"STO_CUDA_ENTRY STV_DEFAULT"
_Z35group_norm_nhwc_bwd_one_pass_kernelI11Fp16IOBf16WLi256ELi16ELi256EEv26Group_norm_nhwc_bwd_params:
.text._Z35group_norm_nhwc_bwd_one_pass_kernelI11Fp16IOBf16WLi256ELi16ELi256EEv26Group_norm_nhwc_bwd_params:
        /* <DEDUP_REMOVED lines=25> */
.L_x_946:
[----:B0-----:R-:W0:Y:S01]  /*0190*/  LDC R14, c[0x0][0x410] ;  /* 0x00010400ff0e7b82 */ /* 0x001e220000000800 */
[----:B------:R-:W-:Y:S01]  /*01a0*/  IABS R15, R39 ;  /* 0x00000027000f7213 */ /* 0x000fe20000000000 */
[----:B------:R-:W1:Y:S01]  /*01b0*/  LDCU.128 UR12, c[0x0][0x400] ;  /* 0x00008000ff0c77ac */ /* 0x000e620008000c00 */
[----:B------:R-:W-:Y:S02]  /*01c0*/  SHF.R.U32.HI R27, RZ, 0x3, R2 ;  /* 0x00000003ff1b7819 */ /* 0x000fe40000011602 */
[----:B------:R-:W-:Y:S02]  /*01d0*/  ISETP.GE.AND P3, PT, R39, RZ, PT ;  /* 0x000000ff2700720c */ /* 0x000fe40003f66270 */
[----:B------:R-:W-:Y:S01]  /*01e0*/  SHF.L.U32 R26, R2, 0x1, RZ ;  /* 0x00000001021a7819 */ /* 0x000fe200000006ff */
[----:B------:R-:W2:Y:S01]  /*01f0*/  LDC R16, c[0x0][0x41c] ;  /* 0x00010700ff107b82 */ /* 0x000ea20000000800 */
[----:B------:R-:W-:Y:S02]  /*0200*/  MOV R38, RZ ;  /* 0x000000ff00267202 */ /* 0x000fe40000000f00 */
[----:B------:R-:W-:-:S02]  /*0210*/  LOP3.LUT R26, R26, 0xe, RZ, 0xc0, !PT ;  /* 0x0000000e1a1a7812 */ /* 0x000fc400078ec0ff */
[----:B0-----:R-:W-:-:S04]  /*0220*/  IABS R12, R14 ;  /* 0x0000000e000c7213 */ /* 0x001fc80000000000 */
[----:B------:R-:W0:Y:S01]  /*0230*/  I2F.RP R9, R12 ;  /* 0x0000000c00097306 */ /* 0x000e220000209400 */
[----:B--2---:R-:W-:-:S05]  /*0240*/  IMAD R27, R16, UR10, R27 ;  /* 0x0000000a101b7c24 */ /* 0x004fca000f8e021b */
[C---:B-1----:R-:W-:Y:S02]  /*0250*/  ISETP.GE.U32.AND P1, PT, R27.reuse, UR12, PT ;  /* 0x0000000c1b007c0c */ /* 0x042fe4000bf26070 */
[C---:B------:R-:W-:Y:S02]  /*0260*/  IADD3 R28, PT, PT, R27.reuse, 0x20, RZ ;  /* 0x000000201b1c7810 */ /* 0x040fe40007ffe0ff */
[----:B------:R-:W-:Y:S01]  /*0270*/  IADD3 R31, PT, PT, R27, 0x40, RZ ;  /* 0x000000401b1f7810 */ /* 0x000fe20007ffe0ff */
[----:B0-----:R-:W0:Y:S01]  /*0280*/  MUFU.RCP R9, R9 ;  /* 0x0000000900097308 */ /* 0x001e220000001000 */
[----:B------:R-:W-:Y:S02]  /*0290*/  SHF.R.S32.HI R25, RZ, 0x1f, R28 ;  /* 0x0000001fff197819 */ /* 0x000fe4000001141c */
[----:B------:R-:W-:Y:S02]  /*02a0*/  SHF.R.S32.HI R33, RZ, 0x1f, R31 ;  /* 0x0000001fff217819 */ /* 0x000fe4000001141f */
[----:B0-----:R-:W-:-:S04]  /*02b0*/  IADD3 R10, PT, PT, R9, 0xffffffe, RZ ;  /* 0x0ffffffe090a7810 */ /* 0x001fc80007ffe0ff */
[----:B------:R0:W1:Y:S02]  /*02c0*/  F2I.FTZ.U32.TRUNC.NTZ R11, R10 ;  /* 0x0000000a000b7305 */ /* 0x000064000021f000 */
[----:B0-----:R-:W-:Y:S02]  /*02d0*/  MOV R10, RZ ;  /* 0x000000ff000a7202 */ /* 0x001fe40000000f00 */
[----:B-1----:R-:W-:-:S05]  /*02e0*/  IADD3 R13, PT, PT, RZ, -R11, RZ ;  /* 0x8000000bff0d7210 */ /* 0x002fca0007ffe0ff */
[----:B------:R-:W-:-:S04]  /*02f0*/  IMAD R13, R13, R12, RZ ;  /* 0x0000000c0d0d7224 */ /* 0x000fc800078e02ff */
[----:B------:R-:W-:Y:S01]  /*0300*/  IMAD.HI.U32 R11, R11, R13, R10 ;  /* 0x0000000d0b0b7227 */ /* 0x000fe200078e000a */
[----:B------:R-:W-:Y:S02]  /*0310*/  MOV R13, R15 ;  /* 0x0000000f000d7202 */ /* 0x000fe40000000f00 */
[----:B------:R-:W-:Y:S02]  /*0320*/  SHF.R.S32.HI R15, RZ, 0x1f, R27 ;  /* 0x0000001fff0f7819 */ /* 0x000fe4000001141b */
[----:B------:R-:W-:Y:S01]  /*0330*/  LOP3.LUT R10, R39, R14, RZ, 0x3c, !PT ;  /* 0x0000000e270a7212 */ /* 0x000fe200078e3cff */
[----:B------:R-:W-:Y:S01]  /*0340*/  IMAD.HI.U32 R11, R11, R13, RZ ;  /* 0x0000000d0b0b7227 */ /* 0x000fe200078e00ff */
[----:B------:R-:W-:Y:S02]  /*0350*/  ISETP.GE.AND.EX P1, PT, R15, UR13, PT, P1 ;  /* 0x0000000d0f007c0c */ /* 0x000fe4000bf26310 */
[----:B------:R-:W-:Y:S02]  /*0360*/  ISETP.GE.AND P4, PT, R10, RZ, PT ;  /* 0x000000ff0a00720c */ /* 0x000fe40003f86270 */
[----:B------:R-:W-:-:S05]  /*0370*/  IADD3 R9, PT, PT, -R11, RZ, RZ ;  /* 0x000000ff0b097210 */ /* 0x000fca0007ffe1ff */
[----:B------:R-:W-:-:S04]  /*0380*/  IMAD R9, R12, R9, R13 ;  /* 0x000000090c097224 */ /* 0x000fc800078e020d */
[----:B------:R-:W0:Y:S01]  /*0390*/  @!P1 LDC.64 R16, c[0x0][0x3a0] ;  /* 0x0000e800ff109b82 */ /* 0x000e220000000a00 */
[----:B------:R-:W-:-:S07]  /*03a0*/  ISETP.GT.U32.AND P2, PT, R12, R9, PT ;  /* 0x000000090c00720c */ /* 0x000fce0003f44070 */
[----:B------:R-:W1:Y:S06]  /*03b0*/  @!P1 LDC.64 R20, c[0x0][0x398] ;  /* 0x0000e600ff149b82 */ /* 0x000e6c0000000a00 */
[-C--:B------:R-:W-:Y:S02]  /*03c0*/  @!P2 IADD3 R9, PT, PT, R9, -R12.reuse, RZ ;  /* 0x8000000c0909a210 */ /* 0x080fe40007ffe0ff */
[----:B------:R-:W-:Y:S02]  /*03d0*/  @!P2 IADD3 R11, PT, PT, R11, 0x1, RZ ;  /* 0x000000010b0ba810 */ /* 0x000fe40007ffe0ff */
[----:B------:R-:W-:-:S02]  /*03e0*/  ISETP.GE.U32.AND P0, PT, R9, R12, PT ;  /* 0x0000000c0900720c */ /* 0x000fc40003f06070 */
[-C--:B------:R-:W-:Y:S02]  /*03f0*/  ISETP.GT.U32.AND P2, PT, R12, R9.reuse, PT ;  /* 0x000000090c00720c */ /* 0x080fe40003f44070 */
[----:B------:R-:W-:Y:S02]  /*0400*/  IADD3 R10, PT, PT, R9, -R12, RZ ;  /* 0x8000000c090a7210 */ /* 0x000fe40007ffe0ff */
[----:B------:R-:W2:Y:S02]  /*0410*/  @!P1 LDC.64 R12, c[0x0][0x3f8] ;  /* 0x0000fe00ff0c9b82 */ /* 0x000ea40000000a00 */
[----:B------:R-:W-:Y:S02]  /*0420*/  SEL R9, R10, R9, !P2 ;  /* 0x000000090a097207 */ /* 0x000fe40005000000 */
[----:B------:R-:W-:Y:S02]  /*0430*/  LOP3.LUT R10, RZ, R14, RZ, 0x33, !PT ;  /* 0x0000000eff0a7212 */ /* 0x000fe400078e33ff */
[----:B------:R-:W-:-:S02]  /*0440*/  @!P3 IADD3 R9, PT, PT, -R9, RZ, RZ ;  /* 0x000000ff0909b210 */ /* 0x000fc40007ffe1ff */
[----:B------:R-:W-:Y:S02]  /*0450*/  @P0 IADD3 R11, PT, PT, R11, 0x1, RZ ;  /* 0x000000010b0b0810 */ /* 0x000fe40007ffe0ff */
[----:B------:R-:W-:Y:S02]  /*0460*/  ISETP.NE.AND P0, PT, R14, RZ, PT ;  /* 0x000000ff0e00720c */ /* 0x000fe40003f05270 */
[----:B------:R-:W-:Y:S02]  /*0470*/  @!P4 IADD3 R11, PT, PT, -R11, RZ, RZ ;  /* 0x000000ff0b0bc210 */ /* 0x000fe40007ffe1ff */
[C---:B------:R-:W-:Y:S02]  /*0480*/  SEL R55, R10.reuse, R9, !P0 ;  /* 0x000000090a377207 */ /* 0x040fe40004000000 */
[----:B------:R-:W-:Y:S02]  /*0490*/  SEL R11, R10, R11, !P0 ;  /* 0x0000000b0a0b7207 */ /* 0x000fe40004000000 */
[----:B------:R-:W-:-:S02]  /*04a0*/  ISETP.GE.U32.AND P3, PT, R28, UR12, PT ;  /* 0x0000000c1c007c0c */ /* 0x000fc4000bf66070 */
[----:B------:R-:W-:Y:S02]  /*04b0*/  SHF.L.U32 R9, R55, 0x4, RZ ;  /* 0x0000000437097819 */ /* 0x000fe400000006ff */
[----:B------:R-:W-:Y:S02]  /*04c0*/  SHF.R.S32.HI R10, RZ, 0x1f, R11 ;  /* 0x0000001fff0a7819 */ /* 0x000fe4000001140b */
[----:B------:R-:W-:Y:S01]  /*04d0*/  ISETP.GE.AND.EX P3, PT, R25, UR13, PT, P3 ;  /* 0x0000000d19007c0c */ /* 0x000fe2000bf66330 */
[----:B--2---:R-:W-:Y:S01]  /*04e0*/  @!P1 IMAD R14, R15, R12, RZ ;  /* 0x0000000c0f0e9224 */ /* 0x004fe200078e02ff */
[----:B------:R-:W-:Y:S01]  /*04f0*/  SHF.R.S32.HI R57, RZ, 0x1f, R9 ;  /* 0x0000001fff397819 */ /* 0x000fe20000011409 */
[----:B------:R-:W-:Y:S01]  /*0500*/  IMAD R10, R10, UR14, RZ ;  /* 0x0000000e0a0a7c24 */ /* 0x000fe2000f8e02ff */
[----:B------:R-:W-:Y:S01]  /*0510*/  LOP3.LUT R56, R9, R26, RZ, 0xfc, !PT ;  /* 0x0000001a09387212 */ /* 0x000fe200078efcff */
[----:B------:R-:W-:Y:S01]  /*0520*/  @!P1 IMAD R9, R27, R13, R14 ;  /* 0x0000000d1b099224 */ /* 0x000fe200078e020e */
[----:B------:R-:W-:-:S03]  /*0530*/  ISETP.GE.U32.AND P2, PT, R31, UR12, PT ;  /* 0x0000000c1f007c0c */ /* 0x000fc6000bf46070 */
[----:B------:R-:W-:Y:S01]  /*0540*/  IMAD.WIDE.U32 R56, R11, UR14, R56 ;  /* 0x0000000e0b387c25 */ /* 0x000fe2000f8e0038 */
[----:B------:R-:W-:-:S03]  /*0550*/  ISETP.GE.AND.EX P2, PT, R33, UR13, PT, P2 ;  /* 0x0000000d21007c0c */ /* 0x000fc6000bf46320 */
[----:B------:R-:W-:Y:S01]  /*0560*/  IMAD R11, R11, UR15, R10 ;  /* 0x0000000f0b0b7c24 */ /* 0x000fe2000f8e020a */
[----:B------:R-:W-:Y:S01]  /*0570*/  @!P1 MOV R58, R56 ;  /* 0x00000038003a9202 */ /* 0x000fe20000000f00 */
[----:B------:R-:W2:Y:S03]  /*0580*/  @!P3 LDC.64 R14, c[0x0][0x3a0] ;  /* 0x0000e800ff0ebb82 */ /* 0x000ea60000000a00 */
[----:B------:R-:W-:-:S05]  /*0590*/  IADD3 R59, PT, PT, R57, R11, RZ ;  /* 0x0000000b393b7210 */ /* 0x000fca0007ffe0ff */
[----:B------:R-:W3:Y:S01]  /*05a0*/  @!P3 LDC.64 R10, c[0x0][0x3f8] ;  /* 0x0000fe00ff0abb82 */ /* 0x000ee20000000a00 */
[----:B------:R-:W-:-:S05]  /*05b0*/  @!P1 IMAD.WIDE.U32 R12, R27, R12, R58 ;  /* 0x0000000c1b0c9225 */ /* 0x000fca00078e003a */
[----:B------:R-:W-:Y:S02]  /*05c0*/  @!P1 IADD3 R13, PT, PT, R13, R9, RZ ;  /* 0x000000090d0d9210 */ /* 0x000fe40007ffe0ff */
[C---:B------:R-:W-:Y:S01]  /*05d0*/  @!P1 SHF.L.U32 R9, R12.reuse, 0x1, RZ ;  /* 0x000000010c099819 */ /* 0x040fe200000006ff */
[----:B------:R-:W4:Y:S01]  /*05e0*/  @!P2 LDC.64 R18, c[0x0][0x3f8] ;  /* 0x0000fe00ff12ab82 */ /* 0x000f220000000a00 */
[----:B------:R-:W-:Y:S02]  /*05f0*/  @!P1 SHF.L.U64.HI R12, R12, 0x1, R13 ;  /* 0x000000010c0c9819 */ /* 0x000fe4000001020d */
[----:B0-----:R-:W-:-:S04]  /*0600*/  @!P1 IADD3 R16, P0, PT, R9, R16, RZ ;  /* 0x0000001009109210 */ /* 0x001fc80007f1e0ff */
[C---:B------:R-:W-:Y:S01]  /*0610*/  @!P1 IADD3.X R17, PT, PT, R12.reuse, R17, RZ, P0, !PT ;  /* 0x000000110c119210 */ /* 0x040fe200007fe4ff */
[----:B------:R-:W0:Y:S01]  /*0620*/  @!P3 LDC.64 R22, c[0x0][0x398] ;  /* 0x0000e600ff16bb82 */ /* 0x000e220000000a00 */
[----:B-1----:R-:W-:Y:S02]  /*0630*/  @!P1 IADD3 R20, P0, PT, R9, R20, RZ ;  /* 0x0000001409149210 */ /* 0x002fe40007f1e0ff */
[----:B------:R-:W-:Y:S02]  /*0640*/  @!P3 MOV R13, R59 ;  /* 0x0000003b000db202 */ /* 0x000fe40000000f00 */
[----:B------:R-:W-:Y:S02]  /*0650*/  CS2R R36, SRZ ;  /* 0x0000000000247805 */ /* 0x000fe4000001ff00 */
[----:B------:R-:W-:Y:S01]  /*0660*/  @!P1 IADD3.X R21, PT, PT, R12, R21, RZ, P0, !PT ;  /* 0x000000150c159210 */ /* 0x000fe200007fe4ff */
[----:B------:R4:W5:Y:S01]  /*0670*/  @!P1 LDG.E R38, desc[UR8][R16.64] ;  /* 0x0000000810269981 */ /* 0x000962000c1e1900 */
[----:B---3--:R-:W-:Y:S01]  /*0680*/  @!P3 IMAD R25, R25, R10, RZ ;  /* 0x0000000a1919b224 */ /* 0x008fe200078e02ff */
[----:B------:R-:W-:-:S02]  /*0690*/  @!P3 MOV R12, R56 ;  /* 0x00000038000cb202 */ /* 0x000fc40000000f00 */
[----:B------:R-:W-:Y:S01]  /*06a0*/  IADD3 R9, PT, PT, R27, 0x80, RZ ;  /* 0x000000801b097810 */ /* 0x000fe20007ffe0ff */
[C---:B------:R-:W-:Y:S01]  /*06b0*/  @!P3 IMAD R35, R28.reuse, R11, R25 ;  /* 0x0000000b1c23b224 */ /* 0x040fe200078e0219 */
[----:B------:R1:W5:Y:S01]  /*06c0*/  @!P1 LDG.E R37, desc[UR8][R20.64] ;  /* 0x0000000814259981 */ /* 0x000362000c1e1900 */
[----:B------:R-:W-:Y:S01]  /*06d0*/  @!P3 IMAD.WIDE.U32 R28, R28, R10, R12 ;  /* 0x0000000a1c1cb225 */ /* 0x000fe200078e000c */
[----:B------:R-:W-:Y:S01]  /*06e0*/  ISETP.GE.U32.AND P0, PT, R9, UR12, PT ;  /* 0x0000000c09007c0c */ /* 0x000fe2000bf06070 */
[----:B------:R-:W3:Y:S01]  /*06f0*/  @!P2 LDC.64 R12, c[0x0][0x3a0] ;  /* 0x0000e800ff0cab82 */ /* 0x000ee20000000a00 */
[----:B------:R-:W-:Y:S01]  /*0700*/  SHF.R.S32.HI R25, RZ, 0x1f, R9 ;  /* 0x0000001fff197819 */ /* 0x000fe20000011409 */
[----:B----4-:R-:W-:Y:S01]  /*0710*/  @!P2 IMAD R16, R33, R18, RZ ;  /* 0x000000122110a224 */ /* 0x010fe200078e02ff */
[----:B------:R-:W-:Y:S02]  /*0720*/  @!P3 IADD3 R29, PT, PT, R29, R35, RZ ;  /* 0x000000231d1db210 */ /* 0x000fe40007ffe0ff */
[----:B------:R-:W-:-:S02]  /*0730*/  ISETP.GE.AND.EX P0, PT, R25, UR13, PT, P0 ;  /* 0x0000000d19007c0c */ /* 0x000fc4000bf06300 */
[C---:B------:R-:W-:Y:S01]  /*0740*/  @!P3 SHF.L.U32 R17, R28.reuse, 0x1, RZ ;  /* 0x000000011c11b819 */ /* 0x040fe200000006ff */
[----:B------:R-:W4:Y:S01]  /*0750*/  @!P2 LDC.64 R10, c[0x0][0x398] ;  /* 0x0000e600ff0aab82 */ /* 0x000f220000000a00 */
[----:B------:R-:W-:Y:S01]  /*0760*/  @!P3 SHF.L.U64.HI R28, R28, 0x1, R29 ;  /* 0x000000011c1cb819 */ /* 0x000fe2000001021d */
[----:B------:R-:W-:Y:S01]  /*0770*/  @!P2 IMAD R29, R31, R19, R16 ;  /* 0x000000131f1da224 */ /* 0x000fe200078e0210 */
[C---:B--2---:R-:W-:Y:S02]  /*0780*/  @!P3 IADD3 R14, P1, PT, R17.reuse, R14, RZ ;  /* 0x0000000e110eb210 */ /* 0x044fe40007f3e0ff */
[----:B0-----:R-:W-:Y:S02]  /*0790*/  @!P3 IADD3 R22, P4, PT, R17, R22, RZ ;  /* 0x000000161116b210 */ /* 0x001fe40007f9e0ff */
[----:B------:R-:W-:Y:S02]  /*07a0*/  @!P2 MOV R16, R56 ;  /* 0x000000380010a202 */ /* 0x000fe40000000f00 */
[----:B------:R-:W-:-:S02]  /*07b0*/  @!P2 MOV R17, R59 ;  /* 0x0000003b0011a202 */ /* 0x000fc40000000f00 */
[----:B------:R-:W-:Y:S01]  /*07c0*/  @!P3 IADD3.X R15, PT, PT, R28, R15, RZ, P1, !PT ;  /* 0x0000000f1c0fb210 */ /* 0x000fe20000ffe4ff */
[----:B------:R-:W-:-:S03]  /*07d0*/  @!P2 IMAD.WIDE.U32 R18, R31, R18, R16 ;  /* 0x000000121f12a225 */ /* 0x000fc600078e0010 */
[----:B------:R-:W0:Y:S01]  /*07e0*/  @!P0 LDC.64 R16, c[0x0][0x3f8] ;  /* 0x0000fe00ff108b82 */ /* 0x000e220000000a00 */
[----:B------:R-:W-:Y:S02]  /*07f0*/  ISETP.GE.U32.AND P1, PT, R42, UR12, PT ;  /* 0x0000000c2a007c0c */ /* 0x000fe4000bf26070 */
[----:B------:R-:W-:Y:S02]  /*0800*/  CS2R R34, SRZ ;  /* 0x0000000000227805 */ /* 0x000fe4000001ff00 */
[----:B------:R-:W-:Y:S01]  /*0810*/  @!P3 IADD3.X R23, PT, PT, R28, R23, RZ, P4, !PT ;  /* 0x000000171c17b210 */ /* 0x000fe200027fe4ff */
[----:B------:R-:W5:Y:S01]  /*0820*/  @!P3 LDG.E R36, desc[UR8][R14.64] ;  /* 0x000000080e24b981 */ /* 0x000f62000c1e1900 */
[----:B------:R-:W-:Y:S02]  /*0830*/  ISETP.GE.AND.EX P1, PT, R7, UR13, PT, P1 ;  /* 0x0000000d07007c0c */ /* 0x000fe4000bf26310 */
[----:B-1----:R-:W-:Y:S01]  /*0840*/  @!P2 IADD3 R21, PT, PT, R19, R29, RZ ;  /* 0x0000001d1315a210 */ /* 0x002fe20007ffe0ff */
[----:B------:R0:W5:Y:S01]  /*0850*/  @!P3 LDG.E R35, desc[UR8][R22.64] ;  /* 0x000000081623b981 */ /* 0x000162000c1e1900 */
[C---:B------:R-:W-:Y:S01]  /*0860*/  @!P2 SHF.L.U32 R19, R18.reuse, 0x1, RZ ;  /* 0x000000011213a819 */ /* 0x040fe200000006ff */
[----:B------:R-:W1:Y:S01]  /*0870*/  LDC.64 R30, c[0x0][0x3b8] ;  /* 0x0000ee00ff1e7b82 */ /* 0x000e620000000a00 */
[----:B------:R-:W-:-:S02]  /*0880*/  @!P2 SHF.L.U64.HI R24, R18, 0x1, R21 ;  /* 0x000000011218a819 */ /* 0x000fc40000010215 */
[C---:B---3--:R-:W-:Y:S02]  /*0890*/  @!P2 IADD3 R12, P4, PT, R19.reuse, R12, RZ ;  /* 0x0000000c130ca210 */ /* 0x048fe40007f9e0ff */
[----:B----4-:R-:W-:-:S03]  /*08a0*/  @!P2 IADD3 R10, P6, PT, R19, R10, RZ ;  /* 0x0000000a130aa210 */ /* 0x010fc60007fde0ff */
[----:B------:R-:W2:Y:S01]  /*08b0*/  @!P1 LDC.64 R20, c[0x0][0x3f8] ;  /* 0x0000fe00ff149b82 */ /* 0x000ea20000000a00 */
[----:B------:R-:W-:Y:S01]  /*08c0*/  MOV R33, RZ ;  /* 0x000000ff00217202 */ /* 0x000fe20000000f00 */
[----:B0-----:R-:W-:-:S06]  /*08d0*/  @!P0 IMAD R22, R25, R16, RZ ;  /* 0x0000001019168224 */ /* 0x001fcc00078e02ff */
[----:B------:R-:W0:Y:S01]  /*08e0*/  @!P0 LDC.64 R14, c[0x0][0x3a0] ;  /* 0x0000e800ff0e8b82 */ /* 0x000e220000000a00 */
[----:B------:R-:W-:Y:S01]  /*08f0*/  @!P2 IADD3.X R11, PT, PT, R24, R11, RZ, P6, !PT ;  /* 0x0000000b180ba210 */ /* 0x000fe200037fe4ff */
[----:B------:R-:W-:-:S06]  /*0900*/  @!P0 IMAD R25, R9, R17, R22 ;  /* 0x0000001109198224 */ /* 0x000fcc00078e0216 */
[----:B------:R-:W3:Y:S01]  /*0910*/  @!P0 LDC.64 R18, c[0x0][0x398] ;  /* 0x0000e600ff128b82 */ /* 0x000ee20000000a00 */
[----:B------:R-:W-:Y:S01]  /*0920*/  @!P0 MOV R22, R56 ;  /* 0x0000003800168202 */ /* 0x000fe20000000f00 */
[----:B------:R4:W5:Y:S01]  /*0930*/  @!P2 LDG.E R33, desc[UR8][R10.64] ;  /* 0x000000080a21a981 */ /* 0x000962000c1e1900 */
[----:B------:R-:W-:Y:S02]  /*0940*/  @!P0 MOV R23, R59 ;  /* 0x0000003b00178202 */ /* 0x000fe40000000f00 */
[----:B------:R-:W-:Y:S01]  /*0950*/  ISETP.GE.U32.AND P5, PT, R43, UR12, PT ;  /* 0x0000000c2b007c0c */ /* 0x000fe2000bfa6070 */
[----:B------:R-:W-:Y:S01]  /*0960*/  @!P0 IMAD.WIDE.U32 R16, R9, R16, R22 ;  /* 0x0000001009108225 */ /* 0x000fe200078e0016 */
[----:B------:R-:W-:Y:S01]  /*0970*/  @!P2 IADD3.X R13, PT, PT, R24, R13, RZ, P4, !PT ;  /* 0x0000000d180da210 */ /* 0x000fe200027fe4ff */
[----:B----4-:R-:W4:Y:S01]  /*0980*/  @!P1 LDC.64 R10, c[0x0][0x398] ;  /* 0x0000e600ff0a9b82 */ /* 0x010f220000000a00 */
[----:B------:R-:W-:-:S03]  /*0990*/  ISETP.GE.U32.AND P4, PT, R41, UR12, PT ;  /* 0x0000000c29007c0c */ /* 0x000fc6000bf86070 */
[----:B------:R1:W5:Y:S01]  /*09a0*/  @!P2 LDG.E R34, desc[UR8][R12.64] ;  /* 0x000000080c22a981 */ /* 0x000362000c1e1900 */
[----:B------:R-:W-:Y:S02]  /*09b0*/  @!P0 IADD3 R9, PT, PT, R17, R25, RZ ;  /* 0x0000001911098210 */ /* 0x000fe40007ffe0ff */
[----:B------:R-:W-:Y:S02]  /*09c0*/  ISETP.GE.AND.EX P5, PT, R6, UR13, PT, P5 ;  /* 0x0000000d06007c0c */ /* 0x000fe4000bfa6350 */
[----:B------:R-:W-:Y:S02]  /*09d0*/  ISETP.GE.AND.EX P4, PT, R8, UR13, PT, P4 ;  /* 0x0000000d08007c0c */ /* 0x000fe4000bf86340 */
[C---:B------:R-:W-:Y:S02]  /*09e0*/  @!P0 SHF.L.U32 R25, R16.reuse, 0x1, RZ ;  /* 0x0000000110198819 */ /* 0x040fe400000006ff */
[----:B------:R-:W-:Y:S01]  /*09f0*/  @!P0 SHF.L.U64.HI R32, R16, 0x1, R9 ;  /* 0x0000000110208819 */ /* 0x000fe20000010209 */
[----:B-1----:R-:W1:Y:S01]  /*0a00*/  @!P1 LDC.64 R12, c[0x0][0x3a0] ;  /* 0x0000e800ff0c9b82 */ /* 0x002e620000000a00 */
[----:B--2---:R-:W-:Y:S01]  /*0a10*/  @!P1 IMAD R9, R7, R20, RZ ;  /* 0x0000001407099224 */ /* 0x004fe200078e02ff */
[----:B------:R-:W-:-:S02]  /*0a20*/  @!P1 MOV R22, R56 ;  /* 0x0000003800169202 */ /* 0x000fc40000000f00 */
[----:B------:R-:W-:Y:S01]  /*0a30*/  @!P1 MOV R23, R59 ;  /* 0x0000003b00179202 */ /* 0x000fe20000000f00 */
[C---:B------:R-:W-:Y:S01]  /*0a40*/  @!P1 IMAD R9, R42.reuse, R21, R9 ;  /* 0x000000152a099224 */ /* 0x040fe200078e0209 */
[C---:B0-----:R-:W-:Y:S02]  /*0a50*/  @!P0 IADD3 R44, P2, PT, R25.reuse, R14, RZ ;  /* 0x0000000e192c8210 */ /* 0x041fe40007f5e0ff */
[----:B---3--:R-:W-:Y:S01]  /*0a60*/  @!P0 IADD3 R24, P6, PT, R25, R18, RZ ;  /* 0x0000001219188210 */ /* 0x008fe20007fde0ff */
[----:B------:R-:W-:Y:S01]  /*0a70*/  @!P1 IMAD.WIDE.U32 R20, R42, R20, R22 ;  /* 0x000000142a149225 */ /* 0x000fe200078e0016 */
[C---:B------:R-:W-:Y:S02]  /*0a80*/  @!P0 IADD3.X R45, PT, PT, R32.reuse, R15, RZ, P2, !PT ;  /* 0x0000000f202d8210 */ /* 0x040fe400017fe4ff */
[----:B------:R-:W-:Y:S02]  /*0a90*/  CS2R R14, SRZ ;  /* 0x00000000000e7805 */ /* 0x000fe4000001ff00 */
[----:B------:R-:W-:Y:S01]  /*0aa0*/  @!P0 IADD3.X R25, PT, PT, R32, R19, RZ, P6, !PT ;  /* 0x0000001320198210 */ /* 0x000fe200037fe4ff */
[----:B------:R-:W0:Y:S01]  /*0ab0*/  @!P5 LDC.64 R22, c[0x0][0x3f8] ;  /* 0x0000fe00ff16db82 */ /* 0x000e220000000a00 */
[----:B------:R-:W-:-:S02]  /*0ac0*/  MOV R32, RZ ;  /* 0x000000ff00207202 */ /* 0x000fc40000000f00 */
[----:B------:R-:W-:Y:S01]  /*0ad0*/  @!P1 IADD3 R19, PT, PT, R21, R9, RZ ;  /* 0x0000000915139210 */ /* 0x000fe20007ffe0ff */
[----:B------:R4:W5:Y:S01]  /*0ae0*/  @!P0 LDG.E R15, desc[UR8][R24.64] ;  /* 0x00000008180f8981 */ /* 0x000962000c1e1900 */
[----:B------:R-:W-:-:S03]  /*0af0*/  @!P1 SHF.L.U32 R9, R20, 0x1, RZ ;  /* 0x0000000114099819 */ /* 0x000fc600000006ff */
[----:B------:R-:W2:Y:S01]  /*0b00*/  @!P4 LDC.64 R16, c[0x0][0x3f8] ;  /* 0x0000fe00ff10cb82 */ /* 0x000ea20000000a00 */
[----:B------:R0:W5:Y:S01]  /*0b10*/  @!P0 LDG.E R32, desc[UR8][R44.64] ;  /* 0x000000082c208981 */ /* 0x000162000c1e1900 */
[----:B------:R-:W-:Y:S02]  /*0b20*/  @!P1 SHF.L.U64.HI R46, R20, 0x1, R19 ;  /* 0x00000001142e9819 */ /* 0x000fe40000010213 */
[----:B----4-:R-:W-:Y:S02]  /*0b30*/  @!P1 IADD3 R24, P0, PT, R9, R10, RZ ;  /* 0x0000000a09189210 */ /* 0x010fe40007f1e0ff */
[----:B------:R-:W-:Y:S02]  /*0b40*/  IADD3 R27, PT, PT, R27, 0xe0, RZ ;  /* 0x000000e01b1b7810 */ /* 0x000fe40007ffe0ff */
[----:B------:R-:W3:Y:S01]  /*0b50*/  @!P4 LDC.64 R20, c[0x0][0x3a0] ;  /* 0x0000e800ff14cb82 */ /* 0x000ee20000000a00 */
[----:B------:R-:W-:Y:S01]  /*0b60*/  @!P1 IADD3.X R25, PT, PT, R46, R11, RZ, P0, !PT ;  /* 0x0000000b2e199210 */ /* 0x000fe200007fe4ff */
[----:B------:R-:W-:Y:S01]  /*0b70*/  IMAD.WIDE R10, R39, 0x8, R30 ;  /* 0x00000008270a7825 */ /* 0x000fe200078e021e */
[----:B------:R-:W-:-:S02]  /*0b80*/  ISETP.GE.U32.AND P3, PT, R27, UR12, PT ;  /* 0x0000000c1b007c0c */ /* 0x000fc4000bf66070 */
[----:B------:R-:W-:Y:S02]  /*0b90*/  SHF.R.S32.HI R28, RZ, 0x1f, R27 ;  /* 0x0000001fff1c7819 */ /* 0x000fe4000001141b */
[----:B-1----:R-:W-:Y:S01]  /*0ba0*/  @!P1 IADD3 R18, P2, PT, R9, R12, RZ ;  /* 0x0000000c09129210 */ /* 0x002fe20007f5e0ff */
[----:B------:R-:W4:Y:S01]  /*0bb0*/  LDG.E.64 R10, desc[UR8][R10.64] ;  /* 0x000000080a0a7981 */ /* 0x000f22000c1e1b00 */
[----:B------:R-:W-:Y:S02]  /*0bc0*/  ISETP.GE.AND.EX P3, PT, R28, UR13, PT, P3 ;  /* 0x0000000d1c007c0c */ /* 0x000fe4000bf66330 */
[----:B------:R-:W-:Y:S02]  /*0bd0*/  @!P1 IADD3.X R19, PT, PT, R46, R13, RZ, P2, !PT ;  /* 0x0000000d2e139210 */ /* 0x000fe400017fe4ff */
[----:B------:R-:W1:Y:S01]  /*0be0*/  @!P4 LDC.64 R12, c[0x0][0x398] ;  /* 0x0000e600ff0ccb82 */ /* 0x000e620000000a00 */
[----:B0-----:R-:W-:Y:S01]  /*0bf0*/  @!P5 IMAD R44, R6, R22, RZ ;  /* 0x00000016062cd224 */ /* 0x001fe200078e02ff */
[----:B------:R-:W-:Y:S01]  /*0c00*/  @!P4 MOV R30, R56 ;  /* 0x00000038001ec202 */ /* 0x000fe20000000f00 */
[----:B--2---:R-:W-:Y:S01]  /*0c10*/  @!P4 IMAD R48, R8, R16, RZ ;  /* 0x000000100830c224 */ /* 0x004fe200078e02ff */
[----:B------:R-:W-:Y:S01]  /*0c20*/  @!P4 MOV R31, R59 ;  /* 0x0000003b001fc202 */ /* 0x000fe20000000f00 */
[----:B------:R-:W-:Y:S01]  /*0c30*/  @!P5 IMAD R47, R43, R23, R44 ;  /* 0x000000172b2fd224 */ /* 0x000fe200078e022c */
[----:B------:R-:W-:Y:S01]  /*0c40*/  @!P5 MOV R44, R56 ;  /* 0x00000038002cd202 */ /* 0x000fe20000000f00 */
[C---:B------:R-:W-:Y:S01]  /*0c50*/  @!P4 IMAD R29, R41.reuse, R17, R48 ;  /* 0x00000011291dc224 */ /* 0x040fe200078e0230 */
[----:B------:R-:W-:Y:S01]  /*0c60*/  @!P5 MOV R45, R59 ;  /* 0x0000003b002dd202 */ /* 0x000fe20000000f00 */
[----:B------:R-:W-:Y:S01]  /*0c70*/  @!P4 IMAD.WIDE.U32 R30, R41, R16, R30 ;  /* 0x00000010291ec225 */ /* 0x000fe200078e001e */
[----:B------:R-:W-:Y:S01]  /*0c80*/  ISETP.NE.AND P2, PT, RZ, UR11, PT ;  /* 0x0000000bff007c0c */ /* 0x000fe2000bf45270 */
[----:B------:R-:W0:Y:S01]  /*0c90*/  @!P3 LDC.64 R16, c[0x0][0x3f8] ;  /* 0x0000fe00ff10bb82 */ /* 0x000e220000000a00 */
[----:B------:R-:W-:Y:S01]  /*0ca0*/  MOV R9, RZ ;  /* 0x000000ff00097202 */ /* 0x000fe20000000f00 */
[----:B------:R-:W-:Y:S01]  /*0cb0*/  @!P5 IMAD.WIDE.U32 R22, R43, R22, R44 ;  /* 0x000000162b16d225 */ /* 0x000fe200078e002c */
[----:B------:R-:W-:Y:S01]  /*0cc0*/  @!P4 IADD3 R45, PT, PT, R31, R29, RZ ;  /* 0x0000001d1f2dc210 */ /* 0x000fe20007ffe0ff */
[----:B------:R2:W5:Y:S01]  /*0cd0*/  @!P1 LDG.E R14, desc[UR8][R18.64] ;  /* 0x00000008120e9981 */ /* 0x000562000c1e1900 */
[----:B------:R-:W-:-:S02]  /*0ce0*/  @!P4 SHF.L.U32 R29, R30, 0x1, RZ ;  /* 0x000000011e1dc819 */ /* 0x000fc400000006ff */
[----:B------:R-:W-:Y:S01]  /*0cf0*/  @!P5 IADD3 R23, PT, PT, R23, R47, RZ ;  /* 0x0000002f1717d210 */ /* 0x000fe20007ffe0ff */
[----:B------:R2:W5:Y:S01]  /*0d00*/  @!P1 LDG.E R9, desc[UR8][R24.64] ;  /* 0x0000000818099981 */ /* 0x000562000c1e1900 */
[----:B------:R-:W-:Y:S01]  /*0d10*/  @!P4 SHF.L.U64.HI R45, R30, 0x1, R45 ;  /* 0x000000011e2dc819 */ /* 0x000fe2000001022d */
[----:B------:R-:W0:Y:S01]  /*0d20*/  LDC.64 R48, c[0x0][0x3a8] ;  /* 0x0000ea00ff307b82 */ /* 0x000e220000000a00 */
[C---:B---3--:R-:W-:Y:S02]  /*0d30*/  @!P4 IADD3 R46, P0, PT, R29.reuse, R20, RZ ;  /* 0x000000141d2ec210 */ /* 0x048fe40007f1e0ff */
[----:B-1----:R-:W-:-:S05]  /*0d40*/  @!P4 IADD3 R12, P1, PT, R29, R12, RZ ;  /* 0x0000000c1d0cc210 */ /* 0x002fca0007f3e0ff */
[----:B--2---:R-:W1:Y:S01]  /*0d50*/  @!P5 LDC.64 R18, c[0x0][0x3a0] ;  /* 0x0000e800ff12db82 */ /* 0x004e620000000a00 */
[C---:B------:R-:W-:Y:S02]  /*0d60*/  @!P5 SHF.L.U32 R29, R22.reuse, 0x1, RZ ;  /* 0x00000001161dd819 */ /* 0x040fe400000006ff */
[----:B------:R-:W-:Y:S02]  /*0d70*/  @!P5 SHF.L.U64.HI R50, R22, 0x1, R23 ;  /* 0x000000011632d819 */ /* 0x000fe40000010217 */
[----:B------:R-:W-:-:S03]  /*0d80*/  @!P4 IADD3.X R47, PT, PT, R45, R21, RZ, P0, !PT ;  /* 0x000000152d2fc210 */ /* 0x000fc600007fe4ff */
[----:B------:R-:W2:Y:S08]  /*0d90*/  @!P5 LDC.64 R20, c[0x0][0x398] ;  /* 0x0000e600ff14db82 */ /* 0x000eb00000000a00 */
[----:B------:R-:W3:Y:S08]  /*0da0*/  @!P3 LDC.64 R22, c[0x0][0x3a0] ;  /* 0x0000e800ff16bb82 */ /* 0x000ef00000000a00 */
[----:B------:R-:W3:Y:S08]  /*0db0*/  @!P3 LDC.64 R24, c[0x0][0x398] ;  /* 0x0000e600ff18bb82 */ /* 0x000ef00000000a00 */
[----:B------:R-:W2:Y:S01]  /*0dc0*/  @P2 LDC.64 R30, c[0x0][0x3b0] ;  /* 0x0000ec00ff1e2b82 */ /* 0x000ea20000000a00 */
[----:B------:R-:W-:Y:S01]  /*0dd0*/  @!P3 MOV R52, R56 ;  /* 0x000000380034b202 */ /* 0x000fe20000000f00 */
[----:B0-----:R-:W-:Y:S01]  /*0de0*/  @!P3 IMAD R28, R28, R16, RZ ;  /* 0x000000101c1cb224 */ /* 0x001fe200078e02ff */
[----:B------:R-:W-:-:S02]  /*0df0*/  @!P3 MOV R53, R59 ;  /* 0x0000003b0035b202 */ /* 0x000fc40000000f00 */
[----:B------:R-:W-:Y:S01]  /*0e00*/  MOV R44, RZ ;  /* 0x000000ff002c7202 */ /* 0x000fe20000000f00 */
[C---:B------:R-:W-:Y:S02]  /*0e10*/  @!P3 IMAD R17, R27.reuse, R17, R28 ;  /* 0x000000111b11b224 */ /* 0x040fe400078e021c */
[----:B------:R-:W-:Y:S01]  /*0e20*/  @!P3 IMAD.WIDE.U32 R52, R27, R16, R52 ;  /* 0x000000101b34b225 */ /* 0x000fe200078e0034 */
[----:B------:R-:W-:Y:S02]  /*0e30*/  @!P4 IADD3.X R13, PT, PT, R45, R13, RZ, P1, !PT ;  /* 0x0000000d2d0dc210 */ /* 0x000fe40000ffe4ff */
[----:B------:R-:W-:Y:S01]  /*0e40*/  MOV R45, RZ ;  /* 0x000000ff002d7202 */ /* 0x000fe20000000f00 */
[----:B------:R0:W5:Y:S01]  /*0e50*/  @!P4 LDG.E R44, desc[UR8][R46.64] ;  /* 0x000000082e2cc981 */ /* 0x000162000c1e1900 */
[----:B-1----:R-:W-:Y:S02]  /*0e60*/  @!P5 IADD3 R18, P0, PT, R29, R18, RZ ;  /* 0x000000121d12d210 */ /* 0x002fe40007f1e0ff */
[----:B------:R-:W-:-:S02]  /*0e70*/  @!P3 IADD3 R27, PT, PT, R53, R17, RZ ;  /* 0x00000011351bb210 */ /* 0x000fc40007ffe0ff */
[----:B------:R-:W-:Y:S01]  /*0e80*/  @!P3 SHF.L.U32 R17, R52, 0x1, RZ ;  /* 0x000000013411b819 */ /* 0x000fe200000006ff */
[----:B------:R1:W5:Y:S01]  /*0e90*/  @!P4 LDG.E R45, desc[UR8][R12.64] ;  /* 0x000000080c2dc981 */ /* 0x000362000c1e1900 */
[----:B0-----:R-:W-:Y:S02]  /*0ea0*/  LEA R47, R55, R26, 0x4 ;  /* 0x0000001a372f7211 */ /* 0x001fe400078e20ff */
[----:B------:R-:W-:Y:S02]  /*0eb0*/  MOV R46, RZ ;  /* 0x000000ff002e7202 */ /* 0x000fe40000000f00 */
[----:B------:R-:W-:Y:S01]  /*0ec0*/  @!P5 IADD3.X R19, PT, PT, R50, R19, RZ, P0, !PT ;  /* 0x000000133213d210 */ /* 0x000fe200007fe4ff */
[----:B--2---:R-:W-:Y:S01]  /*0ed0*/  @P2 IMAD.WIDE R30, R47, 0x2, R30 ;  /* 0x000000022f1e2825 */ /* 0x004fe200078e021e */
[----:B------:R-:W-:Y:S02]  /*0ee0*/  @!P5 IADD3 R20, P0, PT, R29, R20, RZ ;  /* 0x000000141d14d210 */ /* 0x000fe40007f1e0ff */
[----:B------:R-:W-:Y:S01]  /*0ef0*/  @!P3 SHF.L.U64.HI R52, R52, 0x1, R27 ;  /* 0x000000013434b819 */ /* 0x000fe2000001021b */
[----:B-1----:R-:W-:Y:S01]  /*0f00*/  IMAD.WIDE R12, R47, 0x2, R48 ;  /* 0x000000022f0c7825 */ /* 0x002fe200078e0230 */
[----:B---3--:R-:W-:-:S02]  /*0f10*/  @!P3 IADD3 R22, P1, PT, R17, R22, RZ ;  /* 0x000000161116b210 */ /* 0x008fc40007f3e0ff */
[----:B------:R-:W-:Y:S02]  /*0f20*/  @!P3 IADD3 R24, P4, PT, R17, R24, RZ ;  /* 0x000000181118b210 */ /* 0x000fe40007f9e0ff */
[----:B------:R-:W-:Y:S02]  /*0f30*/  CS2R R48, SRZ ;  /* 0x0000000000307805 */ /* 0x000fe4000001ff00 */
[----:B------:R-:W-:Y:S01]  /*0f40*/  MOV R47, RZ ;  /* 0x000000ff002f7202 */ /* 0x000fe20000000f00 */
[----:B------:R0:W5:Y:S01]  /*0f50*/  @!P5 LDG.E R46, desc[UR8][R18.64] ;  /* 0x00000008122ed981 */ /* 0x000162000c1e1900 */
[----:B------:R-:W-:Y:S02]  /*0f60*/  @!P5 IADD3.X R21, PT, PT, R50, R21, RZ, P0, !PT ;  /* 0x000000153215d210 */ /* 0x000fe400007fe4ff */
[C---:B------:R-:W-:Y:S01]  /*0f70*/  @!P3 IADD3.X R23, PT, PT, R52.reuse, R23, RZ, P1, !PT ;  /* 0x000000173417b210 */ /* 0x040fe20000ffe4ff */
[----:B------:R-:W2:Y:S01]  /*0f80*/  LDG.E.U16 R50, desc[UR8][R12.64] ;  /* 0x000000080c327981 */ /* 0x000ea2000c1e1500 */
[----:B------:R-:W-:-:S03]  /*0f90*/  @!P3 IADD3.X R25, PT, PT, R52, R25, RZ, P4, !PT ;  /* 0x000000193419b210 */ /* 0x000fc600027fe4ff */
[----:B------:R-:W3:Y:S04]  /*0fa0*/  LDG.E.U16 R17, desc[UR8][R12.64+0x2] ;  /* 0x000002080c117981 */ /* 0x000ee8000c1e1500 */
[----:B------:R-:W3:Y:S04]  /*0fb0*/  @P2 LDG.E.U16 R19, desc[UR8][R30.64] ;  /* 0x000000081e132981 */ /* 0x000ee8000c1e1500 */
[----:B------:R-:W3:Y:S04]  /*0fc0*/  @P2 LDG.E.U16 R18, desc[UR8][R30.64+0x2] ;  /* 0x000002081e122981 */ /* 0x000ee8000c1e1500 */
[----:B------:R0:W5:Y:S04]  /*0fd0*/  @!P5 LDG.E R49, desc[UR8][R20.64] ;  /* 0x000000081431d981 */ /* 0x000168000c1e1900 */
[----:B------:R0:W5:Y:S04]  /*0fe0*/  @!P3 LDG.E R48, desc[UR8][R22.64] ;  /* 0x000000081630b981 */ /* 0x000168000c1e1900 */
[----:B------:R0:W5:Y:S01]  /*0ff0*/  @!P3 LDG.E R47, desc[UR8][R24.64] ;  /* 0x00000008182fb981 */ /* 0x000162000c1e1900 */
[----:B------:R-:W-:Y:S01]  /*1000*/  MOV R53, 0x3f800000 ;  /* 0x3f80000000357802 */ /* 0x000fe20000000f00 */
[----:B------:R-:W-:Y:S01]  /*1010*/  UISETP.NE.AND UP0, UPT, UR11, URZ, UPT ;  /* 0x000000ff0b00728c */ /* 0x000fe2000bf05270 */
[----:B------:R-:W-:-:S02]  /*1020*/  MOV R52, RZ ;  /* 0x000000ff00347202 */ /* 0x000fc40000000f00 */
[----:B------:R-:W-:Y:S01]  /*1030*/  MOV R51, RZ ;  /* 0x000000ff00337202 */ /* 0x000fe20000000f00 */
[----:B----4-:R-:W-:-:S05]  /*1040*/  FFMA.FTZ R11, -R10, R10, R11 ;  /* 0x0000000a0a0b7223 */ /* 0x010fca000001010b */
[----:B------:R-:W-:-:S13]  /*1050*/  FSETP.GTU.FTZ.AND P0, PT, R11, RZ, PT ;  /* 0x000000ff0b00720b */ /* 0x000fda0003f1c000 */
[----:B------:R-:W1:Y:S02]  /*1060*/  @P0 LDC R16, c[0x0][0x3c0] ;  /* 0x0000f000ff100b82 */ /* 0x000e640000000800 */
[----:B-1----:R-:W-:-:S04]  /*1070*/  @P0 FADD.FTZ R16, R11, R16 ;  /* 0x000000100b100221 */ /* 0x002fc80000010000 */
[----:B------:R0:W1:Y:S01]  /*1080*/  @P0 MUFU.RSQ R53, R16 ;  /* 0x0000001000350308 */ /* 0x0000620000001400 */
[----:B--2---:R-:W-:Y:S02]  /*1090*/  SHF.L.U32 R50, R50, 0x10, RZ ;  /* 0x0000001032327819 */ /* 0x004fe400000006ff */
[----:B---3--:R-:W-:Y:S02]  /*10a0*/  SHF.L.U32 R11, R17, 0x10, RZ ;  /* 0x00000010110b7819 */ /* 0x008fe400000006ff */
[----:B------:R-:W-:Y:S02]  /*10b0*/  @P2 SHF.L.U32 R52, R19, 0x10, RZ ;  /* 0x0000001013342819 */ /* 0x000fe400000006ff */
[----:B------:R-:W-:Y:S01]  /*10c0*/  @P2 SHF.L.U32 R51, R18, 0x10, RZ ;  /* 0x0000001012332819 */ /* 0x000fe200000006ff */
[----:B01----:R-:W-:Y:S06]  /*10d0*/  BRA.U UP0, `(.L_x_904) ;  /* 0x0000000900447547 */ /* 0x003fec000b800000 */
[--C-:B-----5:R-:W-:Y:S02]  /*10e0*/  HADD2.F32 R17, -RZ, R38.reuse.H0_H0 ;  /* 0x20000026ff117230 */ /* 0x120fe40000004100 */
[----:B------:R-:W-:Y:S02]  /*10f0*/  HADD2.F32 R19, -RZ, R38.H1_H1 ;  /* 0x30000026ff137230 */ /* 0x000fe40000004100 */
[--C-:B------:R-:W-:Y:S02]  /*1100*/  HADD2.F32 R13, -RZ, R37.reuse.H0_H0 ;  /* 0x20000025ff0d7230 */ /* 0x100fe40000004100 */
[C---:B------:R-:W-:Y:S01]  /*1110*/  FADD.FTZ R16, -R10.reuse, R17 ;  /* 0x000000110a107221 */ /* 0x040fe20000010100 */
[----:B------:R-:W-:Y:S02]  /*1120*/  HADD2.F32 R12, -RZ, R37.H1_H1 ;  /* 0x30000025ff0c7230 */ /* 0x000fe40000004100 */
[----:B------:R-:W-:Y:S01]  /*1130*/  FADD.FTZ R18, -R10, R19 ;  /* 0x000000130a127221 */ /* 0x000fe20000010100 */
[----:B------:R-:W-:-:S02]  /*1140*/  HADD2.F32 R23, -RZ, R36.H0_H0 ;  /* 0x20000024ff177230 */ /* 0x000fc40000004100 */
[----:B------:R-:W-:Y:S01]  /*1150*/  FMUL.FTZ R17, R50, R13 ;  /* 0x0000000d32117220 */ /* 0x000fe20000410000 */
[-C--:B------:R-:W-:Y:S01]  /*1160*/  FMUL.FTZ R16, R16, R53.reuse ;  /* 0x0000003510107220 */ /* 0x080fe20000410000 */
        /* <DEDUP_REMOVED lines=136> */
.L_x_904:
[--C-:B-----5:R-:W-:Y:S02]  /*19f0*/  HADD2.F32 R13, -RZ, R38.reuse.H0_H0 ;  /* 0x20000026ff0d7230 */ /* 0x120fe40000004100 */
[----:B------:R-:W-:Y:S02]  /*1a00*/  HADD2.F32 R17, -RZ, R38.H1_H1 ;  /* 0x30000026ff117230 */ /* 0x000fe40000004100 */
[--C-:B------:R-:W-:Y:S02]  /*1a10*/  HADD2.F32 R21, -RZ, R36.reuse.H0_H0 ;  /* 0x20000024ff157230 */ /* 0x100fe40000004100 */
[----:B------:R-:W-:Y:S01]  /*1a20*/  FADD.FTZ R12, -R10, R13 ;  /* 0x0000000d0a0c7221 */ /* 0x000fe20000010100 */
[----:B------:R-:W-:Y:S02]  /*1a30*/  HADD2.F32 R25, -RZ, R36.H1_H1 ;  /* 0x30000024ff197230 */ /* 0x000fe40000004100 */
[----:B------:R-:W-:Y:S02]  /*1a40*/  HADD2.F32 R24, -RZ, R37.H0_H0 ;  /* 0x20000025ff187230 */ /* 0x000fe40000004100 */
[----:B------:R-:W-:Y:S01]  /*1a50*/  FMUL.FTZ R13, R12, R53 ;  /* 0x000000350c0d7220 */ /* 0x000fe20000410000 */
        /* <DEDUP_REMOVED lines=281> */
.L_x_905:
        /* <DEDUP_REMOVED lines=44> */
.L_x_907:
[----:B------:R-:W-:Y:S05]  /*2eb0*/  BSYNC.RECONVERGENT B0 ;  /* 0x0000000000007941 */ /* 0x000fea0003800200 */
.L_x_906:
        /* <DEDUP_REMOVED lines=22> */
.L_x_909:
[----:B------:R-:W-:Y:S05]  /*3020*/  BSYNC.RECONVERGENT B0 ;  /* 0x0000000000007941 */ /* 0x000fea0003800200 */
.L_x_908:
        /* <DEDUP_REMOVED lines=159> */
.L_x_911:
[----:B------:R-:W-:Y:S05]  /*3a20*/  BSYNC.RECONVERGENT B0 ;  /* 0x0000000000007941 */ /* 0x000fea0003800200 */
.L_x_910:
        /* <DEDUP_REMOVED lines=28> */
.L_x_913:
[----:B------:R-:W-:Y:S05]  /*3bf0*/  BSYNC.RECONVERGENT B0 ;  /* 0x0000000000007941 */ /* 0x000fea0003800200 */
.L_x_912:
        /* <DEDUP_REMOVED lines=24> */
.L_x_916:
[----:B----4-:R-:W3:Y:S04]  /*3d80*/  LDG.E.STRONG.GPU R18, desc[UR8][R16.64] ;  /* 0x0000000810127981 */ /* 0x010ee8000c1ef900 */
[----:B---3--:R-:W-:Y:S01]  /*3d90*/  CCTL.IVALL ;  /* 0x00000000ff00798f */ /* 0x008fe20002000000 */
[----:B------:R-:W-:Y:S05]  /*3da0*/  YIELD ;  /* 0x0000000000007946 */ /* 0x000fea0003800000 */
[----:B------:R-:W-:-:S13]  /*3db0*/  ISETP.NE.AND P0, PT, R18, R23, PT ;  /* 0x000000171200720c */ /* 0x000fda0003f05270 */
[----:B------:R-:W-:Y:S05]  /*3dc0*/  @P0 BRA `(.L_x_916) ;  /* 0xfffffffc00ec0947 */ /* 0x000fea000383ffff */
.L_x_915:
[----:B------:R-:W-:Y:S05]  /*3dd0*/  WARPSYNC.ALL ;  /* 0x0000000000007948 */ /* 0x000fea0003800000 */
[----:B------:R-:W-:Y:S01]  /*3de0*/  BAR.SYNC.DEFER_BLOCKING 0x0 ;  /* 0x0000000000007b1d */ /* 0x000fe20000010000 */
[----:B------:R-:W-:-:S05]  /*3df0*/  HFMA2 R25, -RZ, RZ, 0, 0 ;  /* 0x00000000ff197431 */ /* 0x000fca00000001ff */
[----:B------:R-:W-:Y:S05]  /*3e00*/  @!P3 BRA `(.L_x_917) ;  /* 0x000000040018b947 */ /* 0x000fea0003800000 */
[CC--:B------:R-:W-:Y:S01]  /*3e10*/  LEA R31, R4.reuse, R0.reuse, 0x1 ;  /* 0x00000000041f7211 */ /* 0x0c0fe200078e08ff */
[C-C-:B------:R-:W-:Y:S01]  /*3e20*/  IMAD R30, R4.reuse, 0x6, R0.reuse ;  /* 0x00000006041e7824 */ /* 0x140fe200078e0200 */
[C---:B------:R-:W-:Y:S01]  /*3e30*/  LEA R26, R4.reuse, R0, 0x2 ;  /* 0x00000000041a7211 */ /* 0x040fe200078e10ff */
[--C-:B------:R-:W-:Y:S01]  /*3e40*/  IMAD R29, R4, 0x3, R0.reuse ;  /* 0x00000003041d7824 */ /* 0x100fe200078e0200 */
[----:B------:R-:W-:Y:S01]  /*3e50*/  IADD3 R22, PT, PT, R0, R4, RZ ;  /* 0x0000000400167210 */ /* 0x000fe20007ffe0ff */
[C-C-:B------:R-:W-:Y:S01]  /*3e60*/  IMAD R28, R4.reuse, 0x5, R0.reuse ;  /* 0x00000005041c7824 */ /* 0x140fe200078e0200 */
[----:B-1----:R-:W-:Y:S01]  /*3e70*/  MOV R23, RZ ;  /* 0x000000ff00177202 */ /* 0x002fe20000000f00 */
[----:B------:R-:W-:Y:S01]  /*3e80*/  IMAD R27, R4, 0x7, R0 ;  /* 0x00000007041b7824 */ /* 0x000fe200078e0200 */
[----:B--2---:R-:W-:Y:S01]  /*3e90*/  MOV R24, R0 ;  /* 0x0000000000187202 */ /* 0x004fe20000000f00 */
[----:B------:R-:W-:Y:S01]  /*3ea0*/  UIADD3 UR5, UPT, UPT, -UR10, URZ, URZ ;  /* 0x000000ff0a057290 */ /* 0x000fe2000fffe1ff */
[----:B------:R-:W-:-:S11]  /*3eb0*/  LOP3.LUT R25, R5, 0x7ffffff8, RZ, 0xc0, !PT ;  /* 0x7ffffff805197812 */ /* 0x000fd600078ec0ff */
.L_x_918:
        /* <DEDUP_REMOVED lines=59> */
.L_x_917:
        /* <DEDUP_REMOVED lines=34> */
.L_x_919:
        /* <DEDUP_REMOVED lines=18> */
.L_x_920:
        /* <DEDUP_REMOVED lines=9> */
.L_x_921:
[----:B------:R-:W-:Y:S05]  /*4640*/  BSYNC.RECONVERGENT B0 ;  /* 0x0000000000007941 */ /* 0x000fea0003800200 */
.L_x_914:
[----:B------:R-:W5:Y:S01]  /*4650*/  S2UR UR6, SR_CgaCtaId ;  /* 0x00000000000679c3 */ /* 0x000f620000008800 */
[----:B------:R-:W-:Y:S01]  /*4660*/  UMOV UR5, 0x400 ;  /* 0x0000040000057882 */ /* 0x000fe20000000000 */
[----:B------:R-:W0:Y:S01]  /*4670*/  LDCU.64 UR12, c[0x0][0x400] ;  /* 0x00008000ff0c77ac */ /* 0x000e220008000a00 */
[----:B----4-:R-:W-:Y:S01]  /*4680*/  SHF.R.U32.HI R16, RZ, 0x3, R2 ;  /* 0x00000003ff107819 */ /* 0x010fe20000011602 */
[----:B------:R-:W-:Y:S02]  /*4690*/  HADD2.F32 R27, -RZ, R38.H0_H0 ;  /* 0x20000026ff1b7230 */ /* 0x000fe40000004100 */
[----:B---3--:R-:W-:Y:S02]  /*46a0*/  HADD2.F32 R20, -RZ, R46.H0_H0 ;  /* 0x2000002eff147230 */ /* 0x008fe40000004100 */
[----:B------:R-:W3:Y:S01]  /*46b0*/  LDC R17, c[0x0][0x41c] ;  /* 0x00010700ff117b82 */ /* 0x000ee20000000800 */
[----:B------:R-:W-:Y:S02]  /*46c0*/  HADD2.F32 R31, -RZ, R14.H1_H1 ;  /* 0x3000000eff1f7230 */ /* 0x000fe40000004100 */
[----:B------:R-:W-:-:S02]  /*46d0*/  HADD2.F32 R61, -RZ, R38.H1_H1 ;  /* 0x30000026ff3d7230 */ /* 0x000fc40000004100 */
[--C-:B------:R-:W-:Y:S02]  /*46e0*/  HADD2.F32 R18, -RZ, R36.reuse.H0_H0 ;  /* 0x20000024ff127230 */ /* 0x100fe40000004100 */
[C---:B------:R-:W-:Y:S01]  /*46f0*/  FADD.FTZ R22, -R10.reuse, R31 ;  /* 0x0000001f0a167221 */ /* 0x040fe20000010100 */
[----:B------:R-:W-:Y:S02]  /*4700*/  HADD2.F32 R38, -RZ, R36.H1_H1 ;  /* 0x30000024ff267230 */ /* 0x000fe40000004100 */
[--C-:B------:R-:W-:Y:S02]  /*4710*/  HADD2.F32 R19, -RZ, R48.reuse.H0_H0 ;  /* 0x20000030ff137230 */ /* 0x100fe40000004100 */
[----:B------:R-:W-:Y:S02]  /*4720*/  HADD2.F32 R29, -RZ, R48.H1_H1 ;  /* 0x30000030ff1d7230 */ /* 0x000fe40000004100 */
[----:B------:R-:W-:Y:S01]  /*4730*/  FADD.FTZ R48, -R10, R27 ;  /* 0x0000001b0a307221 */ /* 0x000fe20000010100 */
[----:B------:R-:W-:-:S02]  /*4740*/  HADD2.F32 R36, -RZ, R34.H0_H0 ;  /* 0x20000022ff247230 */ /* 0x000fc40000004100 */
[C---:B------:R-:W-:Y:S01]  /*4750*/  FADD.FTZ R27, -R10.reuse, R20 ;  /* 0x000000140a1b7221 */ /* 0x040fe20000010100 */
[----:B------:R-:W-:Y:S01]  /*4760*/  HADD2.F32 R34, -RZ, R34.H1_H1 ;  /* 0x30000022ff227230 */ /* 0x000fe20000004100 */
[----:B-----5:R-:W-:Y:S01]  /*4770*/  ULEA UR5, UR6, UR5, 0x18 ;  /* 0x0000000506057291 */ /* 0x020fe2000f8ec0ff */
[----:B------:R-:W-:Y:S01]  /*4780*/  HADD2.F32 R26, -RZ, R46.H1_H1 ;  /* 0x3000002eff1a7230 */ /* 0x000fe20000004100 */
[----:B------:R-:W4:Y:S01]  /*4790*/  LDCU UR6, c[0x0][0x42c] ;  /* 0x00008580ff0677ac */ /* 0x000f220008000800 */
[--C-:B------:R-:W-:Y:S02]  /*47a0*/  HADD2.F32 R25, -RZ, R32.reuse.H0_H0 ;  /* 0x20000020ff197230 */ /* 0x100fe40000004100 */
[C---:B------:R-:W-:Y:S01]  /*47b0*/  FADD.FTZ R46, -R10.reuse, R61 ;  /* 0x0000003d0a2e7221 */ /* 0x040fe20000010100 */
[----:B------:R-:W-:Y:S02]  /*47c0*/  HADD2.F32 R55, -RZ, R32.H1_H1 ;  /* 0x30000020ff377230 */ /* 0x000fe40000004100 */
[----:B------:R-:W-:Y:S01]  /*47d0*/  FADD.FTZ R38, -R10, R38 ;  /* 0x000000260a267221 */ /* 0x000fe20000010100 */
[----:B-1----:R-:W-:-:S02]  /*47e0*/  HADD2.F32 R23, -RZ, R14.H0_H0 ;  /* 0x2000000eff177230 */ /* 0x002fc40000004100 */
[C---:B------:R-:W-:Y:S01]  /*47f0*/  FADD.FTZ R36, -R10.reuse, R36 ;  /* 0x000000240a247221 */ /* 0x040fe20000010100 */
[----:B------:R-:W-:Y:S01]  /*4800*/  @!P1 STS.64 [UR5+0x50], R12 ;  /* 0x0000500cff009988 */ /* 0x000fe20008000a05 */
[----:B---3--:R-:W-:Y:S02]  /*4810*/  IMAD R16, R17, UR10, R16 ;  /* 0x0000000a11107c24 */ /* 0x008fe4000f8e0210 */
[----:B------:R-:W-:Y:S01]  /*4820*/  FADD.FTZ R34, -R10, R34 ;  /* 0x000000220a227221 */ /* 0x000fe20000010100 */
[--C-:B------:R-:W-:Y:S01]  /*4830*/  HADD2.F32 R17, -RZ, R44.reuse.H1_H1 ;  /* 0x3000002cff117230 */ /* 0x100fe20000004100 */
[----:B------:R-:W-:Y:S01]  /*4840*/  BAR.SYNC.DEFER_BLOCKING 0x0 ;  /* 0x0000000000007b1d */ /* 0x000fe20000010000 */
[----:B------:R-:W-:Y:S01]  /*4850*/  HADD2.F32 R21, -RZ, R44.H0_H0 ;  /* 0x2000002cff157230 */ /* 0x000fe20000004100 */
[----:B------:R-:W-:Y:S01]  /*4860*/  IADD3 R31, PT, PT, R16, 0x20, RZ ;  /* 0x00000020101f7810 */ /* 0x000fe20007ffe0ff */
[C---:B------:R-:W-:Y:S01]  /*4870*/  FADD.FTZ R44, -R10.reuse, R18 ;  /* 0x000000120a2c7221 */ /* 0x040fe20000010100 */
[----:B------:R-:W-:Y:S01]  /*4880*/  FADD.FTZ R20, -R10, R17 ;  /* 0x000000110a147221 */ /* 0x000fe20000010100 */
[----:B------:R-:W-:Y:S01]  /*4890*/  IADD3 R17, PT, PT, R16, 0x40, RZ ;  /* 0x0000004010117810 */ /* 0x000fe20007ffe0ff */
[C---:B------:R-:W-:Y:S01]  /*48a0*/  FADD.FTZ R26, -R10.reuse, R26 ;  /* 0x0000001a0a1a7221 */ /* 0x040fe20000010100 */
[C---:B------:R-:W-:Y:S01]  /*48b0*/  FADD.FTZ R25, -R10.reuse, R25 ;  /* 0x000000190a197221 */ /* 0x040fe20000010100 */
[C---:B--2---:R-:W-:Y:S01]  /*48c0*/  FADD.FTZ R24, -R10.reuse, R55 ;  /* 0x000000370a187221 */ /* 0x044fe20000010100 */
[C---:B------:R-:W-:Y:S01]  /*48d0*/  FADD.FTZ R23, -R10.reuse, R23 ;  /* 0x000000170a177221 */ /* 0x040fe20000010100 */
[C---:B------:R-:W-:Y:S01]  /*48e0*/  FADD.FTZ R21, -R10.reuse, R21 ;  /* 0x000000150a157221 */ /* 0x040fe20000010100 */
[----:B------:R-:W-:Y:S01]  /*48f0*/  FADD.FTZ R14, -R10, R19 ;  /* 0x000000130a0e7221 */ /* 0x000fe20000010100 */
[----:B0-----:R-:W-:Y:S01]  /*4900*/  ISETP.GE.U32.AND P0, PT, R16, UR12, PT ;  /* 0x0000000c10007c0c */ /* 0x001fe2000bf06070 */
[----:B------:R-:W-:Y:S01]  /*4910*/  FADD.FTZ R10, -R10, R29 ;  /* 0x0000001d0a0a7221 */ /* 0x000fe20000010100 */
[----:B------:R-:W-:Y:S01]  /*4920*/  SHF.R.S32.HI R18, RZ, 0x1f, R16 ;  /* 0x0000001fff127819 */ /* 0x000fe20000011410 */
[-C--:B------:R-:W-:Y:S01]  /*4930*/  FMUL.FTZ R19, R48, R53.reuse ;  /* 0x0000003530137220 */ /* 0x080fe20000410000 */
[----:B------:R-:W-:Y:S01]  /*4940*/  ISETP.GE.U32.AND P1, PT, R31, UR12, PT ;  /* 0x0000000c1f007c0c */ /* 0x000fe2000bf26070 */
[----:B------:R-:W-:Y:S01]  /*4950*/  FMUL.FTZ R46, R46, R53 ;  /* 0x000000352e2e7220 */ /* 0x000fe20000410000 */
[----:B------:R-:W-:-:S02]  /*4960*/  ISETP.GE.U32.AND P3, PT, R17, UR12, PT ;  /* 0x0000000c11007c0c */ /* 0x000fc4000bf66070 */
[----:B------:R-:W-:Y:S02]  /*4970*/  SHF.R.S32.HI R32, RZ, 0x1f, R31 ;  /* 0x0000001fff207819 */ /* 0x000fe4000001141f */
[----:B------:R-:W-:Y:S01]  /*4980*/  SHF.R.S32.HI R30, RZ, 0x1f, R17 ;  /* 0x0000001fff1e7819 */ /* 0x000fe20000011411 */
[----:B------:R-:W4:Y:S01]  /*4990*/  LDS.64 R12, [UR5+0x50] ;  /* 0x00005005ff0c7984 */ /* 0x000f220008000a00 */
[----:B------:R-:W-:Y:S02]  /*49a0*/  ISETP.GE.AND.EX P0, PT, R18, UR13, PT, P0 ;  /* 0x0000000d12007c0c */ /* 0x000fe4000bf06300 */
[----:B------:R-:W-:Y:S02]  /*49b0*/  ISETP.GE.AND.EX P1, PT, R32, UR13, PT, P1 ;  /* 0x0000000d20007c0c */ /* 0x000fe4000bf26310 */
[----:B------:R-:W-:Y:S01]  /*49c0*/  ISETP.GE.AND.EX P3, PT, R30, UR13, PT, P3 ;  /* 0x0000000d1e007c0c */ /* 0x000fe2000bf66330 */
[----:B----4-:R-:W-:Y:S01]  /*49d0*/  FMUL.FTZ R28, R12, UR6 ;  /* 0x000000060c1c7c20 */ /* 0x010fe20008410000 */
[----:B------:R-:W-:Y:S01]  /*49e0*/  FMUL.FTZ R29, R13, UR6 ;  /* 0x000000060d1d7c20 */ /* 0x000fe20008410000 */
[----:B------:R-:W-:-:S02]  /*49f0*/  HADD2.F32 R13, -RZ, R37.H0_H0 ;  /* 0x20000025ff0d7230 */ /* 0x000fc40000004100 */
[----:B------:R-:W-:Y:S01]  /*4a00*/  HADD2.F32 R12, -RZ, R37.H1_H1 ;  /* 0x30000025ff0c7230 */ /* 0x000fe20000004100 */
        /* <DEDUP_REMOVED lines=14> */
[----:B-1----:R-:W-:Y:S01]  /*4af0*/  FMUL.FTZ R12, R12, R55 ;  /* 0x000000370c0c7220 */ /* 0x002fe20000410000 */
[----:B------:R-:W-:Y:S02]  /*4b00*/  FADD.FTZ R55, -R55, 1 ;  /* 0x3f80000037377421 */ /* 0x000fe40000010100 */
[----:B------:R-:W-:Y:S02]  /*4b10*/  FMUL.FTZ R13, R13, R60 ;  /* 0x0000003c0d0d7220 */ /* 0x000fe40000410000 */
[----:B------:R-:W-:-:S04]  /*4b20*/  FFMA.FTZ R37, R48, R55, 1 ;  /* 0x3f80000030257423 */ /* 0x000fc80000010037 */
[----:B------:R-:W-:-:S07]  /*4b30*/  FMUL.FTZ R12, R12, R37 ;  /* 0x000000250c0c7220 */ /* 0x000fce0000410000 */
.L_x_922:
[C-C-:B------:R-:W-:Y:S01]  /*4b40*/  FFMA.FTZ R19, R28.reuse, R19, R29.reuse ;  /* 0x000000131c137223 */ /* 0x140fe2000001001d */
[----:B------:R-:W-:Y:S01]  /*4b50*/  FFMA.FTZ R48, R28, R46, R29 ;  /* 0x0000002e1c307223 */ /* 0x000fe2000001001d */
[----:B------:R-:W-:Y:S01]  /*4b60*/  BSSY.RECONVERGENT B0, `(.L_x_923) ;  /* 0x0000013000007945 */ /* 0x000fe20003800200 */
[----:B------:R-:W-:Y:S01]  /*4b70*/  FMUL.FTZ R37, R44, R53 ;  /* 0x000000352c257220 */ /* 0x000fe20000410000 */
[----:B------:R-:W-:Y:S01]  /*4b80*/  FFMA.FTZ R46, R50, R13, -R19 ;  /* 0x0000000d322e7223 */ /* 0x000fe20000010813 */
        /* <DEDUP_REMOVED lines=16> */
.L_x_924:
[----:B------:R-:W-:Y:S05]  /*4c90*/  BSYNC.RECONVERGENT B0 ;  /* 0x0000000000007941 */ /* 0x000fea0003800200 */
.L_x_923:
[--C-:B0-----:R-:W-:Y:S02]  /*4ca0*/  HADD2.F32 R13, -RZ, R35.reuse.H0_H0 ;  /* 0x20000023ff0d7230 */ /* 0x101fe40000004100 */
[----:B------:R-:W-:Y:S01]  /*4cb0*/  FFMA.FTZ R19, R28, R37, R29 ;  /* 0x000000251c137223 */ /* 0x000fe2000001001d */
        /* <DEDUP_REMOVED lines=21> */
.L_x_925:
        /* <DEDUP_REMOVED lines=18> */
[----:B------:R-:W-:Y:S02]  /*4f30*/  F2FP.F16.F32.PACK_AB R31, R31, R32 ;  /* 0x000000201f1f723e */ /* 0x000fe400000000ff */
[----:B------:R-:W-:-:S05]  /*4f40*/  LEA.HI.X R19, R12, UR15, R19, 0x1, P0 ;  /* 0x0000000f0c137c11 */ /* 0x000fca00080f0c13 */
[----:B------:R0:W-:Y:S02]  /*4f50*/  STG.E desc[UR8][R18.64], R31 ;  /* 0x0000001f12007986 */ /* 0x0001e4000c101908 */
.L_x_927:
[----:B------:R-:W-:Y:S05]  /*4f60*/  BSYNC.RECONVERGENT B0 ;  /* 0x0000000000007941 */ /* 0x000fea0003800200 */
.L_x_926:
        /* <DEDUP_REMOVED lines=23> */
.L_x_928:
        /* <DEDUP_REMOVED lines=18> */
.L_x_930:
[----:B------:R-:W-:Y:S05]  /*5200*/  BSYNC.RECONVERGENT B0 ;  /* 0x0000000000007941 */ /* 0x000fea0003800200 */
.L_x_929:
[--C-:B------:R-:W-:Y:S02]  /*5210*/  HADD2.F32 R13, -RZ, R49.reuse.H0_H0 ;  /* 0x20000031ff0d7230 */ /* 0x100fe40000004100 */
[-C--:B------:R-:W-:Y:S01]  /*5220*/  FMUL.FTZ R35, R27, R53.reuse ;  /* 0x000000351b237220 */ /* 0x080fe20000410000 */
[----:B------:R-:W-:Y:S02]  /*5230*/  HADD2.F32 R12, -RZ, R49.H1_H1 ;  /* 0x30000031ff0c7230 */ /* 0x000fe40000004100 */
[----:B------:R-:W-:Y:S01]  /*5240*/  FMUL.FTZ R34, R26, R53 ;  /* 0x000000351a227220 */ /* 0x000fe20000410000 */
        /* <DEDUP_REMOVED lines=19> */
.L_x_931:
[----:B------:R-:W-:Y:S04]  /*5380*/  BSSY.RECONVERGENT B0, `(.L_x_932) ;  /* 0x0000014000007945 */ /* 0x000fe80003800200 */
[----:B------:R-:W-:Y:S05]  /*5390*/  @P5 BRA `(.L_x_933) ;  /* 0x0000000000485947 */ /* 0x000fea0003800000 */
[----:B------:R-:W1:Y:S01]  /*53a0*/  LDCU.64 UR6, c[0x0][0x3f8] ;  /* 0x00007f00ff0677ac */ /* 0x000e620008000a00 */
[C-C-:B0-----:R-:W-:Y:S01]  /*53b0*/  FFMA.FTZ R17, R28.reuse, R35, R29.reuse ;  /* 0x000000231c117223 */ /* 0x141fe2000001001d */
[----:B------:R-:W-:Y:S01]  /*53c0*/  FFMA.FTZ R26, R28, R34, R29 ;  /* 0x000000221c1a7223 */ /* 0x000fe2000001001d */
[----:B------:R-:W0:Y:S02]  /*53d0*/  LDCU.64 UR14, c[0x0][0x380] ;  /* 0x00007000ff0e77ac */ /* 0x000e240008000a00 */
[----:B------:R-:W-:Y:S01]  /*53e0*/  FFMA.FTZ R18, R50, R13, -R17 ;  /* 0x0000000d32127223 */ /* 0x000fe20000010811 */
[----:B------:R-:W-:Y:S01]  /*53f0*/  FFMA.FTZ R30, R11, R12, -R26 ;  /* 0x0000000c0b1e7223 */ /* 0x000fe2000001081a */
[----:B------:R-:W-:Y:S02]  /*5400*/  MOV R12, R56 ;  /* 0x00000038000c7202 */ /* 0x000fe40000000f00 */
[----:B------:R-:W-:Y:S01]  /*5410*/  MOV R13, R59 ;  /* 0x0000003b000d7202 */ /* 0x000fe20000000f00 */
[-C--:B------:R-:W-:Y:S01]  /*5420*/  FMUL.FTZ R26, R18, R53.reuse ;  /* 0x00000035121a7220 */ /* 0x080fe20000410000 */
[----:B------:R-:W-:-:S05]  /*5430*/  FMUL.FTZ R17, R30, R53 ;  /* 0x000000351e117220 */ /* 0x000fca0000410000 */
[----:B------:R-:W-:Y:S01]  /*5440*/  F2FP.F16.F32.PACK_AB R17, R17, R26 ;  /* 0x0000001a1111723e */ /* 0x000fe200000000ff */
[----:B-1----:R-:W-:Y:S02]  /*5450*/  IMAD R32, R6, UR6, RZ ;  /* 0x0000000606207c24 */ /* 0x002fe4000f8e02ff */
[----:B------:R-:W-:-:S04]  /*5460*/  IMAD.WIDE.U32 R12, R43, UR6, R12 ;  /* 0x000000062b0c7c25 */ /* 0x000fc8000f8e000c */
[----:B------:R-:W-:Y:S01]  /*5470*/  IMAD R19, R43, UR7, R32 ;  /* 0x000000072b137c24 */ /* 0x000fe2000f8e0220 */
[----:B0-----:R-:W-:-:S04]  /*5480*/  LEA R18, P0, R12, UR14, 0x1 ;  /* 0x0000000e0c127c11 */ /* 0x001fc8000f8008ff */
[----:B------:R-:W-:-:S04]  /*5490*/  IADD3 R19, PT, PT, R13, R19, RZ ;  /* 0x000000130d137210 */ /* 0x000fc80007ffe0ff */
[----:B------:R-:W-:-:S05]  /*54a0*/  LEA.HI.X R19, R12, UR15, R19, 0x1, P0 ;  /* 0x0000000f0c137c11 */ /* 0x000fca00080f0c13 */
[----:B------:R1:W-:Y:S02]  /*54b0*/  STG.E desc[UR8][R18.64], R17 ;  /* 0x0000001112007986 */ /* 0x0003e4000c101908 */
.L_x_933:
[----:B------:R-:W-:Y:S05]  /*54c0*/  BSYNC.RECONVERGENT B0 ;  /* 0x0000000000007941 */ /* 0x000fea0003800200 */
.L_x_932:
[----:B------:R-:W-:Y:S01]  /*54d0*/  UISETP.NE.AND UP0, UPT, UR11, URZ, UPT ;  /* 0x000000ff0b00728c */ /* 0x000fe2000bf05270 */
[----:B------:R-:W-:Y:S01]  /*54e0*/  ISETP.GE.U32.AND P1, PT, R41, UR12, PT ;  /* 0x0000000c29007c0c */ /* 0x000fe2000bf26070 */
[-C--:B------:R-:W-:Y:S01]  /*54f0*/  FMUL.FTZ R33, R25, R53.reuse ;  /* 0x0000003519217220 */ /* 0x080fe20000410000 */
[----:B------:R-:W-:Y:S01]  /*5500*/  IADD3 R27, PT, PT, R16, 0x80, RZ ;  /* 0x00000080101b7810 */ /* 0x000fe20007ffe0ff */
[-C--:B------:R-:W-:Y:S01]  /*5510*/  FMUL.FTZ R30, R24, R53.reuse ;  /* 0x00000035181e7220 */ /* 0x080fe20000410000 */
[----:B------:R-:W-:Y:S01]  /*5520*/  ISETP.GE.U32.AND P0, PT, R42, UR12, PT ;  /* 0x0000000c2a007c0c */ /* 0x000fe2000bf06070 */
[-C--:B------:R-:W-:Y:S01]  /*5530*/  FMUL.FTZ R23, R23, R53.reuse ;  /* 0x0000003517177220 */ /* 0x080fe20000410000 */
[-C--:B------:R-:W-:Y:S01]  /*5540*/  FMUL.FTZ R22, R22, R53.reuse ;  /* 0x0000003516167220 */ /* 0x080fe20000410000 */
[-C--:B------:R-:W-:Y:S01]  /*5550*/  FMUL.FTZ R21, R21, R53.reuse ;  /* 0x0000003515157220 */ /* 0x080fe20000410000 */
[-C--:B------:R-:W-:Y:S01]  /*5560*/  FMUL.FTZ R20, R20, R53.reuse ;  /* 0x0000003514147220 */ /* 0x080fe20000410000 */
[----:B------:R-:W-:Y:S01]  /*5570*/  ISETP.GE.AND.EX P3, PT, R8, UR13, PT, P1 ;  /* 0x0000000d08007c0c */ /* 0x000fe2000bf66310 */
[-C--:B01----:R-:W-:Y:S01]  /*5580*/  FMUL.FTZ R17, R14, R53.reuse ;  /* 0x000000350e117220 */ /* 0x083fe20000410000 */
[----:B------:R-:W-:Y:S01]  /*5590*/  IADD3 R16, PT, PT, R16, 0xe0, RZ ;  /* 0x000000e010107810 */ /* 0x000fe20007ffe0ff */
[----:B------:R-:W-:Y:S01]  /*55a0*/  FMUL.FTZ R10, R10, R53 ;  /* 0x000000350a0a7220 */ /* 0x000fe20000410000 */
[----:B------:R-:W-:Y:S01]  /*55b0*/  ISETP.GE.U32.AND P1, PT, R27, UR12, PT ;  /* 0x0000000c1b007c0c */ /* 0x000fe2000bf26070 */
[C---:B------:R-:W-:Y:S01]  /*55c0*/  FFMA.FTZ R13, R28.reuse, R33, R29 ;  /* 0x000000211c0d7223 */ /* 0x040fe2000001001d */
[----:B------:R-:W-:Y:S01]  /*55d0*/  SHF.R.S32.HI R12, RZ, 0x1f, R27 ;  /* 0x0000001fff0c7819 */ /* 0x000fe2000001141b */
[C-C-:B------:R-:W-:Y:S01]  /*55e0*/  FFMA.FTZ R14, R28.reuse, R30, R29.reuse ;  /* 0x0000001e1c0e7223 */ /* 0x140fe2000001001d */
[----:B------:R-:W-:Y:S01]  /*55f0*/  ISETP.GE.AND.EX P2, PT, R7, UR13, PT, P0 ;  /* 0x0000000d07007c0c */ /* 0x000fe2000bf46300 */
        /* <DEDUP_REMOVED lines=29> */
.L_x_934:
        /* <DEDUP_REMOVED lines=10> */
[----:B------:R-:W-:-:S04]  /*5870*/  IMAD.WIDE.U32 R12, R27, UR6, R12 ;  /* 0x000000061b0c7c25 */ /* 0x000fc8000f8e000c */
[-C--:B------:R-:W-:Y:S01]  /*5880*/  FMUL.FTZ R27, R26, R53.reuse ;  /* 0x000000351a1b7220 */ /* 0x080fe20000410000 */
[----:B------:R-:W-:Y:S01]  /*5890*/  FMUL.FTZ R26, R14, R53 ;  /* 0x000000350e1a7220 */ /* 0x000fe20000410000 */
[----:B-1----:R-:W-:Y:S02]  /*58a0*/  LEA R14, P1, R12, UR14, 0x1 ;  /* 0x0000000e0c0e7c11 */ /* 0x002fe4000f8208ff */
[----:B------:R-:W-:Y:S02]  /*58b0*/  IADD3 R15, PT, PT, R13, R15, RZ ;  /* 0x0000000f0d0f7210 */ /* 0x000fe40007ffe0ff */
[----:B------:R-:W-:Y:S02]  /*58c0*/  F2FP.F16.F32.PACK_AB R13, R26, R27 ;  /* 0x0000001b1a0d723e */ /* 0x000fe400000000ff */
[----:B------:R-:W-:-:S05]  /*58d0*/  LEA.HI.X R15, R12, UR15, R15, 0x1, P1 ;  /* 0x0000000f0c0f7c11 */ /* 0x000fca00088f0c0f */
[----:B------:R0:W-:Y:S02]  /*58e0*/  STG.E desc[UR8][R14.64], R13 ;  /* 0x0000000d0e007986 */ /* 0x0001e4000c101908 */
.L_x_936:
[----:B------:R-:W-:Y:S05]  /*58f0*/  BSYNC.RECONVERGENT B0 ;  /* 0x0000000000007941 */ /* 0x000fea0003800200 */
.L_x_935:
        /* <DEDUP_REMOVED lines=21> */
.L_x_937:
        /* <DEDUP_REMOVED lines=18> */
.L_x_939:
[----:B------:R-:W-:Y:S05]  /*5b70*/  BSYNC.RECONVERGENT B0 ;  /* 0x0000000000007941 */ /* 0x000fea0003800200 */
.L_x_938:
        /* <DEDUP_REMOVED lines=21> */
.L_x_940:
        /* <DEDUP_REMOVED lines=18> */
.L_x_942:
[----:B------:R-:W-:Y:S05]  /*5df0*/  BSYNC.RECONVERGENT B0 ;  /* 0x0000000000007941 */ /* 0x000fea0003800200 */
.L_x_941:
[--C-:B0-----:R-:W-:Y:S01]  /*5e00*/  HADD2.F32 R9, -RZ, R47.reuse.H0_H0 ;  /* 0x2000002fff097230 */ /* 0x101fe20000004100 */
[----:B------:R-:W-:Y:S01]  /*5e10*/  SHF.R.S32.HI R22, RZ, 0x1f, R16 ;  /* 0x0000001fff167819 */ /* 0x000fe20000011410 */
        /* <DEDUP_REMOVED lines=20> */
.L_x_943:
        /* <DEDUP_REMOVED lines=18> */
.L_x_945:
[----:B------:R-:W-:Y:S05]  /*6080*/  BSYNC.RECONVERGENT B0 ;  /* 0x0000000000007941 */ /* 0x000fea0003800200 */
.L_x_944:
[----:B------:R-:W-:Y:S02]  /*6090*/  IADD3 R39, PT, PT, R4, R39, RZ ;  /* 0x0000002704277210 */ /* 0x000fe40007ffe0ff */
[----:B------:R-:W-:Y:S02]  /*60a0*/  IADD3 R40, PT, PT, R40, 0x1, RZ ;  /* 0x0000000128287810 */ /* 0x000fe40007ffe0ff */
[----:B------:R-:W-:-:S13]  /*60b0*/  ISETP.GE.AND P0, PT, R39, UR4, PT ;  /* 0x0000000427007c0c */ /* 0x000fda000bf06270 */
[----:B------:R-:W-:Y:S05]  /*60c0*/  @!P0 BRA `(.L_x_946) ;  /* 0xffffffa000308947 */ /* 0x000fea000383ffff */
.L_x_903:
[----:B------:R-:W1:Y:S01]  /*60d0*/  LDC R6, c[0x0][0x370] ;  /* 0x0000dc00ff067b82 */ /* 0x000e620000000800 */
[----:B------:R-:W-:Y:S01]  /*60e0*/  ISETP.NE.AND P2, PT, R2, RZ, PT ;  /* 0x000000ff0200720c */ /* 0x000fe20003f45270 */
[----:B------:R-:W-:Y:S06]  /*60f0*/  BSSY.RECONVERGENT B0, `(.L_x_947) ;  /* 0x0000011000007945 */ /* 0x000fec0003800200 */
[----:B------:R-:W2:Y:S08]  /*6100*/  LDC R7, c[0x0][0x374] ;  /* 0x0000dd00ff077b82 */ /* 0x000eb00000000800 */
[----:B------:R-:W3:Y:S01]  /*6110*/  LDC.64 R4, c[0x0][0x3c8] ;  /* 0x0000f200ff047b82 */ /* 0x000ee20000000a00 */
[----:B-1----:R-:W-:-:S02]  /*6120*/  ISETP.NE.AND P1, PT, R6, 0x1, PT ;  /* 0x000000010600780c */ /* 0x002fc40003f25270 */
[----:B------:R-:W-:Y:S02]  /*6130*/  IADD3 R8, PT, PT, R6, -0x1, RZ ;  /* 0xffffffff06087810 */ /* 0x000fe40007ffe0ff */
        /* <DEDUP_REMOVED lines=12> */
.L_x_948:
[----:B------:R-:W-:Y:S05]  /*6200*/  BSYNC.RECONVERGENT B0 ;  /* 0x0000000000007941 */ /* 0x000fea0003800200 */
.L_x_947:
[----:B------:R-:W-:Y:S05]  /*6210*/  @P0 EXIT ;  /* 0x000000000000094d */ /* 0x000fea0003800000 */
[----:B------:R-:W-:Y:S05]  /*6220*/  @P2 BRA `(.L_x_949) ;  /* 0x0000000000202947 */ /* 0x000fea0003800000 */
[----:B------:R-:W-:-:S05]  /*6230*/  IMAD R0, R6, R7, RZ ;  /* 0x0000000706007224 */ /* 0x000fca00078e02ff */
[----:B------:R-:W-:-:S13]  /*6240*/  ISETP.NE.AND P0, PT, R0, -0x1, PT ;  /* 0xffffffff0000780c */ /* 0x000fda0003f05270 */
[----:B------:R-:W-:Y:S05]  /*6250*/  @!P0 BRA `(.L_x_949) ;  /* 0x0000000000148947 */ /* 0x000fea0003800000 */
.L_x_950:
[----:B-1----:R-:W2:Y:S04]  /*6260*/  LDG.E.STRONG.GPU R3, desc[UR8][R4.64] ;  /* 0x0000000804037981 */ /* 0x002ea8000c1ef900 */
[----:B--2---:R-:W-:Y:S01]  /*6270*/  CCTL.IVALL ;  /* 0x00000000ff00798f */ /* 0x004fe20002000000 */
[----:B------:R-:W-:Y:S05]  /*6280*/  YIELD ;  /* 0x0000000000007946 */ /* 0x000fea0003800000 */
[----:B------:R-:W-:-:S13]  /*6290*/  ISETP.NE.AND P0, PT, R3, R0, PT ;  /* 0x000000000300720c */ /* 0x000fda0003f05270 */
[----:B------:R-:W-:Y:S05]  /*62a0*/  @P0 BRA `(.L_x_950) ;  /* 0xfffffffc00ec0947 */ /* 0x000fea000383ffff */
.L_x_949:
        /* <DEDUP_REMOVED lines=14> */
[----:B0-----:R-:W-:Y:S02]  /*6390*/  IADD3.X R9, PT, PT, RZ, R7, RZ, P1, !PT ;  /* 0x00000007ff097210 */ /* 0x001fe40000ffe4ff */
        /* <DEDUP_REMOVED lines=45> */
.L_x_953:
        /* <DEDUP_REMOVED lines=31> */
.L_x_952:
[----:B------:R-:W-:Y:S05]  /*6860*/  BSYNC.RECONVERGENT B0 ;  /* 0x0000000000007941 */ /* 0x000fea0003800200 */
.L_x_951:
        /* <DEDUP_REMOVED lines=10> */
.L_x_954:
        /* <DEDUP_REMOVED lines=87> */
.L_x_955:
        /* <DEDUP_REMOVED lines=16> */
.L_x_3425:


//--------------------- .text._Z35group_norm_nhwc_bwd_one_pass_kernelI11Fp16IOBf16WLi512ELi16ELi256EEv26Group_norm_nhwc_bwd_params --------------------------
	.section	.text._Z35group_norm_nhwc_bwd_one_pass_kernelI11Fp16IOBf16WLi512ELi16ELi256EEv26Group_norm_nhwc_bwd_params,"ax",@progbits
	.align	128
        .global         _Z35group_norm_nhwc_bwd_one_pass_kernelI11Fp16IOBf16WLi512ELi16ELi256EEv26Group_norm_nhwc_bwd_params
        .type           _Z35group_norm_nhwc_bwd_one_pass_kernelI11Fp16IOBf16WLi512ELi16ELi256EEv26Group_norm_nhwc_bwd_params,@function
        .size           _Z35group_norm_nhwc_bwd_one_pass_kernelI11Fp16IOBf16WLi512ELi16ELi256EEv26Group_norm_nhwc_bwd_params,(.L_x_3426 - _Z35group_norm_nhwc_bwd_one_pass_kernelI11Fp16IOBf16WLi512ELi16ELi256EEv26Group_norm_nhwc_bwd_params)
        .other          _Z35group_norm_nhwc_bwd_one_pass_kernelI11Fp16IOBf16WLi512ELi16ELi256EEv26Group_norm_nhwc_bwd_params,@"STO_CUDA_ENTRY STV_DEFAULT"
_Z35group_norm_nhwc_bwd_one_pass_kernelI11Fp16IOBf16WLi512ELi16ELi256EEv26Group_norm_nhwc_bwd_params:
.text._Z35group_norm_nhwc_bwd_one_pass_kernelI11Fp16IOBf16WLi512ELi16ELi256EEv26Group_norm_nhwc_bwd_params:
        /* <DEDUP_REMOVED lines=12> */
[--C-:B------:R-:W-:Y:S01]  /*00c0*/  SHF.R.U32.HI R93, RZ, 0x3, R2.reuse ;  /* 0x00000003ff5d7819 */ /* 0x100fe20000011602 */
[----:B------:R-:W-:Y:S01]  /*00d0*/  UMOV UR5, 0x400 ;  /* 0x0000040000057882 */ /* 0x000fe20000000000 */
[----:B------:R-:W-:Y:S01]  /*00e0*/  SHF.L.U32 R94, R2, 0x1, RZ ;  /* 0x00000001025e7819 */ /* 0x000fe200000006ff */
[----:B------:R-:W-:Y:S01]  /*00f0*/  UIADD3 UR6, UPT, UPT, UR5, 0x60, URZ ;  /* 0x0000006005067890 */ /* 0x000fe2000fffe0ff */
[----:B------:R-:W-:Y:S01]  /*0100*/  SHF.R.U32.HI R91, RZ, 0x2, R2 ;  /* 0x00000002ff5b7819 */ /* 0x000fe20000011602 */
[----:B------:R-:W-:Y:S01]  /*0110*/  HFMA2 R32, -RZ, RZ, 0, 0 ;  /* 0x00000000ff207431 */ /* 0x000fe200000001ff */
[----:B------:R-:W2:Y:S01]  /*0120*/  S2UR UR7, SR_CgaCtaId ;  /* 0x00000000000779c3 */ /* 0x000ea20000008800 */
[----:B------:R-:W-:Y:S01]  /*0130*/  MOV R30, R0 ;  /* 0x00000000001e7202 */ /* 0x000fe20000000f00 */
[----:B------:R-:W3:Y:S01]  /*0140*/  LDCU.U8 UR11, c[0x0][0x414] ;  /* 0x00008280ff0b77ac */ /* 0x000ee20008000000 */
[----:B------:R-:W-:-:S02]  /*0150*/  LOP3.LUT R94, R94, 0xe, RZ, 0xc0, !PT ;  /* 0x0000000e5e5e7812 */ /* 0x000fc400078ec0ff */
[----:B------:R-:W-:-:S03]  /*0160*/  LOP3.LUT R91, R91, 0xf8, RZ, 0xc0, !PT ;  /* 0x000000f85b5b7812 */ /* 0x000fc600078ec0ff */
[----:B------:R-:W4:Y:S08]  /*0170*/  LDC R3, c[0x0][0x374] ;  /* 0x0000dd00ff037b82 */ /* 0x000f300000000800 */
[----:B------:R-:W5:Y:S01]  /*0180*/  LDC R4, c[0x0][0x370] ;  /* 0x0000dc00ff047b82 */ /* 0x000f620000000800 */
[----:B0-----:R-:W-:-:S05]  /*0190*/  IMAD R93, R6, UR10, R93 ;  /* 0x0000000a065d7c24 */ /* 0x001fca000f8e025d */
[C---:B------:R-:W-:Y:S01]  /*01a0*/  IADD3 R89, PT, PT, R93.reuse, 0x20, RZ ;  /* 0x000000205d597810 */ /* 0x040fe20007ffe0ff */
[----:B--2---:R-:W-:Y:S01]  /*01b0*/  ULEA UR6, UR7, UR6, 0x18 ;  /* 0x0000000607067291 */ /* 0x004fe2000f8ec0ff */
[C---:B------:R-:W-:Y:S01]  /*01c0*/  IADD3 R88, PT, PT, R93.reuse, 0x40, RZ ;  /* 0x000000405d587810 */ /* 0x040fe20007ffe0ff */
[----:B------:R-:W-:Y:S01]  /*01d0*/  ULEA UR5, UR7, UR5, 0x18 ;  /* 0x0000000507057291 */ /* 0x000fe2000f8ec0ff */
[C---:B------:R-:W-:Y:S02]  /*01e0*/  IADD3 R87, PT, PT, R93.reuse, 0x60, RZ ;  /* 0x000000605d577810 */ /* 0x040fe40007ffe0ff */
[C---:B------:R-:W-:Y:S02]  /*01f0*/  IADD3 R86, PT, PT, R93.reuse, 0x80, RZ ;  /* 0x000000805d567810 */ /* 0x040fe40007ffe0ff */
[----:B------:R-:W-:Y:S01]  /*0200*/  IADD3 R85, PT, PT, R93, 0xa0, RZ ;  /* 0x000000a05d557810 */ /* 0x000fe20007ffe0ff */
[----:B----4-:R-:W-:Y:S01]  /*0210*/  IMAD R74, R3, 0x5, R0 ;  /* 0x00000005034a7824 */ /* 0x010fe200078e0200 */
[----:B------:R-:W-:-:S02]  /*0220*/  IADD3 R84, PT, PT, R93, 0xc0, RZ ;  /* 0x000000c05d547810 */ /* 0x000fc40007ffe0ff */
[C---:B------:R-:W-:Y:S02]  /*0230*/  IADD3 R83, PT, PT, R93.reuse, 0xe0, RZ ;  /* 0x000000e05d537810 */ /* 0x040fe40007ffe0ff */
[C---:B------:R-:W-:Y:S02]  /*0240*/  IADD3 R82, PT, PT, R93.reuse, 0x100, RZ ;  /* 0x000001005d527810 */ /* 0x040fe40007ffe0ff */
[C---:B------:R-:W-:Y:S02]  /*0250*/  IADD3 R81, PT, PT, R93.reuse, 0x120, RZ ;  /* 0x000001205d517810 */ /* 0x040fe40007ffe0ff */
[C---:B------:R-:W-:Y:S02]  /*0260*/  IADD3 R80, PT, PT, R93.reuse, 0x140, RZ ;  /* 0x000001405d507810 */ /* 0x040fe40007ffe0ff */
[C---:B------:R-:W-:Y:S02]  /*0270*/  IADD3 R79, PT, PT, R93.reuse, 0x160, RZ ;  /* 0x000001605d4f7810 */ /* 0x040fe40007ffe0ff */
[----:B------:R-:W-:-:S02]  /*0280*/  IADD3 R78, PT, PT, R93, 0x180, RZ ;  /* 0x000001805d4e7810 */ /* 0x000fc40007ffe0ff */
[C---:B------:R-:W-:Y:S02]  /*0290*/  IADD3 R77, PT, PT, R93.reuse, 0x1a0, RZ ;  /* 0x000001a05d4d7810 */ /* 0x040fe40007ffe0ff */
[C---:B------:R-:W-:Y:S02]  /*02a0*/  IADD3 R76, PT, PT, R93.reuse, 0x1c0, RZ ;  /* 0x000001c05d4c7810 */ /* 0x040fe40007ffe0ff */
[----:B------:R-:W-:Y:S02]  /*02b0*/  IADD3 R75, PT, PT, R93, 0x1e0, RZ ;  /* 0x000001e05d4b7810 */ /* 0x000fe40007ffe0ff */
[CC--:B------:R-:W-:Y:S02]  /*02c0*/  LEA R36, R3.reuse, R0.reuse, 0x2 ;  /* 0x0000000003247211 */ /* 0x0c0fe400078e10ff */
[----:B------:R-:W-:Y:S02]  /*02d0*/  LEA R34, R3, R0, 0x1 ;  /* 0x0000000003227211 */ /* 0x000fe400078e08ff */
[----:B-----5:R-:W-:-:S02]  /*02e0*/  LOP3.LUT R90, R4, 0x7, RZ, 0xc0, !PT ;  /* 0x00000007045a7812 */ /* 0x020fc400078ec0ff */
[----:B------:R-:W-:Y:S02]  /*02f0*/  SHF.R.S32.HI R7, RZ, 0x1f, R93 ;  /* 0x0000001fff077819 */ /* 0x000fe4000001145d */
[----:B------:R-:W-:Y:S02]  /*0300*/  LEA R92, R2, UR6, 0x4 ;  /* 0x00000006025c7c11 */ /* 0x000fe4000f8e20ff */
        /* <DEDUP_REMOVED lines=14> */
[----:B-1-3--:R-:W-:-:S07]  /*03f0*/  SHF.R.S32.HI R37, RZ, 0x1f, R75 ;  /* 0x0000001fff257819 */ /* 0x00afce000001144b */
.L_x_1023:
[----:B01----:R-:W0:Y:S01]  /*0400*/  LDC R45, c[0x0][0x410] ;  /* 0x00010400ff2d7b82 */ /* 0x003e220000000800 */
[----:B------:R-:W-:Y:S01]  /*0410*/  IABS R10, R30 ;  /* 0x0000001e000a7213 */ /* 0x000fe20000000000 */
[----:B------:R-:W1:Y:S01]  /*0420*/  LDCU.128 UR12, c[0x0][0x400] ;  /* 0x00008000ff0c77ac */ /* 0x000e620008000c00 */
[----:B------:R-:W-:Y:S02]  /*0430*/  ISETP.GE.AND P0, PT, R30, RZ, PT ;  /* 0x000000ff1e00720c */ /* 0x000fe40003f06270 */
[----:B------:R-:W-:Y:S02]  /*0440*/  MOV R28, RZ ;  /* 0x000000ff001c7202 */ /* 0x000fe40000000f00 */
[----:B-1----:R-:W-:Y:S02]  /*0450*/  ISETP.GE.U32.AND P2, PT, R93, UR12, PT ;  /* 0x0000000c5d007c0c */ /* 0x002fe4000bf46070 */
[----:B0-----:R-:W-:Y:S02]  /*0460*/  IABS R41, R45 ;  /* 0x0000002d00297213 */ /* 0x001fe40000000000 */
[----:B------:R-:W-:-:S02]  /*0470*/  ISETP.GE.AND.EX P2, PT, R7, UR13, PT, P2 ;  /* 0x0000000d07007c0c */ /* 0x000fc4000bf46320 */
[----:B------:R-:W0:Y:S08]  /*0480*/  I2F.RP R6, R41 ;  /* 0x0000002900067306 */ /* 0x000e300000209400 */
[----:B0-----:R-:W0:Y:S02]  /*0490*/  MUFU.RCP R6, R6 ;  /* 0x0000000600067308 */ /* 0x001e240000001000 */
[----:B0-----:R-:W-:-:S06]  /*04a0*/  IADD3 R38, PT, PT, R6, 0xffffffe, RZ ;  /* 0x0ffffffe06267810 */ /* 0x001fcc0007ffe0ff */
[----:B------:R0:W1:Y:S02]  /*04b0*/  F2I.FTZ.U32.TRUNC.NTZ R39, R38 ;  /* 0x0000002600277305 */ /* 0x000064000021f000 */
[----:B0-----:R-:W-:Y:S02]  /*04c0*/  MOV R38, RZ ;  /* 0x000000ff00267202 */ /* 0x001fe40000000f00 */
[----:B-1----:R-:W-:-:S05]  /*04d0*/  IADD3 R8, PT, PT, RZ, -R39, RZ ;  /* 0x80000027ff087210 */ /* 0x002fca0007ffe0ff */
[----:B------:R-:W-:-:S04]  /*04e0*/  IMAD R43, R8, R41, RZ ;  /* 0x00000029082b7224 */ /* 0x000fc800078e02ff */
[----:B------:R-:W-:-:S06]  /*04f0*/  IMAD.HI.U32 R39, R39, R43, R38 ;  /* 0x0000002b27277227 */ /* 0x000fcc00078e0026 */
        /* <DEDUP_REMOVED lines=13> */
[----:B------:R-:W-:Y:S01]  /*05d0*/  ISETP.NE.AND P5, PT, R45, RZ, PT ;  /* 0x000000ff2d00720c */ /* 0x000fe20003fa5270 */
[----:B------:R-:W0:Y:S01]  /*05e0*/  @!P2 LDC.64 R38, c[0x0][0x3f8] ;  /* 0x0000fe00ff26ab82 */ /* 0x000e220000000a00 */
[----:B------:R-:W-:Y:S02]  /*05f0*/  LOP3.LUT R41, RZ, R45, RZ, 0x33, !PT ;  /* 0x0000002dff297212 */ /* 0x000fe400078e33ff */
[----:B------:R-:W-:Y:S02]  /*0600*/  @P1 IADD3 R8, PT, PT, R8, 0x1, RZ ;  /* 0x0000000108081810 */ /* 0x000fe40007ffe0ff */
[----:B------:R-:W-:Y:S02]  /*0610*/  @!P0 IADD3 R6, PT, PT, -R6, RZ, RZ ;  /* 0x000000ff06068210 */ /* 0x000fe40007ffe1ff */
[----:B------:R-:W-:Y:S01]  /*0620*/  @!P4 IADD3 R8, PT, PT, -R8, RZ, RZ ;  /* 0x000000ff0808c210 */ /* 0x000fe20007ffe1ff */
[----:B------:R-:W1:Y:S01]  /*0630*/  @!P2 LDC.64 R44, c[0x0][0x398] ;  /* 0x0000e600ff2cab82 */ /* 0x000e620000000a00 */
[----:B------:R-:W-:-:S02]  /*0640*/  ISETP.GE.AND.EX P3, PT, R9, UR13, PT, P3 ;  /* 0x0000000d09007c0c */ /* 0x000fc4000bf66330 */
[C---:B------:R-:W-:Y:S02]  /*0650*/  SEL R119, R41.reuse, R6, !P5 ;  /* 0x0000000629777207 */ /* 0x040fe40006800000 */
[----:B------:R-:W-:Y:S02]  /*0660*/  SEL R43, R41, R8, !P5 ;  /* 0x00000008292b7207 */ /* 0x000fe40006800000 */
[----:B------:R-:W-:Y:S01]  /*0670*/  SHF.L.U32 R53, R119, 0x4, RZ ;  /* 0x0000000477357819 */ /* 0x000fe200000006ff */
[----:B------:R-:W2:Y:S01]  /*0680*/  @!P2 LDC.64 R40, c[0x0][0x3a0] ;  /* 0x0000e800ff28ab82 */ /* 0x000ea20000000a00 */
[----:B------:R-:W-:Y:S02]  /*0690*/  SHF.R.S32.HI R6, RZ, 0x1f, R43 ;  /* 0x0000001fff067819 */ /* 0x000fe4000001142b */
[----:B------:R-:W-:Y:S02]  /*06a0*/  SHF.R.S32.HI R121, RZ, 0x1f, R53 ;  /* 0x0000001fff797819 */ /* 0x000fe40000011435 */
[----:B------:R-:W-:Y:S01]  /*06b0*/  LOP3.LUT R120, R53, R94, RZ, 0xfc, !PT ;  /* 0x0000005e35787212 */ /* 0x000fe200078efcff */
[----:B------:R-:W-:Y:S01]  /*06c0*/  IMAD R6, R6, UR14, RZ ;  /* 0x0000000e06067c24 */ /* 0x000fe2000f8e02ff */
[----:B------:R-:W-:Y:S01]  /*06d0*/  ISETP.GE.U32.AND P4, PT, R88, UR12, PT ;  /* 0x0000000c58007c0c */ /* 0x000fe2000bf86070 */
[----:B------:R-:W3:Y:S01]  /*06e0*/  @!P3 LDC.64 R46, c[0x0][0x3f8] ;  /* 0x0000fe00ff2ebb82 */ /* 0x000ee20000000a00 */
[----:B------:R-:W-:Y:S01]  /*06f0*/  ISETP.GE.U32.AND P1, PT, R87, UR12, PT ;  /* 0x0000000c57007c0c */ /* 0x000fe2000bf26070 */
[----:B------:R-:W-:Y:S01]  /*0700*/  IMAD.WIDE.U32 R120, R43, UR14, R120 ;  /* 0x0000000e2b787c25 */ /* 0x000fe2000f8e0078 */
[----:B------:R-:W-:-:S02]  /*0710*/  ISETP.GE.AND.EX P4, PT, R11, UR13, PT, P4 ;  /* 0x0000000d0b007c0c */ /* 0x000fc4000bf86340 */
[----:B------:R-:W-:Y:S01]  /*0720*/  ISETP.GE.AND.EX P1, PT, R13, UR13, PT, P1 ;  /* 0x0000000d0d007c0c */ /* 0x000fe2000bf26310 */
[----:B------:R-:W-:Y:S01]  /*0730*/  IMAD R43, R43, UR15, R6 ;  /* 0x0000000f2b2b7c24 */ /* 0x000fe2000f8e0206 */
[----:B------:R-:W-:Y:S01]  /*0740*/  @!P2 MOV R122, R120 ;  /* 0x00000078007aa202 */ /* 0x000fe20000000f00 */
[-C--:B0-----:R-:W-:Y:S01]  /*0750*/  @!P2 IMAD R6, R7, R38.reuse, RZ ;  /* 0x000000260706a224 */ /* 0x081fe200078e02ff */
[----:B------:R-:W0:Y:S02]  /*0760*/  @!P3 LDC.64 R50, c[0x0][0x3a0] ;  /* 0x0000e800ff32bb82 */ /* 0x000e240000000a00 */
[----:B------:R-:W-:Y:S01]  /*0770*/  IADD3 R123, PT, PT, R121, R43, RZ ;  /* 0x0000002b797b7210 */ /* 0x000fe20007ffe0ff */
[C---:B------:R-:W-:Y:S02]  /*0780*/  @!P2 IMAD R43, R93.reuse, R39, R6 ;  /* 0x000000275d2ba224 */ /* 0x040fe400078e0206 */
[----:B------:R-:W-:-:S03]  /*0790*/  @!P2 IMAD.WIDE.U32 R48, R93, R38, R122 ;  /* 0x000000265d30a225 */ /* 0x000fc600078e007a */
[----:B------:R-:W4:Y:S02]  /*07a0*/  @!P4 LDC.64 R38, c[0x0][0x3f8] ;  /* 0x0000fe00ff26cb82 */ /* 0x000f240000000a00 */
[----:B------:R-:W-:Y:S02]  /*07b0*/  @!P2 IADD3 R49, PT, PT, R49, R43, RZ ;  /* 0x0000002b3131a210 */ /* 0x000fe40007ffe0ff */
[C---:B------:R-:W-:Y:S01]  /*07c0*/  @!P2 SHF.L.U32 R55, R48.reuse, 0x1, RZ ;  /* 0x000000013037a819 */ /* 0x040fe200000006ff */
[----:B---3--:R-:W-:Y:S01]  /*07d0*/  @!P3 IMAD R8, R9, R46, RZ ;  /* 0x0000002e0908b224 */ /* 0x008fe200078e02ff */
[----:B------:R-:W-:Y:S02]  /*07e0*/  @!P2 SHF.L.U64.HI R6, R48, 0x1, R49 ;  /* 0x000000013006a819 */ /* 0x000fe40000010231 */
[----:B------:R-:W3:Y:S01]  /*07f0*/  @!P3 LDC.64 R42, c[0x0][0x398] ;  /* 0x0000e600ff2abb82 */ /* 0x000ee20000000a00 */
[----:B------:R-:W-:Y:S01]  /*0800*/  @!P3 MOV R48, R120 ;  /* 0x000000780030b202 */ /* 0x000fe20000000f00 */
[----:B------:R-:W-:Y:S01]  /*0810*/  @!P3 IMAD R59, R89, R47, R8 ;  /* 0x0000002f593bb224 */ /* 0x000fe200078e0208 */
[----:B------:R-:W-:-:S02]  /*0820*/  @!P3 MOV R49, R123 ;  /* 0x0000007b0031b202 */ /* 0x000fc40000000f00 */
[----:B--2---:R-:W-:Y:S01]  /*0830*/  @!P2 IADD3 R56, P0, PT, R55, R40, RZ ;  /* 0x000000283738a210 */ /* 0x004fe20007f1e0ff */
[----:B------:R-:W-:-:S03]  /*0840*/  @!P3 IMAD.WIDE.U32 R46, R89, R46, R48 ;  /* 0x0000002e592eb225 */ /* 0x000fc600078e0030 */
[----:B------:R-:W-:Y:S01]  /*0850*/  @!P2 IADD3.X R57, PT, PT, R6, R41, RZ, P0, !PT ;  /* 0x000000290639a210 */ /* 0x000fe200007fe4ff */
[----:B------:R-:W2:Y:S01]  /*0860*/  @!P4 LDC.64 R48, c[0x0][0x3a0] ;  /* 0x0000e800ff30cb82 */ /* 0x000ea20000000a00 */
[----:B-1----:R-:W-:Y:S02]  /*0870*/  @!P2 IADD3 R44, P0, PT, R55, R44, RZ ;  /* 0x0000002c372ca210 */ /* 0x002fe40007f1e0ff */
[----:B------:R-:W-:Y:S01]  /*0880*/  @!P3 IADD3 R41, PT, PT, R47, R59, RZ ;  /* 0x0000003b2f29b210 */ /* 0x000fe20007ffe0ff */
[----:B------:R1:W5:Y:S01]  /*0890*/  @!P2 LDG.E R28, desc[UR8][R56.64] ;  /* 0x00000008381ca981 */ /* 0x000362000c1e1900 */
[----:B------:R-:W-:Y:S01]  /*08a0*/  @!P3 SHF.L.U32 R55, R46, 0x1, RZ ;  /* 0x000000012e37b819 */ /* 0x000fe200000006ff */
[----:B----4-:R-:W-:Y:S01]  /*08b0*/  @!P4 IMAD R8, R11, R38, RZ ;  /* 0x000000260b08c224 */ /* 0x010fe200078e02ff */
[----:B------:R-:W-:Y:S02]  /*08c0*/  @!P2 IADD3.X R45, PT, PT, R6, R45, RZ, P0, !PT ;  /* 0x0000002d062da210 */ /* 0x000fe400007fe4ff */
[----:B------:R-:W-:Y:S01]  /*08d0*/  ISETP.GE.U32.AND P0, PT, R86, UR12, PT ;  /* 0x0000000c56007c0c */ /* 0x000fe2000bf06070 */
[----:B------:R-:W-:Y:S01]  /*08e0*/  @!P4 IMAD R39, R88, R39, R8 ;  /* 0x000000275827c224 */ /* 0x000fe200078e0208 */
[----:B------:R-:W-:-:S02]  /*08f0*/  @!P3 SHF.L.U64.HI R6, R46, 0x1, R41 ;  /* 0x000000012e06b819 */ /* 0x000fc40000010229 */
[C---:B0-----:R-:W-:Y:S01]  /*0900*/  @!P3 IADD3 R54, P5, PT, R55.reuse, R50, RZ ;  /* 0x000000323736b210 */ /* 0x041fe20007fbe0ff */
[----:B------:R-:W0:Y:S01]  /*0910*/  @!P1 LDC.64 R40, c[0x0][0x3f8] ;  /* 0x0000fe00ff289b82 */ /* 0x000e220000000a00 */
[----:B---3--:R-:W-:Y:S02]  /*0920*/  @!P3 IADD3 R42, P6, PT, R55, R42, RZ ;  /* 0x0000002a372ab210 */ /* 0x008fe40007fde0ff */
[----:B------:R-:W-:Y:S02]  /*0930*/  ISETP.GE.AND.EX P0, PT, R15, UR13, PT, P0 ;  /* 0x0000000d0f007c0c */ /* 0x000fe4000bf06300 */
[----:B------:R-:W-:Y:S02]  /*0940*/  @!P3 IADD3.X R55, PT, PT, R6, R51, RZ, P5, !PT ;  /* 0x000000330637b210 */ /* 0x000fe40002ffe4ff */
[----:B------:R-:W-:Y:S01]  /*0950*/  @!P4 MOV R50, R120 ;  /* 0x000000780032c202 */ /* 0x000fe20000000f00 */
[----:B------:R-:W3:Y:S01]  /*0960*/  @!P4 LDC.64 R46, c[0x0][0x398] ;  /* 0x0000e600ff2ecb82 */ /* 0x000ee20000000a00 */
[----:B------:R-:W-:-:S02]  /*0970*/  @!P4 MOV R51, R123 ;  /* 0x0000007b0033c202 */ /* 0x000fc40000000f00 */
[----:B------:R-:W-:Y:S02]  /*0980*/  MOV R26, RZ ;  /* 0x000000ff001a7202 */ /* 0x000fe40000000f00 */
[----:B------:R-:W-:Y:S01]  /*0990*/  MOV R24, RZ ;  /* 0x000000ff00187202 */ /* 0x000fe20000000f00 */
[----:B------:R-:W-:Y:S01]  /*09a0*/  @!P4 IMAD.WIDE.U32 R50, R88, R38, R50 ;  /* 0x000000265832c225 */ /* 0x000fe200078e0032 */
[----:B------:R-:W-:Y:S02]  /*09b0*/  MOV R22, RZ ;  /* 0x000000ff00167202 */ /* 0x000fe40000000f00 */
[----:B------:R-:W5:Y:S02]  /*09c0*/  @!P2 LDG.E R26, desc[UR8][R44.64] ;  /* 0x000000082c1aa981 */ /* 0x000f64000c1e1900 */
[----:B------:R-:W-:Y:S02]  /*09d0*/  @!P4 IADD3 R51, PT, PT, R51, R39, RZ ;  /* 0x000000273333c210 */ /* 0x000fe40007ffe0ff */
[----:B------:R-:W4:Y:S01]  /*09e0*/  @!P0 LDC.64 R38, c[0x0][0x3f8] ;  /* 0x0000fe00ff268b82 */ /* 0x000f220000000a00 */
[----:B------:R-:W-:Y:S01]  /*09f0*/  @!P3 IADD3.X R43, PT, PT, R6, R43, RZ, P6, !PT ;  /* 0x0000002b062bb210 */ /* 0x000fe200037fe4ff */
[----:B------:R2:W5:Y:S01]  /*0a00*/  @!P3 LDG.E R24, desc[UR8][R54.64] ;  /* 0x000000083618b981 */ /* 0x000562000c1e1900 */
[----:B------:R-:W-:Y:S01]  /*0a10*/  ISETP.GE.U32.AND P2, PT, R84, UR12, PT ;  /* 0x0000000c54007c0c */ /* 0x000fe2000bf46070 */
[----:B0-----:R-:W-:Y:S01]  /*0a20*/  @!P1 IMAD R8, R13, R40, RZ ;  /* 0x000000280d089224 */ /* 0x001fe200078e02ff */
[----:B-1----:R-:W-:Y:S01]  /*0a30*/  @!P4 SHF.L.U32 R57, R50, 0x1, RZ ;  /* 0x000000013239c819 */ /* 0x002fe200000006ff */
[----:B------:R0:W5:Y:S01]  /*0a40*/  @!P3 LDG.E R22, desc[UR8][R42.64] ;  /* 0x000000082a16b981 */ /* 0x000162000c1e1900 */
[----:B------:R-:W-:-:S02]  /*0a50*/  ISETP.GE.AND.EX P2, PT, R19, UR13, PT, P2 ;  /* 0x0000000d13007c0c */ /* 0x000fc4000bf46320 */
[----:B------:R-:W-:Y:S02]  /*0a60*/  @!P4 SHF.L.U64.HI R6, R50, 0x1, R51 ;  /* 0x000000013206c819 */ /* 0x000fe40000010233 */
[----:B------:R-:W1:Y:S01]  /*0a70*/  @!P1 LDC.64 R50, c[0x0][0x3a0] ;  /* 0x0000e800ff329b82 */ /* 0x000e620000000a00 */
[----:B--2---:R-:W-:Y:S01]  /*0a80*/  @!P1 IMAD R55, R87, R41, R8 ;  /* 0x0000002957379224 */ /* 0x004fe200078e0208 */
[C---:B------:R-:W-:Y:S02]  /*0a90*/  @!P4 IADD3 R48, P5, PT, R57.reuse, R48, RZ ;  /* 0x000000303930c210 */ /* 0x040fe40007fbe0ff */
[----:B---3--:R-:W-:Y:S02]  /*0aa0*/  @!P4 IADD3 R46, P6, PT, R57, R46, RZ ;  /* 0x0000002e392ec210 */ /* 0x008fe40007fde0ff */
[----:B0-----:R-:W-:Y:S02]  /*0ab0*/  @!P1 MOV R42, R120 ;  /* 0x00000078002a9202 */ /* 0x001fe40000000f00 */
[----:B------:R-:W-:Y:S01]  /*0ac0*/  @!P1 MOV R43, R123 ;  /* 0x0000007b002b9202 */ /* 0x000fe20000000f00 */
[----:B------:R-:W0:Y:S02]  /*0ad0*/  @!P1 LDC.64 R56, c[0x0][0x398] ;  /* 0x0000e600ff389b82 */ /* 0x000e240000000a00 */
[----:B------:R-:W-:Y:S01]  /*0ae0*/  @!P1 IMAD.WIDE.U32 R40, R87, R40, R42 ;  /* 0x0000002857289225 */ /* 0x000fe200078e002a */
[----:B------:R-:W-:-:S05]  /*0af0*/  @!P4 IADD3.X R49, PT, PT, R6, R49, RZ, P5, !PT ;  /* 0x000000310631c210 */ /* 0x000fca0002ffe4ff */
[----:B------:R-:W2:Y:S01]  /*0b00*/  @!P2 LDC.64 R44, c[0x0][0x3f8] ;  /* 0x0000fe00ff2cab82 */ /* 0x000ea20000000a00 */
[----:B------:R-:W-:Y:S02]  /*0b10*/  @!P1 IADD3 R41, PT, PT, R41, R55, RZ ;  /* 0x0000003729299210 */ /* 0x000fe40007ffe0ff */
[----:B------:R-:W-:Y:S02]  /*0b20*/  @!P4 IADD3.X R47, PT, PT, R6, R47, RZ, P6, !PT ;  /* 0x0000002f062fc210 */ /* 0x000fe400037fe4ff */
[----:B------:R-:W-:Y:S02]  /*0b30*/  MOV R20, RZ ;  /* 0x000000ff00147202 */ /* 0x000fe40000000f00 */
[----:B------:R-:W-:Y:S01]  /*0b40*/  MOV R18, RZ ;  /* 0x000000ff00127202 */ /* 0x000fe20000000f00 */
[----:B----4-:R-:W-:Y:S01]  /*0b50*/  @!P0 IMAD R8, R15, R38, RZ ;  /* 0x000000260f088224 */ /* 0x010fe200078e02ff */
[C---:B------:R-:W-:Y:S01]  /*0b60*/  @!P1 SHF.L.U32 R55, R40.reuse, 0x1, RZ ;  /* 0x0000000128379819 */ /* 0x040fe200000006ff */
[----:B------:R-:W3:Y:S01]  /*0b70*/  @!P0 LDC.64 R42, c[0x0][0x3a0] ;  /* 0x0000e800ff2a8b82 */ /* 0x000ee20000000a00 */
[----:B------:R-:W-:Y:S01]  /*0b80*/  @!P1 SHF.L.U64.HI R6, R40, 0x1, R41 ;  /* 0x0000000128069819 */ /* 0x000fe20000010229 */
[----:B------:R-:W5:Y:S01]  /*0b90*/  @!P4 LDG.E R20, desc[UR8][R48.64] ;  /* 0x000000083014c981 */ /* 0x000f62000c1e1900 */
[----:B------:R-:W-:-:S02]  /*0ba0*/  @!P0 MOV R40, R120 ;  /* 0x0000007800288202 */ /* 0x000fc40000000f00 */
[----:B------:R-:W-:Y:S01]  /*0bb0*/  @!P0 MOV R41, R123 ;  /* 0x0000007b00298202 */ /* 0x000fe20000000f00 */
[----:B------:R4:W5:Y:S01]  /*0bc0*/  @!P4 LDG.E R18, desc[UR8][R46.64] ;  /* 0x000000082e12c981 */ /* 0x000962000c1e1900 */
[C---:B------:R-:W-:Y:S01]  /*0bd0*/  @!P0 IMAD R59, R86.reuse, R39, R8 ;  /* 0x00000027563b8224 */ /* 0x040fe200078e0208 */
[----:B------:R-:W-:Y:S01]  /*0be0*/  ISETP.GE.U32.AND P4, PT, R83, UR12, PT ;  /* 0x0000000c53007c0c */ /* 0x000fe2000bf86070 */
[----:B------:R-:W-:Y:S02]  /*0bf0*/  @!P0 IMAD.WIDE.U32 R38, R86, R38, R40 ;  /* 0x0000002656268225 */ /* 0x000fe400078e0028 */
[----:B------:R-:W3:Y:S01]  /*0c00*/  @!P0 LDC.64 R40, c[0x0][0x398] ;  /* 0x0000e600ff288b82 */ /* 0x000ee20000000a00 */
[----:B------:R-:W-:Y:S02]  /*0c10*/  ISETP.GE.AND.EX P4, PT, R21, UR13, PT, P4 ;  /* 0x0000000d15007c0c */ /* 0x000fe4000bf86340 */
[----:B-1----:R-:W-:Y:S02]  /*0c20*/  @!P1 IADD3 R50, P3, PT, R55, R50, RZ ;  /* 0x0000003237329210 */ /* 0x002fe40007f7e0ff */
[----:B------:R-:W-:-:S02]  /*0c30*/  MOV R16, RZ ;  /* 0x000000ff00107202 */ /* 0x000fc40000000f00 */
[----:B------:R-:W-:Y:S01]  /*0c40*/  @!P1 IADD3.X R51, PT, PT, R6, R51, RZ, P3, !PT ;  /* 0x0000003306339210 */ /* 0x000fe20001ffe4ff */
[----:B----4-:R-:W1:Y:S01]  /*0c50*/  @!P2 LDC.64 R46, c[0x0][0x3a0] ;  /* 0x0000e800ff2eab82 */ /* 0x010e620000000a00 */
[----:B0-----:R-:W-:Y:S02]  /*0c60*/  @!P1 IADD3 R56, P3, PT, R55, R56, RZ ;  /* 0x0000003837389210 */ /* 0x001fe40007f7e0ff */
[----:B------:R-:W-:Y:S01]  /*0c70*/  @!P0 IADD3 R39, PT, PT, R39, R59, RZ ;  /* 0x0000003b27278210 */ /* 0x000fe20007ffe0ff */
[----:B------:R0:W5:Y:S01]  /*0c80*/  @!P1 LDG.E R16, desc[UR8][R50.64] ;  /* 0x0000000832109981 */ /* 0x000162000c1e1900 */
[----:B------:R-:W-:Y:S01]  /*0c90*/  ISETP.GE.U32.AND P5, PT, R82, UR12, PT ;  /* 0x0000000c52007c0c */ /* 0x000fe2000bfa6070 */
[----:B--2---:R-:W-:Y:S01]  /*0ca0*/  @!P2 IMAD R8, R19, R44, RZ ;  /* 0x0000002c1308a224 */ /* 0x004fe200078e02ff */
[----:B------:R-:W-:Y:S01]  /*0cb0*/  @!P1 IADD3.X R57, PT, PT, R6, R57, RZ, P3, !PT ;  /* 0x0000003906399210 */ /* 0x000fe20001ffe4ff */
[----:B------:R-:W2:Y:S01]  /*0cc0*/  @!P2 LDC.64 R48, c[0x0][0x398] ;  /* 0x0000e600ff30ab82 */ /* 0x000ea20000000a00 */
[----:B------:R-:W-:-:S02]  /*0cd0*/  @!P0 SHF.L.U32 R59, R38, 0x1, RZ ;  /* 0x00000001263b8819 */ /* 0x000fc400000006ff */
[----:B------:R-:W-:Y:S02]  /*0ce0*/  @!P0 SHF.L.U64.HI R6, R38, 0x1, R39 ;  /* 0x0000000126068819 */ /* 0x000fe40000010227 */
[----:B0-----:R-:W-:Y:S02]  /*0cf0*/  @!P2 MOV R50, R120 ;  /* 0x000000780032a202 */ /* 0x001fe40000000f00 */
[----:B------:R-:W-:Y:S01]  /*0d00*/  @!P2 MOV R51, R123 ;  /* 0x0000007b0033a202 */ /* 0x000fe20000000f00 */
[----:B------:R-:W0:Y:S01]  /*0d10*/  @!P4 LDC.64 R38, c[0x0][0x3f8] ;  /* 0x0000fe00ff26cb82 */ /* 0x000e220000000a00 */
[----:B------:R-:W-:Y:S01]  /*0d20*/  MOV R14, RZ ;  /* 0x000000ff000e7202 */ /* 0x000fe20000000f00 */
[C---:B------:R-:W-:Y:S01]  /*0d30*/  @!P2 IMAD R61, R84.reuse, R45, R8 ;  /* 0x0000002d543da224 */ /* 0x040fe200078e0208 */
[----:B------:R-:W-:Y:S01]  /*0d40*/  ISETP.GE.AND.EX P5, PT, R23, UR13, PT, P5 ;  /* 0x0000000d17007c0c */ /* 0x000fe2000bfa6350 */
[----:B------:R-:W-:Y:S01]  /*0d50*/  @!P2 IMAD.WIDE.U32 R44, R84, R44, R50 ;  /* 0x0000002c542ca225 */ /* 0x000fe200078e0032 */
[----:B---3--:R-:W-:-:S02]  /*0d60*/  @!P0 IADD3 R54, P3, PT, R59, R42, RZ ;  /* 0x0000002a3b368210 */ /* 0x008fc40007f7e0ff */
[----:B------:R2:W5:Y:S01]  /*0d70*/  @!P1 LDG.E R14, desc[UR8][R56.64] ;  /* 0x00000008380e9981 */ /* 0x000562000c1e1900 */
[----:B------:R-:W-:Y:S02]  /*0d80*/  @!P0 IADD3 R50, P1, PT, R59, R40, RZ ;  /* 0x000000283b328210 */ /* 0x000fe40007f3e0ff */
[C---:B------:R-:W-:Y:S02]  /*0d90*/  @!P0 IADD3.X R55, PT, PT, R6.reuse, R43, RZ, P3, !PT ;  /* 0x0000002b06378210 */ /* 0x040fe40001ffe4ff */
[----:B------:R-:W-:Y:S02]  /*0da0*/  @!P2 IADD3 R43, PT, PT, R45, R61, RZ ;  /* 0x0000003d2d2ba210 */ /* 0x000fe40007ffe0ff */
[----:B------:R-:W-:Y:S02]  /*0db0*/  @!P0 IADD3.X R51, PT, PT, R6, R41, RZ, P1, !PT ;  /* 0x0000002906338210 */ /* 0x000fe40000ffe4ff */
[C---:B------:R-:W-:Y:S01]  /*0dc0*/  @!P2 SHF.L.U64.HI R6, R44.reuse, 0x1, R43 ;  /* 0x000000012c06a819 */ /* 0x040fe2000001022b */
[----:B------:R-:W3:Y:S01]  /*0dd0*/  @!P4 LDC.64 R40, c[0x0][0x398] ;  /* 0x0000e600ff28cb82 */ /* 0x000ee20000000a00 */
[----:B------:R-:W-:-:S02]  /*0de0*/  @!P2 SHF.L.U32 R59, R44, 0x1, RZ ;  /* 0x000000012c3ba819 */ /* 0x000fc400000006ff */
[----:B------:R-:W-:-:S05]  /*0df0*/  ISETP.GE.U32.AND P3, PT, R81, UR12, PT ;  /* 0x0000000c51007c0c */ /* 0x000fca000bf66070 */
[----:B------:R-:W4:Y:S01]  /*0e00*/  @!P5 LDC.64 R42, c[0x0][0x3f8] ;  /* 0x0000fe00ff2adb82 */ /* 0x000f220000000a00 */
[----:B-1----:R-:W-:Y:S02]  /*0e10*/  @!P2 IADD3 R58, P1, PT, R59, R46, RZ ;  /* 0x0000002e3b3aa210 */ /* 0x002fe40007f3e0ff */
[----:B------:R-:W-:-:S05]  /*0e20*/  ISETP.GE.AND.EX P3, PT, R25, UR13, PT, P3 ;  /* 0x0000000d19007c0c */ /* 0x000fca000bf66330 */
[----:B------:R-:W1:Y:S01]  /*0e30*/  @!P4 LDC.64 R44, c[0x0][0x3a0] ;  /* 0x0000e800ff2ccb82 */ /* 0x000e620000000a00 */
[----:B--2---:R-:W-:Y:S01]  /*0e40*/  @!P2 IADD3 R56, P6, PT, R59, R48, RZ ;  /* 0x000000303b38a210 */ /* 0x004fe20007fde0ff */
[----:B0-----:R-:W-:Y:S01]  /*0e50*/  @!P4 IMAD R8, R21, R38, RZ ;  /* 0x000000261508c224 */ /* 0x001fe200078e02ff */
[C---:B------:R-:W-:Y:S02]  /*0e60*/  @!P2 IADD3.X R59, PT, PT, R6.reuse, R47, RZ, P1, !PT ;  /* 0x0000002f063ba210 */ /* 0x040fe40000ffe4ff */
[----:B------:R-:W-:Y:S02]  /*0e70*/  @!P4 MOV R46, R120 ;  /* 0x00000078002ec202 */ /* 0x000fe40000000f00 */
[----:B------:R-:W-:Y:S02]  /*0e80*/  @!P4 MOV R47, R123 ;  /* 0x0000007b002fc202 */ /* 0x000fe40000000f00 */
[----:B------:R-:W-:Y:S01]  /*0e90*/  @!P2 IADD3.X R57, PT, PT, R6, R49, RZ, P6, !PT ;  /* 0x000000310639a210 */ /* 0x000fe200037fe4ff */
[C---:B------:R-:W-:Y:S01]  /*0ea0*/  @!P4 IMAD R49, R83.reuse, R39, R8 ;  /* 0x000000275331c224 */ /* 0x040fe200078e0208 */
[----:B------:R-:W-:Y:S01]  /*0eb0*/  MOV R10, RZ ;  /* 0x000000ff000a7202 */ /* 0x000fe20000000f00 */
[----:B------:R-:W-:Y:S01]  /*0ec0*/  @!P4 IMAD.WIDE.U32 R38, R83, R38, R46 ;  /* 0x000000265326c225 */ /* 0x000fe200078e002e */
[----:B------:R-:W-:Y:S01]  /*0ed0*/  MOV R12, RZ ;  /* 0x000000ff000c7202 */ /* 0x000fe20000000f00 */
[----:B------:R-:W0:Y:S03]  /*0ee0*/  @!P3 LDC.64 R46, c[0x0][0x3f8] ;  /* 0x0000fe00ff2ebb82 */ /* 0x000e260000000a00 */
[----:B------:R-:W-:Y:S01]  /*0ef0*/  @!P4 IADD3 R39, PT, PT, R39, R49, RZ ;  /* 0x000000312727c210 */ /* 0x000fe20007ffe0ff */
[----:B------:R2:W5:Y:S01]  /*0f00*/  @!P0 LDG.E R10, desc[UR8][R50.64] ;  /* 0x00000008320a8981 */ /* 0x000562000c1e1900 */
[----:B----4-:R-:W-:Y:S01]  /*0f10*/  @!P5 IMAD R48, R23, R42, RZ ;  /* 0x0000002a1730d224 */ /* 0x010fe200078e02ff */
[----:B------:R-:W-:-:S02]  /*0f20*/  MOV R8, RZ ;  /* 0x000000ff00087202 */ /* 0x000fc40000000f00 */
[C---:B------:R-:W-:Y:S01]  /*0f30*/  @!P4 SHF.L.U64.HI R52, R38.reuse, 0x1, R39 ;  /* 0x000000012634c819 */ /* 0x040fe20000010227 */
[----:B------:R1:W5:Y:S01]  /*0f40*/  @!P0 LDG.E R12, desc[UR8][R54.64] ;  /* 0x00000008360c8981 */ /* 0x000362000c1e1900 */
[----:B------:R-:W-:Y:S02]  /*0f50*/  MOV R6, RZ ;  /* 0x000000ff00067202 */ /* 0x000fe40000000f00 */
[----:B------:R-:W-:Y:S01]  /*0f60*/  @!P5 MOV R49, R123 ;  /* 0x0000007b0031d202 */ /* 0x000fe20000000f00 */
[----:B------:R4:W5:Y:S01]  /*0f70*/  @!P2 LDG.E R8, desc[UR8][R58.64] ;  /* 0x000000083a08a981 */ /* 0x000962000c1e1900 */
[----:B--2---:R-:W-:Y:S02]  /*0f80*/  @!P4 SHF.L.U32 R51, R38, 0x1, RZ ;  /* 0x000000012633c819 */ /* 0x004fe400000006ff */
[----:B------:R-:W2:Y:S01]  /*0f90*/  @!P5 LDC.64 R38, c[0x0][0x3a0] ;  /* 0x0000e800ff26db82 */ /* 0x000ea20000000a00 */
[----:B------:R2:W5:Y:S01]  /*0fa0*/  @!P2 LDG.E R6, desc[UR8][R56.64] ;  /* 0x000000083806a981 */ /* 0x000562000c1e1900 */
[----:B---3--:R-:W-:-:S02]  /*0fb0*/  @!P4 IADD3 R50, P1, PT, R51, R40, RZ ;  /* 0x000000283332c210 */ /* 0x008fc40007f3e0ff */
[----:B-1----:R-:W-:Y:S01]  /*0fc0*/  @!P4 IADD3 R54, P0, PT, R51, R44, RZ ;  /* 0x0000002c3336c210 */ /* 0x002fe20007f1e0ff */
[----:B------:R-:W-:Y:S01]  /*0fd0*/  @!P5 IMAD R51, R82, R43, R48 ;  /* 0x0000002b5233d224 */ /* 0x000fe200078e0230 */
[----:B------:R-:W-:Y:S02]  /*0fe0*/  @!P5 MOV R48, R120 ;  /* 0x000000780030d202 */ /* 0x000fe40000000f00 */
[----:B------:R-:W-:Y:S02]  /*0ff0*/  ISETP.GE.U32.AND P2, PT, R80, UR12, PT ;  /* 0x0000000c50007c0c */ /* 0x000fe4000bf46070 */
[----:B------:R-:W-:Y:S01]  /*1000*/  @!P4 IADD3.X R55, PT, PT, R52, R45, RZ, P0, !PT ;  /* 0x0000002d3437c210 */ /* 0x000fe200007fe4ff */
[----:B------:R-:W-:Y:S01]  /*1010*/  @!P5 IMAD.WIDE.U32 R48, R82, R42, R48 ;  /* 0x0000002a5230d225 */ /* 0x000fe200078e0030 */
[----:B------:R-:W1:Y:S01]  /*1020*/  @!P3 LDC.64 R44, c[0x0][0x3a0] ;  /* 0x0000e800ff2cbb82 */ /* 0x000e620000000a00 */
[----:B------:R-:W-:-:S03]  /*1030*/  ISETP.GE.AND.EX P2, PT, R27, UR13, PT, P2 ;  /* 0x0000000d1b007c0c */ /* 0x000fc6000bf46320 */
[----:B------:R-:W-:-:S04]  /*1040*/  @!P5 IADD3 R49, PT, PT, R49, R51, RZ ;  /* 0x000000333131d210 */ /* 0x000fc80007ffe0ff */
[----:B------:R-:W3:Y:S01]  /*1050*/  @!P5 LDC.64 R42, c[0x0][0x398] ;  /* 0x0000e600ff2adb82 */ /* 0x000ee20000000a00 */
[----:B0-----:R-:W-:Y:S01]  /*1060*/  @!P3 IMAD R40, R25, R46, RZ ;  /* 0x0000002e1928b224 */ /* 0x001fe200078e02ff */
[C---:B------:R-:W-:Y:S02]  /*1070*/  @!P5 SHF.L.U32 R61, R48.reuse, 0x1, RZ ;  /* 0x00000001303dd819 */ /* 0x040fe400000006ff */
[----:B----4-:R-:W-:Y:S02]  /*1080*/  @!P5 SHF.L.U64.HI R58, R48, 0x1, R49 ;  /* 0x00000001303ad819 */ /* 0x010fe40000010231 */
[----:B------:R-:W-:Y:S02]  /*1090*/  @!P3 MOV R48, R120 ;  /* 0x000000780030b202 */ /* 0x000fe40000000f00 */
[----:B------:R-:W-:Y:S02]  /*10a0*/  @!P3 MOV R49, R123 ;  /* 0x0000007b0031b202 */ /* 0x000fe40000000f00 */
[----:B------:R-:W-:Y:S01]  /*10b0*/  ISETP.GE.U32.AND P0, PT, R79, UR12, PT ;  /* 0x0000000c4f007c0c */ /* 0x000fe2000bf06070 */
[C---:B------:R-:W-:Y:S01]  /*10c0*/  @!P3 IMAD R59, R81.reuse, R47, R40 ;  /* 0x0000002f513bb224 */ /* 0x040fe200078e0228 */
[----:B------:R-:W-:Y:S01]  /*10d0*/  @!P4 IADD3.X R51, PT, PT, R52, R41, RZ, P1, !PT ;  /* 0x000000293433c210 */ /* 0x000fe20000ffe4ff */
[----:B------:R-:W-:Y:S01]  /*10e0*/  @!P3 IMAD.WIDE.U32 R48, R81, R46, R48 ;  /* 0x0000002e5130b225 */ /* 0x000fe200078e0030 */
[----:B------:R-:W-:Y:S01]  /*10f0*/  ISETP.GE.AND.EX P0, PT, R29, UR13, PT, P0 ;  /* 0x0000000d1d007c0c */ /* 0x000fe2000bf06300 */
[----:B------:R-:W0:Y:S01]  /*1100*/  @!P3 LDC.64 R40, c[0x0][0x398] ;  /* 0x0000e600ff28bb82 */ /* 0x000e220000000a00 */
[----:B--2---:R-:W-:-:S02]  /*1110*/  @!P5 IADD3 R56, P1, PT, R61, R38, RZ ;  /* 0x000000263d38d210 */ /* 0x004fc40007f3e0ff */
[----:B------:R-:W-:Y:S02]  /*1120*/  CS2R R96, SRZ ;  /* 0x0000000000607805 */ /* 0x000fe4000001ff00 */
[----:B------:R-:W-:-:S03]  /*1130*/  MOV R95, RZ ;  /* 0x000000ff005f7202 */ /* 0x000fc60000000f00 */
[----:B------:R-:W2:Y:S01]  /*1140*/  @!P2 LDC.64 R46, c[0x0][0x3f8] ;  /* 0x0000fe00ff2eab82 */ /* 0x000ea20000000a00 */
[----:B------:R-:W-:Y:S02]  /*1150*/  @!P5 IADD3.X R57, PT, PT, R58, R39, RZ, P1, !PT ;  /* 0x000000273a39d210 */ /* 0x000fe40000ffe4ff */
[----:B------:R3:W5:Y:S01]  /*1160*/  @!P4 LDG.E R95, desc[UR8][R54.64] ;  /* 0x00000008365fc981 */ /* 0x000762000c1e1900 */
[----:B------:R-:W-:Y:S02]  /*1170*/  @!P3 IADD3 R39, PT, PT, R49, R59, RZ ;  /* 0x0000003b3127b210 */ /* 0x000fe40007ffe0ff */
[C---:B------:R-:W-:Y:S01]  /*1180*/  @!P3 SHF.L.U32 R59, R48.reuse, 0x1, RZ ;  /* 0x00000001303bb819 */ /* 0x040fe200000006ff */
[----:B------:R0:W5:Y:S01]  /*1190*/  @!P4 LDG.E R96, desc[UR8][R50.64] ;  /* 0x000000083260c981 */ /* 0x000162000c1e1900 */
[----:B------:R-:W-:Y:S02]  /*11a0*/  @!P3 SHF.L.U64.HI R52, R48, 0x1, R39 ;  /* 0x000000013034b819 */ /* 0x000fe40000010227 */
[----:B-1----:R-:W-:Y:S01]  /*11b0*/  @!P3 IADD3 R48, P4, PT, R59, R44, RZ ;  /* 0x0000002c3b30b210 */ /* 0x002fe20007f9e0ff */
[----:B------:R-:W1:Y:S01]  /*11c0*/  @!P0 LDC.64 R38, c[0x0][0x3f8] ;  /* 0x0000fe00ff268b82 */ /* 0x000e620000000a00 */
[----:B------:R4:W5:Y:S01]  /*11d0*/  @!P5 LDG.E R97, desc[UR8][R56.64] ;  /* 0x000000083861d981 */ /* 0x000962000c1e1900 */
[----:B---3--:R-:W-:-:S02]  /*11e0*/  @!P5 IADD3 R54, P1, PT, R61, R42, RZ ;  /* 0x0000002a3d36d210 */ /* 0x008fc40007f3e0ff */
[----:B------:R-:W-:Y:S02]  /*11f0*/  @!P3 IADD3.X R49, PT, PT, R52, R45, RZ, P4, !PT ;  /* 0x0000002d3431b210 */ /* 0x000fe400027fe4ff */
[----:B------:R-:W-:Y:S02]  /*1200*/  @!P5 IADD3.X R55, PT, PT, R58, R43, RZ, P1, !PT ;  /* 0x0000002b3a37d210 */ /* 0x000fe40000ffe4ff */
[----:B------:R-:W3:Y:S08]  /*1210*/  @!P2 LDC.64 R42, c[0x0][0x3a0] ;  /* 0x0000e800ff2aab82 */ /* 0x000ef00000000a00 */
[----:B------:R-:W3:Y:S01]  /*1220*/  @!P2 LDC.64 R44, c[0x0][0x398] ;  /* 0x0000e600ff2cab82 */ /* 0x000ee20000000a00 */
[----:B0-----:R-:W-:Y:S01]  /*1230*/  @!P3 IADD3 R50, P1, PT, R59, R40, RZ ;  /* 0x000000283b32b210 */ /* 0x001fe20007f3e0ff */
[----:B--2---:R-:W-:Y:S01]  /*1240*/  @!P2 IMAD R40, R27, R46, RZ ;  /* 0x0000002e1b28a224 */ /* 0x004fe200078e02ff */
[----:B----4-:R-:W-:-:S02]  /*1250*/  @!P2 MOV R56, R120 ;  /* 0x000000780038a202 */ /* 0x010fc40000000f00 */
[----:B------:R-:W-:Y:S02]  /*1260*/  @!P2 MOV R57, R123 ;  /* 0x0000007b0039a202 */ /* 0x000fe40000000f00 */
[----:B------:R-:W-:Y:S02]  /*1270*/  CS2R R98, SRZ ;  /* 0x0000000000627805 */ /* 0x000fe4000001ff00 */
[----:B------:R-:W-:Y:S01]  /*1280*/  @!P3 IADD3.X R51, PT, PT, R52, R41, RZ, P1, !PT ;  /* 0x000000293433b210 */ /* 0x000fe20000ffe4ff */
[----:B------:R-:W-:Y:S01]  /*1290*/  @!P2 IMAD R59, R80, R47, R40 ;  /* 0x0000002f503ba224 */ /* 0x000fe200078e0228 */
[----:B------:R-:W-:Y:S01]  /*12a0*/  ISETP.GE.U32.AND P1, PT, R78, UR12, PT ;  /* 0x0000000c4e007c0c */ /* 0x000fe2000bf26070 */
[----:B------:R-:W-:Y:S01]  /*12b0*/  @!P2 IMAD.WIDE.U32 R56, R80, R46, R56 ;  /* 0x0000002e5038a225 */ /* 0x000fe200078e0038 */
[----:B------:R-:W-:Y:S01]  /*12c0*/  CS2R R100, SRZ ;  /* 0x0000000000647805 */ /* 0x000fe2000001ff00 */
[----:B------:R0:W5:Y:S01]  /*12d0*/  @!P5 LDG.E R99, desc[UR8][R54.64] ;  /* 0x000000083663d981 */ /* 0x000162000c1e1900 */
[----:B------:R-:W-:Y:S01]  /*12e0*/  ISETP.GE.AND.EX P1, PT, R31, UR13, PT, P1 ;  /* 0x0000000d1f007c0c */ /* 0x000fe2000bf26310 */
[----:B------:R-:W2:Y:S02]  /*12f0*/  @!P0 LDC.64 R46, c[0x0][0x3a0] ;  /* 0x0000e800ff2e8b82 */ /* 0x000ea40000000a00 */
[----:B------:R4:W5:Y:S04]  /*1300*/  @!P3 LDG.E R98, desc[UR8][R48.64] ;  /* 0x000000083062b981 */ /* 0x000968000c1e1900 */
[----:B------:R3:W5:Y:S01]  /*1310*/  @!P3 LDG.E R100, desc[UR8][R50.64] ;  /* 0x000000083264b981 */ /* 0x000762000c1e1900 */
[----:B0-----:R-:W-:Y:S01]  /*1320*/  @!P2 IADD3 R55, PT, PT, R57, R59, RZ ;  /* 0x0000003b3937a210 */ /* 0x001fe20007ffe0ff */
[----:B------:R-:W0:Y:S01]  /*1330*/  @!P0 LDC.64 R40, c[0x0][0x398] ;  /* 0x0000e600ff288b82 */ /* 0x000e220000000a00 */
[C---:B----4-:R-:W-:Y:S01]  /*1340*/  @!P2 SHF.L.U32 R49, R56.reuse, 0x1, RZ ;  /* 0x000000013831a819 */ /* 0x050fe200000006ff */
[----:B-1----:R-:W-:Y:S01]  /*1350*/  @!P0 IMAD R48, R29, R38, RZ ;  /* 0x000000261d308224 */ /* 0x002fe200078e02ff */
[----:B------:R-:W-:-:S02]  /*1360*/  @!P2 SHF.L.U64.HI R52, R56, 0x1, R55 ;  /* 0x000000013834a819 */ /* 0x000fc40000010237 */
[----:B---3--:R-:W-:Y:S01]  /*1370*/  @!P2 IADD3 R56, P4, PT, R49, R42, RZ ;  /* 0x0000002a3138a210 */ /* 0x008fe20007f9e0ff */
[----:B------:R-:W-:Y:S01]  /*1380*/  @!P0 IMAD R55, R79, R39, R48 ;  /* 0x000000274f378224 */ /* 0x000fe200078e0230 */
[----:B------:R-:W-:Y:S02]  /*1390*/  @!P2 IADD3 R42, P5, PT, R49, R44, RZ ;  /* 0x0000002c312aa210 */ /* 0x000fe40007fbe0ff */
[----:B------:R-:W-:Y:S02]  /*13a0*/  @!P0 MOV R48, R120 ;  /* 0x0000007800308202 */ /* 0x000fe40000000f00 */
[----:B------:R-:W-:-:S03]  /*13b0*/  @!P0 MOV R49, R123 ;  /* 0x0000007b00318202 */ /* 0x000fc60000000f00 */
[----:B------:R-:W-:Y:S02]  /*13c0*/  @!P0 IMAD.WIDE.U32 R48, R79, R38, R48 ;  /* 0x000000264f308225 */ /* 0x000fe400078e0030 */
[----:B------:R-:W1:Y:S01]  /*13d0*/  @!P1 LDC.64 R38, c[0x0][0x3f8] ;  /* 0x0000fe00ff269b82 */ /* 0x000e620000000a00 */
[----:B------:R-:W-:-:S04]  /*13e0*/  ISETP.GE.U32.AND P3, PT, R77, UR12, PT ;  /* 0x0000000c4d007c0c */ /* 0x000fc8000bf66070 */
[----:B------:R-:W-:Y:S02]  /*13f0*/  ISETP.GE.AND.EX P3, PT, R33, UR13, PT, P3 ;  /* 0x0000000d21007c0c */ /* 0x000fe4000bf66330 */
[C---:B------:R-:W-:Y:S02]  /*1400*/  @!P2 IADD3.X R57, PT, PT, R52.reuse, R43, RZ, P4, !PT ;  /* 0x0000002b3439a210 */ /* 0x040fe400027fe4ff */
[----:B------:R-:W-:Y:S02]  /*1410*/  @!P2 IADD3.X R43, PT, PT, R52, R45, RZ, P5, !PT ;  /* 0x0000002d342ba210 */ /* 0x000fe40002ffe4ff */
[----:B------:R-:W-:Y:S02]  /*1420*/  @!P0 IADD3 R45, PT, PT, R49, R55, RZ ;  /* 0x00000037312d8210 */ /* 0x000fe40007ffe0ff */
[C---:B------:R-:W-:Y:S01]  /*1430*/  @!P0 SHF.L.U32 R51, R48.reuse, 0x1, RZ ;  /* 0x0000000130338819 */ /* 0x040fe200000006ff */
[----:B------:R3:W5:Y:S01]  /*1440*/  @!P2 LDG.E R101, desc[UR8][R42.64] ;  /* 0x000000082a65a981 */ /* 0x000762000c1e1900 */
[----:B------:R-:W-:-:S02]  /*1450*/  @!P0 SHF.L.U64.HI R52, R48, 0x1, R45 ;  /* 0x0000000130348819 */ /* 0x000fc4000001022d */
[C---:B--2---:R-:W-:Y:S01]  /*1460*/  @!P0 IADD3 R54, P4, PT, R51.reuse, R46, RZ ;  /* 0x0000002e33368210 */ /* 0x044fe20007f9e0ff */
[----:B------:R-:W2:Y:S01]  /*1470*/  @!P3 LDC.64 R44, c[0x0][0x3f8] ;  /* 0x0000fe00ff2cbb82 */ /* 0x000ea20000000a00 */
[----:B0-----:R-:W-:Y:S02]  /*1480*/  @!P0 IADD3 R50, P6, PT, R51, R40, RZ ;  /* 0x0000002833328210 */ /* 0x001fe40007fde0ff */
[----:B------:R-:W-:Y:S02]  /*1490*/  @!P0 IADD3.X R55, PT, PT, R52, R47, RZ, P4, !PT ;  /* 0x0000002f34378210 */ /* 0x000fe400027fe4ff */
[----:B---3--:R-:W-:Y:S01]  /*14a0*/  @!P1 MOV R42, R120 ;  /* 0x00000078002a9202 */ /* 0x008fe20000000f00 */
[----:B-1----:R-:W-:Y:S01]  /*14b0*/  @!P1 IMAD R40, R31, R38, RZ ;  /* 0x000000261f289224 */ /* 0x002fe200078e02ff */
[----:B------:R-:W-:Y:S01]  /*14c0*/  @!P1 MOV R43, R123 ;  /* 0x0000007b002b9202 */ /* 0x000fe20000000f00 */
[----:B------:R-:W0:Y:S02]  /*14d0*/  @!P1 LDC.64 R46, c[0x0][0x3a0] ;  /* 0x0000e800ff2e9b82 */ /* 0x000e240000000a00 */
[----:B------:R-:W-:-:S02]  /*14e0*/  @!P1 IMAD R39, R78, R39, R40 ;  /* 0x000000274e279224 */ /* 0x000fc400078e0228 */
[----:B------:R-:W-:-:S04]  /*14f0*/  @!P1 IMAD.WIDE.U32 R42, R78, R38, R42 ;  /* 0x000000264e2a9225 */ /* 0x000fc800078e002a */
[----:B------:R-:W1:Y:S01]  /*1500*/  @!P1 LDC.64 R48, c[0x0][0x398] ;  /* 0x0000e600ff309b82 */ /* 0x000e620000000a00 */
[----:B------:R-:W-:Y:S02]  /*1510*/  CS2R R102, SRZ ;  /* 0x0000000000667805 */ /* 0x000fe4000001ff00 */
[----:B------:R-:W-:Y:S02]  /*1520*/  @!P1 IADD3 R43, PT, PT, R43, R39, RZ ;  /* 0x000000272b2b9210 */ /* 0x000fe40007ffe0ff */
[----:B------:R-:W-:Y:S02]  /*1530*/  CS2R R104, SRZ ;  /* 0x0000000000687805 */ /* 0x000fe4000001ff00 */
[----:B------:R-:W-:Y:S02]  /*1540*/  @!P0 IADD3.X R51, PT, PT, R52, R41, RZ, P6, !PT ;  /* 0x0000002934338210 */ /* 0x000fe400037fe4ff */
[----:B------:R-:W-:Y:S01]  /*1550*/  ISETP.GE.U32.AND P4, PT, R76, UR12, PT ;  /* 0x0000000c4c007c0c */ /* 0x000fe2000bf86070 */
[----:B------:R3:W5:Y:S01]  /*1560*/  @!P0 LDG.E R103, desc[UR8][R54.64] ;  /* 0x0000000836678981 */ /* 0x000762000c1e1900 */
[----:B------:R-:W4:Y:S02]  /*1570*/  @!P3 LDC.64 R38, c[0x0][0x398] ;  /* 0x0000e600ff26bb82 */ /* 0x000f240000000a00 */
[----:B------:R-:W-:Y:S01]  /*1580*/  ISETP.GE.AND.EX P4, PT, R35, UR13, PT, P4 ;  /* 0x0000000d23007c0c */ /* 0x000fe2000bf86340 */
[----:B------:R2:W5:Y:S01]  /*1590*/  @!P2 LDG.E R102, desc[UR8][R56.64] ;  /* 0x000000083866a981 */ /* 0x000562000c1e1900 */
[----:B------:R-:W-:-:S02]  /*15a0*/  ISETP.GE.U32.AND P2, PT, R85, UR12, PT ;  /* 0x0000000c55007c0c */ /* 0x000fc4000bf46070 */
[----:B------:R-:W-:Y:S01]  /*15b0*/  @!P1 SHF.L.U32 R59, R42, 0x1, RZ ;  /* 0x000000012a3b9819 */ /* 0x000fe200000006ff */
[----:B------:R2:W5:Y:S01]  /*15c0*/  @!P0 LDG.E R104, desc[UR8][R50.64] ;  /* 0x0000000832688981 */ /* 0x000562000c1e1900 */
[----:B------:R-:W4:Y:S01]  /*15d0*/  @!P3 LDC.64 R40, c[0x0][0x3a0] ;  /* 0x0000e800ff28bb82 */ /* 0x000f220000000a00 */
[----:B------:R-:W-:-:S07]  /*15e0*/  ISETP.GE.AND.EX P2, PT, R17, UR13, PT, P2 ;  /* 0x0000000d11007c0c */ /* 0x000fce000bf46320 */
[----:B---3--:R-:W3:Y:S01]  /*15f0*/  LDC.64 R54, c[0x0][0x3b8] ;  /* 0x0000ee00ff367b82 */ /* 0x008ee20000000a00 */
[----:B--2---:R-:W-:Y:S01]  /*1600*/  @!P3 IMAD R56, R33, R44, RZ ;  /* 0x0000002c2138b224 */ /* 0x004fe200078e02ff */
[----:B------:R-:W-:Y:S02]  /*1610*/  @!P3 MOV R50, R120 ;  /* 0x000000780032b202 */ /* 0x000fe40000000f00 */
[----:B------:R-:W-:Y:S01]  /*1620*/  @!P3 MOV R51, R123 ;  /* 0x0000007b0033b202 */ /* 0x000fe20000000f00 */
[----:B------:R-:W-:Y:S01]  /*1630*/  @!P3 IMAD R57, R77, R45, R56 ;  /* 0x0000002d4d39b224 */ /* 0x000fe200078e0238 */
[----:B------:R-:W-:Y:S02]  /*1640*/  @!P1 SHF.L.U64.HI R52, R42, 0x1, R43 ;  /* 0x000000012a349819 */ /* 0x000fe4000001022b */
[----:B0-----:R-:W-:Y:S01]  /*1650*/  @!P1 IADD3 R60, P0, PT, R59, R46, RZ ;  /* 0x0000002e3b3c9210 */ /* 0x001fe20007f1e0ff */
[----:B------:R-:W-:Y:S01]  /*1660*/  @!P3 IMAD.WIDE.U32 R44, R77, R44, R50 ;  /* 0x0000002c4d2cb225 */ /* 0x000fe200078e0032 */
[----:B-1----:R-:W-:-:S02]  /*1670*/  @!P1 IADD3 R58, P6, PT, R59, R48, RZ ;  /* 0x000000303b3a9210 */ /* 0x002fc40007fde0ff */
[----:B------:R-:W-:Y:S02]  /*1680*/  CS2R R106, SRZ ;  /* 0x00000000006a7805 */ /* 0x000fe4000001ff00 */
[C---:B------:R-:W-:Y:S01]  /*1690*/  @!P1 IADD3.X R61, PT, PT, R52.reuse, R47, RZ, P0, !PT ;  /* 0x0000002f343d9210 */ /* 0x040fe200007fe4ff */
[----:B------:R-:W0:Y:S01]  /*16a0*/  @!P4 LDC.64 R42, c[0x0][0x3f8] ;  /* 0x0000fe00ff2acb82 */ /* 0x000e220000000a00 */
[----:B------:R-:W-:Y:S02]  /*16b0*/  @!P1 IADD3.X R59, PT, PT, R52, R49, RZ, P6, !PT ;  /* 0x00000031343b9210 */ /* 0x000fe400037fe4ff */
[----:B------:R-:W-:Y:S01]  /*16c0*/  @!P3 IADD3 R45, PT, PT, R45, R57, RZ ;  /* 0x000000392d2db210 */ /* 0x000fe20007ffe0ff */
[----:B------:R1:W5:Y:S01]  /*16d0*/  @!P1 LDG.E R106, desc[UR8][R60.64] ;  /* 0x000000083c6a9981 */ /* 0x000362000c1e1900 */
[C---:B------:R-:W-:Y:S02]  /*16e0*/  @!P3 SHF.L.U32 R51, R44.reuse, 0x1, RZ ;  /* 0x000000012c33b819 */ /* 0x040fe400000006ff */
[----:B------:R-:W-:Y:S01]  /*16f0*/  @!P3 SHF.L.U64.HI R44, R44, 0x1, R45 ;  /* 0x000000012c2cb819 */ /* 0x000fe2000001022d */
[----:B------:R-:W5:Y:S01]  /*1700*/  @!P1 LDG.E R105, desc[UR8][R58.64] ;  /* 0x000000083a699981 */ /* 0x000f62000c1e1900 */
[----:B------:R-:W2:Y:S01]  /*1710*/  @!P2 LDC.64 R48, c[0x0][0x3f8] ;  /* 0x0000fe00ff30ab82 */ /* 0x000ea20000000a00 */
[----:B----4-:R-:W-:-:S02]  /*1720*/  @!P3 IADD3 R50, P1, PT, R51, R38, RZ ;  /* 0x000000263332b210 */ /* 0x010fc40007f3e0ff */
[----:B------:R-:W-:Y:S02]  /*1730*/  @!P3 IADD3 R56, P0, PT, R51, R40, RZ ;  /* 0x000000283338b210 */ /* 0x000fe40007f1e0ff */
[----:B------:R-:W-:Y:S01]  /*1740*/  @!P3 IADD3.X R51, PT, PT, R44, R39, RZ, P1, !PT ;  /* 0x000000272c33b210 */ /* 0x000fe20000ffe4ff */
[----:B---3--:R-:W-:Y:S01]  /*1750*/  IMAD.WIDE R38, R30, 0x8, R54 ;  /* 0x000000081e267825 */ /* 0x008fe200078e0236 */
[----:B------:R-:W-:Y:S01]  /*1760*/  ISETP.GE.U32.AND P5, PT, R75, UR12, PT ;  /* 0x0000000c4b007c0c */ /* 0x000fe2000bfa6070 */
[----:B------:R-:W3:Y:S01]  /*1770*/  @!P4 LDC.64 R46, c[0x0][0x3a0] ;  /* 0x0000e800ff2ecb82 */ /* 0x000ee20000000a00 */
[----:B------:R-:W-:Y:S02]  /*1780*/  @!P3 IADD3.X R57, PT, PT, R44, R41, RZ, P0, !PT ;  /* 0x000000292c39b210 */ /* 0x000fe400007fe4ff */
[----:B------:R-:W-:Y:S01]  /*1790*/  ISETP.GE.AND.EX P5, PT, R37, UR13, PT, P5 ;  /* 0x0000000d25007c0c */ /* 0x000fe2000bfa6350 */
[----:B------:R-:W4:Y:S04]  /*17a0*/  LDG.E.64 R38, desc[UR8][R38.64] ;  /* 0x0000000826267981 */ /* 0x000f28000c1e1b00 */
[----:B------:R-:W3:Y:S01]  /*17b0*/  @!P4 LDC.64 R40, c[0x0][0x398] ;  /* 0x0000e600ff28cb82 */ /* 0x000ee20000000a00 */
[----:B------:R-:W-:Y:S01]  /*17c0*/  @!P4 MOV R54, R120 ;  /* 0x000000780036c202 */ /* 0x000fe20000000f00 */
[----:B0-----:R-:W-:Y:S01]  /*17d0*/  @!P4 IMAD R45, R35, R42, RZ ;  /* 0x0000002a232dc224 */ /* 0x001fe200078e02ff */
[----:B------:R-:W-:Y:S01]  /*17e0*/  @!P4 MOV R55, R123 ;  /* 0x0000007b0037c202 */ /* 0x000fe20000000f00 */
[----:B------:R0:W5:Y:S02]  /*17f0*/  @!P3 LDG.E R107, desc[UR8][R56.64] ;  /* 0x00000008386bb981 */ /* 0x000164000c1e1900 */
[----:B-1----:R-:W-:-:S02]  /*1800*/  @!P4 IMAD R61, R76, R43, R45 ;  /* 0x0000002b4c3dc224 */ /* 0x002fc400078e022d */
[----:B------:R-:W-:Y:S01]  /*1810*/  @!P4 IMAD.WIDE.U32 R54, R76, R42, R54 ;  /* 0x0000002a4c36c225 */ /* 0x000fe200078e0036 */
[----:B------:R-:W-:Y:S01]  /*1820*/  ISETP.NE.AND P6, PT, RZ, UR11, PT ;  /* 0x0000000bff007c0c */ /* 0x000fe2000bfc5270 */
[----:B------:R-:W1:Y:S02]  /*1830*/  @!P5 LDC.64 R42, c[0x0][0x3f8] ;  /* 0x0000fe00ff2adb82 */ /* 0x000e640000000a00 */
[----:B--2---:R-:W-:Y:S01]  /*1840*/  @!P2 IMAD R52, R17, R48, RZ ;  /* 0x000000301134a224 */ /* 0x004fe200078e02ff */
[----:B0-----:R-:W-:Y:S02]  /*1850*/  @!P2 MOV R56, R120 ;  /* 0x000000780038a202 */ /* 0x001fe40000000f00 */
[----:B------:R-:W-:Y:S01]  /*1860*/  @!P2 MOV R57, R123 ;  /* 0x0000007b0039a202 */ /* 0x000fe20000000f00 */
[C---:B------:R-:W-:Y:S01]  /*1870*/  @!P2 IMAD R59, R85.reuse, R49, R52 ;  /* 0x00000031553ba224 */ /* 0x040fe200078e0234 */
[----:B------:R-:W-:Y:S01]  /*1880*/  CS2R R108, SRZ ;  /* 0x00000000006c7805 */ /* 0x000fe2000001ff00 */
[----:B------:R-:W0:Y:S01]  /*1890*/  @!P2 LDC.64 R44, c[0x0][0x3a0] ;  /* 0x0000e800ff2cab82 */ /* 0x000e220000000a00 */
[----:B------:R-:W-:Y:S01]  /*18a0*/  @!P2 IMAD.WIDE.U32 R48, R85, R48, R56 ;  /* 0x000000305530a225 */ /* 0x000fe200078e0038 */
[----:B------:R-:W-:-:S02]  /*18b0*/  @!P4 IADD3 R57, PT, PT, R55, R61, RZ ;  /* 0x0000003d3739c210 */ /* 0x000fc40007ffe0ff */
[C---:B------:R-:W-:Y:S01]  /*18c0*/  @!P4 SHF.L.U32 R55, R54.reuse, 0x1, RZ ;  /* 0x000000013637c819 */ /* 0x040fe200000006ff */
[----:B------:R2:W5:Y:S01]  /*18d0*/  @!P3 LDG.E R108, desc[UR8][R50.64] ;  /* 0x00000008326cb981 */ /* 0x000562000c1e1900 */
[----:B------:R-:W-:Y:S02]  /*18e0*/  @!P2 IADD3 R49, PT, PT, R49, R59, RZ ;  /* 0x0000003b3131a210 */ /* 0x000fe40007ffe0ff */
[----:B------:R-:W-:Y:S02]  /*18f0*/  @!P4 SHF.L.U64.HI R60, R54, 0x1, R57 ;  /* 0x00000001363cc819 */ /* 0x000fe40000010239 */
[C---:B---3--:R-:W-:Y:S01]  /*1900*/  @!P4 IADD3 R58, P0, PT, R55.reuse, R46, RZ ;  /* 0x0000002e373ac210 */ /* 0x048fe20007f1e0ff */
[----:B------:R-:W3:Y:S01]  /*1910*/  LDC.64 R56, c[0x0][0x3a8] ;  /* 0x0000ea00ff387b82 */ /* 0x000ee20000000a00 */
[----:B------:R-:W-:Y:S02]  /*1920*/  @!P4 IADD3 R40, P1, PT, R55, R40, RZ ;  /* 0x000000283728c210 */ /* 0x000fe40007f3e0ff */
[----:B------:R-:W-:-:S02]  /*1930*/  @!P2 SHF.L.U32 R63, R48, 0x1, RZ ;  /* 0x00000001303fa819 */ /* 0x000fc400000006ff */
[----:B------:R-:W-:Y:S02]  /*1940*/  @!P2 SHF.L.U64.HI R52, R48, 0x1, R49 ;  /* 0x000000013034a819 */ /* 0x000fe40000010231 */
[----:B------:R-:W-:Y:S01]  /*1950*/  @!P4 IADD3.X R59, PT, PT, R60, R47, RZ, P0, !PT ;  /* 0x0000002f3c3bc210 */ /* 0x000fe200007fe4ff */
[----:B------:R-:W3:Y:S01]  /*1960*/  @!P5 LDC.64 R48, c[0x0][0x3a0] ;  /* 0x0000e800ff30db82 */ /* 0x000ee20000000a00 */
[----:B-1----:R-:W-:-:S03]  /*1970*/  @!P5 IMAD R62, R37, R42, RZ ;  /* 0x0000002a253ed224 */ /* 0x002fc600078e02ff */
[----:B------:R1:W5:Y:S04]  /*1980*/  @!P4 LDG.E R109, desc[UR8][R58.64] ;  /* 0x000000083a6dc981 */ /* 0x000368000c1e1900 */
[----:B------:R-:W3:Y:S08]  /*1990*/  @!P2 LDC.64 R46, c[0x0][0x398] ;  /* 0x0000e600ff2eab82 */ /* 0x000ef00000000a00 */
[----:B--2---:R-:W2:Y:S08]  /*19a0*/  @!P5 LDC.64 R50, c[0x0][0x398] ;  /* 0x0000e600ff32db82 */ /* 0x004eb00000000a00 */
[----:B------:R-:W2:Y:S01]  /*19b0*/  @P6 LDC.64 R54, c[0x0][0x3b0] ;  /* 0x0000ec00ff366b82 */ /* 0x000ea20000000a00 */
[----:B-1----:R-:W-:-:S02]  /*19c0*/  @!P5 MOV R58, R120 ;  /* 0x00000078003ad202 */ /* 0x002fc40000000f00 */
[----:B------:R-:W-:Y:S01]  /*19d0*/  @!P5 MOV R59, R123 ;  /* 0x0000007b003bd202 */ /* 0x000fe20000000f00 */
[C---:B------:R-:W-:Y:S02]  /*19e0*/  @!P5 IMAD R61, R75.reuse, R43, R62 ;  /* 0x0000002b4b3dd224 */ /* 0x040fe400078e023e */
[----:B------:R-:W-:Y:S01]  /*19f0*/  @!P5 IMAD.WIDE.U32 R42, R75, R42, R58 ;  /* 0x0000002a4b2ad225 */ /* 0x000fe200078e003a */
[----:B0-----:R-:W-:Y:S02]  /*1a00*/  @!P2 IADD3 R44, P0, PT, R63, R44, RZ ;  /* 0x0000002c3f2ca210 */ /* 0x001fe40007f1e0ff */
[----:B------:R-:W-:Y:S02]  /*1a10*/  IADD3 R53, PT, PT, R94, R53, RZ ;  /* 0x000000355e357210 */ /* 0x000fe40007ffe0ff */
[----:B------:R-:W-:Y:S02]  /*1a20*/  @!P5 IADD3 R61, PT, PT, R43, R61, RZ ;  /* 0x0000003d2b3dd210 */ /* 0x000fe40007ffe0ff */
[----:B------:R-:W-:-:S02]  /*1a30*/  @!P5 SHF.L.U32 R43, R42, 0x1, RZ ;  /* 0x000000012a2bd819 */ /* 0x000fc400000006ff */
[----:B------:R-:W-:Y:S02]  /*1a40*/  CS2R R110, SRZ ;  /* 0x00000000006e7805 */ /* 0x000fe4000001ff00 */
[----:B------:R-:W-:Y:S01]  /*1a50*/  @!P4 IADD3.X R41, PT, PT, R60, R41, RZ, P1, !PT ;  /* 0x000000293c29c210 */ /* 0x000fe20000ffe4ff */
[----:B---3--:R-:W-:Y:S01]  /*1a60*/  IMAD.WIDE R56, R53, 0x2, R56 ;  /* 0x0000000235387825 */ /* 0x008fe200078e0238 */
[----:B------:R-:W-:Y:S02]  /*1a70*/  @!P2 IADD3.X R45, PT, PT, R52, R45, RZ, P0, !PT ;  /* 0x0000002d342da210 */ /* 0x000fe400007fe4ff */
[----:B------:R-:W-:Y:S02]  /*1a80*/  @!P5 SHF.L.U64.HI R42, R42, 0x1, R61 ;  /* 0x000000012a2ad819 */ /* 0x000fe4000001023d */
[----:B------:R-:W-:Y:S02]  /*1a90*/  CS2R R112, SRZ ;  /* 0x0000000000707805 */ /* 0x000fe4000001ff00 */
[----:B------:R-:W-:Y:S01]  /*1aa0*/  @!P2 IADD3 R46, P0, PT, R63, R46, RZ ;  /* 0x0000002e3f2ea210 */ /* 0x000fe20007f1e0ff */
[----:B--2---:R-:W-:Y:S01]  /*1ab0*/  @P6 IMAD.WIDE R54, R53, 0x2, R54 ;  /* 0x0000000235366825 */ /* 0x004fe200078e0236 */
[C---:B------:R-:W-:Y:S01]  /*1ac0*/  @!P5 IADD3 R48, P1, PT, R43.reuse, R48, RZ ;  /* 0x000000302b30d210 */ /* 0x040fe20007f3e0ff */
[----:B------:R0:W5:Y:S01]  /*1ad0*/  @!P4 LDG.E R110, desc[UR8][R40.64] ;  /* 0x00000008286ec981 */ /* 0x000162000c1e1900 */
[----:B------:R-:W-:-:S02]  /*1ae0*/  @!P5 IADD3 R50, P3, PT, R43, R50, RZ ;  /* 0x000000322b32d210 */ /* 0x000fc40007f7e0ff */
[----:B------:R-:W-:Y:S01]  /*1af0*/  MOV R114, RZ ;  /* 0x000000ff00727202 */ /* 0x000fe20000000f00 */
[----:B------:R-:W2:Y:S01]  /*1b00*/  @P6 LDG.E.U16 R43, desc[UR8][R54.64] ;  /* 0x00000008362b6981 */ /* 0x000ea2000c1e1500 */
[----:B------:R-:W-:Y:S02]  /*1b10*/  @!P2 IADD3.X R47, PT, PT, R52, R47, RZ, P0, !PT ;  /* 0x0000002f342fa210 */ /* 0x000fe400007fe4ff */
[C---:B------:R-:W-:Y:S01]  /*1b20*/  @!P5 IADD3.X R49, PT, PT, R42.reuse, R49, RZ, P1, !PT ;  /* 0x000000312a31d210 */ /* 0x040fe20000ffe4ff */
[----:B------:R-:W3:Y:S01]  /*1b30*/  LDG.E.U16 R115, desc[UR8][R56.64] ;  /* 0x0000000838737981 */ /* 0x000ee2000c1e1500 */
[----:B------:R-:W-:-:S03]  /*1b40*/  @!P5 IADD3.X R51, PT, PT, R42, R51, RZ, P3, !PT ;  /* 0x000000332a33d210 */ /* 0x000fc60001ffe4ff */
[----:B------:R-:W3:Y:S04]  /*1b50*/  @P6 LDG.E.U16 R42, desc[UR8][R54.64+0x2] ;  /* 0x00000208362a6981 */ /* 0x000ee8000c1e1500 */
[----:B------:R-:W3:Y:S04]  /*1b60*/  LDG.E.U16 R41, desc[UR8][R56.64+0x2] ;  /* 0x0000020838297981 */ /* 0x000ee8000c1e1500 */
[----:B------:R1:W5:Y:S04]  /*1b70*/  @!P2 LDG.E R111, desc[UR8][R44.64] ;  /* 0x000000082c6fa981 */ /* 0x000368000c1e1900 */
        /* <DEDUP_REMOVED lines=9> */
[----:B0-----:R-:W0:Y:S02]  /*1c10*/  @P0 LDC R40, c[0x0][0x3c0] ;  /* 0x0000f000ff280b82 */ /* 0x001e240000000800 */
[----:B0-----:R-:W-:-:S04]  /*1c20*/  @P0 FADD.FTZ R40, R39, R40 ;  /* 0x0000002827280221 */ /* 0x001fc80000010000 */
[----:B------:R1:W0:Y:S01]  /*1c30*/  @P0 MUFU.RSQ R117, R40 ;  /* 0x0000002800750308 */ /* 0x0002220000001400 */
[----:B--2---:R-:W-:Y:S02]  /*1c40*/  @P6 SHF.L.U32 R118, R43, 0x10, RZ ;  /* 0x000000102b766819 */ /* 0x004fe400000006ff */
[----:B---3--:R-:W-:Y:S02]  /*1c50*/  SHF.L.U32 R115, R115, 0x10, RZ ;  /* 0x0000001073737819 */ /* 0x008fe400000006ff */
[----:B------:R-:W-:Y:S02]  /*1c60*/  @P6 SHF.L.U32 R116, R42, 0x10, RZ ;  /* 0x000000102a746819 */ /* 0x000fe400000006ff */
[----:B------:R-:W-:Y:S01]  /*1c70*/  SHF.L.U32 R39, R41, 0x10, RZ ;  /* 0x0000001029277819 */ /* 0x000fe200000006ff */
[----:B01----:R-:W-:Y:S06]  /*1c80*/  BRA.U UP0, `(.L_x_957) ;  /* 0x0000001100847547 */ /* 0x003fec000b800000 */
[----:B-----5:R-:W-:Y:S02]  /*1c90*/  HADD2.F32 R41, -RZ, R28.H0_H0 ;  /* 0x2000001cff297230 */ /* 0x020fe40000004100 */
[----:B------:R-:W-:Y:S02]  /*1ca0*/  HADD2.F32 R40, -RZ, R26.H0_H0 ;  /* 0x2000001aff287230 */ /* 0x000fe40000004100 */
[----:B------:R-:W-:Y:S02]  /*1cb0*/  HADD2.F32 R45, -RZ, R24.H0_H0 ;  /* 0x20000018ff2d7230 */ /* 0x000fe40000004100 */
[----:B------:R-:W-:Y:S01]  /*1cc0*/  FADD.FTZ R44, -R38, R41 ;  /* 0x00000029262c7221 */ /* 0x000fe20000010100 */
[----:B------:R-:W-:Y:S02]  /*1cd0*/  HADD2.F32 R43, -RZ, R28.H1_H1 ;  /* 0x3000001cff2b7230 */ /* 0x000fe40000004100 */
[----:B------:R-:W-:Y:S01]  /*1ce0*/  FMUL.FTZ R48, R115, R40 ;  /* 0x0000002873307220 */ /* 0x000fe20000410000 */
[----:B------:R-:W-:-:S02]  /*1cf0*/  HADD2.F32 R50, -RZ, R22.H0_H0 ;  /* 0x20000016ff327230 */ /* 0x000fc40000004100 */
[----:B------:R-:W-:Y:S01]  /*1d00*/  FMUL.FTZ R41, R44, R117 ;  /* 0x000000752c297220 */ /* 0x000fe20000410000 */
[C---:B------:R-:W-:Y:S01]  /*1d10*/  FADD.FTZ R52, -R38.reuse, R45 ;  /* 0x0000002d26347221 */ /* 0x040fe20000010100 */
[----:B------:R-:W-:Y:S01]  /*1d20*/  FADD.FTZ R45, RZ, R48 ;  /* 0x00000030ff2d7221 */ /* 0x000fe20000010000 */
[----:B------:R-:W-:Y:S02]  /*1d30*/  HADD2.F32 R42, -RZ, R26.H1_H1 ;  /* 0x3000001aff2a7230 */ /* 0x000fe40000004100 */
[----:B------:R-:W-:Y:S01]  /*1d40*/  FFMA.FTZ R48, R41, R48, RZ ;  /* 0x0000003029307223 */ /* 0x000fe200000100ff */
[----:B------:R-:W-:Y:S01]  /*1d50*/  FADD.FTZ R49, RZ, R40 ;  /* 0x00000028ff317221 */ /* 0x000fe20000010000 */
[----:B------:R-:W-:Y:S01]  /*1d60*/  FADD.FTZ R46, -R38, R43 ;  /* 0x0000002b262e7221 */ /* 0x000fe20000010100 */
[----:B------:R-:W-:Y:S01]  /*1d70*/  FFMA.FTZ R41, R40, R41, RZ ;  /* 0x0000002928297223 */ /* 0x000fe200000100ff */
[-C--:B------:R-:W-:Y:S01]  /*1d80*/  FMUL.FTZ R47, R52, R117.reuse ;  /* 0x00000075342f7220 */ /* 0x080fe20000410000 */
[----:B------:R-:W-:Y:S01]  /*1d90*/  FMUL.FTZ R40, R115, R50 ;  /* 0x0000003273287220 */ /* 0x000fe20000410000 */
[----:B------:R-:W-:Y:S01]  /*1da0*/  FADD.FTZ R49, R50, R49 ;  /* 0x0000003132317221 */ /* 0x000fe20000010000 */
[----:B------:R-:W-:Y:S01]  /*1db0*/  FMUL.FTZ R44, R39, R42 ;  /* 0x0000002a272c7220 */ /* 0x000fe20000410000 */
[----:B------:R-:W-:Y:S01]  /*1dc0*/  FMUL.FTZ R43, R46, R117 ;  /* 0x000000752e2b7220 */ /* 0x000fe20000410000 */
[----:B------:R-:W-:Y:S01]  /*1dd0*/  FFMA.FTZ R50, R50, R47, R41 ;  /* 0x0000002f32327223 */ /* 0x000fe20000010029 */
[----:B------:R-:W-:-:S02]  /*1de0*/  HADD2.F32 R41, -RZ, R24.H1_H1 ;  /* 0x30000018ff297230 */ /* 0x000fc40000004100 */
[----:B------:R-:W-:Y:S01]  /*1df0*/  FADD.FTZ R45, R44, R45 ;  /* 0x0000002d2c2d7221 */ /* 0x000fe20000010000 */
[----:B------:R-:W-:Y:S01]  /*1e00*/  FFMA.FTZ R48, R43, R44, R48 ;  /* 0x0000002c2b307223 */ /* 0x000fe20000010030 */
[----:B------:R-:W-:Y:S01]  /*1e10*/  FFMA.FTZ R43, R42, R43, RZ ;  /* 0x0000002b2a2b7223 */ /* 0x000fe200000100ff */
[----:B------:R-:W-:Y:S02]  /*1e20*/  HADD2.F32 R53, -RZ, R18.H0_H0 ;  /* 0x20000012ff357230 */ /* 0x000fe40000004100 */
[----:B------:R-:W-:Y:S01]  /*1e30*/  FADD.FTZ R44, -R38, R41 ;  /* 0x00000029262c7221 */ /* 0x000fe20000010100 */
[----:B------:R-:W-:Y:S01]  /*1e40*/  FADD.FTZ R51, R45, R40 ;  /* 0x000000282d337221 */ /* 0x000fe20000010000 */
[----:B------:R-:W-:Y:S01]  /*1e50*/  FFMA.FTZ R48, R47, R40, R48 ;  /* 0x000000282f307223 */ /* 0x000fe20000010030 */
[----:B------:R-:W-:Y:S02]  /*1e60*/  HADD2.F32 R40, -RZ, R22.H1_H1 ;  /* 0x30000016ff287230 */ /* 0x000fe40000004100 */
[----:B------:R-:W-:Y:S01]  /*1e70*/  FADD.FTZ R45, RZ, R42 ;  /* 0x0000002aff2d7221 */ /* 0x000fe20000010000 */
[----:B------:R-:W-:-:S02]  /*1e80*/  HADD2.F32 R47, -RZ, R20.H0_H0 ;  /* 0x20000014ff2f7230 */ /* 0x000fc40000004100 */
[----:B------:R-:W-:Y:S01]  /*1e90*/  FMUL.FTZ R41, R44, R117 ;  /* 0x000000752c297220 */ /* 0x000fe20000410000 */
[----:B------:R-:W-:Y:S01]  /*1ea0*/  FMUL.FTZ R44, R115, R53 ;  /* 0x00000035732c7220 */ /* 0x000fe20000410000 */
[C---:B------:R-:W-:Y:S01]  /*1eb0*/  FADD.FTZ R45, R40.reuse, R45 ;  /* 0x0000002d282d7221 */ /* 0x040fe20000010000 */
[----:B------:R-:W-:Y:S01]  /*1ec0*/  FADD.FTZ R49, R49, R53 ;  /* 0x0000003531317221 */ /* 0x000fe20000010000 */
[----:B------:R-:W-:Y:S01]  /*1ed0*/  FFMA.FTZ R43, R40, R41, R43 ;  /* 0x00000029282b7223 */ /* 0x000fe2000001002b */
[----:B------:R-:W-:Y:S01]  /*1ee0*/  FADD.FTZ R42, -R38, R47 ;  /* 0x0000002f262a7221 */ /* 0x000fe20000010100 */
[----:B------:R-:W-:Y:S01]  /*1ef0*/  FMUL.FTZ R40, R39, R40 ;  /* 0x0000002827287220 */ /* 0x000fe20000410000 */
[----:B------:R-:W-:Y:S02]  /*1f00*/  HADD2.F32 R47, -RZ, R20.H1_H1 ;  /* 0x30000014ff2f7230 */ /* 0x000fe40000004100 */
[----:B------:R-:W-:Y:S01]  /*1f10*/  FMUL.FTZ R55, R42, R117 ;  /* 0x000000752a377220 */ /* 0x000fe20000410000 */
[----:B------:R-:W-:Y:S01]  /*1f20*/  FADD.FTZ R51, R40, R51 ;  /* 0x0000003328337221 */ /* 0x000fe20000010000 */
[----:B------:R-:W-:Y:S01]  /*1f30*/  FFMA.FTZ R48, R41, R40, R48 ;  /* 0x0000002829307223 */ /* 0x000fe20000010030 */
[----:B------:R-:W-:-:S02]  /*1f40*/  HADD2.F32 R40, -RZ, R18.H1_H1 ;  /* 0x30000012ff287230 */ /* 0x000fc40000004100 */
[----:B------:R-:W-:Y:S01]  /*1f50*/  FADD.FTZ R42, -R38, R47 ;  /* 0x0000002f262a7221 */ /* 0x000fe20000010100 */
[----:B------:R-:W-:Y:S01]  /*1f60*/  FFMA.FTZ R50, R53, R55, R50 ;  /* 0x0000003735327223 */ /* 0x000fe20000010032 */
[----:B------:R-:W-:Y:S01]  /*1f70*/  FADD.FTZ R46, R51, R44 ;  /* 0x0000002c332e7221 */ /* 0x000fe20000010000 */
[----:B------:R-:W-:Y:S01]  /*1f80*/  FFMA.FTZ R55, R55, R44, R48 ;  /* 0x0000002c37377223 */ /* 0x000fe20000010030 */
[----:B------:R-:W-:Y:S01]  /*1f90*/  FMUL.FTZ R42, R42, R117 ;  /* 0x000000752a2a7220 */ /* 0x000fe20000410000 */
[--C-:B------:R-:W-:Y:S02]  /*1fa0*/  HADD2.F32 R47, -RZ, R16.reuse.H0_H0 ;  /* 0x20000010ff2f7230 */ /* 0x100fe40000004100 */
[----:B------:R-:W-:Y:S01]  /*1fb0*/  FMUL.FTZ R41, R39, R40 ;  /* 0x0000002827297220 */ /* 0x000fe20000410000 */
[----:B------:R-:W-:Y:S02]  /*1fc0*/  HADD2.F32 R51, -RZ, R16.H1_H1 ;  /* 0x30000010ff337230 */ /* 0x000fe40000004100 */
[----:B------:R-:W-:Y:S01]  /*1fd0*/  FFMA.FTZ R43, R40, R42, R43 ;  /* 0x0000002a282b7223 */ /* 0x000fe2000001002b */
[----:B------:R-:W-:Y:S01]  /*1fe0*/  FADD.FTZ R45, R45, R40 ;  /* 0x000000282d2d7221 */ /* 0x000fe20000010000 */
[----:B------:R-:W-:Y:S01]  /*1ff0*/  FFMA.FTZ R55, R42, R41, R55 ;  /* 0x000000292a377223 */ /* 0x000fe20000010037 */
[C---:B------:R-:W-:Y:S01]  /*2000*/  FADD.FTZ R42, -R38.reuse, R47 ;  /* 0x0000002f262a7221 */ /* 0x040fe20000010100 */
[----:B------:R-:W-:Y:S01]  /*2010*/  FADD.FTZ R44, -R38, R51 ;  /* 0x00000033262c7221 */ /* 0x000fe20000010100 */
[----:B------:R-:W-:Y:S01]  /*2020*/  FADD.FTZ R46, R41, R46 ;  /* 0x0000002e292e7221 */ /* 0x000fe20000010000 */
[----:B------:R-:W-:-:S02]  /*2030*/  HADD2.F32 R41, -RZ, R14.H0_H0 ;  /* 0x2000000eff297230 */ /* 0x000fc40000004100 */
[-C--:B------:R-:W-:Y:S01]  /*2040*/  FMUL.FTZ R42, R42, R117.reuse ;  /* 0x000000752a2a7220 */ /* 0x080fe20000410000 */
[----:B------:R-:W-:Y:S02]  /*2050*/  HADD2.F32 R40, -RZ, R14.H1_H1 ;  /* 0x3000000eff287230 */ /* 0x000fe40000004100 */
[----:B------:R-:W-:Y:S01]  /*2060*/  FMUL.FTZ R44, R44, R117 ;  /* 0x000000752c2c7220 */ /* 0x000fe20000410000 */
[----:B------:R-:W-:Y:S02]  /*2070*/  HADD2.F32 R51, -RZ, R12.H0_H0 ;  /* 0x2000000cff337230 */ /* 0x000fe40000004100 */
[----:B------:R-:W-:Y:S01]  /*2080*/  FADD.FTZ R49, R49, R41 ;  /* 0x0000002931317221 */ /* 0x000fe20000010000 */
[----:B------:R-:W-:Y:S01]  /*2090*/  FFMA.FTZ R50, R41, R42, R50 ;  /* 0x0000002a29327223 */ /* 0x000fe20000010032 */
[----:B------:R-:W-:Y:S01]  /*20a0*/  FMUL.FTZ R41, R115, R41 ;  /* 0x0000002973297220 */ /* 0x000fe20000410000 */
[----:B------:R-:W-:Y:S01]  /*20b0*/  FADD.FTZ R45, R45, R40 ;  /* 0x000000282d2d7221 */ /* 0x000fe20000010000 */
[----:B------:R-:W-:Y:S01]  /*20c0*/  FFMA.FTZ R43, R40, R44, R43 ;  /* 0x0000002c282b7223 */ /* 0x000fe2000001002b */
[----:B------:R-:W-:Y:S01]  /*20d0*/  FMUL.FTZ R47, R39, R40 ;  /* 0x00000028272f7220 */ /* 0x000fe20000410000 */
[----:B------:R-:W-:Y:S01]  /*20e0*/  FADD.FTZ R40, -R38, R51 ;  /* 0x0000003326287221 */ /* 0x000fe20000010100 */
[----:B------:R-:W-:Y:S01]  /*20f0*/  FADD.FTZ R46, R46, R41 ;  /* 0x000000292e2e7221 */ /* 0x000fe20000010000 */
[----:B------:R-:W-:Y:S01]  /*2100*/  FFMA.FTZ R55, R42, R41, R55 ;  /* 0x000000292a377223 */ /* 0x000fe20000010037 */
[----:B------:R-:W-:-:S02]  /*2110*/  HADD2.F32 R51, -RZ, R10.H0_H0 ;  /* 0x2000000aff337230 */ /* 0x000fc40000004100 */
[----:B------:R-:W-:Y:S01]  /*2120*/  FMUL.FTZ R40, R40, R117 ;  /* 0x0000007528287220 */ /* 0x000fe20000410000 */
[----:B------:R-:W-:Y:S01]  /*2130*/  FADD.FTZ R46, R47, R46 ;  /* 0x0000002e2f2e7221 */ /* 0x000fe20000010000 */
[----:B------:R-:W-:Y:S01]  /*2140*/  FFMA.FTZ R55, R44, R47, R55 ;  /* 0x0000002f2c377223 */ /* 0x000fe20000010037 */
[----:B------:R-:W-:Y:S02]  /*2150*/  HADD2.F32 R41, -RZ, R12.H1_H1 ;  /* 0x3000000cff297230 */ /* 0x000fe40000004100 */
[----:B------:R-:W-:Y:S01]  /*2160*/  FMUL.FTZ R47, R115, R51 ;  /* 0x00000033732f7220 */ /* 0x000fe20000410000 */
[----:B------:R-:W-:Y:S01]  /*2170*/  FADD.FTZ R49, R49, R51 ;  /* 0x0000003331317221 */ /* 0x000fe20000010000 */
[----:B------:R-:W-:Y:S01]  /*2180*/  FFMA.FTZ R50, R51, R40, R50 ;  /* 0x0000002833327223 */ /* 0x000fe20000010032 */
[----:B------:R-:W-:Y:S02]  /*2190*/  HADD2.F32 R51, -RZ, R111.H0_H0 ;  /* 0x2000006fff337230 */ /* 0x000fe40000004100 */
[----:B------:R-:W-:Y:S01]  /*21a0*/  FFMA.FTZ R55, R40, R47, R55 ;  /* 0x0000002f28377223 */ /* 0x000fe20000010037 */
[----:B------:R-:W-:Y:S01]  /*21b0*/  FADD.FTZ R42, -R38, R41 ;  /* 0x00000029262a7221 */ /* 0x000fe20000010100 */
[----:B------:R-:W-:-:S02]  /*21c0*/  HADD2.F32 R40, -RZ, R10.H1_H1 ;  /* 0x3000000aff287230 */ /* 0x000fc40000004100 */
[----:B------:R-:W-:Y:S01]  /*21d0*/  FADD.FTZ R46, R46, R47 ;  /* 0x0000002f2e2e7221 */ /* 0x000fe20000010000 */
[----:B------:R-:W-:Y:S01]  /*21e0*/  FADD.FTZ R44, -R38, R51 ;  /* 0x00000033262c7221 */ /* 0x000fe20000010100 */
[--C-:B------:R-:W-:Y:S02]  /*21f0*/  HADD2.F32 R51, -RZ, R114.reuse.H0_H0 ;  /* 0x20000072ff337230 */ /* 0x100fe40000004100 */
[-C--:B------:R-:W-:Y:S01]  /*2200*/  FMUL.FTZ R42, R42, R117.reuse ;  /* 0x000000752a2a7220 */ /* 0x080fe20000410000 */
[----:B------:R-:W-:Y:S02]  /*2210*/  HADD2.F32 R47, -RZ, R111.H1_H1 ;  /* 0x3000006fff2f7230 */ /* 0x000fe40000004100 */
[----:B------:R-:W-:Y:S01]  /*2220*/  FMUL.FTZ R44, R44, R117 ;  /* 0x000000752c2c7220 */ /* 0x000fe20000410000 */
[----:B------:R-:W-:Y:S01]  /*2230*/  FMUL.FTZ R41, R39, R40 ;  /* 0x0000002827297220 */ /* 0x000fe20000410000 */
[----:B------:R-:W-:Y:S01]  /*2240*/  FADD.FTZ R45, R45, R40 ;  /* 0x000000282d2d7221 */ /* 0x000fe20000010000 */
[----:B------:R-:W-:Y:S01]  /*2250*/  FFMA.FTZ R43, R40, R42, R43 ;  /* 0x0000002a282b7223 */ /* 0x000fe2000001002b */
[----:B------:R-:W-:Y:S01]  /*2260*/  FADD.FTZ R49, R49, R51 ;  /* 0x0000003331317221 */ /* 0x000fe20000010000 */
[----:B------:R-:W-:Y:S01]  /*2270*/  FFMA.FTZ R50, R51, R44, R50 ;  /* 0x0000002c33327223 */ /* 0x000fe20000010032 */
[----:B------:R-:W-:Y:S01]  /*2280*/  FFMA.FTZ R55, R42, R41, R55 ;  /* 0x000000292a377223 */ /* 0x000fe20000010037 */
[----:B------:R-:W-:-:S02]  /*2290*/  HADD2.F32 R40, -RZ, R114.H1_H1 ;  /* 0x30000072ff287230 */ /* 0x000fc40000004100 */
[----:B------:R-:W-:Y:S01]  /*22a0*/  FMUL.FTZ R51, R115, R51 ;  /* 0x0000003373337220 */ /* 0x000fe20000410000 */
[----:B------:R-:W-:Y:S01]  /*22b0*/  FADD.FTZ R46, R41, R46 ;  /* 0x0000002e292e7221 */ /* 0x000fe20000010000 */
[----:B------:R-:W-:Y:S01]  /*22c0*/  FADD.FTZ R42, -R38, R47 ;  /* 0x0000002f262a7221 */ /* 0x000fe20000010100 */
[--C-:B------:R-:W-:Y:S02]  /*22d0*/  HADD2.F32 R47, -RZ, R8.reuse.H0_H0 ;  /* 0x20000008ff2f7230 */ /* 0x100fe40000004100 */
[----:B------:R-:W-:Y:S01]  /*22e0*/  FFMA.FTZ R55, R44, R51, R55 ;  /* 0x000000332c377223 */ /* 0x000fe20000010037 */
[----:B------:R-:W-:Y:S01]  /*22f0*/  FADD.FTZ R46, R46, R51 ;  /* 0x000000332e2e7221 */ /* 0x000fe20000010000 */
[----:B------:R-:W-:Y:S01]  /*2300*/  FMUL.FTZ R42, R42, R117 ;  /* 0x000000752a2a7220 */ /* 0x000fe20000410000 */
[----:B------:R-:W-:Y:S01]  /*2310*/  FMUL.FTZ R41, R39, R40 ;  /* 0x0000002827297220 */ /* 0x000fe20000410000 */
[----:B------:R-:W-:Y:S02]  /*2320*/  HADD2.F32 R51, -RZ, R8.H1_H1 ;  /* 0x30000008ff337230 */ /* 0x000fe40000004100 */
[----:B------:R-:W-:Y:S01]  /*2330*/  FADD.FTZ R45, R45, R40 ;  /* 0x000000282d2d7221 */ /* 0x000fe20000010000 */
[----:B------:R-:W-:Y:S01]  /*2340*/  FFMA.FTZ R43, R40, R42, R43 ;  /* 0x0000002a282b7223 */ /* 0x000fe2000001002b */
        /* <DEDUP_REMOVED lines=32> */
[----:B------:R-:W-:Y:S02]  /*2550*/  HADD2.F32 R51, -RZ, R99.H0_H0 ;  /* 0x20000063ff337230 */ /* 0x000fe40000004100 */
        /* <DEDUP_REMOVED lines=72> */
[----:B------:R-:W-:Y:S01]  /*29e0*/  FADD.FTZ R45, R45, R40 ;  /* 0x000000282d2d7221 */ /* 0x000fe20000010000 */
[----:B------:R-:W-:Y:S01]  /*29f0*/  FFMA.FTZ R41, R40, R42, R43 ;  /* 0x0000002a28297223 */ /* 0x000fe2000001002b */
[----:B------:R-:W-:Y:S02]  /*2a00*/  HADD2.F32 R43, -RZ, R106.H1_H1 ;  /* 0x3000006aff2b7230 */ /* 0x000fe40000004100 */
[----:B------:R-:W-:Y:S01]  /*2a10*/  FADD.FTZ R40, -R38, R51 ;  /* 0x0000003326287221 */ /* 0x000fe20000010100 */
[----:B------:R-:W-:Y:S01]  /*2a20*/  FADD.FTZ R46, R47, R46 ;  /* 0x0000002e2f2e7221 */ /* 0x000fe20000010000 */
[----:B------:R-:W-:Y:S01]  /*2a30*/  FFMA.FTZ R55, R42, R47, R55 ;  /* 0x0000002f2a377223 */ /* 0x000fe20000010037 */
[----:B------:R-:W-:-:S02]  /*2a40*/  HADD2.F32 R47, -RZ, R105.H0_H0 ;  /* 0x20000069ff2f7230 */ /* 0x000fc40000004100 */
[----:B------:R-:W-:Y:S01]  /*2a50*/  FMUL.FTZ R48, R40, R117 ;  /* 0x0000007528307220 */ /* 0x000fe20000410000 */
[----:B------:R-:W-:Y:S01]  /*2a60*/  FADD.FTZ R44, -R38, R43 ;  /* 0x0000002b262c7221 */ /* 0x000fe20000010100 */
[----:B------:R-:W-:Y:S02]  /*2a70*/  HADD2.F32 R42, -RZ, R105.H1_H1 ;  /* 0x30000069ff2a7230 */ /* 0x000fe40000004100 */
[----:B------:R-:W-:Y:S01]  /*2a80*/  FADD.FTZ R49, R49, R47 ;  /* 0x0000002f31317221 */ /* 0x000fe20000010000 */
[----:B------:R-:W-:Y:S01]  /*2a90*/  FFMA.FTZ R43, R47, R48, R50 ;  /* 0x000000302f2b7223 */ /* 0x000fe20000010032 */
[----:B------:R-:W-:Y:S01]  /*2aa0*/  FMUL.FTZ R47, R115, R47 ;  /* 0x0000002f732f7220 */ /* 0x000fe20000410000 */
[----:B------:R-:W-:Y:S02]  /*2ab0*/  HADD2.F32 R51, -RZ, R107.H0_H0 ;  /* 0x2000006bff337230 */ /* 0x000fe40000004100 */
[----:B------:R-:W-:Y:S01]  /*2ac0*/  FMUL.FTZ R44, R44, R117 ;  /* 0x000000752c2c7220 */ /* 0x000fe20000410000 */
[----:B------:R-:W-:Y:S01]  /*2ad0*/  FADD.FTZ R40, R45, R42 ;  /* 0x0000002a2d287221 */ /* 0x000fe20000010000 */
[----:B------:R-:W-:Y:S01]  /*2ae0*/  FFMA.FTZ R55, R48, R47, R55 ;  /* 0x0000002f30377223 */ /* 0x000fe20000010037 */
[----:B------:R-:W-:Y:S01]  /*2af0*/  FMUL.FTZ R45, R39, R42 ;  /* 0x0000002a272d7220 */ /* 0x000fe20000410000 */
[----:B------:R-:W-:Y:S01]  /*2b00*/  FFMA.FTZ R41, R42, R44, R41 ;  /* 0x0000002c2a297223 */ /* 0x000fe20000010029 */
        /* <DEDUP_REMOVED lines=57> */
.L_x_957:
[--C-:B-----5:R-:W-:Y:S02]  /*2ea0*/  HADD2.F32 R41, -RZ, R28.reuse.H0_H0 ;  /* 0x2000001cff297230 */ /* 0x120fe40000004100 */
[----:B------:R-:W-:Y:S02]  /*2eb0*/  HADD2.F32 R43, -RZ, R28.H1_H1 ;  /* 0x3000001cff2b7230 */ /* 0x000fe40000004100 */
[----:B------:R-:W-:Y:S02]  /*2ec0*/  HADD2.F32 R45, -RZ, R24.H0_H0 ;  /* 0x20000018ff2d7230 */ /* 0x000fe40000004100 */
[----:B------:R-:W-:Y:S01]  /*2ed0*/  FADD.FTZ R40, -R38, R41 ;  /* 0x0000002926287221 */ /* 0x000fe20000010100 */
[----:B------:R-:W-:Y:S02]  /*2ee0*/  HADD2.F32 R55, -RZ, R20.H0_H0 ;  /* 0x20000014ff377230 */ /* 0x000fe40000004100 */
[----:B------:R-:W-:Y:S02]  /*2ef0*/  HADD2.F32 R59, -RZ, R16.H1_H1 ;  /* 0x30000010ff3b7230 */ /* 0x000fe40000004100 */
[----:B------:R-:W-:Y:S01]  /*2f00*/  FMUL.FTZ R41, R40, R117 ;  /* 0x0000007528297220 */ /* 0x000fe20000410000 */
[C---:B------:R-:W-:Y:S01]  /*2f10*/  FADD.FTZ R40, -R38.reuse, R43 ;  /* 0x0000002b26287221 */ /* 0x040fe20000010100 */
[----:B------:R-:W-:Y:S01]  /*2f20*/  FADD.FTZ R70, -R38, R45 ;  /* 0x0000002d26467221 */ /* 0x000fe20000010100 */
[----:B------:R-:W-:-:S02]  /*2f30*/  HADD2.F32 R45, -RZ, R24.H1_H1 ;  /* 0x30000018ff2d7230 */ /* 0x000fc40000004100 */
[----:B------:R-:W-:Y:S01]  /*2f40*/  FFMA.FTZ R49, R115, R41, R118 ;  /* 0x0000002973317223 */ /* 0x000fe20000010076 */
[-C--:B------:R-:W-:Y:S01]  /*2f50*/  FMUL.FTZ R40, R40, R117.reuse ;  /* 0x0000007528287220 */ /* 0x080fe20000410000 */
[-C--:B------:R-:W-:Y:S01]  /*2f60*/  FMUL.FTZ R70, R70, R117.reuse ;  /* 0x0000007546467220 */ /* 0x080fe20000410000 */
[C---:B------:R-:W-:Y:S01]  /*2f70*/  FADD.FTZ R50, -R38.reuse, R55 ;  /* 0x0000003726327221 */ /* 0x040fe20000010100 */
[----:B------:R-:W-:Y:S01]  /*2f80*/  FMUL.FTZ R42, R49, -1.4426950216293334961 ;  /* 0xbfb8aa3b312a7820 */ /* 0x000fe20000410000 */
[----:B------:R-:W-:Y:S01]  /*2f90*/  FFMA.FTZ R44, R39, R40, R116 ;  /* 0x00000028272c7223 */ /* 0x000fe20000010074 */
[----:B------:R-:W-:Y:S01]  /*2fa0*/  FFMA.FTZ R47, R115, R70, R118 ;  /* 0x00000046732f7223 */ /* 0x000fe20000010076 */
[----:B------:R-:W-:Y:S01]  /*2fb0*/  FADD.FTZ R46, -R38, R45 ;  /* 0x0000002d262e7221 */ /* 0x000fe20000010100 */
[----:B------:R-:W-:Y:S02]  /*2fc0*/  HADD2.F32 R55, -RZ, R20.H1_H1 ;  /* 0x30000014ff377230 */ /* 0x000fe40000004100 */
[----:B------:R-:W-:Y:S01]  /*2fd0*/  FMUL.FTZ R43, R44, -1.4426950216293334961 ;  /* 0xbfb8aa3b2c2b7820 */ /* 0x000fe20000410000 */
[----:B------:R-:W-:Y:S01]  /*2fe0*/  FMUL.FTZ R54, R47, -1.4426950216293334961 ;  /* 0xbfb8aa3b2f367820 */ /* 0x000fe20000410000 */
[----:B------:R-:W0:Y:S01]  /*2ff0*/  MUFU.EX2 R42, R42 ;  /* 0x0000002a002a7308 */ /* 0x000e220000000800 */
[-C--:B------:R-:W-:Y:S01]  /*3000*/  FMUL.FTZ R51, R46, R117.reuse ;  /* 0x000000752e337220 */ /* 0x080fe20000410000 */
[----:B------:R-:W-:Y:S01]  /*3010*/  FMUL.FTZ R50, R50, R117 ;  /* 0x0000007532327220 */ /* 0x000fe20000410000 */
[----:B------:R-:W-:Y:S01]  /*3020*/  FADD.FTZ R64, -R38, R59 ;  /* 0x0000003b26407221 */ /* 0x000fe20000010100 */
[----:B------:R-:W-:-:S02]  /*3030*/  HADD2.F32 R66, -RZ, R26.H1_H1 ;  /* 0x3000001aff427230 */ /* 0x000fc40000004100 */
[----:B------:R-:W-:Y:S01]  /*3040*/  FFMA.FTZ R52, R39, R51, R116 ;  /* 0x0000003327347223 */ /* 0x000fe20000010074 */
[----:B------:R-:W-:Y:S01]  /*3050*/  FFMA.FTZ R46, R115, R50, R118 ;  /* 0x00000032732e7223 */ /* 0x000fe20000010076 */
[----:B------:R-:W-:Y:S01]  /*3060*/  HADD2.F32 R65, -RZ, R12.H0_H0 ;  /* 0x2000000cff417230 */ /* 0x000fe20000004100 */
[----:B------:R0:W1:Y:S01]  /*3070*/  MUFU.EX2 R53, R43 ;  /* 0x0000002b00357308 */ /* 0x0000620000000800 */
[----:B------:R-:W-:Y:S01]  /*3080*/  FMUL.FTZ R56, R52, -1.4426950216293334961 ;  /* 0xbfb8aa3b34387820 */ /* 0x000fe20000410000 */
[----:B------:R-:W-:Y:S01]  /*3090*/  FMUL.FTZ R48, R46, -1.4426950216293334961 ;  /* 0xbfb8aa3b2e307820 */ /* 0x000fe20000410000 */
[----:B------:R-:W-:Y:S02]  /*30a0*/  HADD2.F32 R68, -RZ, R26.H0_H0 ;  /* 0x2000001aff447230 */ /* 0x000fe40000004100 */
[----:B------:R-:W-:-:S03]  /*30b0*/  HADD2.F32 R124, -RZ, R114.H1_H1 ;  /* 0x30000072ff7c7230 */ /* 0x000fc60000004100 */
[----:B------:R-:W2:Y:S01]  /*30c0*/  MUFU.EX2 R54, R54 ;  /* 0x0000003600367308 */ /* 0x000ea20000000800 */
[----:B0-----:R-:W-:Y:S01]  /*30d0*/  FADD.FTZ R43, R42, 1 ;  /* 0x3f8000002a2b7421 */ /* 0x001fe20000010000 */
[----:B------:R-:W-:Y:S01]  /*30e0*/  FADD.FTZ R42, -R38, R55 ;  /* 0x00000037262a7221 */ /* 0x000fe20000010100 */
[----:B------:R-:W-:-:S05]  /*30f0*/  HADD2.F32 R55, -RZ, R16.H0_H0 ;  /* 0x20000010ff377230 */ /* 0x000fca0000004100 */
[----:B------:R-:W0:Y:S01]  /*3100*/  MUFU.EX2 R56, R56 ;  /* 0x0000003800387308 */ /* 0x000e220000000800 */
[----:B-1----:R-:W-:Y:S01]  /*3110*/  FADD.FTZ R57, R53, 1 ;  /* 0x3f80000035397421 */ /* 0x002fe20000010000 */
[----:B------:R-:W-:-:S04]  /*3120*/  FMUL.FTZ R53, R42, R117 ;  /* 0x000000752a357220 */ /* 0x000fc80000410000 */
[----:B------:R-:W-:Y:S02]  /*3130*/  FFMA.FTZ R42, R39, R53, R116 ;  /* 0x00000035272a7223 */ /* 0x000fe40000010074 */
[----:B------:R1:W3:Y:S01]  /*3140*/  MUFU.RCP R45, R43 ;  /* 0x0000002b002d7308 */ /* 0x0002e20000001000 */
[----:B--2---:R-:W-:Y:S01]  /*3150*/  FADD.FTZ R58, R54, 1 ;  /* 0x3f800000363a7421 */ /* 0x004fe20000010000 */
[----:B------:R-:W-:-:S04]  /*3160*/  FADD.FTZ R54, -R38, R55 ;  /* 0x0000003726367221 */ /* 0x000fc80000010100 */
[----:B------:R-:W-:Y:S01]  /*3170*/  FMUL.FTZ R55, R54, R117 ;  /* 0x0000007536377220 */ /* 0x000fe20000410000 */
[----:B------:R-:W-:Y:S01]  /*3180*/  FMUL.FTZ R54, R42, -1.4426950216293334961 ;  /* 0xbfb8aa3b2a367820 */ /* 0x000fe20000410000 */
[----:B------:R-:W2:Y:S01]  /*3190*/  MUFU.RCP R57, R57 ;  /* 0x0000003900397308 */ /* 0x000ea20000001000 */
[----:B0-----:R-:W-:Y:S01]  /*31a0*/  FADD.FTZ R56, R56, 1 ;  /* 0x3f80000038387421 */ /* 0x001fe20000010000 */
[----:B-1----:R-:W-:-:S04]  /*31b0*/  FFMA.FTZ R43, R115, R55, R118 ;  /* 0x00000037732b7223 */ /* 0x002fc80000010076 */
[----:B------:R-:W-:Y:S02]  /*31c0*/  FMUL.FTZ R62, R43, -1.4426950216293334961 ;  /* 0xbfb8aa3b2b3e7820 */ /* 0x000fe40000410000 */
[----:B------:R-:W0:Y:S01]  /*31d0*/  MUFU.RCP R58, R58 ;  /* 0x0000003a003a7308 */ /* 0x000e220000001000 */
[----:B---3--:R-:W-:Y:S01]  /*31e0*/  FADD.FTZ R60, -R45, 1 ;  /* 0x3f8000002d3c7421 */ /* 0x008fe20000010100 */
[----:B------:R-:W-:-:S03]  /*31f0*/  FMUL.FTZ R68, R68, R45 ;  /* 0x0000002d44447220 */ /* 0x000fc60000410000 */
[----:B------:R-:W-:-:S03]  /*3200*/  FFMA.FTZ R49, R49, R60, 1 ;  /* 0x3f80000031317423 */ /* 0x000fc6000001003c */
[----:B------:R-:W1:Y:S01]  /*3210*/  MUFU.EX2 R48, R48 ;  /* 0x0000003000307308 */ /* 0x000e620000000800 */
[----:B--2---:R-:W-:Y:S01]  /*3220*/  FADD.FTZ R59, -R57, 1 ;  /* 0x3f800000393b7421 */ /* 0x004fe20000010100 */
[----:B------:R-:W-:Y:S01]  /*3230*/  FMUL.FTZ R66, R66, R57 ;  /* 0x0000003942427220 */ /* 0x000fe20000410000 */
[----:B------:R-:W-:Y:S01]  /*3240*/  FMUL.FTZ R57, R64, R117 ;  /* 0x0000007540397220 */ /* 0x000fe20000410000 */
[----:B------:R-:W-:Y:S01]  /*3250*/  FMUL.FTZ R68, R68, R49 ;  /* 0x0000003144447220 */ /* 0x000fe20000410000 */
[----:B------:R-:W-:Y:S01]  /*3260*/  FFMA.FTZ R61, R44, R59, 1 ;  /* 0x3f8000002c3d7423 */ /* 0x000fe2000001003b */
[----:B------:R-:W-:Y:S02]  /*3270*/  HADD2.F32 R59, -RZ, R22.H0_H0 ;  /* 0x20000016ff3b7230 */ /* 0x000fe40000004100 */
[----:B------:R-:W-:Y:S01]  /*3280*/  FFMA.FTZ R44, R39, R57, R116 ;  /* 0x00000039272c7223 */ /* 0x000fe20000010074 */
[----:B------:R-:W2:Y:S01]  /*3290*/  MUFU.EX2 R54, R54 ;  /* 0x0000003600367308 */ /* 0x000ea20000000800 */
[----:B0-----:R-:W-:Y:S01]  /*32a0*/  FADD.FTZ R60, -R58, 1 ;  /* 0x3f8000003a3c7421 */ /* 0x001fe20000010100 */
[----:B------:R-:W-:Y:S01]  /*32b0*/  FMUL.FTZ R66, R66, R61 ;  /* 0x0000003d42427220 */ /* 0x000fe20000410000 */
[----:B------:R-:W-:-:S02]  /*32c0*/  FMUL.FTZ R58, R59, R58 ;  /* 0x0000003a3b3a7220 */ /* 0x000fc40000410000 */
[----:B------:R-:W-:Y:S01]  /*32d0*/  FFMA.FTZ R63, R47, R60, 1 ;  /* 0x3f8000002f3f7423 */ /* 0x000fe2000001003c */
[----:B------:R-:W-:Y:S01]  /*32e0*/  FADD.FTZ R60, -R38, R65 ;  /* 0x00000041263c7221 */ /* 0x000fe20000010100 */
[----:B------:R-:W-:Y:S01]  /*32f0*/  FMUL.FTZ R47, R44, -1.4426950216293334961 ;  /* 0xbfb8aa3b2c2f7820 */ /* 0x000fe20000410000 */
[----:B------:R-:W0:Y:S01]  /*3300*/  MUFU.RCP R56, R56 ;  /* 0x0000003800387308 */ /* 0x000e220000001000 */
[----:B------:R-:W-:Y:S02]  /*3310*/  HADD2.F32 R65, -RZ, R22.H1_H1 ;  /* 0x30000016ff417230 */ /* 0x000fe40000004100 */
[----:B------:R-:W-:Y:S01]  /*3320*/  FMUL.FTZ R59, R60, R117 ;  /* 0x000000753c3b7220 */ /* 0x000fe20000410000 */
[----:B-1----:R-:W-:Y:S01]  /*3330*/  FADD.FTZ R60, R48, 1 ;  /* 0x3f800000303c7421 */ /* 0x002fe20000010000 */
[----:B------:R-:W-:Y:S01]  /*3340*/  FMUL.FTZ R48, R58, R63 ;  /* 0x0000003f3a307220 */ /* 0x000fe20000410000 */
[----:B------:R-:W-:Y:S02]  /*3350*/  HADD2.F32 R63, -RZ, R12.H1_H1 ;  /* 0x3000000cff3f7230 */ /* 0x000fe40000004100 */
[----:B------:R-:W-:Y:S01]  /*3360*/  FFMA.FTZ R49, R115, R59, R118 ;  /* 0x0000003b73317223 */ /* 0x000fe20000010076 */
[----:B------:R2:W-:Y:S03]  /*3370*/  MUFU.EX2 R45, R62 ;  /* 0x0000003e002d7308 */ /* 0x0005e60000000800 */
[----:B------:R-:W-:Y:S01]  /*3380*/  FMUL.FTZ R67, R49, -1.4426950216293334961 ;  /* 0xbfb8aa3b31437820 */ /* 0x000fe20000410000 */
[----:B------:R-:W-:-:S04]  /*3390*/  FADD.FTZ R58, -R38, R63 ;  /* 0x0000003f263a7221 */ /* 0x000fc80000010100 */
[----:B------:R-:W-:Y:S01]  /*33a0*/  FMUL.FTZ R63, R58, R117 ;  /* 0x000000753a3f7220 */ /* 0x000fe20000410000 */
[----:B------:R-:W1:Y:S01]  /*33b0*/  MUFU.RCP R60, R60 ;  /* 0x0000003c003c7308 */ /* 0x000e620000001000 */
[----:B--2---:R-:W-:Y:S01]  /*33c0*/  FADD.FTZ R62, R54, 1 ;  /* 0x3f800000363e7421 */ /* 0x004fe20000010000 */
[----:B0-----:R-:W-:Y:S01]  /*33d0*/  FADD.FTZ R61, -R56, 1 ;  /* 0x3f800000383d7421 */ /* 0x001fe20000010100 */
[----:B------:R-:W-:Y:S01]  /*33e0*/  FMUL.FTZ R54, R65, R56 ;  /* 0x0000003841367220 */ /* 0x000fe20000410000 */
[----:B------:R-:W-:Y:S02]  /*33f0*/  FFMA.FTZ R58, R39, R63, R116 ;  /* 0x0000003f273a7223 */ /* 0x000fe40000010074 */
[----:B------:R-:W-:Y:S02]  /*3400*/  FFMA.FTZ R61, R52, R61, 1 ;  /* 0x3f800000343d7423 */ /* 0x000fe4000001003d */
[----:B------:R-:W0:Y:S02]  /*3410*/  MUFU.EX2 R47, R47 ;  /* 0x0000002f002f7308 */ /* 0x000e240000000800 */
[----:B------:R-:W-:Y:S01]  /*3420*/  FMUL.FTZ R54, R54, R61 ;  /* 0x0000003d36367220 */ /* 0x000fe20000410000 */
[----:B------:R-:W-:-:S05]  /*3430*/  HADD2.F32 R61, -RZ, R18.H1_H1 ;  /* 0x30000012ff3d7230 */ /* 0x000fca0000004100 */
[----:B------:R2:W3:Y:S01]  /*3440*/  MUFU.RCP R56, R62 ;  /* 0x0000003e00387308 */ /* 0x0004e20000001000 */
[----:B-1----:R-:W-:-:S04]  /*3450*/  FADD.FTZ R65, -R60, 1 ;  /* 0x3f8000003c417421 */ /* 0x002fc80000010100 */
[----:B------:R-:W-:Y:S01]  /*3460*/  FFMA.FTZ R64, R46, R65, 1 ;  /* 0x3f8000002e407423 */ /* 0x000fe20000010041 */
[----:B------:R-:W-:Y:S02]  /*3470*/  HADD2.F32 R65, -RZ, R18.H0_H0 ;  /* 0x20000012ff417230 */ /* 0x000fe40000004100 */
[----:B------:R-:W-:Y:S01]  /*3480*/  FMUL.FTZ R46, R58, -1.4426950216293334961 ;  /* 0xbfb8aa3b3a2e7820 */ /* 0x000fe20000410000 */
[----:B------:R1:W4:Y:S01]  /*3490*/  MUFU.EX2 R52, R67 ;  /* 0x0000004300347308 */ /* 0x0003220000000800 */
[----:B--2---:R-:W-:Y:S02]  /*34a0*/  HADD2.F32 R62, -RZ, R14.H1_H1 ;  /* 0x3000000eff3e7230 */ /* 0x004fe40000004100 */
[----:B------:R-:W-:-:S04]  /*34b0*/  FMUL.FTZ R65, R65, R60 ;  /* 0x0000003c41417220 */ /* 0x000fc80000410000 */
[----:B------:R-:W-:Y:S01]  /*34c0*/  FMUL.FTZ R65, R65, R64 ;  /* 0x0000004041417220 */ /* 0x000fe20000410000 */
[----:B------:R-:W2:Y:S01]  /*34d0*/  MUFU.EX2 R46, R46 ;  /* 0x0000002e002e7308 */ /* 0x000ea20000000800 */
[----:B-1----:R-:W-:Y:S01]  /*34e0*/  FADD.FTZ R67, R45, 1 ;  /* 0x3f8000002d437421 */ /* 0x002fe20000010000 */
[----:B0-----:R-:W-:Y:S01]  /*34f0*/  FADD.FTZ R45, R47, 1 ;  /* 0x3f8000002f2d7421 */ /* 0x001fe20000010000 */
[----:B---3--:R-:W-:Y:S01]  /*3500*/  FADD.FTZ R47, -R56, 1 ;  /* 0x3f800000382f7421 */ /* 0x008fe20000010100 */
[----:B------:R-:W-:-:S03]  /*3510*/  HADD2.F32 R64, -RZ, R10.H1_H1 ;  /* 0x3000000aff407230 */ /* 0x000fc60000004100 */
[----:B------:R-:W-:Y:S01]  /*3520*/  FFMA.FTZ R47, R42, R47, 1 ;  /* 0x3f8000002a2f7423 */ /* 0x000fe2000001002f */
[----:B------:R-:W0:Y:S01]  /*3530*/  MUFU.RCP R45, R45 ;  /* 0x0000002d002d7308 */ /* 0x000e220000001000 */
[----:B----4-:R-:W-:Y:S01]  /*3540*/  FADD.FTZ R42, R52, 1 ;  /* 0x3f800000342a7421 */ /* 0x010fe20000010000 */
[----:B------:R-:W-:Y:S01]  /*3550*/  FMUL.FTZ R52, R61, R56 ;  /* 0x000000383d347220 */ /* 0x000fe20000410000 */
[----:B------:R-:W-:-:S03]  /*3560*/  HADD2.F32 R61, -RZ, R14.H0_H0 ;  /* 0x2000000eff3d7230 */ /* 0x000fc60000004100 */
[----:B------:R-:W-:Y:S02]  /*3570*/  FMUL.FTZ R52, R52, R47 ;  /* 0x0000002f34347220 */ /* 0x000fe40000410000 */
[----:B------:R1:W3:Y:S01]  /*3580*/  MUFU.RCP R60, R67 ;  /* 0x00000043003c7308 */ /* 0x0002e20000001000 */
[----:B--2---:R-:W-:-:S07]  /*3590*/  FADD.FTZ R46, R46, 1 ;  /* 0x3f8000002e2e7421 */ /* 0x004fce0000010000 */
[----:B------:R-:W2:Y:S01]  /*35a0*/  MUFU.RCP R42, R42 ;  /* 0x0000002a002a7308 */ /* 0x000ea20000001000 */
[----:B0-----:R-:W-:Y:S01]  /*35b0*/  FADD.FTZ R47, -R45, 1 ;  /* 0x3f8000002d2f7421 */ /* 0x001fe20000010100 */
[----:B-1----:R-:W-:Y:S02]  /*35c0*/  HADD2.F32 R67, -RZ, R111.H0_H0 ;  /* 0x2000006fff437230 */ /* 0x002fe40000004100 */
[----:B------:R-:W-:Y:S01]  /*35d0*/  FMUL.FTZ R45, R62, R45 ;  /* 0x0000002d3e2d7220 */ /* 0x000fe20000410000 */
[----:B------:R-:W-:Y:S01]  /*35e0*/  FFMA.FTZ R44, R44, R47, 1 ;  /* 0x3f8000002c2c7423 */ /* 0x000fe2000001002f */
[----:B------:R-:W-:Y:S02]  /*35f0*/  HADD2.F32 R47, -RZ, R10.H0_H0 ;  /* 0x2000000aff2f7230 */ /* 0x000fe40000004100 */
[----:B---3--:R-:W-:Y:S01]  /*3600*/  FADD.FTZ R56, -R60, 1 ;  /* 0x3f8000003c387421 */ /* 0x008fe20000010100 */
[----:B------:R-:W-:-:S03]  /*3610*/  FMUL.FTZ R61, R61, R60 ;  /* 0x0000003c3d3d7220 */ /* 0x000fc60000410000 */
[----:B------:R-:W-:Y:S02]  /*3620*/  FFMA.FTZ R56, R43, R56, 1 ;  /* 0x3f8000002b387423 */ /* 0x000fe40000010038 */
[----:B------:R-:W0:Y:S01]  /*3630*/  MUFU.RCP R43, R46 ;  /* 0x0000002e002b7308 */ /* 0x000e220000001000 */
[----:B--2---:R-:W-:Y:S01]  /*3640*/  FADD.FTZ R60, -R42, 1 ;  /* 0x3f8000002a3c7421 */ /* 0x004fe20000010100 */
[----:B------:R-:W-:-:S03]  /*3650*/  FMUL.FTZ R56, R61, R56 ;  /* 0x000000383d387220 */ /* 0x000fc60000410000 */
[----:B------:R-:W-:Y:S01]  /*3660*/  FFMA.FTZ R49, R49, R60, 1 ;  /* 0x3f80000031317423 */ /* 0x000fe2000001003c */
[----:B------:R-:W-:Y:S01]  /*3670*/  FMUL.FTZ R60, R47, R42 ;  /* 0x0000002a2f3c7220 */ /* 0x000fe20000410000 */
[----:B------:R-:W-:Y:S01]  /*3680*/  FADD.FTZ R42, -R38, R67 ;  /* 0x00000043262a7221 */ /* 0x000fe20000010100 */
[----:B------:R-:W-:Y:S02]  /*3690*/  HADD2.F32 R67, -RZ, R111.H1_H1 ;  /* 0x3000006fff437230 */ /* 0x000fe40000004100 */
[----:B------:R-:W-:Y:S01]  /*36a0*/  FMUL.FTZ R60, R60, R49 ;  /* 0x000000313c3c7220 */ /* 0x000fe20000410000 */
[----:B------:R-:W-:Y:S02]  /*36b0*/  FMUL.FTZ R61, R42, R117 ;  /* 0x000000752a3d7220 */ /* 0x000fe40000410000 */
[----:B------:R-:W-:Y:S02]  /*36c0*/  FADD.FTZ R42, -R38, R67 ;  /* 0x00000043262a7221 */ /* 0x000fe40000010100 */
[----:B------:R-:W-:Y:S01]  /*36d0*/  FFMA.FTZ R62, R115, R61, R118 ;  /* 0x0000003d733e7223 */ /* 0x000fe20000010076 */
[----:B0-----:R-:W-:Y:S01]  /*36e0*/  FADD.FTZ R47, -R43, 1 ;  /* 0x3f8000002b2f7421 */ /* 0x001fe20000010100 */
[----:B------:R-:W-:Y:S01]  /*36f0*/  FMUL.FTZ R49, R42, R117 ;  /* 0x000000752a317220 */ /* 0x000fe20000410000 */
[----:B------:R-:W-:Y:S01]  /*3700*/  FMUL.FTZ R64, R64, R43 ;  /* 0x0000002b40407220 */ /* 0x000fe20000410000 */
[----:B------:R-:W-:Y:S01]  /*3710*/  FMUL.FTZ R43, R62, -1.4426950216293334961 ;  /* 0xbfb8aa3b3e2b7820 */ /* 0x000fe20000410000 */
[----:B------:R-:W-:Y:S01]  /*3720*/  FFMA.FTZ R47, R58, R47, 1 ;  /* 0x3f8000003a2f7423 */ /* 0x000fe2000001002f */
[----:B------:R-:W-:Y:S01]  /*3730*/  FFMA.FTZ R46, R39, R49, R116 ;  /* 0x00000031272e7223 */ /* 0x000fe20000010074 */
[----:B------:R-:W-:Y:S01]  /*3740*/  FMUL.FTZ R58, R45, R44 ;  /* 0x0000002c2d3a7220 */ /* 0x000fe20000410000 */
[----:B------:R-:W-:-:S02]  /*3750*/  HADD2.F32 R45, -RZ, R8.H0_H0 ;  /* 0x20000008ff2d7230 */ /* 0x000fc40000004100 */
[----:B------:R-:W-:Y:S01]  /*3760*/  FMUL.FTZ R64, R64, R47 ;  /* 0x0000002f40407220 */ /* 0x000fe20000410000 */
[----:B------:R-:W-:Y:S01]  /*3770*/  FMUL.FTZ R69, R46, -1.4426950216293334961 ;  /* 0xbfb8aa3b2e457820 */ /* 0x000fe20000410000 */
[----:B------:R-:W0:Y:S01]  /*3780*/  MUFU.EX2 R43, R43 ;  /* 0x0000002b002b7308 */ /* 0x000e220000000800 */
[----:B------:R-:W-:Y:S01]  /*3790*/  FADD.FTZ R42, -R38, R45 ;  /* 0x0000002d262a7221 */ /* 0x000fe20000010100 */
[----:B------:R-:W-:-:S03]  /*37a0*/  HADD2.F32 R45, -RZ, R8.H1_H1 ;  /* 0x30000008ff2d7230 */ /* 0x000fc60000004100 */
[----:B------:R-:W-:-:S03]  /*37b0*/  FMUL.FTZ R47, R42, R117 ;  /* 0x000000752a2f7220 */ /* 0x000fc60000410000 */
[----:B------:R-:W1:Y:S01]  /*37c0*/  MUFU.EX2 R69, R69 ;  /* 0x0000004500457308 */ /* 0x000e620000000800 */
[----:B------:R-:W-:Y:S01]  /*37d0*/  FADD.FTZ R72, -R38, R45 ;  /* 0x0000002d26487221 */ /* 0x000fe20000010100 */
[----:B------:R-:W-:-:S03]  /*37e0*/  FFMA.FTZ R42, R115, R47, R118 ;  /* 0x0000002f732a7223 */ /* 0x000fc60000010076 */
[----:B------:R-:W-:Y:S01]  /*37f0*/  FMUL.FTZ R45, R72, R117 ;  /* 0x00000075482d7220 */ /* 0x000fe20000410000 */
[----:B------:R-:W-:Y:S01]  /*3800*/  FMUL.FTZ R44, R42, -1.4426950216293334961 ;  /* 0xbfb8aa3b2a2c7820 */ /* 0x000fe20000410000 */
[----:B------:R-:W-:Y:S02]  /*3810*/  HADD2.F32 R72, -RZ, R114.H0_H0 ;  /* 0x20000072ff487230 */ /* 0x000fe40000004100 */
[----:B0-----:R-:W-:Y:S01]  /*3820*/  FADD.FTZ R67, R43, 1 ;  /* 0x3f8000002b437421 */ /* 0x001fe20000010000 */
[----:B------:R-:W-:Y:S02]  /*3830*/  FFMA.FTZ R43, R39, R45, R116 ;  /* 0x0000002d272b7223 */ /* 0x000fe40000010074 */
[----:B------:R-:W0:Y:S01]  /*3840*/  MUFU.EX2 R44, R44 ;  /* 0x0000002c002c7308 */ /* 0x000e220000000800 */
[----:B-1----:R-:W-:Y:S01]  /*3850*/  FADD.FTZ R71, R69, 1 ;  /* 0x3f80000045477421 */ /* 0x002fe20000010000 */
[----:B------:R-:W-:-:S06]  /*3860*/  FMUL.FTZ R69, R43, -1.4426950216293334961 ;  /* 0xbfb8aa3b2b457820 */ /* 0x000fcc0000410000 */
[----:B------:R-:W1:Y:S08]  /*3870*/  MUFU.RCP R67, R67 ;  /* 0x0000004300437308 */ /* 0x000e700000001000 */
[----:B------:R-:W2:Y:S01]  /*3880*/  MUFU.EX2 R69, R69 ;  /* 0x0000004500457308 */ /* 0x000ea20000000800 */
[----:B0-----:R-:W-:-:S07]  /*3890*/  FADD.FTZ R44, R44, 1 ;  /* 0x3f8000002c2c7421 */ /* 0x001fce0000010000 */
        /* <DEDUP_REMOVED lines=8> */
[----:B0-----:R-:W-:Y:S01]  /*3920*/  FADD.FTZ R73, -R71, 1 ;  /* 0x3f80000047497421 */ /* 0x001fe20000010100 */
[----:B------:R-:W-:-:S03]  /*3930*/  FMUL.FTZ R71, R124, R71 ;  /* 0x000000477c477220 */ /* 0x000fc60000410000 */
[----:B------:R-:W-:Y:S01]  /*3940*/  FFMA.FTZ R46, R46, R73, 1 ;  /* 0x3f8000002e2e7423 */ /* 0x000fe20000010049 */
[--C-:B------:R-:W-:Y:S02]  /*3950*/  HADD2.F32 R73, -RZ, R6.reuse.H0_H0 ;  /* 0x20000006ff497230 */ /* 0x100fe40000004100 */
[----:B-1----:R-:W-:Y:S01]  /*3960*/  FADD.FTZ R69, -R44, 1 ;  /* 0x3f8000002c457421 */ /* 0x002fe20000010100 */
[----:B------:R-:W-:Y:S02]  /*3970*/  FMUL.FTZ R46, R71, R46 ;  /* 0x0000002e472e7220 */ /* 0x000fe40000410000 */
[----:B------:R-:W-:Y:S01]  /*3980*/  FMUL.FTZ R73, R73, R44 ;  /* 0x0000002c49497220 */ /* 0x000fe20000410000 */
[----:B------:R-:W-:Y:S01]  /*3990*/  FFMA.FTZ R71, R41, R68, RZ ;  /* 0x0000004429477223 */ /* 0x000fe200000100ff */
[----:B------:R-:W-:Y:S01]  /*39a0*/  FFMA.FTZ R42, R42, R69, 1 ;  /* 0x3f8000002a2a7423 */ /* 0x000fe20000010045 */
[----:B------:R-:W-:Y:S02]  /*39b0*/  HADD2.F32 R69, -RZ, R6.H1_H1 ;  /* 0x30000006ff457230 */ /* 0x000fe40000004100 */
[----:B------:R-:W-:Y:S01]  /*39c0*/  FFMA.FTZ R71, R70, R48, R71 ;  /* 0x0000003046477223 */ /* 0x000fe20000010047 */
[----:B--2---:R-:W-:-:S02]  /*39d0*/  FADD.FTZ R44, -R72, 1 ;  /* 0x3f800000482c7421 */ /* 0x004fc40000010100 */
[----:B------:R-:W-:Y:S01]  /*39e0*/  FMUL.FTZ R69, R69, R72 ;  /* 0x0000004845457220 */ /* 0x000fe20000410000 */
[----:B------:R-:W-:Y:S01]  /*39f0*/  FMUL.FTZ R72, R115, R68 ;  /* 0x0000004473487220 */ /* 0x000fe20000410000 */
[----:B------:R-:W-:Y:S01]  /*3a00*/  FFMA.FTZ R124, R43, R44, 1 ;  /* 0x3f8000002b7c7423 */ /* 0x000fe2000001002c */
[----:B------:R-:W-:Y:S02]  /*3a10*/  HADD2.F32 R43, -RZ, R95.H0_H0 ;  /* 0x2000005fff2b7230 */ /* 0x000fe40000004100 */
[----:B------:R-:W-:Y:S01]  /*3a20*/  FMUL.FTZ R44, R73, R42 ;  /* 0x0000002a492c7220 */ /* 0x000fe20000410000 */
[----:B------:R-:W-:Y:S01]  /*3a30*/  FFMA.FTZ R67, R41, R72, RZ ;  /* 0x0000004829437223 */ /* 0x000fe200000100ff */
[----:B------:R-:W-:Y:S01]  /*3a40*/  FMUL.FTZ R42, R69, R124 ;  /* 0x0000007c452a7220 */ /* 0x000fe20000410000 */
[----:B------:R-:W-:Y:S01]  /*3a50*/  FMUL.FTZ R69, R39, R66 ;  /* 0x0000004227457220 */ /* 0x000fe20000410000 */
[----:B------:R-:W-:Y:S01]  /*3a60*/  FADD.FTZ R124, -R38, R43 ;  /* 0x0000002b267c7221 */ /* 0x000fe20000010100 */
[----:B------:R-:W-:Y:S01]  /*3a70*/  FADD.FTZ R72, RZ, R72 ;  /* 0x00000048ff487221 */ /* 0x000fe20000010000 */
[----:B------:R-:W-:Y:S01]  /*3a80*/  FADD.FTZ R41, RZ, R68 ;  /* 0x00000044ff297221 */ /* 0x000fe20000010000 */
[----:B------:R-:W-:Y:S01]  /*3a90*/  FMUL.FTZ R73, R115, R48 ;  /* 0x0000003073497220 */ /* 0x000fe20000410000 */
[----:B------:R-:W-:Y:S01]  /*3aa0*/  FMUL.FTZ R43, R124, R117 ;  /* 0x000000757c2b7220 */ /* 0x000fe20000410000 */
[----:B------:R-:W-:Y:S01]  /*3ab0*/  FFMA.FTZ R124, R40, R69, R67 ;  /* 0x00000045287c7223 */ /* 0x000fe20000010043 */
[----:B------:R-:W-:Y:S01]  /*3ac0*/  FADD.FTZ R69, R69, R72 ;  /* 0x0000004845457221 */ /* 0x000fe20000010000 */
[----:B------:R-:W-:Y:S01]  /*3ad0*/  FADD.FTZ R68, R41, R48 ;  /* 0x0000003029447221 */ /* 0x000fe20000010000 */
[----:B------:R-:W-:Y:S01]  /*3ae0*/  FFMA.FTZ R67, R115, R43, R118 ;  /* 0x0000002b73437223 */ /* 0x000fe20000010076 */
[----:B------:R-:W-:-:S02]  /*3af0*/  HADD2.F32 R41, -RZ, R96.H0_H0 ;  /* 0x20000060ff297230 */ /* 0x000fc40000004100 */
[----:B------:R-:W-:Y:S01]  /*3b00*/  FFMA.FTZ R70, R70, R73, R124 ;  /* 0x0000004946467223 */ /* 0x000fe2000001007c */
[----:B------:R-:W-:Y:S01]  /*3b10*/  FADD.FTZ R69, R69, R73 ;  /* 0x0000004945457221 */ /* 0x000fe20000010000 */
[----:B------:R-:W-:Y:S01]  /*3b20*/  FMUL.FTZ R125, R67, -1.4426950216293334961 ;  /* 0xbfb8aa3b437d7820 */ /* 0x000fe20000410000 */
[----:B------:R-:W-:-:S05]  /*3b30*/  FFMA.FTZ R40, R40, R66, RZ ;  /* 0x0000004228287223 */ /* 0x000fca00000100ff */
[----:B------:R-:W0:Y:S02]  /*3b40*/  MUFU.EX2 R125, R125 ;  /* 0x0000007d007d7308 */ /* 0x000e240000000800 */
[----:B0-----:R-:W-:Y:S01]  /*3b50*/  FADD.FTZ R72, R125, 1 ;  /* 0x3f8000007d487421 */ /* 0x001fe20000010000 */
[----:B------:R-:W-:-:S05]  /*3b60*/  FMUL.FTZ R125, R39, R54 ;  /* 0x00000036277d7220 */ /* 0x000fca0000410000 */
[----:B------:R-:W0:Y:S02]  /*3b70*/  MUFU.RCP R72, R72 ;  /* 0x0000004800487308 */ /* 0x000e240000001000 */
[----:B0-----:R-:W-:Y:S01]  /*3b80*/  FMUL.FTZ R48, R41, R72 ;  /* 0x0000004829307220 */ /* 0x001fe20000410000 */
[----:B------:R-:W-:Y:S02]  /*3b90*/  HADD2.F32 R41, -RZ, R95.H1_H1 ;  /* 0x3000005fff297230 */ /* 0x000fe40000004100 */
[----:B------:R-:W-:-:S03]  /*3ba0*/  FADD.FTZ R124, -R72, 1 ;  /* 0x3f800000487c7421 */ /* 0x000fc60000010100 */
[----:B------:R-:W-:Y:S01]  /*3bb0*/  FADD.FTZ R72, -R38, R41 ;  /* 0x0000002926487221 */ /* 0x000fe20000010100 */
[----:B------:R-:W-:-:S03]  /*3bc0*/  FFMA.FTZ R67, R67, R124, 1 ;  /* 0x3f80000043437423 */ /* 0x000fc6000001007c */
[----:B------:R-:W-:Y:S01]  /*3bd0*/  FMUL.FTZ R41, R72, R117 ;  /* 0x0000007548297220 */ /* 0x000fe20000410000 */
[----:B------:R-:W-:Y:S01]  /*3be0*/  FMUL.FTZ R48, R48, R67 ;  /* 0x0000004330307220 */ /* 0x000fe20000410000 */
[----:B------:R-:W-:Y:S01]  /*3bf0*/  FADD.FTZ R67, RZ, R66 ;  /* 0x00000042ff437221 */ /* 0x000fe20000010000 */
[----:B------:R-:W-:Y:S01]  /*3c00*/  FFMA.FTZ R66, R51, R54, R40 ;  /* 0x0000003633427223 */ /* 0x000fe20000010028 */
[----:B------:R-:W-:Y:S01]  /*3c10*/  FFMA.FTZ R72, R39, R41, R116 ;  /* 0x0000002927487223 */ /* 0x000fe20000010074 */
[----:B------:R-:W-:Y:S02]  /*3c20*/  HADD2.F32 R40, -RZ, R97.H0_H0 ;  /* 0x20000061ff287230 */ /* 0x000fe40000004100 */
[----:B------:R-:W-:Y:S01]  /*3c30*/  FADD.FTZ R67, R67, R54 ;  /* 0x0000003643437221 */ /* 0x000fe20000010000 */
[----:B------:R-:W-:Y:S01]  /*3c40*/  FFMA.FTZ R66, R53, R52, R66 ;  /* 0x0000003435427223 */ /* 0x000fe20000010042 */
[----:B------:R-:W-:Y:S01]  /*3c50*/  FMUL.FTZ R73, R72, -1.4426950216293334961 ;  /* 0xbfb8aa3b48497820 */ /* 0x000fe20000410000 */
[----:B------:R-:W-:Y:S01]  /*3c60*/  FADD.FTZ R40, -R38, R40 ;  /* 0x0000002826287221 */ /* 0x000fe20000010100 */
[----:B------:R-:W-:Y:S01]  /*3c70*/  FADD.FTZ R67, R67, R52 ;  /* 0x0000003443437221 */ /* 0x000fe20000010000 */
[----:B------:R-:W-:-:S03]  /*3c80*/  FFMA.FTZ R66, R57, R58, R66 ;  /* 0x0000003a39427223 */ /* 0x000fc60000010042 */
[----:B------:R-:W0:Y:S01]  /*3c90*/  MUFU.EX2 R73, R73 ;  /* 0x0000004900497308 */ /* 0x000e220000000800 */
[----:B------:R-:W-:Y:S01]  /*3ca0*/  FADD.FTZ R67, R67, R58 ;  /* 0x0000003a43437221 */ /* 0x000fe20000010000 */
[----:B------:R-:W-:-:S03]  /*3cb0*/  FFMA.FTZ R66, R63, R64, R66 ;  /* 0x000000403f427223 */ /* 0x000fc60000010042 */
[----:B------:R-:W-:Y:S01]  /*3cc0*/  FADD.FTZ R67, R67, R64 ;  /* 0x0000004043437221 */ /* 0x000fe20000010000 */
[----:B------:R-:W-:-:S03]  /*3cd0*/  FFMA.FTZ R66, R49, R46, R66 ;  /* 0x0000002e31427223 */ /* 0x000fc60000010042 */
[----:B------:R-:W-:Y:S01]  /*3ce0*/  FADD.FTZ R67, R67, R46 ;  /* 0x0000002e43437221 */ /* 0x000fe20000010000 */
[----:B------:R-:W-:-:S03]  /*3cf0*/  FFMA.FTZ R66, R45, R42, R66 ;  /* 0x0000002a2d427223 */ /* 0x000fc60000010042 */
[----:B------:R-:W-:Y:S01]  /*3d00*/  FADD.FTZ R67, R67, R42 ;  /* 0x0000002a43437221 */ /* 0x000fe20000010000 */
[----:B0-----:R-:W-:Y:S01]  /*3d10*/  FADD.FTZ R124, R73, 1 ;  /* 0x3f800000497c7421 */ /* 0x001fe20000010000 */
[----:B------:R-:W-:Y:S01]  /*3d20*/  FFMA.FTZ R73, R51, R125, R70 ;  /* 0x0000007d33497223 */ /* 0x000fe20000010046 */
[----:B------:R-:W-:Y:S02]  /*3d30*/  HADD2.F32 R51, -RZ, R96.H1_H1 ;  /* 0x30000060ff337230 */ /* 0x000fe40000004100 */
[----:B------:R-:W-:Y:S01]  /*3d40*/  FADD.FTZ R70, R125, R69 ;  /* 0x000000457d467221 */ /* 0x000fe20000010000 */
[----:B------:R-:W-:Y:S01]  /*3d50*/  FADD.FTZ R69, R68, R65 ;  /* 0x0000004144457221 */ /* 0x000fe20000010000 */
[-C--:B------:R-:W-:Y:S01]  /*3d60*/  FFMA.FTZ R68, R50, R65.reuse, R71 ;  /* 0x0000004132447223 */ /* 0x080fe20000010047 */
[----:B------:R-:W0:Y:S01]  /*3d70*/  MUFU.RCP R124, R124 ;  /* 0x0000007c007c7308 */ /* 0x000e220000001000 */
[----:B------:R-:W-:Y:S01]  /*3d80*/  FMUL.FTZ R65, R115, R65 ;  /* 0x0000004173417220 */ /* 0x000fe20000410000 */
[----:B------:R-:W-:-:S02]  /*3d90*/  HADD2.F32 R71, -RZ, R99.H0_H0 ;  /* 0x20000063ff477230 */ /* 0x000fc40000004100 */
[----:B------:R-:W-:Y:S01]  /*3da0*/  FFMA.FTZ R68, R55, R56, R68 ;  /* 0x0000003837447223 */ /* 0x000fe20000010044 */
[----:B------:R-:W-:Y:S01]  /*3db0*/  FADD.FTZ R69, R69, R56 ;  /* 0x0000003845457221 */ /* 0x000fe20000010000 */
[----:B------:R-:W-:Y:S02]  /*3dc0*/  FADD.FTZ R70, R70, R65 ;  /* 0x0000004146467221 */ /* 0x000fe40000010000 */
[----:B------:R-:W-:Y:S01]  /*3dd0*/  FFMA.FTZ R68, R59, R60, R68 ;  /* 0x0000003c3b447223 */ /* 0x000fe20000010044 */
[----:B------:R-:W-:-:S03]  /*3de0*/  FADD.FTZ R69, R69, R60 ;  /* 0x0000003c45457221 */ /* 0x000fc60000010000 */
[----:B------:R-:W-:Y:S01]  /*3df0*/  FFMA.FTZ R68, R61, R62, R68 ;  /* 0x0000003e3d447223 */ /* 0x000fe20000010044 */
[----:B------:R-:W-:-:S03]  /*3e00*/  FADD.FTZ R69, R69, R62 ;  /* 0x0000003e45457221 */ /* 0x000fc60000010000 */
[----:B------:R-:W-:Y:S01]  /*3e10*/  FFMA.FTZ R68, R47, R44, R68 ;  /* 0x0000002c2f447223 */ /* 0x000fe20000010044 */
[----:B------:R-:W-:Y:S01]  /*3e20*/  FADD.FTZ R69, R69, R44 ;  /* 0x0000002c45457221 */ /* 0x000fe20000010000 */
[----:B0-----:R-:W-:Y:S01]  /*3e30*/  FMUL.FTZ R54, R51, R124 ;  /* 0x0000007c33367220 */ /* 0x001fe20000410000 */
[----:B------:R-:W-:Y:S01]  /*3e40*/  FADD.FTZ R51, -R124, 1 ;  /* 0x3f8000007c337421 */ /* 0x000fe20000010100 */
[----:B------:R-:W-:Y:S01]  /*3e50*/  FFMA.FTZ R68, R43, R48, R68 ;  /* 0x000000302b447223 */ /* 0x000fe20000010044 */
[----:B------:R-:W-:Y:S02]  /*3e60*/  FADD.FTZ R69, R69, R48 ;  /* 0x0000003045457221 */ /* 0x000fe40000010000 */
[----:B------:R-:W-:Y:S01]  /*3e70*/  FFMA.FTZ R51, R72, R51, 1 ;  /* 0x3f80000048337423 */ /* 0x000fe20000010033 */
[----:B------:R-:W-:Y:S01]  /*3e80*/  FFMA.FTZ R72, R50, R65, R73 ;  /* 0x0000004132487223 */ /* 0x000fe20000010049 */
[----:B------:R-:W-:Y:S02]  /*3e90*/  HADD2.F32 R73, -RZ, R97.H1_H1 ;  /* 0x30000061ff497230 */ /* 0x000fe40000004100 */
[----:B------:R-:W-:Y:S01]  /*3ea0*/  FMUL.FTZ R54, R54, R51 ;  /* 0x0000003336367220 */ /* 0x000fe20000410000 */
[----:B------:R-:W-:-:S03]  /*3eb0*/  FMUL.FTZ R51, R40, R117 ;  /* 0x0000007528337220 */ /* 0x000fc60000410000 */
[----:B------:R-:W-:Y:S01]  /*3ec0*/  FADD.FTZ R67, R67, R54 ;  /* 0x0000003643437221 */ /* 0x000fe20000010000 */
        /* <DEDUP_REMOVED lines=9> */
[----:B------:R-:W-:Y:S01]  /*3f60*/  FADD.FTZ R124, -R38, R73 ;  /* 0x00000049267c7221 */ /* 0x000fe20000010100 */
[----:B------:R-:W-:Y:S01]  /*3f70*/  FMUL.FTZ R73, R39, R52 ;  /* 0x0000003427497220 */ /* 0x000fe20000410000 */
[----:B------:R-:W-:Y:S02]  /*3f80*/  HADD2.F32 R52, -RZ, R99.H1_H1 ;  /* 0x30000063ff347230 */ /* 0x000fe40000004100 */
[----:B------:R-:W-:Y:S01]  /*3f90*/  FMUL.FTZ R40, R50, R71 ;  /* 0x0000004732287220 */ /* 0x000fe20000410000 */
[----:B------:R-:W-:Y:S01]  /*3fa0*/  FMUL.FTZ R50, R124, R117 ;  /* 0x000000757c327220 */ /* 0x000fe20000410000 */
[----:B------:R-:W-:Y:S01]  /*3fb0*/  FFMA.FTZ R72, R53, R73, R72 ;  /* 0x0000004935487223 */ /* 0x000fe20000010048 */
[----:B------:R-:W-:Y:S01]  /*3fc0*/  FADD.FTZ R70, R73, R70 ;  /* 0x0000004649467221 */ /* 0x000fe20000010000 */
[----:B------:R-:W-:Y:S01]  /*3fd0*/  FMUL.FTZ R73, R115, R56 ;  /* 0x0000003873497220 */ /* 0x000fe20000410000 */
[----:B------:R-:W-:Y:S01]  /*3fe0*/  FFMA.FTZ R71, R39, R50, R116 ;  /* 0x0000003227477223 */ /* 0x000fe20000010074 */
[----:B------:R-:W-:-:S02]  /*3ff0*/  HADD2.F32 R56, -RZ, R100.H0_H0 ;  /* 0x20000064ff387230 */ /* 0x000fc40000004100 */
[----:B------:R-:W-:Y:S01]  /*4000*/  FFMA.FTZ R68, R51, R40, R68 ;  /* 0x0000002833447223 */ /* 0x000fe20000010044 */
[----:B------:R-:W-:Y:S01]  /*4010*/  FFMA.FTZ R72, R55, R73, R72 ;  /* 0x0000004937487223 */ /* 0x000fe20000010048 */
[----:B------:R-:W-:Y:S01]  /*4020*/  FMUL.FTZ R124, R71, -1.4426950216293334961 ;  /* 0xbfb8aa3b477c7820 */ /* 0x000fe20000410000 */
[----:B------:R-:W-:Y:S01]  /*4030*/  FADD.FTZ R70, R70, R73 ;  /* 0x0000004946467221 */ /* 0x000fe20000010000 */
[----:B------:R-:W-:Y:S01]  /*4040*/  FMUL.FTZ R73, R39, R58 ;  /* 0x0000003a27497220 */ /* 0x000fe20000410000 */
[----:B------:R-:W-:Y:S02]  /*4050*/  HADD2.F32 R58, -RZ, R100.H1_H1 ;  /* 0x30000064ff3a7230 */ /* 0x000fe40000004100 */
[----:B------:R-:W-:Y:S01]  /*4060*/  FADD.FTZ R69, R69, R40 ;  /* 0x0000002845457221 */ /* 0x000fe20000010000 */
[----:B------:R-:W0:Y:S01]  /*4070*/  MUFU.EX2 R124, R124 ;  /* 0x0000007c007c7308 */ /* 0x000e220000000800 */
[----:B------:R-:W-:Y:S01]  /*4080*/  FFMA.FTZ R72, R57, R73, R72 ;  /* 0x0000004939487223 */ /* 0x000fe20000010048 */
[----:B------:R-:W-:Y:S01]  /*4090*/  FADD.FTZ R70, R73, R70 ;  /* 0x0000004649467221 */ /* 0x000fe20000010000 */
[----:B------:R-:W-:Y:S01]  /*40a0*/  FMUL.FTZ R73, R115, R60 ;  /* 0x0000003c73497220 */ /* 0x000fe20000410000 */
[----:B------:R-:W-:-:S03]  /*40b0*/  HADD2.F32 R60, -RZ, R101.H0_H0 ;  /* 0x20000065ff3c7230 */ /* 0x000fc60000004100 */
[----:B------:R-:W-:Y:S01]  /*40c0*/  FFMA.FTZ R72, R59, R73, R72 ;  /* 0x000000493b487223 */ /* 0x000fe20000010048 */
[----:B------:R-:W-:Y:S01]  /*40d0*/  FADD.FTZ R70, R70, R73 ;  /* 0x0000004946467221 */ /* 0x000fe20000010000 */
[----:B------:R-:W-:Y:S01]  /*40e0*/  FMUL.FTZ R73, R39, R64 ;  /* 0x0000004027497220 */ /* 0x000fe20000410000 */
[----:B------:R-:W-:-:S03]  /*40f0*/  HADD2.F32 R64, -RZ, R101.H1_H1 ;  /* 0x30000065ff407230 */ /* 0x000fc60000004100 */
[----:B------:R-:W-:Y:S01]  /*4100*/  FFMA.FTZ R72, R63, R73, R72 ;  /* 0x000000493f487223 */ /* 0x000fe20000010048 */
[----:B------:R-:W-:Y:S01]  /*4110*/  FADD.FTZ R70, R73, R70 ;  /* 0x0000004649467221 */ /* 0x000fe20000010000 */
[----:B------:R-:W-:Y:S01]  /*4120*/  FMUL.FTZ R73, R115, R62 ;  /* 0x0000003e73497220 */ /* 0x000fe20000410000 */
[--C-:B------:R-:W-:Y:S02]  /*4130*/  HADD2.F32 R62, -RZ, R104.reuse.H0_H0 ;  /* 0x20000068ff3e7230 */ /* 0x100fe40000004100 */
[----:B0-----:R-:W-:Y:S01]  /*4140*/  FADD.FTZ R65, R124, 1 ;  /* 0x3f8000007c417421 */ /* 0x001fe20000010000 */
[----:B------:R-:W-:Y:S01]  /*4150*/  FFMA.FTZ R72, R61, R73, R72 ;  /* 0x000000493d487223 */ /* 0x000fe20000010048 */
[----:B------:R-:W-:Y:S01]  /*4160*/  FADD.FTZ R70, R70, R73 ;  /* 0x0000004946467221 */ /* 0x000fe20000010000 */
[----:B------:R-:W-:Y:S01]  /*4170*/  FMUL.FTZ R73, R39, R46 ;  /* 0x0000002e27497220 */ /* 0x000fe20000410000 */
[----:B------:R-:W-:Y:S02]  /*4180*/  HADD2.F32 R46, -RZ, R104.H1_H1 ;  /* 0x30000068ff2e7230 */ /* 0x000fe40000004100 */
[----:B------:R-:W0:Y:S01]  /*4190*/  MUFU.RCP R65, R65 ;  /* 0x0000004100417308 */ /* 0x000e220000001000 */
        /* <DEDUP_REMOVED lines=11> */
[----:B0-----:R-:W-:Y:S01]  /*4250*/  FADD.FTZ R53, -R65, 1 ;  /* 0x3f80000041357421 */ /* 0x001fe20000010100 */
[----:B------:R-:W-:Y:S01]  /*4260*/  FMUL.FTZ R52, R52, R65 ;  /* 0x0000004134347220 */ /* 0x000fe20000410000 */
[----:B------:R-:W-:Y:S02]  /*4270*/  HADD2.F32 R48, -RZ, R108.H0_H0 ;  /* 0x2000006cff307230 */ /* 0x000fe40000004100 */
[----:B------:R-:W-:Y:S01]  /*4280*/  FFMA.FTZ R72, R43, R73, R72 ;  /* 0x000000492b487223 */ /* 0x000fe20000010048 */
[----:B------:R-:W-:Y:S01]  /*4290*/  FFMA.FTZ R53, R71, R53, 1 ;  /* 0x3f80000047357423 */ /* 0x000fe20000010035 */
[----:B------:R-:W-:Y:S02]  /*42a0*/  HADD2.F32 R71, -RZ, R98.H0_H0 ;  /* 0x20000062ff477230 */ /* 0x000fe40000004100 */
[----:B------:R-:W-:Y:S01]  /*42b0*/  FADD.FTZ R70, R70, R73 ;  /* 0x0000004946467221 */ /* 0x000fe20000010000 */
[----:B------:R-:W-:Y:S01]  /*42c0*/  FFMA.FTZ R72, R41, R125, R72 ;  /* 0x0000007d29487223 */ /* 0x000fe20000010048 */
[----:B------:R-:W-:Y:S01]  /*42d0*/  FMUL.FTZ R52, R52, R53 ;  /* 0x0000003534347220 */ /* 0x000fe20000410000 */
[----:B------:R-:W-:Y:S01]  /*42e0*/  FADD.FTZ R124, -R38, R71 ;  /* 0x00000047267c7221 */ /* 0x000fe20000010100 */
[----:B------:R-:W-:Y:S01]  /*42f0*/  FADD.FTZ R70, R125, R70 ;  /* 0x000000467d467221 */ /* 0x000fe20000010000 */
[----:B------:R-:W-:Y:S01]  /*4300*/  FMUL.FTZ R125, R115, R40 ;  /* 0x00000028737d7220 */ /* 0x000fe20000410000 */
[----:B------:R-:W-:Y:S01]  /*4310*/  FADD.FTZ R67, R67, R52 ;  /* 0x0000003443437221 */ /* 0x000fe20000010000 */
[----:B------:R-:W-:-:S02]  /*4320*/  FMUL.FTZ R53, R124, R117 ;  /* 0x000000757c357220 */ /* 0x000fc40000410000 */
[----:B------:R-:W-:Y:S02]  /*4330*/  FADD.FTZ R70, R70, R125 ;  /* 0x0000007d46467221 */ /* 0x000fe40000010000 */
        /* <DEDUP_REMOVED lines=115> */
[----:B------:R-:W-:Y:S01]  /*4a70*/  FFMA.FTZ R65, R41, R54, R66 ;  /* 0x0000003629417223 */ /* 0x000fe20000010042 */
[----:B------:R-:W-:Y:S02]  /*4a80*/  HADD2.F32 R41, -RZ, R109.H0_H0 ;  /* 0x2000006dff297230 */ /* 0x000fe40000004100 */
[----:B------:R-:W-:Y:S01]  /*4a90*/  FFMA.FTZ R43, R71, R43, 1 ;  /* 0x3f800000472b7423 */ /* 0x000fe2000001002b */
[----:B------:R-:W-:Y:S02]  /*4aa0*/  HADD2.F32 R71, -RZ, R107.H1_H1 ;  /* 0x3000006bff477230 */ /* 0x000fe40000004100 */
[----:B------:R-:W-:-:S02]  /*4ab0*/  HADD2.F32 R54, -RZ, R108.H1_H1 ;  /* 0x3000006cff367230 */ /* 0x000fc40000004100 */
[----:B------:R-:W-:Y:S01]  /*4ac0*/  FMUL.FTZ R48, R48, R43 ;  /* 0x0000002b30307220 */ /* 0x000fe20000410000 */
[----:B------:R-:W-:-:S03]  /*4ad0*/  FADD.FTZ R124, -R38, R71 ;  /* 0x00000047267c7221 */ /* 0x000fc60000010100 */
        /* <DEDUP_REMOVED lines=12> */
[----:B------:R-:W-:-:S03]  /*4ba0*/  FADD.FTZ R66, -R38, R41 ;  /* 0x0000002926427221 */ /* 0x000fc60000010100 */
[----:B------:R-:W-:Y:S01]  /*4bb0*/  FMUL.FTZ R54, R54, R73 ;  /* 0x0000004936367220 */ /* 0x000fe20000410000 */
[----:B------:R-:W-:-:S03]  /*4bc0*/  FMUL.FTZ R41, R66, R117 ;  /* 0x0000007542297220 */ /* 0x000fc60000410000 */
[----:B------:R-:W-:Y:S01]  /*4bd0*/  FADD.FTZ R67, R67, R54 ;  /* 0x0000003643437221 */ /* 0x000fe20000010000 */
[----:B------:R-:W-:-:S04]  /*4be0*/  FFMA.FTZ R73, R115, R41, R118 ;  /* 0x0000002973497223 */ /* 0x000fc80000010076 */
[----:B------:R-:W-:-:S06]  /*4bf0*/  FMUL.FTZ R124, R73, -1.4426950216293334961 ;  /* 0xbfb8aa3b497c7820 */ /* 0x000fcc0000410000 */
[----:B------:R-:W0:Y:S02]  /*4c00*/  MUFU.EX2 R124, R124 ;  /* 0x0000007c007c7308 */ /* 0x000e240000000800 */
[----:B0-----:R-:W-:-:S06]  /*4c10*/  FADD.FTZ R66, R124, 1 ;  /* 0x3f8000007c427421 */ /* 0x001fcc0000010000 */
[----:B------:R-:W0:Y:S02]  /*4c20*/  MUFU.RCP R66, R66 ;  /* 0x0000004200427308 */ /* 0x000e240000001000 */
[----:B0-----:R-:W-:Y:S01]  /*4c30*/  FMUL.FTZ R40, R51, R66 ;  /* 0x0000004233287220 */ /* 0x001fe20000410000 */
[----:B------:R-:W-:Y:S01]  /*4c40*/  FADD.FTZ R72, -R66, 1 ;  /* 0x3f80000042487421 */ /* 0x000fe20000010100 */
[----:B------:R-:W-:Y:S02]  /*4c50*/  HADD2.F32 R51, -RZ, R109.H1_H1 ;  /* 0x3000006dff337230 */ /* 0x000fe40000004100 */
[-C--:B------:R-:W-:Y:S01]  /*4c60*/  FFMA.FTZ R66, R50, R52.reuse, R65 ;  /* 0x0000003432427223 */ /* 0x080fe20000010041 */
[----:B------:R-:W-:Y:S01]  /*4c70*/  FMUL.FTZ R65, R39, R52 ;  /* 0x0000003427417220 */ /* 0x000fe20000410000 */
[----:B------:R-:W-:Y:S01]  /*4c80*/  FFMA.FTZ R73, R73, R72, 1 ;  /* 0x3f80000049497423 */ /* 0x000fe20000010048 */
[----:B------:R-:W-:Y:S02]  /*4c90*/  FADD.FTZ R72, -R38, R51 ;  /* 0x0000003326487221 */ /* 0x000fe40000010100 */
[----:B------:R-:W-:Y:S01]  /*4ca0*/  FADD.FTZ R70, R65, R70 ;  /* 0x0000004641467221 */ /* 0x000fe20000010000 */
[----:B------:R-:W-:Y:S01]  /*4cb0*/  FMUL.FTZ R40, R40, R73 ;  /* 0x0000004928287220 */ /* 0x000fe20000410000 */
[----:B------:R-:W-:Y:S01]  /*4cc0*/  FFMA.FTZ R66, R55, R58, R66 ;  /* 0x0000003a37427223 */ /* 0x000fe20000010042 */
[----:B------:R-:W-:Y:S01]  /*4cd0*/  FMUL.FTZ R51, R72, R117 ;  /* 0x0000007548337220 */ /* 0x000fe20000410000 */
[----:B------:R-:W-:Y:S01]  /*4ce0*/  FFMA.FTZ R72, R50, R65, R71 ;  /* 0x0000004132487223 */ /* 0x000fe20000010047 */
[----:B------:R-:W-:-:S02]  /*4cf0*/  HADD2.F32 R50, -RZ, R110.H1_H1 ;  /* 0x3000006eff327230 */ /* 0x000fc40000004100 */
[-C--:B------:R-:W-:Y:S01]  /*4d00*/  FFMA.FTZ R66, R59, R64.reuse, R66 ;  /* 0x000000403b427223 */ /* 0x080fe20000010042 */
[C---:B------:R-:W-:Y:S01]  /*4d10*/  FFMA.FTZ R124, R39.reuse, R51, R116 ;  /* 0x00000033277c7223 */ /* 0x040fe20000010074 */
[----:B------:R-:W-:Y:S01]  /*4d20*/  FMUL.FTZ R64, R39, R64 ;  /* 0x0000004027407220 */ /* 0x000fe20000410000 */
[----:B------:R-:W-:Y:S01]  /*4d30*/  FADD.FTZ R69, R69, R40 ;  /* 0x0000002845457221 */ /* 0x000fe20000010000 */
[----:B------:R-:W-:Y:S01]  /*4d40*/  FFMA.FTZ R66, R61, R46, R66 ;  /* 0x0000002e3d427223 */ /* 0x000fe20000010042 */
[----:B------:R-:W-:-:S03]  /*4d50*/  FMUL.FTZ R125, R124, -1.4426950216293334961 ;  /* 0xbfb8aa3b7c7d7820 */ /* 0x000fc60000410000 */
[----:B------:R-:W-:-:S03]  /*4d60*/  FFMA.FTZ R66, R47, R42, R66 ;  /* 0x0000002a2f427223 */ /* 0x000fc60000010042 */
[----:B------:R-:W0:Y:S01]  /*4d70*/  MUFU.EX2 R125, R125 ;  /* 0x0000007d007d7308 */ /* 0x000e220000000800 */
[----:B------:R-:W-:Y:S01]  /*4d80*/  FFMA.FTZ R66, R43, R54, R66 ;  /* 0x000000362b427223 */ /* 0x000fe20000010042 */
[----:B0-----:R-:W-:Y:S01]  /*4d90*/  FADD.FTZ R73, R125, 1 ;  /* 0x3f8000007d497421 */ /* 0x001fe20000010000 */
[----:B------:R-:W-:-:S05]  /*4da0*/  HADD2.F32 R125, -RZ, R113.H0_H0 ;  /* 0x20000071ff7d7230 */ /* 0x000fca0000004100 */
[----:B------:R-:W0:Y:S01]  /*4db0*/  MUFU.RCP R73, R73 ;  /* 0x0000004900497308 */ /* 0x000e220000001000 */
[----:B------:R-:W-:-:S04]  /*4dc0*/  FADD.FTZ R52, -R38, R125 ;  /* 0x0000007d26347221 */ /* 0x000fc80000010100 */
[----:B------:R-:W-:Y:S01]  /*4dd0*/  FMUL.FTZ R52, R52, R117 ;  /* 0x0000007534347220 */ /* 0x000fe20000410000 */
[----:B0-----:R-:W-:Y:S01]  /*4de0*/  FADD.FTZ R71, -R73, 1 ;  /* 0x3f80000049477421 */ /* 0x001fe20000010100 */
[----:B------:R-:W-:Y:S01]  /*4df0*/  FMUL.FTZ R50, R50, R73 ;  /* 0x0000004932327220 */ /* 0x000fe20000410000 */
[----:B------:R-:W-:Y:S01]  /*4e00*/  FMUL.FTZ R73, R115, R56 ;  /* 0x0000003873497220 */ /* 0x000fe20000410000 */
[--C-:B------:R-:W-:Y:S02]  /*4e10*/  HADD2.F32 R56, -RZ, R112.reuse.H0_H0 ;  /* 0x20000070ff387230 */ /* 0x100fe40000004100 */
[----:B------:R-:W-:Y:S01]  /*4e20*/  FFMA.FTZ R71, R124, R71, 1 ;  /* 0x3f8000007c477423 */ /* 0x000fe20000010047 */
[----:B------:R-:W-:Y:S01]  /*4e30*/  FFMA.FTZ R72, R53, R73, R72 ;  /* 0x0000004935487223 */ /* 0x000fe20000010048 */
[----:B------:R-:W-:Y:S02]  /*4e40*/  FADD.FTZ R70, R70, R73 ;  /* 0x0000004946467221 */ /* 0x000fe40000010000 */
[----:B------:R-:W-:Y:S01]  /*4e50*/  FMUL.FTZ R50, R50, R71 ;  /* 0x0000004732327220 */ /* 0x000fe20000410000 */
[----:B------:R-:W-:Y:S01]  /*4e60*/  FFMA.FTZ R71, R115, R52, R118 ;  /* 0x0000003473477223 */ /* 0x000fe20000010076 */
[----:B------:R-:W-:Y:S01]  /*4e70*/  FMUL.FTZ R73, R39, R58 ;  /* 0x0000003a27497220 */ /* 0x000fe20000410000 */
[----:B------:R-:W-:-:S02]  /*4e80*/  HADD2.F32 R58, -RZ, R112.H1_H1 ;  /* 0x30000070ff3a7230 */ /* 0x000fc40000004100 */
[----:B------:R-:W-:Y:S01]  /*4e90*/  FFMA.FTZ R66, R51, R50, R66 ;  /* 0x0000003233427223 */ /* 0x000fe20000010042 */
[----:B------:R-:W-:Y:S01]  /*4ea0*/  FMUL.FTZ R124, R71, -1.4426950216293334961 ;  /* 0xbfb8aa3b477c7820 */ /* 0x000fe20000410000 */
[----:B------:R-:W-:Y:S01]  /*4eb0*/  FFMA.FTZ R72, R55, R73, R72 ;  /* 0x0000004937487223 */ /* 0x000fe20000010048 */
[----:B------:R-:W-:Y:S01]  /*4ec0*/  FADD.FTZ R70, R73, R70 ;  /* 0x0000004649467221 */ /* 0x000fe20000010000 */
[----:B------:R-:W-:-:S03]  /*4ed0*/  FADD.FTZ R67, R67, R50 ;  /* 0x0000003243437221 */ /* 0x000fc60000010000 */
        /* <DEDUP_REMOVED lines=23> */
[----:B------:R-:W-:Y:S01]  /*5050*/  FMUL.FTZ R57, R115, R62 ;  /* 0x0000003e73397220 */ /* 0x000fe20000410000 */
[----:B------:R-:W-:-:S03]  /*5060*/  FADD.FTZ R55, R64, R55 ;  /* 0x0000003740377221 */ /* 0x000fc60000010000 */
[----:B------:R-:W-:Y:S01]  /*5070*/  FFMA.FTZ R63, R63, R57, R60 ;  /* 0x000000393f3f7223 */ /* 0x000fe2000001003c */
[----:B------:R-:W-:Y:S01]  /*5080*/  FMUL.FTZ R60, R39, R46 ;  /* 0x0000002e273c7220 */ /* 0x000fe20000410000 */
[----:B------:R-:W-:Y:S01]  /*5090*/  FADD.FTZ R55, R55, R57 ;  /* 0x0000003937377221 */ /* 0x000fe20000010000 */
[----:B------:R-:W-:Y:S01]  /*50a0*/  FMUL.FTZ R57, R115, R44 ;  /* 0x0000002c73397220 */ /* 0x000fe20000410000 */
[----:B------:R-:W-:Y:S01]  /*50b0*/  FMUL.FTZ R46, R39, R42 ;  /* 0x0000002a272e7220 */ /* 0x000fe20000410000 */
[----:B------:R-:W-:Y:S01]  /*50c0*/  FFMA.FTZ R62, R61, R60, R63 ;  /* 0x0000003c3d3e7223 */ /* 0x000fe2000001003f */
[----:B------:R-:W-:Y:S01]  /*50d0*/  FADD.FTZ R55, R60, R55 ;  /* 0x000000373c377221 */ /* 0x000fe20000010000 */
[----:B------:R-:W-:Y:S02]  /*50e0*/  FMUL.FTZ R42, R39, R54 ;  /* 0x00000036272a7220 */ /* 0x000fe40000410000 */
[----:B------:R-:W-:Y:S01]  /*50f0*/  FFMA.FTZ R49, R49, R57, R62 ;  /* 0x0000003931317223 */ /* 0x000fe2000001003e */
[----:B------:R-:W-:-:S03]  /*5100*/  FADD.FTZ R55, R55, R57 ;  /* 0x0000003937377221 */ /* 0x000fc60000010000 */
[----:B------:R-:W-:Y:S01]  /*5110*/  FFMA.FTZ R44, R47, R46, R49 ;  /* 0x0000002e2f2c7223 */ /* 0x000fe20000010031 */
[-C--:B------:R-:W-:Y:S01]  /*5120*/  FMUL.FTZ R49, R115, R48.reuse ;  /* 0x0000003073317220 */ /* 0x080fe20000410000 */
[----:B------:R-:W-:Y:S01]  /*5130*/  FADD.FTZ R55, R46, R55 ;  /* 0x000000372e377221 */ /* 0x000fe20000010000 */
[----:B------:R-:W-:Y:S01]  /*5140*/  FFMA.FTZ R47, R45, R48, R68 ;  /* 0x000000302d2f7223 */ /* 0x000fe20000010044 */
[-C--:B------:R-:W-:Y:S01]  /*5150*/  FMUL.FTZ R46, R115, R40.reuse ;  /* 0x00000028732e7220 */ /* 0x080fe20000410000 */
[----:B------:R-:W-:Y:S01]  /*5160*/  FFMA.FTZ R45, R45, R49, R44 ;  /* 0x000000312d2d7223 */ /* 0x000fe2000001002c */
[----:B------:R-:W-:Y:S01]  /*5170*/  FADD.FTZ R55, R55, R49 ;  /* 0x0000003137377221 */ /* 0x000fe20000010000 */
[----:B------:R-:W-:Y:S02]  /*5180*/  FFMA.FTZ R47, R41, R40, R47 ;  /* 0x00000028292f7223 */ /* 0x000fe4000001002f */
[----:B------:R-:W-:Y:S01]  /*5190*/  FFMA.FTZ R44, R43, R42, R45 ;  /* 0x0000002a2b2c7223 */ /* 0x000fe2000001002d */
[----:B------:R-:W-:Y:S01]  /*51a0*/  FADD.FTZ R55, R42, R55 ;  /* 0x000000372a377221 */ /* 0x000fe20000010000 */
[----:B------:R-:W-:Y:S01]  /*51b0*/  FMUL.FTZ R42, R39, R50 ;  /* 0x00000032272a7220 */ /* 0x000fe20000410000 */
[----:B------:R-:W-:Y:S01]  /*51c0*/  FADD.FTZ R43, R67, R58 ;  /* 0x0000003a432b7221 */ /* 0x000fe20000010000 */
[----:B------:R-:W-:Y:S01]  /*51d0*/  FFMA.FTZ R44, R41, R46, R44 ;  /* 0x0000002e292c7223 */ /* 0x000fe2000001002c */
[----:B------:R-:W-:Y:S01]  /*51e0*/  FADD.FTZ R55, R55, R46 ;  /* 0x0000002e37377221 */ /* 0x000fe20000010000 */
[----:B------:R-:W-:-:S02]  /*51f0*/  FMUL.FTZ R46, R115, R56 ;  /* 0x00000038732e7220 */ /* 0x000fc40000410000 */
[----:B------:R-:W-:Y:S01]  /*5200*/  FFMA.FTZ R41, R51, R42, R44 ;  /* 0x0000002a33297223 */ /* 0x000fe2000001002c */
[----:B------:R-:W-:Y:S01]  /*5210*/  FADD.FTZ R55, R42, R55 ;  /* 0x000000372a377221 */ /* 0x000fe20000010000 */
[----:B------:R-:W-:Y:S01]  /*5220*/  FMUL.FTZ R44, R39, R58 ;  /* 0x0000003a272c7220 */ /* 0x000fe20000410000 */
[----:B------:R-:W-:Y:S01]  /*5230*/  FADD.FTZ R42, R69, R56 ;  /* 0x00000038452a7221 */ /* 0x000fe20000010000 */
[----:B------:R-:W-:Y:S01]  /*5240*/  FFMA.FTZ R40, R52, R46, R41 ;  /* 0x0000002e34287223 */ /* 0x000fe20000010029 */
[----:B------:R-:W-:Y:S01]  /*5250*/  FADD.FTZ R55, R55, R46 ;  /* 0x0000002e37377221 */ /* 0x000fe20000010000 */
[C---:B------:R-:W-:Y:S02]  /*5260*/  FFMA.FTZ R41, R53.reuse, R58, R66 ;  /* 0x0000003a35297223 */ /* 0x040fe40000010042 */
[----:B------:R-:W-:Y:S01]  /*5270*/  FFMA.FTZ R45, R53, R44, R40 ;  /* 0x0000002c352d7223 */ /* 0x000fe20000010028 */
[----:B------:R-:W-:Y:S01]  /*5280*/  FADD.FTZ R44, R44, R55 ;  /* 0x000000372c2c7221 */ /* 0x000fe20000010000 */
[----:B------:R-:W-:-:S07]  /*5290*/  FFMA.FTZ R40, R52, R56, R47 ;  /* 0x0000003834287223 */ /* 0x000fce000001002f */
.L_x_958:
[----:B------:R-:W-:Y:S01]  /*52a0*/  MOV R47, R45 ;  /* 0x0000002d002f7202 */ /* 0x000fe20000000f00 */
[----:B------:R-:W-:Y:S01]  /*52b0*/  STS.128 [R92], R40 ;  /* 0x000000285c007388 */ /* 0x000fe20000000c00 */
[----:B------:R-:W-:Y:S01]  /*52c0*/  MOV R46, R44 ;  /* 0x0000002c002e7202 */ /* 0x000fe20000000f00 */
[----:B------:R-:W-:Y:S01]  /*52d0*/  BSSY.RECONVERGENT B0, `(.L_x_959) ;  /* 0x0000022000007945 */ /* 0x000fe20003800200 */
[C---:B------:R-:W-:Y:S01]  /*52e0*/  ISETP.GT.AND P0, PT, R5.reuse, 0x1e, PT ;  /* 0x0000001e0500780c */ /* 0x040fe20003f04270 */
[----:B------:R-:W0:Y:S01]  /*52f0*/  SHFL.DOWN PT, R44, R47, 0x1, 0x1f ;  /* 0x08201f002f2c7f89 */ /* 0x000e2200000e0000 */
[C---:B------:R-:W-:Y:S02]  /*5300*/  ISETP.GT.AND P5, PT, R5.reuse, 0xf, PT ;  /* 0x0000000f0500780c */ /* 0x040fe40003fa4270 */
[----:B------:R-:W-:Y:S01]  /*5310*/  ISETP.GT.AND P4, PT, R5, 0x17, PT ;  /* 0x000000170500780c */ /* 0x000fe20003f84270 */
[----:B------:R-:W1:Y:S01]  /*5320*/  SHFL.DOWN PT, R45, R46, 0x1, 0x1f ;  /* 0x08201f002e2d7f89 */ /* 0x000e6200000e0000 */
[----:B------:R-:W-:-:S02]  /*5330*/  ISETP.NE.AND P1, PT, R2, RZ, PT ;  /* 0x000000ff0200720c */ /* 0x000fc40003f25270 */
        /* <DEDUP_REMOVED lines=27> */
.L_x_960:
[----:B------:R-:W-:Y:S05]  /*54f0*/  BSYNC.RECONVERGENT B0 ;  /* 0x0000000000007941 */ /* 0x000fea0003800200 */
.L_x_959:
        /* <DEDUP_REMOVED lines=22> */
[----:B0--3--:R-:W-:Y:S01]  /*5660*/  FADD.FTZ R72, R59, R56 ;  /* 0x000000383b487221 */ /* 0x009fe20000010000 */
[----:B------:R-:W-:-:S07]  /*5670*/  FADD.FTZ R73, R44, R57 ;  /* 0x000000392c497221 */ /* 0x000fce0000010000 */
.L_x_962:
[----:B------:R-:W-:Y:S05]  /*5680*/  BSYNC.RECONVERGENT B0 ;  /* 0x0000000000007941 */ /* 0x000fea0003800200 */
.L_x_961:
        /* <DEDUP_REMOVED lines=159> */
.L_x_964:
[----:B------:R-:W-:Y:S05]  /*6080*/  BSYNC.RECONVERGENT B0 ;  /* 0x0000000000007941 */ /* 0x000fea0003800200 */
.L_x_963:
[----:B------:R-:W-:Y:S04]  /*6090*/  BSSY.RECONVERGENT B0, `(.L_x_965) ;  /* 0x000001c000007945 */ /* 0x000fe80003800200 */
[----:B------:R-:W-:Y:S05]  /*60a0*/  @P0 BRA `(.L_x_966) ;  /* 0x0000000000680947 */ /* 0x000fea0003800000 */
[----:B------:R-:W4:Y:S08]  /*60b0*/  LDC.64 R44, c[0x0][0x3f8] ;  /* 0x0000fe00ff2c7b82 */ /* 0x000f300000000a00 */
[----:B-12---:R-:W1:Y:S01]  /*60c0*/  LDC.64 R46, c[0x0][0x3d8] ;  /* 0x0000f600ff2e7b82 */ /* 0x006e620000000a00 */
[----:B----4-:R-:W-:Y:S01]  /*60d0*/  IMAD.WIDE.U32 R48, R44, 0x3, RZ ;  /* 0x000000032c307825 */ /* 0x010fe200078e00ff */
        /* <DEDUP_REMOVED lines=23> */
.L_x_966:
[----:B------:R-:W-:Y:S05]  /*6250*/  BSYNC.RECONVERGENT B0 ;  /* 0x0000000000007941 */ /* 0x000fea0003800200 */
.L_x_965:
        /* <DEDUP_REMOVED lines=10> */
[----:B------:R-:W-:Y:S01]  /*6300*/  LOP3.LUT P0, R44, R32, 0x2, RZ, 0xc0, !PT ;  /* 0x00000002202c7812 */ /* 0x000fe2000780c0ff */
        /* <DEDUP_REMOVED lines=13> */
.L_x_969:
[----:B----4-:R-:W4:Y:S04]  /*63e0*/  LDG.E.STRONG.GPU R42, desc[UR8][R40.64] ;  /* 0x00000008282a7981 */ /* 0x010f28000c1ef900 */
[----:B----4-:R-:W-:Y:S01]  /*63f0*/  CCTL.IVALL ;  /* 0x00000000ff00798f */ /* 0x010fe20002000000 */
[----:B------:R-:W-:Y:S05]  /*6400*/  YIELD ;  /* 0x0000000000007946 */ /* 0x000fea0003800000 */
[----:B------:R-:W-:-:S13]  /*6410*/  ISETP.NE.AND P0, PT, R42, R47, PT ;  /* 0x0000002f2a00720c */ /* 0x000fda0003f05270 */
[----:B------:R-:W-:Y:S05]  /*6420*/  @P0 BRA `(.L_x_969) ;  /* 0xfffffffc00ec0947 */ /* 0x000fea000383ffff */
.L_x_968:
        /* <DEDUP_REMOVED lines=11> */
[----:B------:R-:W-:Y:S02]  /*64e0*/  MOV R53, R34 ;  /* 0x0000002200357202 */ /* 0x000fe40000000f00 */
[----:B------:R-:W-:Y:S02]  /*64f0*/  MOV R51, R36 ;  /* 0x0000002400337202 */ /* 0x000fe40000000f00 */
[----:B------:R-:W-:-:S02]  /*6500*/  MOV R57, R74 ;  /* 0x0000004a00397202 */ /* 0x000fc40000000f00 */
[----:B------:R-:W-:-:S07]  /*6510*/  LOP3.LUT R52, R4, 0x7ffffff8, RZ, 0xc0, !PT ;  /* 0x7ffffff804347812 */ /* 0x000fce00078ec0ff */
.L_x_971:
        /* <DEDUP_REMOVED lines=10> */
[--C-:B------:R-:W-:Y:S02]  /*65c0*/  @!P0 IMAD.WIDE.U32 R44, R53, 0x8, R48.reuse ;  /* 0x00000008352c8825 */ /* 0x100fe400078e0030 */
[----:B------:R-:W4:Y:S02]  /*65d0*/  @!P5 LDG.E.64 R42, desc[UR8][R42.64] ;  /* 0x000000082a2ad981 */ /* 0x000f24000c1e1b00 */
[----:B-12---:R-:W-:Y:S02]  /*65e0*/  @!P3 IMAD.WIDE.U32 R46, R56, 0x8, R48 ;  /* 0x00000008382eb825 */ /* 0x006fe400078e0030 */
[----:B------:R-:W2:Y:S04]  /*65f0*/  @!P0 LDG.E.64 R44, desc[UR8][R44.64] ;  /* 0x000000082c2c8981 */ /* 0x000ea8000c1e1b00 */
[----:B------:R-:W5:Y:S01]  /*6600*/  @!P3 LDG.E.64 R46, desc[UR8][R46.64] ;  /* 0x000000082e2eb981 */ /* 0x000f62000c1e1b00 */
[----:B------:R-:W-:Y:S01]  /*6610*/  IADD3 R60, PT, PT, R55, 0x4, RZ ;  /* 0x00000004373c7810 */ /* 0x000fe20007ffe0ff */
[----:B0--3--:R-:W-:Y:S01]  /*6620*/  @!P4 FADD.FTZ R72, R72, R40 ;  /* 0x000000284848c221 */ /* 0x009fe20000010000 */
[----:B------:R-:W-:-:S02]  /*6630*/  @!P4 FADD.FTZ R73, R73, R41 ;  /* 0x000000294949c221 */ /* 0x000fc40000010000 */
[----:B------:R-:W-:Y:S02]  /*6640*/  ISETP.EQ.OR P4, PT, R60, UR10, P1 ;  /* 0x0000000a3c007c0c */ /* 0x000fe40008f82670 */
[----:B------:R-:W-:Y:S01]  /*6650*/  IADD3 R60, PT, PT, R55, 0x5, RZ ;  /* 0x00000005373c7810 */ /* 0x000fe20007ffe0ff */
[----:B----4-:R-:W-:Y:S01]  /*6660*/  @!P5 FADD.FTZ R72, R72, R42 ;  /* 0x0000002a4848d221 */ /* 0x010fe20000010000 */
[----:B------:R-:W-:Y:S01]  /*6670*/  @!P5 FADD.FTZ R73, R73, R43 ;  /* 0x0000002b4949d221 */ /* 0x000fe20000010000 */
[----:B------:R-:W-:Y:S02]  /*6680*/  IADD3 R40, PT, PT, R55, 0x6, RZ ;  /* 0x0000000637287810 */ /* 0x000fe40007ffe0ff */
[----:B------:R-:W-:Y:S01]  /*6690*/  ISETP.EQ.OR P5, PT, R60, UR10, P1 ;  /* 0x0000000a3c007c0c */ /* 0x000fe20008fa2670 */
[----:B--2---:R-:W-:Y:S01]  /*66a0*/  @!P0 FADD.FTZ R72, R72, R44 ;  /* 0x0000002c48488221 */ /* 0x004fe20000010000 */
        /* <DEDUP_REMOVED lines=34> */
.L_x_970:
        /* <DEDUP_REMOVED lines=34> */
.L_x_972:
        /* <DEDUP_REMOVED lines=18> */
.L_x_973:
        /* <DEDUP_REMOVED lines=9> */
.L_x_974:
[----:B------:R-:W-:Y:S05]  /*6ca0*/  BSYNC.RECONVERGENT B0 ;  /* 0x0000000000007941 */ /* 0x000fea0003800200 */
.L_x_967:
[----:B------:R-:W5:Y:S01]  /*6cb0*/  S2UR UR7, SR_CgaCtaId ;  /* 0x00000000000779c3 */ /* 0x000f620000008800 */
[----:B------:R-:W-:Y:S01]  /*6cc0*/  UMOV UR6, 0x400 ;  /* 0x0000040000067882 */ /* 0x000fe20000000000 */
[----:B------:R-:W0:Y:S01]  /*6cd0*/  LDCU.64 UR12, c[0x0][0x400] ;  /* 0x00008000ff0c77ac */ /* 0x000e220008000a00 */
[--C-:B----4-:R-:W-:Y:S02]  /*6ce0*/  HADD2.F32 R43, -RZ, R28.reuse.H0_H0 ;  /* 0x2000001cff2b7230 */ /* 0x110fe40000004100 */
[----:B-1----:R-:W-:-:S05]  /*6cf0*/  HADD2.F32 R47, -RZ, R28.H1_H1 ;  /* 0x3000001cff2f7230 */ /* 0x002fca0000004100 */
[----:B------:R-:W-:-:S04]  /*6d00*/  FADD.FTZ R42, -R38, R47 ;  /* 0x0000002f262a7221 */ /* 0x000fc80000010100 */
[----:B------:R-:W-:Y:S01]  /*6d10*/  FMUL.FTZ R42, R42, R117 ;  /* 0x000000752a2a7220 */ /* 0x000fe20000410000 */
[----:B0-----:R-:W-:Y:S01]  /*6d20*/  ISETP.GE.U32.AND P0, PT, R93, UR12, PT ;  /* 0x0000000c5d007c0c */ /* 0x001fe2000bf06070 */
[----:B-----5:R-:W-:-:S03]  /*6d30*/  ULEA UR6, UR7, UR6, 0x18 ;  /* 0x0000000607067291 */ /* 0x020fc6000f8ec0ff */
[----:B------:R-:W-:-:S06]  /*6d40*/  ISETP.GE.AND.EX P0, PT, R7, UR13, PT, P0 ;  /* 0x0000000d07007c0c */ /* 0x000fcc000bf06300 */
[----:B------:R-:W-:Y:S01]  /*6d50*/  @!P1 STS.64 [UR6+0x50], R72 ;  /* 0x00005048ff009988 */ /* 0x000fe20008000a06 */
[----:B------:R-:W-:Y:S01]  /*6d60*/  BAR.SYNC.DEFER_BLOCKING 0x0 ;  /* 0x0000000000007b1d */ /* 0x000fe20000010000 */
[----:B------:R-:W-:-:S05]  /*6d70*/  ISETP.GE.U32.AND P1, PT, R89, UR12, PT ;  /* 0x0000000c59007c0c */ /* 0x000fca000bf26070 */
[----:B------:R-:W0:Y:S01]  /*6d80*/  LDS.64 R40, [UR6+0x50] ;  /* 0x00005006ff287984 */ /* 0x000e220008000a00 */
[----:B------:R-:W0:Y:S02]  /*6d90*/  LDCU UR6, c[0x0][0x42c] ;  /* 0x00008580ff0677ac */ /* 0x000e240008000800 */
[----:B0-----:R-:W-:Y:S01]  /*6da0*/  FMUL.FTZ R28, R40, UR6 ;  /* 0x00000006281c7c20 */ /* 0x001fe20008410000 */
[----:B------:R-:W-:Y:S01]  /*6db0*/  FADD.FTZ R40, -R38, R43 ;  /* 0x0000002b26287221 */ /* 0x000fe20000010100 */
[----:B------:R-:W-:-:S03]  /*6dc0*/  FMUL.FTZ R45, R41, UR6 ;  /* 0x00000006292d7c20 */ /* 0x000fc60008410000 */
[----:B------:R-:W-:Y:S01]  /*6dd0*/  FMUL.FTZ R41, R40, R117 ;  /* 0x0000007528297220 */ /* 0x000fe20000410000 */
[--C-:B------:R-:W-:Y:S02]  /*6de0*/  HADD2.F32 R40, -RZ, R26.reuse.H0_H0 ;  /* 0x2000001aff287230 */ /* 0x100fe40000004100 */
[C-C-:B------:R-:W-:Y:S01]  /*6df0*/  FFMA.FTZ R54, R28.reuse, R42, R45.reuse ;  /* 0x0000002a1c367223 */ /* 0x140fe2000001002d */
[----:B------:R-:W-:Y:S02]  /*6e00*/  HADD2.F32 R26, -RZ, R26.H1_H1 ;  /* 0x3000001aff1a7230 */ /* 0x000fe40000004100 */
[----:B------:R-:W-:Y:S01]  /*6e10*/  FFMA.FTZ R52, R28, R41, R45 ;  /* 0x000000291c347223 */ /* 0x000fe2000001002d */
        /* <DEDUP_REMOVED lines=19> */
.L_x_975:
        /* <DEDUP_REMOVED lines=19> */
.L_x_977:
[----:B------:R-:W-:Y:S05]  /*7080*/  BSYNC.RECONVERGENT B0 ;  /* 0x0000000000007941 */ /* 0x000fea0003800200 */
.L_x_976:
        /* <DEDUP_REMOVED lines=11> */
[----:B------:R-:W-:Y:S01]  /*7140*/  FMUL.FTZ R50, R26, R117 ;  /* 0x000000751a327220 */ /* 0x000fe20000410000 */
        /* <DEDUP_REMOVED lines=19> */
.L_x_978:
[----:B------:R-:W-:Y:S01]  /*7280*/  FFMA.FTZ R26, R28, R50, R45 ;  /* 0x000000321c1a7223 */ /* 0x000fe2000001002d */
[----:B------:R-:W-:Y:S01]  /*7290*/  BSSY.RECONVERGENT B0, `(.L_x_979) ;  /* 0x0000014000007945 */ /* 0x000fe20003800200 */
[----:B------:R-:W-:Y:S01]  /*72a0*/  FFMA.FTZ R48, R115, R24, -R48 ;  /* 0x0000001873307223 */ /* 0x000fe20000010830 */
[----:B------:R-:W-:Y:S02]  /*72b0*/  HADD2.F32 R49, -RZ, R20.H1_H1 ;  /* 0x30000014ff317230 */ /* 0x000fe40000004100 */
        /* <DEDUP_REMOVED lines=17> */
.L_x_980:
[----:B------:R-:W-:Y:S05]  /*73d0*/  BSYNC.RECONVERGENT B0 ;  /* 0x0000000000007941 */ /* 0x000fea0003800200 */
.L_x_979:
[-C--:B------:R-:W-:Y:S01]  /*73e0*/  FMUL.FTZ R24, R24, R117.reuse ;  /* 0x0000007518187220 */ /* 0x080fe20000410000 */
[----:B------:R-:W-:Y:S01]  /*73f0*/  FADD.FTZ R22, -R38, R49 ;  /* 0x0000003126167221 */ /* 0x000fe20000010100 */
[--C-:B------:R-:W-:Y:S02]  /*7400*/  HADD2.F32 R20, -RZ, R18.reuse.H0_H0 ;  /* 0x20000012ff147230 */ /* 0x100fe40000004100 */
[----:B------:R-:W-:Y:S02]  /*7410*/  HADD2.F32 R18, -RZ, R18.H1_H1 ;  /* 0x30000012ff127230 */ /* 0x000fe40000004100 */
[----:B------:R-:W-:Y:S01]  /*7420*/  FFMA.FTZ R44, R28, R24, R45 ;  /* 0x000000181c2c7223 */ /* 0x000fe2000001002d */
[----:B--2---:R-:W-:Y:S01]  /*7430*/  FMUL.FTZ R46, R22, R117 ;  /* 0x00000075162e7220 */ /* 0x004fe20000410000 */
        /* <DEDUP_REMOVED lines=19> */
.L_x_981:
[----:B------:R-:W-:Y:S01]  /*7570*/  FFMA.FTZ R22, R28, R46, R45 ;  /* 0x0000002e1c167223 */ /* 0x000fe2000001002d */
[----:B------:R-:W-:Y:S01]  /*7580*/  BSSY.RECONVERGENT B0, `(.L_x_982) ;  /* 0x0000014000007945 */ /* 0x000fe20003800200 */
[--C-:B------:R-:W-:Y:S02]  /*7590*/  HADD2.F32 R49, -RZ, R16.reuse.H0_H0 ;  /* 0x20000010ff317230 */ /* 0x100fe40000004100 */
[----:B------:R-:W-:Y:S01]  /*75a0*/  FFMA.FTZ R44, R115, R20, -R44 ;  /* 0x00000014732c7223 */ /* 0x000fe2000001082c */
[----:B------:R-:W-:Y:S02]  /*75b0*/  HADD2.F32 R47, -RZ, R16.H1_H1 ;  /* 0x30000010ff2f7230 */ /* 0x000fe40000004100 */
[----:B------:R-:W-:Y:S01]  /*75c0*/  FFMA.FTZ R16, R39, R18, -R22 ;  /* 0x0000001227107223 */ /* 0x000fe20000010816 */
[----:B------:R-:W-:Y:S06]  /*75d0*/  @P0 BRA `(.L_x_983) ;  /* 0x0000000000380947 */ /* 0x000fec0003800000 */
        /* <DEDUP_REMOVED lines=14> */
.L_x_983:
[----:B------:R-:W-:Y:S05]  /*76c0*/  BSYNC.RECONVERGENT B0 ;  /* 0x0000000000007941 */ /* 0x000fea0003800200 */
.L_x_982:
[----:B01----:R-:W-:Y:S02]  /*76d0*/  HADD2.F32 R41, -RZ, R12.H0_H0 ;  /* 0x2000000cff297230 */ /* 0x003fe40000004100 */
[C---:B------:R-:W-:Y:S01]  /*76e0*/  FADD.FTZ R70, -R38.reuse, R49 ;  /* 0x0000003126467221 */ /* 0x040fe20000010100 */
[----:B------:R-:W-:Y:S02]  /*76f0*/  HADD2.F32 R51, -RZ, R111.H0_H0 ;  /* 0x2000006fff337230 */ /* 0x000fe40000004100 */
[C---:B---3--:R-:W-:Y:S01]  /*7700*/  FADD.FTZ R72, -R38.reuse, R47 ;  /* 0x0000002f26487221 */ /* 0x048fe20000010100 */
        /* <DEDUP_REMOVED lines=10> */
[----:B------:R-:W-:Y:S02]  /*77b0*/  HADD2.F32 R43, -RZ, R12.H1_H1 ;  /* 0x3000000cff2b7230 */ /* 0x000fe40000004100 */
[C---:B------:R-:W-:Y:S01]  /*77c0*/  FADD.FTZ R64, -R38.reuse, R57 ;  /* 0x0000003926407221 */ /* 0x040fe20000010100 */
[----:B------:R-:W-:Y:S02]  /*77d0*/  HADD2.F32 R111, -RZ, R111.H1_H1 ;  /* 0x3000006fff6f7230 */ /* 0x000fe40000004100 */
[----:B------:R-:W-:Y:S01]  /*77e0*/  FADD.FTZ R56, -R38, R59 ;  /* 0x0000003b26387221 */ /* 0x000fe20000010100 */
[----:B------:R-:W-:-:S02]  /*77f0*/  HADD2.F32 R53, -RZ, R8.H0_H0 ;  /* 0x20000008ff357230 */ /* 0x000fc40000004100 */
[C---:B------:R-:W-:Y:S01]  /*7800*/  FADD.FTZ R40, -R38.reuse, R43 ;  /* 0x0000002b26287221 */ /* 0x040fe20000010100 */
[----:B------:R-:W-:Y:S02]  /*7810*/  HADD2.F32 R55, -RZ, R8.H1_H1 ;  /* 0x30000008ff377230 */ /* 0x000fe40000004100 */
        /* <DEDUP_REMOVED lines=9> */
[--C-:B------:R-:W-:Y:S02]  /*78b0*/  HADD2.F32 R65, -RZ, R102.reuse.H0_H0 ;  /* 0x20000066ff417230 */ /* 0x100fe40000004100 */
        /* <DEDUP_REMOVED lines=20> */
[----:B------:R-:W-:Y:S01]  /*7a00*/  FADD.FTZ R52, -R38, R52 ;  /* 0x0000003426347221 */ /* 0x000fe20000010100 */
        /* <DEDUP_REMOVED lines=29> */
.L_x_984:
        /* <DEDUP_REMOVED lines=21> */
.L_x_986:
[----:B------:R-:W-:Y:S05]  /*7d30*/  BSYNC.RECONVERGENT B0 ;  /* 0x0000000000007941 */ /* 0x000fea0003800200 */
.L_x_985:
[--C-:B------:R-:W-:Y:S02]  /*7d40*/  HADD2.F32 R14, -RZ, R10.reuse.H0_H0 ;  /* 0x2000000aff0e7230 */ /* 0x100fe40000004100 */
[C-C-:B------:R-:W-:Y:S01]  /*7d50*/  FFMA.FTZ R72, R28.reuse, R49, R45.reuse ;  /* 0x000000311c487223 */ /* 0x140fe2000001002d */
[----:B------:R-:W-:Y:S01]  /*7d60*/  FFMA.FTZ R98, R28, R70, R45 ;  /* 0x000000461c627223 */ /* 0x000fe2000001002d */
[----:B------:R-:W-:Y:S01]  /*7d70*/  HADD2.F32 R10, -RZ, R10.H1_H1 ;  /* 0x3000000aff0a7230 */ /* 0x000fe20000004100 */
        /* <DEDUP_REMOVED lines=19> */
.L_x_987:
        /* <DEDUP_REMOVED lines=18> */
.L_x_989:
[----:B------:R-:W-:Y:S05]  /*7fd0*/  BSYNC.RECONVERGENT B0 ;  /* 0x0000000000007941 */ /* 0x000fea0003800200 */
.L_x_988:
[--C-:B------:R-:W-:Y:S02]  /*7fe0*/  HADD2.F32 R10, -RZ, R114.reuse.H0_H0 ;  /* 0x20000072ff0a7230 */ /* 0x100fe40000004100 */
[-C--:B------:R-:W-:Y:S01]  /*7ff0*/  FMUL.FTZ R68, R68, R117.reuse ;  /* 0x0000007544447220 */ /* 0x080fe20000410000 */
[----:B------:R-:W-:Y:S02]  /*8000*/  HADD2.F32 R114, -RZ, R114.H1_H1 ;  /* 0x30000072ff727230 */ /* 0x000fe40000004100 */
[----:B------:R-:W-:Y:S01]  /*8010*/  FMUL.FTZ R66, R66, R117 ;  /* 0x0000007542427220 */ /* 0x000fe20000410000 */
[----:B------:R-:W-:Y:S06]  /*8020*/  @!P6 BRA `(.L_x_990) ;  /* 0x000000000048e947 */ /* 0x000fec0003800000 */
        /* <DEDUP_REMOVED lines=18> */
.L_x_990:
[----:B------:R-:W-:Y:S04]  /*8150*/  BSSY.RECONVERGENT B0, `(.L_x_991) ;  /* 0x0000014000007945 */ /* 0x000fe80003800200 */
[----:B------:R-:W-:Y:S05]  /*8160*/  @P2 BRA `(.L_x_992) ;  /* 0x0000000000482947 */ /* 0x000fea0003800000 */
[----:B------:R-:W2:Y:S01]  /*8170*/  LDCU.64 UR6, c[0x0][0x3f8] ;  /* 0x00007f00ff0677ac */ /* 0x000ea20008000a00 */
[C-C-:B------:R-:W-:Y:S01]  /*8180*/  FFMA.FTZ R14, R28.reuse, R68, R45.reuse ;  /* 0x000000441c0e7223 */ /* 0x140fe2000001002d */
[----:B------:R-:W-:Y:S01]  /*8190*/  FFMA.FTZ R40, R28, R66, R45 ;  /* 0x000000421c287223 */ /* 0x000fe2000001002d */
[----:B01----:R-:W-:Y:S01]  /*81a0*/  MOV R41, R123 ;  /* 0x0000007b00297202 */ /* 0x003fe20000000f00 */
[----:B------:R-:W0:Y:S01]  /*81b0*/  LDCU.64 UR14, c[0x0][0x380] ;  /* 0x00007000ff0e77ac */ /* 0x000e220008000a00 */
[----:B------:R-:W-:Y:S01]  /*81c0*/  FFMA.FTZ R14, R115, R10, -R14 ;  /* 0x0000000a730e7223 */ /* 0x000fe2000001080e */
[----:B------:R-:W-:Y:S01]  /*81d0*/  FFMA.FTZ R10, R39, R114, -R40 ;  /* 0x00000072270a7223 */ /* 0x000fe20000010828 */
[----:B------:R-:W-:Y:S02]  /*81e0*/  MOV R40, R120 ;  /* 0x0000007800287202 */ /* 0x000fe40000000f00 */
[-C--:B------:R-:W-:Y:S01]  /*81f0*/  FMUL.FTZ R47, R14, R117.reuse ;  /* 0x000000750e2f7220 */ /* 0x080fe20000410000 */
[----:B------:R-:W-:Y:S01]  /*8200*/  FMUL.FTZ R10, R10, R117 ;  /* 0x000000750a0a7220 */ /* 0x000fe20000410000 */
[----:B--2---:R-:W-:-:S02]  /*8210*/  IMAD R42, R17, UR6, RZ ;  /* 0x00000006112a7c24 */ /* 0x004fc4000f8e02ff */
[----:B------:R-:W-:-:S04]  /*8220*/  IMAD.WIDE.U32 R40, R85, UR6, R40 ;  /* 0x0000000655287c25 */ /* 0x000fc8000f8e0028 */
[----:B------:R-:W-:Y:S01]  /*8230*/  IMAD R43, R85, UR7, R42 ;  /* 0x00000007552b7c24 */ /* 0x000fe2000f8e022a */
[----:B0-----:R-:W-:-:S04]  /*8240*/  LEA R42, P0, R40, UR14, 0x1 ;  /* 0x0000000e282a7c11 */ /* 0x001fc8000f8008ff */
[----:B------:R-:W-:Y:S02]  /*8250*/  IADD3 R43, PT, PT, R41, R43, RZ ;  /* 0x0000002b292b7210 */ /* 0x000fe40007ffe0ff */
[----:B------:R-:W-:Y:S02]  /*8260*/  F2FP.F16.F32.PACK_AB R41, R10, R47 ;  /* 0x0000002f0a29723e */ /* 0x000fe400000000ff */
[----:B------:R-:W-:-:S05]  /*8270*/  LEA.HI.X R43, R40, UR15, R43, 0x1, P0 ;  /* 0x0000000f282b7c11 */ /* 0x000fca00080f0c2b */
[----:B------:R2:W-:Y:S02]  /*8280*/  STG.E desc[UR8][R42.64], R41 ;  /* 0x000000292a007986 */ /* 0x0005e4000c101908 */
.L_x_992:
[----:B------:R-:W-:Y:S05]  /*8290*/  BSYNC.RECONVERGENT B0 ;  /* 0x0000000000007941 */ /* 0x000fea0003800200 */
.L_x_991:
[----:B------:R-:W-:Y:S01]  /*82a0*/  UISETP.NE.AND UP0, UPT, UR11, URZ, UPT ;  /* 0x000000ff0b00728c */ /* 0x000fe2000bf05270 */
[-C--:B------:R-:W-:Y:S01]  /*82b0*/  FMUL.FTZ R14, R60, R117.reuse ;  /* 0x000000753c0e7220 */ /* 0x080fe20000410000 */
        /* <DEDUP_REMOVED lines=27> */
.L_x_993:
[----:B------:R-:W-:Y:S01]  /*8470*/  BSSY.RECONVERGENT B0, `(.L_x_994) ;  /* 0x0000013000007945 */ /* 0x000fe20003800200 */
[----:B------:R-:W-:Y:S01]  /*8480*/  FFMA.FTZ R60, R115, R10, -R60 ;  /* 0x0000000a733c7223 */ /* 0x000fe2000001083c */
[----:B------:R-:W-:Y:S01]  /*8490*/  FMUL.FTZ R64, R64, R117 ;  /* 0x0000007540407220 */ /* 0x000fe20000410000 */
[----:B------:R-:W-:Y:S01]  /*84a0*/  FFMA.FTZ R6, R39, R6, -R62 ;  /* 0x0000000627067223 */ /* 0x000fe2000001083e */
[----:B------:R-:W-:Y:S06]  /*84b0*/  @P4 BRA `(.L_x_995) ;  /* 0x0000000000384947 */ /* 0x000fec0003800000 */
[----:B------:R-:W3:Y:S01]  /*84c0*/  LDCU.64 UR6, c[0x0][0x3f8] ;  /* 0x00007f00ff0677ac */ /* 0x000ee20008000a00 */
[----:B------:R-:W-:Y:S01]  /*84d0*/  MOV R40, R120 ;  /* 0x0000007800287202 */ /* 0x000fe20000000f00 */
[----:B------:R-:W-:Y:S01]  /*84e0*/  FMUL.FTZ R47, R60, R117 ;  /* 0x000000753c2f7220 */ /* 0x000fe20000410000 */
[----:B012---:R-:W-:Y:S01]  /*84f0*/  MOV R41, R123 ;  /* 0x0000007b00297202 */ /* 0x007fe20000000f00 */
        /* <DEDUP_REMOVED lines=10> */
.L_x_995:
[----:B------:R-:W-:Y:S05]  /*85a0*/  BSYNC.RECONVERGENT B0 ;  /* 0x0000000000007941 */ /* 0x000fea0003800200 */
.L_x_994:
[--C-:B------:R-:W-:Y:S02]  /*85b0*/  HADD2.F32 R6, -RZ, R96.reuse.H0_H0 ;  /* 0x20000060ff067230 */ /* 0x100fe40000004100 */
[----:B------:R-:W-:Y:S01]  /*85c0*/  FFMA.FTZ R60, R28, R64, R45 ;  /* 0x000000401c3c7223 */ /* 0x000fe2000001002d */
[----:B------:R-:W-:Y:S02]  /*85d0*/  HADD2.F32 R96, -RZ, R96.H1_H1 ;  /* 0x30000060ff607230 */ /* 0x000fe40000004100 */
[----:B------:R-:W-:Y:S01]  /*85e0*/  FMUL.FTZ R54, R54, R117 ;  /* 0x0000007536367220 */ /* 0x000fe20000410000 */
[----:B------:R-:W-:Y:S06]  /*85f0*/  BRA.U !UP0, `(.L_x_996) ;  /* 0x0000000108487547 */ /* 0x000fec000b800000 */
[----:B------:R-:W-:Y:S01]  /*8600*/  FFMA.FTZ R10, R115, R64, R118 ;  /* 0x00000040730a7223 */ /* 0x000fe20000010076 */
[----:B------:R-:W-:-:S03]  /*8610*/  FFMA.FTZ R14, R39, R54, R116 ;  /* 0x00000036270e7223 */ /* 0x000fc60000010074 */
[----:B------:R-:W-:Y:S01]  /*8620*/  FMUL.FTZ R40, R10, -1.4426950216293334961 ;  /* 0xbfb8aa3b0a287820 */ /* 0x000fe20000410000 */
[----:B0123--:R-:W-:-:S05]  /*8630*/  FMUL.FTZ R42, R14, -1.4426950216293334961 ;  /* 0xbfb8aa3b0e2a7820 */ /* 0x00ffca0000410000 */
        /* <DEDUP_REMOVED lines=14> */
.L_x_996:
[----:B------:R-:W-:Y:S01]  /*8720*/  FFMA.FTZ R10, R28, R54, R45 ;  /* 0x000000361c0a7223 */ /* 0x000fe2000001002d */
[----:B------:R-:W-:Y:S01]  /*8730*/  BSSY.RECONVERGENT B0, `(.L_x_997) ;  /* 0x0000014000007945 */ /* 0x000fe20003800200 */
[----:B------:R-:W-:Y:S01]  /*8740*/  FFMA.FTZ R60, R115, R6, -R60 ;  /* 0x00000006733c7223 */ /* 0x000fe2000001083c */
[-C--:B------:R-:W-:Y:S01]  /*8750*/  FMUL.FTZ R14, R56, R117.reuse ;  /* 0x00000075380e7220 */ /* 0x080fe20000410000 */
[----:B------:R-:W-:Y:S01]  /*8760*/  FMUL.FTZ R58, R58, R117 ;  /* 0x000000753a3a7220 */ /* 0x000fe20000410000 */
[----:B------:R-:W-:Y:S01]  /*8770*/  FFMA.FTZ R6, R39, R96, -R10 ;  /* 0x0000006027067223 */ /* 0x000fe2000001080a */
[----:B------:R-:W-:Y:S06]  /*8780*/  @P3 BRA `(.L_x_998) ;  /* 0x0000000000383947 */ /* 0x000fec0003800000 */
[----:B------:R-:W4:Y:S01]  /*8790*/  LDCU.64 UR6, c[0x0][0x3f8] ;  /* 0x00007f00ff0677ac */ /* 0x000f220008000a00 */
[----:B------:R-:W-:Y:S01]  /*87a0*/  MOV R40, R120 ;  /* 0x0000007800287202 */ /* 0x000fe20000000f00 */
[----:B------:R-:W-:Y:S01]  /*87b0*/  FMUL.FTZ R47, R60, R117 ;  /* 0x000000753c2f7220 */ /* 0x000fe20000410000 */
[----:B0123--:R-:W-:Y:S01]  /*87c0*/  MOV R41, R123 ;  /* 0x0000007b00297202 */ /* 0x00ffe20000000f00 */
        /* <DEDUP_REMOVED lines=10> */
.L_x_998:
[----:B------:R-:W-:Y:S05]  /*8870*/  BSYNC.RECONVERGENT B0 ;  /* 0x0000000000007941 */ /* 0x000fea0003800200 */
.L_x_997:
[--C-:B------:R-:W-:Y:S02]  /*8880*/  HADD2.F32 R6, -RZ, R99.reuse.H0_H0 ;  /* 0x20000063ff067230 */ /* 0x100fe40000004100 */
[C-C-:B------:R-:W-:Y:S01]  /*8890*/  FFMA.FTZ R54, R28.reuse, R14, R45.reuse ;  /* 0x0000000e1c367223 */ /* 0x140fe2000001002d */
[----:B------:R-:W-:Y:S01]  /*88a0*/  FFMA.FTZ R56, R28, R58, R45 ;  /* 0x0000003a1c387223 */ /* 0x000fe2000001002d */
[----:B------:R-:W-:Y:S01]  /*88b0*/  HADD2.F32 R10, -RZ, R99.H1_H1 ;  /* 0x30000063ff0a7230 */ /* 0x000fe20000004100 */
[----:B------:R-:W-:Y:S06]  /*88c0*/  BRA.U !UP0, `(.L_x_999) ;  /* 0x0000000108487547 */ /* 0x000fec000b800000 */
[----:B------:R-:W-:Y:S01]  /*88d0*/  FFMA.FTZ R40, R39, R58, R116 ;  /* 0x0000003a27287223 */ /* 0x000fe20000010074 */
[----:B------:R-:W-:-:S03]  /*88e0*/  FFMA.FTZ R14, R115, R14, R118 ;  /* 0x0000000e730e7223 */ /* 0x000fc60000010076 */
[----:B------:R-:W-:Y:S01]  /*88f0*/  FMUL.FTZ R47, R40, -1.4426950216293334961 ;  /* 0xbfb8aa3b282f7820 */ /* 0x000fe20000410000 */
[----:B01234-:R-:W-:-:S05]  /*8900*/  FMUL.FTZ R41, R14, -1.4426950216293334961 ;  /* 0xbfb8aa3b0e297820 */ /* 0x01ffca0000410000 */
        /* <DEDUP_REMOVED lines=14> */
.L_x_999:
[----:B------:R-:W-:Y:S01]  /*89f0*/  BSSY.RECONVERGENT B0, `(.L_x_1000) ;  /* 0x0000012000007945 */ /* 0x000fe20003800200 */
[----:B------:R-:W-:Y:S01]  /*8a00*/  FFMA.FTZ R54, R115, R6, -R54 ;  /* 0x0000000673367223 */ /* 0x000fe20000010836 */
[----:B------:R-:W-:Y:S02]  /*8a10*/  FFMA.FTZ R6, R39, R10, -R56 ;  /* 0x0000000a27067223 */ /* 0x000fe40000010838 */
[----:B------:R-:W-:Y:S05]  /*8a20*/  @P1 BRA `(.L_x_1001) ;  /* 0x0000000000381947 */ /* 0x000fea0003800000 */
[----:B------:R-:W5:Y:S01]  /*8a30*/  LDCU.64 UR6, c[0x0][0x3f8] ;  /* 0x00007f00ff0677ac */ /* 0x000f620008000a00 */
[----:B------:R-:W-:Y:S01]  /*8a40*/  MOV R40, R120 ;  /* 0x0000007800287202 */ /* 0x000fe20000000f00 */
[----:B------:R-:W-:Y:S01]  /*8a50*/  FMUL.FTZ R47, R54, R117 ;  /* 0x00000075362f7220 */ /* 0x000fe20000410000 */
[----:B01234-:R-:W-:Y:S01]  /*8a60*/  MOV R41, R123 ;  /* 0x0000007b00297202 */ /* 0x01ffe20000000f00 */
        /* <DEDUP_REMOVED lines=10> */
.L_x_1001:
[----:B------:R-:W-:Y:S05]  /*8b10*/  BSYNC.RECONVERGENT B0 ;  /* 0x0000000000007941 */ /* 0x000fea0003800200 */
.L_x_1000:
[-C--:B01234-:R-:W-:Y:S01]  /*8b20*/  FMUL.FTZ R41, R8, R117.reuse ;  /* 0x0000007508297220 */ /* 0x09ffe20000410000 */
        /* <DEDUP_REMOVED lines=61> */
.L_x_1002:
        /* <DEDUP_REMOVED lines=18> */
.L_x_1004:
[----:B------:R-:W-:Y:S05]  /*9020*/  BSYNC.RECONVERGENT B0 ;  /* 0x0000000000007941 */ /* 0x000fea0003800200 */
.L_x_1003:
[--C-:B------:R-:W-:Y:S02]  /*9030*/  HADD2.F32 R40, -RZ, R101.reuse.H0_H0 ;  /* 0x20000065ff287230 */ /* 0x100fe40000004100 */
[----:B------:R-:W-:Y:S01]  /*9040*/  HADD2.F32 R101, -RZ, R101.H1_H1 ;  /* 0x30000065ff657230 */ /* 0x000fe20000004100 */
        /* <DEDUP_REMOVED lines=19> */
.L_x_1005:
[----:B------:R-:W-:Y:S01]  /*9180*/  BSSY.RECONVERGENT B0, `(.L_x_1006) ;  /* 0x0000012000007945 */ /* 0x000fe20003800200 */
[----:B------:R-:W-:Y:S01]  /*9190*/  FFMA.FTZ R62, R115, R40, -R62 ;  /* 0x00000028733e7223 */ /* 0x000fe2000001083e */
[----:B------:R-:W-:Y:S02]  /*91a0*/  FFMA.FTZ R64, R39, R101, -R64 ;  /* 0x0000006527407223 */ /* 0x000fe40000010840 */
[----:B------:R-:W-:Y:S05]  /*91b0*/  @P1 BRA `(.L_x_1007) ;  /* 0x0000000000381947 */ /* 0x000fea0003800000 */
[----:B------:R-:W1:Y:S01]  /*91c0*/  LDCU.64 UR6, c[0x0][0x3f8] ;  /* 0x00007f00ff0677ac */ /* 0x000e620008000a00 */
[----:B------:R-:W-:Y:S01]  /*91d0*/  MOV R40, R120 ;  /* 0x0000007800287202 */ /* 0x000fe20000000f00 */
[----:B------:R-:W-:Y:S01]  /*91e0*/  FMUL.FTZ R62, R62, R117 ;  /* 0x000000753e3e7220 */ /* 0x000fe20000410000 */
[----:B------:R-:W-:Y:S01]  /*91f0*/  MOV R41, R123 ;  /* 0x0000007b00297202 */ /* 0x000fe20000000f00 */
[----:B------:R-:W2:Y:S01]  /*9200*/  LDCU.64 UR14, c[0x0][0x380] ;  /* 0x00007000ff0e77ac */ /* 0x000ea20008000a00 */
[----:B0-----:R-:W-:-:S05]  /*9210*/  FMUL.FTZ R45, R64, R117 ;  /* 0x00000075402d7220 */ /* 0x001fca0000410000 */
[----:B------:R-:W-:Y:S01]  /*9220*/  F2FP.F16.F32.PACK_AB R45, R45, R62 ;  /* 0x0000003e2d2d723e */ /* 0x000fe200000000ff */
[----:B-1----:R-:W-:Y:S02]  /*9230*/  IMAD R43, R27, UR6, RZ ;  /* 0x000000061b2b7c24 */ /* 0x002fe4000f8e02ff */
[----:B------:R-:W-:-:S04]  /*9240*/  IMAD.WIDE.U32 R40, R80, UR6, R40 ;  /* 0x0000000650287c25 */ /* 0x000fc8000f8e0028 */
[----:B------:R-:W-:Y:S01]  /*9250*/  IMAD R43, R80, UR7, R43 ;  /* 0x00000007502b7c24 */ /* 0x000fe2000f8e022b */
[----:B--2---:R-:W-:-:S04]  /*9260*/  LEA R42, P1, R40, UR14, 0x1 ;  /* 0x0000000e282a7c11 */ /* 0x004fc8000f8208ff */
[----:B------:R-:W-:-:S04]  /*9270*/  IADD3 R43, PT, PT, R41, R43, RZ ;  /* 0x0000002b292b7210 */ /* 0x000fc80007ffe0ff */
[----:B------:R-:W-:-:S05]  /*9280*/  LEA.HI.X R43, R40, UR15, R43, 0x1, P1 ;  /* 0x0000000f282b7c11 */ /* 0x000fca00088f0c2b */
[----:B------:R1:W-:Y:S02]  /*9290*/  STG.E desc[UR8][R42.64], R45 ;  /* 0x0000002d2a007986 */ /* 0x0003e4000c101908 */
.L_x_1007:
[----:B------:R-:W-:Y:S05]  /*92a0*/  BSYNC.RECONVERGENT B0 ;  /* 0x0000000000007941 */ /* 0x000fea0003800200 */
.L_x_1006:
[--C-:B------:R-:W-:Y:S02]  /*92b0*/  HADD2.F32 R40, -RZ, R104.reuse.H0_H0 ;  /* 0x20000068ff287230 */ /* 0x100fe40000004100 */
[----:B------:R-:W-:Y:S01]  /*92c0*/  HADD2.F32 R104, -RZ, R104.H1_H1 ;  /* 0x30000068ff687230 */ /* 0x000fe20000004100 */
        /* <DEDUP_REMOVED lines=19> */
.L_x_1008:
[----:B------:R-:W-:Y:S01]  /*9400*/  BSSY.RECONVERGENT B0, `(.L_x_1009) ;  /* 0x0000012000007945 */ /* 0x000fe20003800200 */
[----:B------:R-:W-:Y:S01]  /*9410*/  FFMA.FTZ R58, R115, R40, -R58 ;  /* 0x00000028733a7223 */ /* 0x000fe2000001083a */
[----:B------:R-:W-:Y:S02]  /*9420*/  FFMA.FTZ R20, R39, R104, -R60 ;  /* 0x0000006827147223 */ /* 0x000fe4000001083c */
[----:B------:R-:W-:Y:S05]  /*9430*/  @P0 BRA `(.L_x_1010) ;  /* 0x0000000000380947 */ /* 0x000fea0003800000 */
[----:B------:R-:W2:Y:S01]  /*9440*/  LDCU.64 UR6, c[0x0][0x3f8] ;  /* 0x00007f00ff0677ac */ /* 0x000ea20008000a00 */
[----:B------:R-:W-:Y:S01]  /*9450*/  MOV R40, R120 ;  /* 0x0000007800287202 */ /* 0x000fe20000000f00 */
[----:B01----:R-:W-:Y:S01]  /*9460*/  FMUL.FTZ R45, R58, R117 ;  /* 0x000000753a2d7220 */ /* 0x003fe20000410000 */
[----:B------:R-:W-:Y:S01]  /*9470*/  MOV R41, R123 ;  /* 0x0000007b00297202 */ /* 0x000fe20000000f00 */
        /* <DEDUP_REMOVED lines=10> */
.L_x_1010:
[----:B------:R-:W-:Y:S05]  /*9520*/  BSYNC.RECONVERGENT B0 ;  /* 0x0000000000007941 */ /* 0x000fea0003800200 */
.L_x_1009:
[--C-:B------:R-:W-:Y:S02]  /*9530*/  HADD2.F32 R20, -RZ, R105.reuse.H0_H0 ;  /* 0x20000069ff147230 */ /* 0x100fe40000004100 */
[----:B------:R-:W-:Y:S01]  /*9540*/  HADD2.F32 R105, -RZ, R105.H1_H1 ;  /* 0x30000069ff697230 */ /* 0x000fe20000004100 */
        /* <DEDUP_REMOVED lines=19> */
.L_x_1011:
[----:B------:R-:W-:Y:S01]  /*9680*/  BSSY.RECONVERGENT B0, `(.L_x_1012) ;  /* 0x0000012000007945 */ /* 0x000fe20003800200 */
[----:B------:R-:W-:Y:S01]  /*9690*/  FFMA.FTZ R18, R115, R20, -R18 ;  /* 0x0000001473127223 */ /* 0x000fe20000010812 */
[----:B------:R-:W-:Y:S02]  /*96a0*/  FFMA.FTZ R16, R39, R105, -R16 ;  /* 0x0000006927107223 */ /* 0x000fe40000010810 */
[----:B------:R-:W-:Y:S05]  /*96b0*/  @P6 BRA `(.L_x_1013) ;  /* 0x0000000000386947 */ /* 0x000fea0003800000 */
[----:B------:R-:W3:Y:S01]  /*96c0*/  LDCU.64 UR6, c[0x0][0x3f8] ;  /* 0x00007f00ff0677ac */ /* 0x000ee20008000a00 */
[----:B------:R-:W-:Y:S01]  /*96d0*/  MOV R40, R120 ;  /* 0x0000007800287202 */ /* 0x000fe20000000f00 */
[----:B01----:R-:W-:Y:S01]  /*96e0*/  FMUL.FTZ R45, R18, R117 ;  /* 0x00000075122d7220 */ /* 0x003fe20000410000 */
[----:B--2---:R-:W-:Y:S01]  /*96f0*/  MOV R41, R123 ;  /* 0x0000007b00297202 */ /* 0x004fe20000000f00 */
        /* <DEDUP_REMOVED lines=10> */
.L_x_1013:
[----:B------:R-:W-:Y:S05]  /*97a0*/  BSYNC.RECONVERGENT B0 ;  /* 0x0000000000007941 */ /* 0x000fea0003800200 */
.L_x_1012:
        /* <DEDUP_REMOVED lines=10> */
[----:B--23--:R-:W2:Y:S01]  /*9850*/  MUFU.RCP R41, R20 ;  /* 0x0000001400297308 */ /* 0x00cea20000001000 */
[----:B-----5:R-:W-:-:S07]  /*9860*/  FADD.FTZ R24, R22, 1 ;  /* 0x3f80000016187421 */ /* 0x020fce0000010000 */
[----:B01----:R-:W0:Y:S01]  /*9870*/  MUFU.RCP R43, R24 ;  /* 0x00000018002b7308 */ /* 0x003e220000001000 */
[----:B--2---:R-:W-:Y:S01]  /*9880*/  FADD.FTZ R45, -R41, 1 ;  /* 0x3f800000292d7421 */ /* 0x004fe20000010100 */
[----:B------:R-:W-:-:S03]  /*9890*/  FMUL.FTZ R16, R16, R41 ;  /* 0x0000002910107220 */ /* 0x000fc60000410000 */
[----:B------:R-:W-:Y:S01]  /*98a0*/  FFMA.FTZ R45, R44, R45, 1 ;  /* 0x3f8000002c2d7423 */ /* 0x000fe2000001002d */
[----:B0-----:R-:W-:Y:S01]  /*98b0*/  FADD.FTZ R47, -R43, 1 ;  /* 0x3f8000002b2f7421 */ /* 0x001fe20000010100 */
[----:B------:R-:W-:Y:S02]  /*98c0*/  FMUL.FTZ R108, R108, R43 ;  /* 0x0000002b6c6c7220 */ /* 0x000fe40000410000 */
[----:B------:R-:W-:Y:S01]  /*98d0*/  FMUL.FTZ R16, R16, R45 ;  /* 0x0000002d10107220 */ /* 0x000fe20000410000 */
[----:B------:R-:W-:-:S04]  /*98e0*/  FFMA.FTZ R47, R46, R47, 1 ;  /* 0x3f8000002e2f7423 */ /* 0x000fc8000001002f */
[----:B------:R-:W-:-:S07]  /*98f0*/  FMUL.FTZ R108, R108, R47 ;  /* 0x0000002f6c6c7220 */ /* 0x000fce0000410000 */
.L_x_1014:
[----:B------:R-:W-:Y:S01]  /*9900*/  BSSY.RECONVERGENT B0, `(.L_x_1015) ;  /* 0x0000012000007945 */ /* 0x000fe20003800200 */
[----:B------:R-:W-:Y:S01]  /*9910*/  FFMA.FTZ R12, R115, R16, -R12 ;  /* 0x00000010730c7223 */ /* 0x000fe2000001080c */
[----:B------:R-:W-:Y:S02]  /*9920*/  FFMA.FTZ R14, R39, R108, -R14 ;  /* 0x0000006c270e7223 */ /* 0x000fe4000001080e */
[----:B------:R-:W-:Y:S05]  /*9930*/  @P4 BRA `(.L_x_1016) ;  /* 0x0000000000384947 */ /* 0x000fea0003800000 */
[----:B------:R-:W4:Y:S01]  /*9940*/  LDCU.64 UR6, c[0x0][0x3f8] ;  /* 0x00007f00ff0677ac */ /* 0x000f220008000a00 */
[----:B------:R-:W-:Y:S01]  /*9950*/  MOV R40, R120 ;  /* 0x0000007800287202 */ /* 0x000fe20000000f00 */
[----:B01----:R-:W-:Y:S01]  /*9960*/  FMUL.FTZ R45, R12, R117 ;  /* 0x000000750c2d7220 */ /* 0x003fe20000410000 */
[----:B--23--:R-:W-:Y:S01]  /*9970*/  MOV R41, R123 ;  /* 0x0000007b00297202 */ /* 0x00cfe20000000f00 */
        /* <DEDUP_REMOVED lines=10> */
.L_x_1016:
[----:B------:R-:W-:Y:S05]  /*9a20*/  BSYNC.RECONVERGENT B0 ;  /* 0x0000000000007941 */ /* 0x000fea0003800200 */
.L_x_1015:
        /* <DEDUP_REMOVED lines=10> */
[----:B--234-:R-:W2:Y:S01]  /*9ad0*/  MUFU.RCP R41, R16 ;  /* 0x0000001000297308 */ /* 0x01cea20000001000 */
[----:B0-----:R-:W-:-:S07]  /*9ae0*/  FADD.FTZ R20, R18, 1 ;  /* 0x3f80000012147421 */ /* 0x001fce0000010000 */
[----:B-1----:R-:W0:Y:S01]  /*9af0*/  MUFU.RCP R43, R20 ;  /* 0x00000014002b7308 */ /* 0x002e220000001000 */
        /* <DEDUP_REMOVED lines=8> */
.L_x_1017:
[----:B------:R-:W-:Y:S01]  /*9b80*/  BSSY.RECONVERGENT B0, `(.L_x_1018) ;  /* 0x0000012000007945 */ /* 0x000fe20003800200 */
[----:B------:R-:W-:Y:S01]  /*9b90*/  FFMA.FTZ R8, R115, R12, -R8 ;  /* 0x0000000c73087223 */ /* 0x000fe20000010808 */
[----:B------:R-:W-:Y:S02]  /*9ba0*/  FFMA.FTZ R10, R39, R110, -R10 ;  /* 0x0000006e270a7223 */ /* 0x000fe4000001080a */
[----:B------:R-:W-:Y:S05]  /*9bb0*/  @P5 BRA `(.L_x_1019) ;  /* 0x0000000000385947 */ /* 0x000fea0003800000 */
[----:B------:R-:W5:Y:S01]  /*9bc0*/  LDCU.64 UR6, c[0x0][0x3f8] ;  /* 0x00007f00ff0677ac */ /* 0x000f620008000a00 */
[----:B------:R-:W-:Y:S01]  /*9bd0*/  MOV R40, R120 ;  /* 0x0000007800287202 */ /* 0x000fe20000000f00 */
[----:B01----:R-:W-:Y:S01]  /*9be0*/  FMUL.FTZ R45, R8, R117 ;  /* 0x00000075082d7220 */ /* 0x003fe20000410000 */
[----:B--234-:R-:W-:Y:S01]  /*9bf0*/  MOV R41, R123 ;  /* 0x0000007b00297202 */ /* 0x01cfe20000000f00 */
        /* <DEDUP_REMOVED lines=10> */
.L_x_1019:
[----:B------:R-:W-:Y:S05]  /*9ca0*/  BSYNC.RECONVERGENT B0 ;  /* 0x0000000000007941 */ /* 0x000fea0003800200 */
.L_x_1018:
        /* <DEDUP_REMOVED lines=8> */
[----:B------:R-:W1:Y:S01]  /*9d30*/  MUFU.EX2 R14, R14 ;  /* 0x0000000e000e7308 */ /* 0x000e620000000800 */
[----:B-----5:R-:W-:-:S07]  /*9d40*/  FADD.FTZ R12, R10, 1 ;  /* 0x3f8000000a0c7421 */ /* 0x020fce0000010000 */
[----:B0-234-:R-:W0:Y:S01]  /*9d50*/  MUFU.RCP R41, R12 ;  /* 0x0000000c00297308 */ /* 0x01de220000001000 */
        /* <DEDUP_REMOVED lines=10> */
.L_x_1020:
[----:B------:R-:W-:Y:S01]  /*9e00*/  ISETP.GE.AND.EX P3, PT, R37, UR13, PT, P3 ;  /* 0x0000000d25007c0c */ /* 0x000fe2000bf66330 */
[----:B------:R-:W-:Y:S01]  /*9e10*/  FFMA.FTZ R6, R115, R8, -R6 ;  /* 0x0000000873067223 */ /* 0x000fe20000010806 */
[----:B------:R-:W-:Y:S01]  /*9e20*/  FFMA.FTZ R28, R39, R112, -R28 ;  /* 0x00000070271c7223 */ /* 0x000fe2000001081c */
[----:B------:R-:W-:Y:S02]  /*9e30*/  BSSY.RECONVERGENT B0, `(.L_x_1021) ;  /* 0x000000f000007945 */ /* 0x000fe40003800200 */
[-C--:B------:R-:W-:Y:S01]  /*9e40*/  FMUL.FTZ R6, R6, R117.reuse ;  /* 0x0000007506067220 */ /* 0x080fe20000410000 */
[----:B0-234-:R-:W-:-:S07]  /*9e50*/  FMUL.FTZ R41, R28, R117 ;  /* 0x000000751c297220 */ /* 0x01dfce0000410000 */
        /* <DEDUP_REMOVED lines=12> */
.L_x_1022:
[----:B------:R-:W-:Y:S05]  /*9f20*/  BSYNC.RECONVERGENT B0 ;  /* 0x0000000000007941 */ /* 0x000fea0003800200 */
.L_x_1021:
[----:B------:R-:W-:Y:S02]  /*9f30*/  IADD3 R30, PT, PT, R3, R30, RZ ;  /* 0x0000001e031e7210 */ /* 0x000fe40007ffe0ff */
[----:B------:R-:W-:Y:S02]  /*9f40*/  IADD3 R32, PT, PT, R32, 0x1, RZ ;  /* 0x0000000120207810 */ /* 0x000fe40007ffe0ff */
[----:B------:R-:W-:-:S13]  /*9f50*/  ISETP.GE.AND P0, PT, R30, UR4, PT ;  /* 0x000000041e007c0c */ /* 0x000fda000bf06270 */
[----:B------:R-:W-:Y:S05]  /*9f60*/  @!P0 BRA `(.L_x_1023) ;  /* 0xffffff6400248947 */ /* 0x000fea000383ffff */
.L_x_956:
        /* <DEDUP_REMOVED lines=19> */
.L_x_1025:
[----:B------:R-:W-:Y:S05]  /*a0a0*/  BSYNC.RECONVERGENT B0 ;  /* 0x0000000000007941 */ /* 0x000fea0003800200 */
.L_x_1024:
[----:B------:R-:W-:Y:S05]  /*a0b0*/  @P0 EXIT ;  /* 0x000000000000094d */ /* 0x000fea0003800000 */
[----:B------:R-:W-:Y:S05]  /*a0c0*/  @P2 BRA `(.L_x_1026) ;  /* 0x0000000000202947 */ /* 0x000fea0003800000 */
[----:B------:R-:W-:-:S05]  /*a0d0*/  IMAD R0, R6, R7, RZ ;  /* 0x0000000706007224 */ /* 0x000fca00078e02ff */
[----:B------:R-:W-:-:S13]  /*a0e0*/  ISETP.NE.AND P0, PT, R0, -0x1, PT ;  /* 0xffffffff0000780c */ /* 0x000fda0003f05270 */
[----:B------:R-:W-:Y:S05]  /*a0f0*/  @!P0 BRA `(.L_x_1026) ;  /* 0x0000000000148947 */ /* 0x000fea0003800000 */
.L_x_1027:
[----:B--2---:R-:W2:Y:S04]  /*a100*/  LDG.E.STRONG.GPU R3, desc[UR8][R4.64] ;  /* 0x0000000804037981 */ /* 0x004ea8000c1ef900 */
[----:B--2---:R-:W-:Y:S01]  /*a110*/  CCTL.IVALL ;  /* 0x00000000ff00798f */ /* 0x004fe20002000000 */
[----:B------:R-:W-:Y:S05]  /*a120*/  YIELD ;  /* 0x0000000000007946 */ /* 0x000fea0003800000 */
[----:B------:R-:W-:-:S13]  /*a130*/  ISETP.NE.AND P0, PT, R3, R0, PT ;  /* 0x000000000300720c */ /* 0x000fda0003f05270 */
[----:B------:R-:W-:Y:S05]  /*a140*/  @P0 BRA `(.L_x_1027) ;  /* 0xfffffffc00ec0947 */ /* 0x000fea000383ffff */
.L_x_1026:
        /* <DEDUP_REMOVED lines=35> */
[----:B------:R-:W2:Y:S01]  /*a380*/  LDCU.64 UR4, c[0x0][0x3d8] ;  /* 0x00007b00ff0477ac */ /* 0x000ea20008000a00 */
[----:B------:R-:W-:Y:S02]  /*a390*/  SHF.R.U64 R14, R14, 0x8, R7 ;  /* 0x000000080e0e7819 */ /* 0x000fe40000001207 */
[----:B------:R-:W-:Y:S01]  /*a3a0*/  SHF.L.U32 R18, R2, 0x2, RZ ;  /* 0x0000000202127819 */ /* 0x000fe200000006ff */
[----:B------:R-:W3:Y:S01]  /*a3b0*/  LDCU.64 UR6, c[0x0][0x390] ;  /* 0x00007200ff0677ac */ /* 0x000ee20008000a00 */
[----:B------:R-:W-:Y:S02]  /*a3c0*/  IADD3 R14, PT, PT, R14, 0x1, RZ ;  /* 0x000000010e0e7810 */ /* 0x000fe40007ffe0ff */
[----:B------:R-:W-:Y:S01]  /*a3d0*/  SHF.L.U64.HI R19, R2, 0x2, R31 ;  /* 0x0000000202137819 */ /* 0x000fe2000001021f */
[----:B------:R-:W4:Y:S01]  /*a3e0*/  LDCU.64 UR10, c[0x0][0x388] ;  /* 0x00007100ff0a77ac */ /* 0x000f220008000a00 */
[C---:B------:R-:W-:Y:S02]  /*a3f0*/  SHF.L.U32 R5, R14.reuse, 0x8, RZ ;  /* 0x000000080e057819 */ /* 0x040fe400000006ff */
[----:B------:R-:W-:-:S02]  /*a400*/  LOP3.LUT R14, R14, 0x3, RZ, 0xc0, !PT ;  /* 0x000000030e0e7812 */ /* 0x000fc400078ec0ff */
[----:B------:R-:W-:Y:S02]  /*a410*/  LOP3.LUT R5, R5, 0x300, RZ, 0xc0, !PT ;  /* 0x0000030005057812 */ /* 0x000fe400078ec0ff */
[----:B------:R-:W-:Y:S02]  /*a420*/  SHF.L.U32 R7, R33, 0x2, RZ ;  /* 0x0000000221077819 */ /* 0x000fe400000006ff */
[----:B------:R-:W-:Y:S01]  /*a430*/  IADD3 R2, P3, PT, R5, R2, RZ ;  /* 0x0000000205027210 */ /* 0x000fe20007f7e0ff */
[----:B------:R-:W-:Y:S01]  /*a440*/  IMAD.WIDE.U32 R4, R32, 0x4, RZ ;  /* 0x0000000420047825 */ /* 0x000fe200078e00ff */
[C---:B--2---:R-:W-:Y:S02]  /*a450*/  IADD3 R22, P1, PT, R18.reuse, UR4, RZ ;  /* 0x0000000412167c10 */ /* 0x044fe4000ff3e0ff */
[----:B------:R-:W-:Y:S02]  /*a460*/  SHF.L.U64.HI R28, R3, 0x2, R0 ;  /* 0x00000002031c7819 */ /* 0x000fe40000010200 */
[----:B---3--:R-:W-:-:S02]  /*a470*/  IADD3 R20, P2, PT, R18, UR6, RZ ;  /* 0x0000000612147c10 */ /* 0x008fc4000ff5e0ff */
[C---:B------:R-:W-:Y:S02]  /*a480*/  IADD3.X R23, PT, PT, R19.reuse, UR5, RZ, P1, !PT ;  /* 0x0000000513177c10 */ /* 0x040fe40008ffe4ff */
[C---:B------:R-:W-:Y:S02]  /*a490*/  IADD3.X R21, PT, PT, R19.reuse, UR7, RZ, P2, !PT ;  /* 0x0000000713157c10 */ /* 0x040fe400097fe4ff */
[----:B----4-:R-:W-:Y:S02]  /*a4a0*/  IADD3 R18, P1, PT, R18, UR10, RZ ;  /* 0x0000000a12127c10 */ /* 0x010fe4000ff3e0ff */
[----:B------:R-:W-:Y:S02]  /*a4b0*/  IADD3 R14, P2, PT, RZ, -R14, RZ ;  /* 0x8000000eff0e7210 */ /* 0x000fe40007f5e0ff */
[----:B------:R-:W-:Y:S02]  /*a4c0*/  IADD3.X R19, PT, PT, R19, UR11, RZ, P1, !PT ;  /* 0x0000000b13137c10 */ /* 0x000fe40008ffe4ff */
[----:B------:R-:W-:-:S02]  /*a4d0*/  SHF.L.U64.HI R24, R25, 0x2, R30 ;  /* 0x0000000219187819 */ /* 0x000fc4000001021e */
[----:B------:R-:W-:Y:S02]  /*a4e0*/  IADD3 R26, PT, PT, R5, R7, RZ ;  /* 0x00000007051a7210 */ /* 0x000fe40007ffe0ff */
[----:B------:R-:W-:Y:S02]  /*a4f0*/  IADD3.X R16, PT, PT, RZ, -0x1, RZ, P2, !PT ;  /* 0xffffffffff107810 */ /* 0x000fe400017fe4ff */
[----:B------:R-:W-:-:S07]  /*a500*/  IADD3.X R31, PT, PT, RZ, R31, RZ, P3, !PT ;  /* 0x0000001fff1f7210 */ /* 0x000fce0001ffe4ff */
.L_x_1030:
[-C--:B--2---:R-:W-:Y:S02]  /*a510*/  LEA R8, P1, R3, R22.reuse, 0x2 ;  /* 0x0000001603087211 */ /* 0x084fe400078210ff */
[----:B------:R-:W-:Y:S02]  /*a520*/  LEA R12, P3, R25, R22, 0x2 ;  /* 0x00000016190c7211 */ /* 0x000fe400078610ff */
[----:B------:R-:W-:Y:S02]  /*a530*/  IADD3 R10, P2, PT, R22, R4, RZ ;  /* 0x00000004160a7210 */ /* 0x000fe40007f5e0ff */
[----:B------:R-:W-:Y:S02]  /*a540*/  IADD3.X R9, PT, PT, R23, R28, RZ, P1, !PT ;  /* 0x0000001c17097210 */ /* 0x000fe40000ffe4ff */
[----:B------:R-:W-:Y:S02]  /*a550*/  MOV R6, R22 ;  /* 0x0000001600067202 */ /* 0x000fe40000000f00 */
[----:B------:R-:W-:-:S02]  /*a560*/  MOV R7, R23 ;  /* 0x0000001700077202 */ /* 0x000fc40000000f00 */
[C---:B------:R-:W-:Y:S01]  /*a570*/  IADD3.X R13, PT, PT, R23.reuse, R24, RZ, P3, !PT ;  /* 0x00000018170d7210 */ /* 0x040fe20001ffe4ff */
[----:B------:R2:W3:Y:S01]  /*a580*/  LDG.E R9, desc[UR8][R8.64] ;  /* 0x0000000808097981 */ /* 0x0004e2000c1e1900 */
[----:B------:R-:W-:-:S03]  /*a590*/  IADD3.X R11, PT, PT, R23, R26, RZ, P2, !PT ;  /* 0x0000001a170b7210 */ /* 0x000fc600017fe4ff */
[----:B------:R4:W3:Y:S04]  /*a5a0*/  LDG.E R6, desc[UR8][R6.64] ;  /* 0x0000000806067981 */ /* 0x0008e8000c1e1900 */
[----:B------:R-:W5:Y:S04]  /*a5b0*/  LDG.E R10, desc[UR8][R10.64] ;  /* 0x000000080a0a7981 */ /* 0x000f68000c1e1900 */
[----:B------:R-:W5:Y:S01]  /*a5c0*/  LDG.E R13, desc[UR8][R12.64] ;  /* 0x000000080c0d7981 */ /* 0x000f62000c1e1900 */
[----:B--2---:R-:W-:Y:S02]  /*a5d0*/  MOV R8, R20 ;  /* 0x0000001400087202 */ /* 0x004fe40000000f00 */
[----:B----4-:R-:W-:-:S02]  /*a5e0*/  MOV R7, R19 ;  /* 0x0000001300077202 */ /* 0x010fc40000000f00 */
[----:B------:R-:W-:-:S04]  /*a5f0*/  IADD3 R14, P1, PT, R14, 0x1, RZ ;  /* 0x000000010e0e7810 */ /* 0x000fc80007f3e0ff */
[----:B------:R-:W-:Y:S02]  /*a600*/  IADD3.X R16, PT, PT, RZ, R16, RZ, P1, !PT ;  /* 0x00000010ff107210 */ /* 0x000fe40000ffe4ff */
[----:B------:R-:W-:-:S04]  /*a610*/  ISETP.NE.U32.AND P1, PT, R14, RZ, PT ;  /* 0x000000ff0e00720c */ /* 0x000fc80003f25070 */
[----:B------:R-:W-:Y:S02]  /*a620*/  ISETP.NE.AND.EX P1, PT, R16, RZ, PT, P1 ;  /* 0x000000ff1000720c */ /* 0x000fe40003f25310 */
[----:B------:R-:W-:Y:S02]  /*a630*/  IADD3 R22, P2, PT, R22, 0x400, RZ ;  /* 0x0000040016167810 */ /* 0x000fe40007f5e0ff */
[----:B------:R-:W-:Y:S02]  /*a640*/  IADD3 R20, P3, PT, R20, 0x400, RZ ;  /* 0x0000040014147810 */ /* 0x000fe40007f7e0ff */
[----:B------:R-:W-:Y:S02]  /*a650*/  IADD3.X R23, PT, PT, RZ, R23, RZ, P2, !PT ;  /* 0x00000017ff177210 */ /* 0x000fe400017fe4ff */
[----:B---3--:R-:W-:Y:S02]  /*a660*/  F2FP.BF16.F32.PACK_AB R15, R9, R6 ;  /* 0x00000006090f723e */ /* 0x008fe400000010ff */
[----:B------:R-:W-:-:S02]  /*a670*/  MOV R6, R18 ;  /* 0x0000001200067202 */ /* 0x000fc40000000f00 */
[-C--:B------:R-:W-:Y:S02]  /*a680*/  MOV R9, R21.reuse ;  /* 0x0000001500097202 */ /* 0x080fe40000000f00 */
[----:B-----5:R-:W-:Y:S01]  /*a690*/  F2FP.BF16.F32.PACK_AB R17, R13, R10 ;  /* 0x0000000a0d11723e */ /* 0x020fe200000010ff */
[----:B------:R2:W-:Y:S04]  /*a6a0*/  STG.E desc[UR8][R6.64], R15 ;  /* 0x0000000f06007986 */ /* 0x0005e8000c101908 */
[----:B------:R2:W-:Y:S01]  /*a6b0*/  STG.E desc[UR8][R8.64], R17 ;  /* 0x0000001108007986 */ /* 0x0005e2000c101908 */
[----:B------:R-:W-:Y:S02]  /*a6c0*/  IADD3 R18, P4, PT, R18, 0x400, RZ ;  /* 0x0000040012127810 */ /* 0x000fe40007f9e0ff */
[----:B------:R-:W-:-:S02]  /*a6d0*/  IADD3.X R21, PT, PT, RZ, R21, RZ, P3, !PT ;  /* 0x00000015ff157210 */ /* 0x000fc40001ffe4ff */
[----:B------:R-:W-:Y:S01]  /*a6e0*/  IADD3.X R19, PT, PT, RZ, R19, RZ, P4, !PT ;  /* 0x00000013ff137210 */ /* 0x000fe200027fe4ff */
[----:B------:R-:W-:Y:S08]  /*a6f0*/  @P1 BRA `(.L_x_1030) ;  /* 0xfffffffc00841947 */ /* 0x000ff0000383ffff */
.L_x_1029:
[----:B------:R-:W-:Y:S05]  /*a700*/  BSYNC.RECONVERGENT B0 ;  /* 0x0000000000007941 */ /* 0x000fea0003800200 */
.L_x_1028:
[----:B------:R-:W-:Y:S05]  /*a710*/  @!P0 EXIT ;  /* 0x000000000000894d */ /* 0x000fea0003800000 */
[C---:B------:R-:W-:Y:S01]  /*a720*/  SHF.L.U64.HI R29, R32.reuse, 0x2, R33 ;  /* 0x00000002201d7819 */ /* 0x040fe20000010221 */
[----:B------:R-:W3:Y:S01]  /*a730*/  LDCU.64 UR4, c[0x0][0x3d8] ;  /* 0x00007b00ff0477ac */ /* 0x000ee20008000a00 */
[----:B------:R-:W-:Y:S02]  /*a740*/  SHF.L.U32 R27, R32, 0x2, RZ ;  /* 0x00000002201b7819 */ /* 0x000fe400000006ff */
[C---:B------:R-:W-:Y:S01]  /*a750*/  SHF.L.U64.HI R37, R25.reuse, 0x2, R30 ;  /* 0x0000000219257819 */ /* 0x040fe2000001021e */
[----:B------:R-:W4:Y:S01]  /*a760*/  LDCU.64 UR6, c[0x0][0x388] ;  /* 0x00007100ff0677ac */ /* 0x000f220008000a00 */
[----:B0-----:R-:W-:Y:S02]  /*a770*/  SHF.L.U32 R39, R25, 0x2, RZ ;  /* 0x0000000219277819 */ /* 0x001fe400000006ff */
[C---:B------:R-:W-:Y:S01]  /*a780*/  SHF.L.U64.HI R33, R3.reuse, 0x2, R0 ;  /* 0x0000000203217819 */ /* 0x040fe20000010200 */
[----:B------:R-:W0:Y:S01]  /*a790*/  LDCU.64 UR10, c[0x0][0x390] ;  /* 0x00007200ff0a77ac */ /* 0x000e220008000a00 */
[----:B------:R-:W-:-:S07]  /*a7a0*/  SHF.L.U32 R35, R3, 0x2, RZ ;  /* 0x0000000203237819 */ /* 0x000fce00000006ff */
.L_x_1031:
[C---:B------:R-:W-:Y:S02]  /*a7b0*/  SHF.L.U32 R24, R2.reuse, 0x2, RZ ;  /* 0x0000000202187819 */ /* 0x040fe400000006ff */
[----:B------:R-:W-:Y:S02]  /*a7c0*/  SHF.L.U64.HI R26, R2, 0x2, R31 ;  /* 0x00000002021a7819 */ /* 0x000fe4000001021f */
[----:B---3--:R-:W-:-:S04]  /*a7d0*/  IADD3 R4, P0, PT, R24, UR4, RZ ;  /* 0x0000000418047c10 */ /* 0x008fc8000ff1e0ff */
[----:B--2---:R-:W-:Y:S02]  /*a7e0*/  IADD3.X R5, PT, PT, R26, UR5, RZ, P0, !PT ;  /* 0x000000051a057c10 */ /* 0x004fe400087fe4ff */
[C---:B--2---:R-:W-:Y:S02]  /*a7f0*/  IADD3 R6, P0, PT, R4.reuse, R35, RZ ;  /* 0x0000002304067210 */ /* 0x044fe40007f1e0ff */
[C---:B------:R-:W-:Y:S02]  /*a800*/  IADD3 R10, P2, PT, R4.reuse, R39, RZ ;  /* 0x00000027040a7210 */ /* 0x040fe40007f5e0ff */
[C---:B------:R-:W-:Y:S02]  /*a810*/  IADD3.X R7, PT, PT, R5.reuse, R33, RZ, P0, !PT ;  /* 0x0000002105077210 */ /* 0x040fe400007fe4ff */
[----:B------:R-:W-:Y:S02]  /*a820*/  IADD3 R8, P1, PT, R4, R27, RZ ;  /* 0x0000001b04087210 */ /* 0x000fe40007f3e0ff */
[----:B------:R-:W2:Y:S01]  /*a830*/  LDG.E R4, desc[UR8][R4.64] ;  /* 0x0000000804047981 */ /* 0x000ea2000c1e1900 */
[----:B------:R-:W-:-:S02]  /*a840*/  IADD3.X R11, PT, PT, R5, R37, RZ, P2, !PT ;  /* 0x00000025050b7210 */ /* 0x000fc400017fe4ff */
[----:B------:R-:W-:Y:S01]  /*a850*/  IADD3.X R9, PT, PT, R5, R29, RZ, P1, !PT ;  /* 0x0000001d05097210 */ /* 0x000fe20000ffe4ff */
[----:B------:R-:W2:Y:S04]  /*a860*/  LDG.E R7, desc[UR8][R6.64] ;  /* 0x0000000806077981 */ /* 0x000ea8000c1e1900 */
[----:B------:R-:W3:Y:S04]  /*a870*/  LDG.E R8, desc[UR8][R8.64] ;  /* 0x0000000808087981 */ /* 0x000ee8000c1e1900 */
[----:B------:R-:W3:Y:S01]  /*a880*/  LDG.E R11, desc[UR8][R10.64] ;  /* 0x000000080a0b7981 */ /* 0x000ee2000c1e1900 */
[----:B------:R-:W-:-:S02]  /*a890*/  LOP3.LUT R16, R24, 0xfffffffc, RZ, 0xc0, !PT ;  /* 0xfffffffc18107812 */ /* 0x000fc400078ec0ff */
[----:B------:R-:W-:Y:S02]  /*a8a0*/  LOP3.LUT R15, R26, 0x1, RZ, 0xc0, !PT ;  /* 0x000000011a0f7812 */ /* 0x000fe400078ec0ff */
[----:B----4-:R-:W-:-:S04]  /*a8b0*/  IADD3 R12, P0, PT, R16, UR6, RZ ;  /* 0x00000006100c7c10 */ /* 0x010fc8000ff1e0ff */
[C---:B------:R-:W-:Y:S02]  /*a8c0*/  IADD3.X R13, PT, PT, R15.reuse, UR7, RZ, P0, !PT ;  /* 0x000000070f0d7c10 */ /* 0x040fe400087fe4ff */
[C---:B0-----:R-:W-:Y:S02]  /*a8d0*/  IADD3 R14, P0, PT, R16.reuse, UR10, RZ ;  /* 0x0000000a100e7c10 */ /* 0x041fe4000ff1e0ff */
[----:B------:R-:W-:Y:S02]  /*a8e0*/  IADD3 R16, P1, PT, R16, UR4, RZ ;  /* 0x0000000410107c10 */ /* 0x000fe4000ff3e0ff */
[----:B------:R-:W-:Y:S02]  /*a8f0*/  IADD3.X R15, PT, PT, R15, UR11, RZ, P0, !PT ;  /* 0x0000000b0f0f7c10 */ /* 0x000fe400087fe4ff */
[----:B--2---:R-:W-:Y:S02]  /*a900*/  F2FP.BF16.F32.PACK_AB R19, R7, R4 ;  /* 0x000000040713723e */ /* 0x004fe400000010ff */
[----:B------:R-:W-:-:S04]  /*a910*/  LOP3.LUT R4, R26, 0x3, RZ, 0xc0, !PT ;  /* 0x000000031a047812 */ /* 0x000fc800078ec0ff */
[----:B------:R-:W-:Y:S02]  /*a920*/  IADD3.X R17, PT, PT, R4, UR5, RZ, P1, !PT ;  /* 0x0000000504117c10 */ /* 0x000fe40008ffe4ff */
[----:B---3--:R-:W-:Y:S02]  /*a930*/  F2FP.BF16.F32.PACK_AB R21, R11, R8 ;  /* 0x000000080b15723e */ /* 0x008fe400000010ff */
        /* <DEDUP_REMOVED lines=8> */
[----:B------:R-:W3:Y:S04]  /*a9c0*/  LDG.E R18, desc[UR8][R16.64+0x400] ;  /* 0x0004000810127981 */ /* 0x000ee8000c1e1900 */
[----:B0-----:R-:W3:Y:S04]  /*a9d0*/  LDG.E R19, desc[UR8][R4.64+0x400] ;  /* 0x0004000804137981 */ /* 0x001ee8000c1e1900 */
[----:B------:R-:W4:Y:S04]  /*a9e0*/  LDG.E R20, desc[UR8][R6.64+0x400] ;  /* 0x0004000806147981 */ /* 0x000f28000c1e1900 */
[----:B------:R-:W4:Y:S01]  /*a9f0*/  LDG.E R23, desc[UR8][R8.64+0x400] ;  /* 0x0004000808177981 */ /* 0x000f22000c1e1900 */
        /* <DEDUP_REMOVED lines=8> */
[----:B---3--:R-:W-:Y:S02]  /*aa80*/  F2FP.BF16.F32.PACK_AB R19, R19, R18 ;  /* 0x000000121313723e */ /* 0x008fe400000010ff */
[----:B----4-:R-:W-:-:S03]  /*aa90*/  F2FP.BF16.F32.PACK_AB R23, R23, R20 ;  /* 0x000000141717723e */ /* 0x010fc600000010ff */
[----:B------:R0:W-:Y:S04]  /*aaa0*/  STG.E desc[UR8][R10.64], R19 ;  /* 0x000000130a007986 */ /* 0x0001e8000c101908 */
[----:B------:R3:W-:Y:S04]  /*aab0*/  STG.E desc[UR8][R12.64], R23 ;  /* 0x000000170c007986 */ /* 0x0007e8000c101908 */
[----:B------:R-:W4:Y:S04]  /*aac0*/  LDG.E R18, desc[UR8][R16.64+0x800] ;  /* 0x0008000810127981 */ /* 0x000f28000c1e1900 */
[----:B--2---:R-:W4:Y:S04]  /*aad0*/  LDG.E R21, desc[UR8][R4.64+0x800] ;  /* 0x0008000804157981 */ /* 0x004f28000c1e1900 */
[----:B------:R-:W2:Y:S04]  /*aae0*/  LDG.E R20, desc[UR8][R6.64+0x800] ;  /* 0x0008000806147981 */ /* 0x000ea8000c1e1900 */
        /* <DEDUP_REMOVED lines=9> */
[----:B----4-:R-:W-:Y:S02]  /*ab80*/  F2FP.BF16.F32.PACK_AB R21, R21, R18 ;  /* 0x000000121515723e */ /* 0x010fe400000010ff */
[----:B--2---:R-:W-:-:S03]  /*ab90*/  F2FP.BF16.F32.PACK_AB R25, R25, R20 ;  /* 0x000000141919723e */ /* 0x004fc600000010ff */
[----:B------:R0:W-:Y:S04]  /*aba0*/  STG.E desc[UR8][R14.64], R21 ;  /* 0x000000150e007986 */ /* 0x0001e8000c101908 */
[----:B------:R2:W-:Y:S04]  /*abb0*/  STG.E desc[UR8][R10.64], R25 ;  /* 0x000000190a007986 */ /* 0x0005e8000c101908 */
[----:B------:R-:W4:Y:S04]  /*abc0*/  LDG.E R16, desc[UR8][R16.64+0xc00] ;  /* 0x000c000810107981 */ /* 0x000f28000c1e1900 */
[----:B------:R-:W4:Y:S04]  /*abd0*/  LDG.E R5, desc[UR8][R4.64+0xc00] ;  /* 0x000c000804057981 */ /* 0x000f28000c1e1900 */
[----:B------:R-:W5:Y:S04]  /*abe0*/  LDG.E R6, desc[UR8][R6.64+0xc00] ;  /* 0x000c000806067981 */ /* 0x000f68000c1e1900 */
[----:B------:R-:W5:Y:S01]  /*abf0*/  LDG.E R9, desc[UR8][R8.64+0xc00] ;  /* 0x000c000808097981 */ /* 0x000f62000c1e1900 */
[----:B---3--:R-:W-:-:S04]  /*ac00*/  IADD3 R13, P0, PT, R24, 0xc00, RZ ;  /* 0x00000c00180d7810 */ /* 0x008fc80007f1e0ff */
        /* <DEDUP_REMOVED lines=11> */
[----:B----4-:R-:W-:Y:S02]  /*acc0*/  F2FP.BF16.F32.PACK_AB R5, R5, R16 ;  /* 0x000000100505723e */ /* 0x010fe400000010ff */
[----:B-----5:R-:W-:-:S03]  /*acd0*/  F2FP.BF16.F32.PACK_AB R7, R9, R6 ;  /* 0x000000060907723e */ /* 0x020fc600000010ff */
[----:B------:R2:W-:Y:S04]  /*ace0*/  STG.E desc[UR8][R12.64], R5 ;  /* 0x000000050c007986 */ /* 0x0005e8000c101908 */
[----:B------:R2:W-:Y:S02]  /*acf0*/  STG.E desc[UR8][R14.64], R7 ;  /* 0x000000070e007986 */ /* 0x0005e4000c101908 */
[----:B------:R-:W-:Y:S05]  /*ad00*/  @P0 BRA `(.L_x_1031) ;  /* 0xfffffff800a80947 */ /* 0x000fea000383ffff */
[----:B------:R-:W-:Y:S05]  /*ad10*/  EXIT ;  /* 0x000000000000794d */ /* 0x000fea0003800000 */
.L_x_1032:
        /* <DEDUP_REMOVED lines=14> */
.L_x_3426:


//--------------------- .text._Z35group_norm_nhwc_bwd_one_pass_kernelI11Fp16IOFp16WLi64ELi16ELi256EEv26Group_norm_nhwc_bwd_params --------------------------
	.section	.text._Z35group_norm_nhwc_bwd_one_pass_kernelI11Fp16IOFp16WLi64ELi16ELi256EEv26Group_norm_nhwc_bwd_params,"ax",@progbits
	.align	128
        .global         _Z35group_norm_nhwc_bwd_one_pass_kernelI11Fp16IOFp16WLi64ELi16ELi256EEv26Group_norm_nhwc_bwd_params
        .type           _Z35group_norm_nhwc_bwd_one_pass_kernelI11Fp16IOFp16WLi64ELi16ELi256EEv26Group_norm_nhwc_bwd_params,@function
        .size           _Z35group_norm_nhwc_bwd_one_pass_kernelI11Fp16IOFp16WLi64ELi16ELi256EEv26Group_norm_nhwc_bwd_params,(.L_x_3427 - _Z35group_norm_nhwc_bwd_one_pass_kernelI11Fp16IOFp16WLi64ELi16ELi256EEv26Group_norm_nhwc_bwd_params)
        .other          _Z35group_norm_nhwc_bwd_one_pass_kernelI11Fp16IOFp16WLi64ELi16ELi256EEv26Group_norm_nhwc_bwd_params,@"STO_CUDA_ENTRY STV_DEFAULT"
_Z35group_norm_nhwc_bwd_one_pass_kernelI11Fp16IOFp16WLi64ELi16ELi256EEv26Group_norm_nhwc_bwd_params:
.text._Z35group_norm_nhwc_bwd_one_pass_kernelI11Fp16IOFp16WLi64ELi16ELi256EEv26Group_norm_nhwc_bwd_params:
        /* <DEDUP_REMOVED lines=28> */
.L_x_1058:
        /* <DEDUP_REMOVED lines=113> */
[----:B---3--:R-:W-:Y:S02]  /*08d0*/  @P2 HADD2.F32 R24, -RZ, R19.H0_H0 ;  /* 0x20000013ff182230 */ /* 0x008fe40000004100 */
[----:B----4-:R-:W-:Y:S02]  /*08e0*/  HADD2.F32 R2, -RZ, R16.H0_H0 ;  /* 0x20000010ff027230 */ /* 0x010fe40000004100 */
[----:B------:R-:W-:Y:S02]  /*08f0*/  @P2 HADD2.F32 R25, -RZ, R18.H0_H0 ;  /* 0x20000012ff192230 */ /* 0x000fe40000004100 */
[----:B------:R-:W-:Y:S01]  /*0900*/  HADD2.F32 R3, -RZ, R17.H0_H0 ;  /* 0x20000011ff037230 */ /* 0x000fe20000004100 */
        /* <DEDUP_REMOVED lines=38> */
.L_x_1034:
        /* <DEDUP_REMOVED lines=72> */
.L_x_1035:
        /* <DEDUP_REMOVED lines=35> */
.L_x_1037:
[----:B------:R-:W-:Y:S05]  /*1220*/  BSYNC.RECONVERGENT B0 ;  /* 0x0000000000007941 */ /* 0x000fea0003800200 */
.L_x_1036:
        /* <DEDUP_REMOVED lines=25> */
.L_x_1039:
[----:B------:R-:W-:Y:S05]  /*13c0*/  BSYNC.RECONVERGENT B0 ;  /* 0x0000000000007941 */ /* 0x000fea0003800200 */
.L_x_1038:
        /* <DEDUP_REMOVED lines=158> */
.L_x_1041:
[----:B------:R-:W-:Y:S05]  /*1db0*/  BSYNC.RECONVERGENT B0 ;  /* 0x0000000000007941 */ /* 0x000fea0003800200 */
.L_x_1040:
        /* <DEDUP_REMOVED lines=28> */
.L_x_1043:
[----:B------:R-:W-:Y:S05]  /*1f80*/  BSYNC.RECONVERGENT B0 ;  /* 0x0000000000007941 */ /* 0x000fea0003800200 */
.L_x_1042:
        /* <DEDUP_REMOVED lines=30> */
.L_x_1046:
[----:B------:R-:W4:Y:S04]  /*2170*/  LDG.E.STRONG.GPU R6, desc[UR16][R8.64] ;  /* 0x0000001008067981 */ /* 0x000f28000c1ef900 */
[----:B----4-:R-:W-:Y:S01]  /*2180*/  CCTL.IVALL ;  /* 0x00000000ff00798f */ /* 0x010fe20002000000 */
[----:B------:R-:W-:Y:S05]  /*2190*/  YIELD ;  /* 0x0000000000007946 */ /* 0x000fea0003800000 */
[----:B------:R-:W-:-:S13]  /*21a0*/  ISETP.NE.AND P1, PT, R6, R15, PT ;  /* 0x0000000f0600720c */ /* 0x000fda0003f25270 */
[----:B------:R-:W-:Y:S05]  /*21b0*/  @P1 BRA `(.L_x_1046) ;  /* 0xfffffffc00ec1947 */ /* 0x000fea000383ffff */
.L_x_1045:
        /* <DEDUP_REMOVED lines=14> */
.L_x_1048:
        /* <DEDUP_REMOVED lines=84> */
.L_x_1047:
        /* <DEDUP_REMOVED lines=42> */
.L_x_1049:
        /* <DEDUP_REMOVED lines=23> */
.L_x_1050:
        /* <DEDUP_REMOVED lines=11> */
.L_x_1051:
[----:B------:R-:W-:Y:S05]  /*2ca0*/  BSYNC.RECONVERGENT B0 ;  /* 0x0000000000007941 */ /* 0x000fea0003800200 */
.L_x_1044:
        /* <DEDUP_REMOVED lines=40> */
.L_x_1052:
        /* <DEDUP_REMOVED lines=21> */
.L_x_1054:
[----:B------:R-:W-:Y:S05]  /*3080*/  BSYNC.RECONVERGENT B0 ;  /* 0x0000000000007941 */ /* 0x000fea0003800200 */
.L_x_1053:
        /* <DEDUP_REMOVED lines=24> */
.L_x_1055:
        /* <DEDUP_REMOVED lines=24> */
.L_x_1057:
[----:B------:R-:W-:Y:S05]  /*3390*/  BSYNC.RECONVERGENT B0 ;  /* 0x0000000000007941 */ /* 0x000fea0003800200 */
.L_x_1056:
[----:B------:R-:W-:Y:S02]  /*33a0*/  UIADD3 UR10, UPT, UPT, UR18, UR10, URZ ;  /* 0x0000000a120a7290 */ /* 0x000fe4000fffe0ff */
[----:B------:R-:W-:Y:S02]  /*33b0*/  UIADD3 UR4, UPT, UPT, UR4, 0x1, URZ ;  /* 0x0000000104047890 */ /* 0x000fe4000fffe0ff */
[----:B------:R-:W-:-:S09]  /*33c0*/  UISETP.GE.AND UP0, UPT, UR10, UR8, UPT ;  /* 0x000000080a00728c */ /* 0x000fd2000bf06270 */
[----:B------:R-:W-:Y:S05]  /*33d0*/  BRA.U !UP0, `(.L_x_1058) ;  /* 0xffffffcd08787547 */ /* 0x000fea000b83ffff */
.L_x_1033:
        /* <DEDUP_REMOVED lines=19> */
.L_x_1060:
[----:B------:R-:W-:Y:S05]  /*3510*/  BSYNC.RECONVERGENT B0 ;  /* 0x0000000000007941 */ /* 0x000fea0003800200 */
.L_x_1059:
[----:B------:R-:W-:Y:S05]  /*3520*/  @P0 EXIT ;  /* 0x000000000000094d */ /* 0x000fea0003800000 */
[----:B------:R-:W-:Y:S05]  /*3530*/  @P2 BRA `(.L_x_1061) ;  /* 0x0000000000202947 */ /* 0x000fea0003800000 */
[----:B------:R-:W-:-:S05]  /*3540*/  IMAD R0, R4, R9, RZ ;  /* 0x0000000904007224 */ /* 0x000fca00078e02ff */
[----:B------:R-:W-:-:S13]  /*3550*/  ISETP.NE.AND P0, PT, R0, -0x1, PT ;  /* 0xffffffff0000780c */ /* 0x000fda0003f05270 */
[----:B------:R-:W-:Y:S05]  /*3560*/  @!P0 BRA `(.L_x_1061) ;  /* 0x0000000000148947 */ /* 0x000fea0003800000 */
.L_x_1062:
[----:B0-----:R-:W2:Y:S04]  /*3570*/  LDG.E.STRONG.GPU R5, desc[UR16][R2.64] ;  /* 0x0000001002057981 */ /* 0x001ea8000c1ef900 */
[----:B--2---:R-:W-:Y:S01]  /*3580*/  CCTL.IVALL ;  /* 0x00000000ff00798f */ /* 0x004fe20002000000 */
[----:B------:R-:W-:Y:S05]  /*3590*/  YIELD ;  /* 0x0000000000007946 */ /* 0x000fea0003800000 */
[----:B------:R-:W-:-:S13]  /*35a0*/  ISETP.NE.AND P0, PT, R5, R0, PT ;  /* 0x000000000500720c */ /* 0x000fda0003f05270 */
[----:B------:R-:W-:Y:S05]  /*35b0*/  @P0 BRA `(.L_x_1062) ;  /* 0xfffffffc00ec0947 */ /* 0x000fea000383ffff */
.L_x_1061:
        /* <DEDUP_REMOVED lines=67> */
.L_x_1065:
        /* <DEDUP_REMOVED lines=22> */
[----:B--2---:R-:W-:Y:S02]  /*3b50*/  F2FP.F16.F32.PACK_AB R17, R5, R10 ;  /* 0x0000000a0511723e */ /* 0x004fe400000000ff */
[----:B------:R-:W-:Y:S02]  /*3b60*/  MOV R5, R23 ;  /* 0x0000001700057202 */ /* 0x000fe40000000f00 */
[----:B---3--:R-:W-:Y:S02]  /*3b70*/  F2FP.F16.F32.PACK_AB R15, R8, R15 ;  /* 0x0000000f080f723e */ /* 0x008fe400000000ff */
[----:B------:R-:W-:-:S03]  /*3b80*/  MOV R8, R14 ;  /* 0x0000000e00087202 */ /* 0x000fc60000000f00 */
[----:B------:R0:W-:Y:S04]  /*3b90*/  STG.E desc[UR16][R4.64], R15 ;  /* 0x0000000f04007986 */ /* 0x0001e8000c101910 */
[----:B------:R0:W-:Y:S01]  /*3ba0*/  STG.E desc[UR16][R8.64], R17 ;  /* 0x0000001108007986 */ /* 0x0001e2000c101910 */
[----:B------:R-:W-:Y:S02]  /*3bb0*/  IADD3 R14, P3, PT, R14, 0x400, RZ ;  /* 0x000004000e0e7810 */ /* 0x000fe40007f7e0ff */
[----:B------:R-:W-:Y:S02]  /*3bc0*/  IADD3.X R23, PT, PT, RZ, R23, RZ, P4, !PT ;  /* 0x00000017ff177210 */ /* 0x000fe400027fe4ff */
[----:B------:R-:W-:Y:S01]  /*3bd0*/  IADD3.X R25, PT, PT, RZ, R25, RZ, P3, !PT ;  /* 0x00000019ff197210 */ /* 0x000fe20001ffe4ff */
[----:B------:R-:W-:Y:S08]  /*3be0*/  @P1 BRA `(.L_x_1065) ;  /* 0xfffffffc00801947 */ /* 0x000ff0000383ffff */
.L_x_1064:
[----:B------:R-:W-:Y:S05]  /*3bf0*/  BSYNC.RECONVERGENT B0 ;  /* 0x0000000000007941 */ /* 0x000fea0003800200 */
.L_x_1063:
        /* <DEDUP_REMOVED lines=11> */
.L_x_1067:
        /* <DEDUP_REMOVED lines=24> */
[----:B----4-:R-:W-:Y:S02]  /*3e30*/  F2FP.F16.F32.PACK_AB R3, R8, R3 ;  /* 0x000000030803723e */ /* 0x010fe400000000ff */
[----:B------:R-:W-:Y:S02]  /*3e40*/  IADD3 R8, P1, PT, R4, UR4, RZ ;  /* 0x0000000404087c10 */ /* 0x000fe4000ff3e0ff */
[----:B-----5:R-:W-:-:S02]  /*3e50*/  F2FP.F16.F32.PACK_AB R21, R13, R10 ;  /* 0x0000000a0d15723e */ /* 0x020fc400000000ff */
        /* <DEDUP_REMOVED lines=34> */
[----:B--2---:R-:W-:Y:S02]  /*4080*/  F2FP.F16.F32.PACK_AB R21, R21, R6 ;  /* 0x000000061515723e */ /* 0x004fe400000000ff */
[----:B---3--:R-:W-:-:S03]  /*4090*/  F2FP.F16.F32.PACK_AB R25, R25, R20 ;  /* 0x000000141919723e */ /* 0x008fc600000000ff */
        /* <DEDUP_REMOVED lines=19> */
[----:B--2---:R-:W-:Y:S02]  /*41d0*/  F2FP.F16.F32.PACK_AB R13, R13, R4 ;  /* 0x000000040d0d723e */ /* 0x004fe400000000ff */
[----:B---3--:R-:W-:-:S03]  /*41e0*/  F2FP.F16.F32.PACK_AB R5, R11, R8 ;  /* 0x000000080b05723e */ /* 0x008fc600000000ff */
[----:B------:R4:W-:Y:S04]  /*41f0*/  STG.E desc[UR16][R2.64], R13 ;  /* 0x0000000d02007986 */ /* 0x0009e8000c101910 */
[----:B------:R4:W-:Y:S02]  /*4200*/  STG.E desc[UR16][R16.64], R5 ;  /* 0x0000000510007986 */ /* 0x0009e4000c101910 */
[----:B------:R-:W-:Y:S05]  /*4210*/  @P0 BRA `(.L_x_1067) ;  /* 0xfffffff800a40947 */ /* 0x000fea000383ffff */
[----:B------:R-:W-:Y:S05]  /*4220*/  BSYNC.RECONVERGENT B0 ;  /* 0x0000000000007941 */ /* 0x000fea0003800200 */
.L_x_1066:
[----:B------:R-:W-:Y:S05]  /*4230*/  EXIT ;  /* 0x000000000000794d */ /* 0x000fea0003800000 */
.L_x_1068:
        /* <DEDUP_REMOVED lines=12> */
.L_x_3427:


//--------------------- .text._Z35group_norm_nhwc_bwd_one_pass_kernelI11Fp16IOFp16WLi128ELi16ELi256EEv26Group_norm_nhwc_bwd_params --------------------------
	.section	.text._Z35group_norm_nhwc_bwd_one_pass_kernelI11Fp16IOFp16WLi128ELi16ELi256EEv26Group_norm_nhwc_bwd_params,"ax",@progbits
	.align	128
        .global         _Z35group_norm_nhwc_bwd_one_pass_kernelI11Fp16IOFp16WLi128ELi16ELi256EEv26Group_norm_nhwc_bwd_params
        .type           _Z35group_norm_nhwc_bwd_one_pass_kernelI11Fp16IOFp16WLi128ELi16ELi256EEv26Group_norm_nhwc_bwd_params,@function
        .size           _Z35group_norm_nhwc_bwd_one_pass_kernelI11Fp16IOFp16WLi128ELi16ELi256EEv26Group_norm_nhwc_bwd_params,(.L_x_3428 - _Z35group_norm_nhwc_bwd_one_pass_kernelI11Fp16IOFp16WLi128ELi16ELi256EEv26Group_norm_nhwc_bwd_params)
        .other          _Z35group_norm_nhwc_bwd_one_pass_kernelI11Fp16IOFp16WLi128ELi16ELi256EEv26Group_norm_nhwc_bwd_params,@"STO_CUDA_ENTRY STV_DEFAULT"
_Z35group_norm_nhwc_bwd_one_pass_kernelI11Fp16IOFp16WLi128ELi16ELi256EEv26Group_norm_nhwc_bwd_params:
.text._Z35group_norm_nhwc_bwd_one_pass_kernelI11Fp16IOFp16WLi128ELi16ELi256EEv26Group_norm_nhwc_bwd_params:
        /* <DEDUP_REMOVED lines=25> */
.L_x_1100:
        /* <DEDUP_REMOVED lines=154> */
[----:B---3--:R-:W-:Y:S02]  /*0b30*/  @P4 HADD2.F32 R39, -RZ, R23.H0_H0 ;  /* 0x20000017ff274230 */ /* 0x008fe40000004100 */
[----:B----4-:R-:W-:Y:S02]  /*0b40*/  @P4 HADD2.F32 R37, -RZ, R22.H0_H0 ;  /* 0x20000016ff254230 */ /* 0x010fe40000004100 */
[----:B------:R-:W-:Y:S02]  /*0b50*/  HADD2.F32 R4, -RZ, R4.H0_H0 ;  /* 0x20000004ff047230 */ /* 0x000fe40000004100 */
[----:B------:R-:W-:Y:S01]  /*0b60*/  HADD2.F32 R6, -RZ, R6.H0_H0 ;  /* 0x20000006ff067230 */ /* 0x000fe20000004100 */
        /* <DEDUP_REMOVED lines=74> */
.L_x_1070:
        /* <DEDUP_REMOVED lines=144> */
.L_x_1071:
        /* <DEDUP_REMOVED lines=44> */
.L_x_1073:
[----:B------:R-:W-:Y:S05]  /*1bd0*/  BSYNC.RECONVERGENT B0 ;  /* 0x0000000000007941 */ /* 0x000fea0003800200 */
.L_x_1072:
        /* <DEDUP_REMOVED lines=22> */
.L_x_1075:
[----:B------:R-:W-:Y:S05]  /*1d40*/  BSYNC.RECONVERGENT B0 ;  /* 0x0000000000007941 */ /* 0x000fea0003800200 */
.L_x_1074:
        /* <DEDUP_REMOVED lines=159> */
.L_x_1077:
[----:B------:R-:W-:Y:S05]  /*2740*/  BSYNC.RECONVERGENT B0 ;  /* 0x0000000000007941 */ /* 0x000fea0003800200 */
.L_x_1076:
        /* <DEDUP_REMOVED lines=28> */
.L_x_1079:
[----:B------:R-:W-:Y:S05]  /*2910*/  BSYNC.RECONVERGENT B0 ;  /* 0x0000000000007941 */ /* 0x000fea0003800200 */
.L_x_1078:
        /* <DEDUP_REMOVED lines=24> */
.L_x_1082:
[----:B-1----:R-:W2:Y:S04]  /*2aa0*/  LDG.E.STRONG.GPU R14, desc[UR8][R12.64] ;  /* 0x000000080c0e7981 */ /* 0x002ea8000c1ef900 */
[----:B--2---:R-:W-:Y:S01]  /*2ab0*/  CCTL.IVALL ;  /* 0x00000000ff00798f */ /* 0x004fe20002000000 */
[----:B------:R-:W-:Y:S05]  /*2ac0*/  YIELD ;  /* 0x0000000000007946 */ /* 0x000fea0003800000 */
[----:B------:R-:W-:-:S13]  /*2ad0*/  ISETP.NE.AND P1, PT, R14, R19, PT ;  /* 0x000000130e00720c */ /* 0x000fda0003f25270 */
[----:B------:R-:W-:Y:S05]  /*2ae0*/  @P1 BRA `(.L_x_1082) ;  /* 0xfffffffc00ec1947 */ /* 0x000fea000383ffff */
.L_x_1081:
        /* <DEDUP_REMOVED lines=15> */
.L_x_1084:
        /* <DEDUP_REMOVED lines=59> */
.L_x_1083:
        /* <DEDUP_REMOVED lines=34> */
.L_x_1085:
        /* <DEDUP_REMOVED lines=18> */
.L_x_1086:
        /* <DEDUP_REMOVED lines=9> */
.L_x_1087:
[----:B------:R-:W-:Y:S05]  /*3360*/  BSYNC.RECONVERGENT B0 ;  /* 0x0000000000007941 */ /* 0x000fea0003800200 */
.L_x_1080:
        /* <DEDUP_REMOVED lines=44> */
.L_x_1088:
        /* <DEDUP_REMOVED lines=21> */
.L_x_1090:
[----:B------:R-:W-:Y:S05]  /*3780*/  BSYNC.RECONVERGENT B0 ;  /* 0x0000000000007941 */ /* 0x000fea0003800200 */
.L_x_1089:
        /* <DEDUP_REMOVED lines=27> */
.L_x_1091:
        /* <DEDUP_REMOVED lines=20> */
.L_x_1093:
[----:B------:R-:W-:Y:S05]  /*3a80*/  BSYNC.RECONVERGENT B0 ;  /* 0x0000000000007941 */ /* 0x000fea0003800200 */
.L_x_1092:
        /* <DEDUP_REMOVED lines=39> */
.L_x_1094:
        /* <DEDUP_REMOVED lines=18> */
.L_x_1096:
[----:B------:R-:W-:Y:S05]  /*3e20*/  BSYNC.RECONVERGENT B0 ;  /* 0x0000000000007941 */ /* 0x000fea0003800200 */
.L_x_1095:
        /* <DEDUP_REMOVED lines=21> */
.L_x_1097:
        /* <DEDUP_REMOVED lines=18> */
.L_x_1099:
[----:B------:R-:W-:Y:S05]  /*40a0*/  BSYNC.RECONVERGENT B0 ;  /* 0x0000000000007941 */ /* 0x000fea0003800200 */
.L_x_1098:
[----:B------:R-:W-:Y:S02]  /*40b0*/  IADD3 R47, PT, PT, R10, R47, RZ ;  /* 0x0000002f0a2f7210 */ /* 0x000fe40007ffe0ff */
[----:B------:R-:W-:Y:S02]  /*40c0*/  IADD3 R48, PT, PT, R48, 0x1, RZ ;  /* 0x0000000130307810 */ /* 0x000fe40007ffe0ff */
[----:B------:R-:W-:-:S13]  /*40d0*/  ISETP.GE.AND P0, PT, R47, UR4, PT ;  /* 0x000000042f007c0c */ /* 0x000fda000bf06270 */
[----:B------:R-:W-:Y:S05]  /*40e0*/  @!P0 BRA `(.L_x_1100) ;  /* 0xffffffc000288947 */ /* 0x000fea000383ffff */
.L_x_1069:
        /* <DEDUP_REMOVED lines=19> */
.L_x_1102:
[----:B------:R-:W-:Y:S05]  /*4220*/  BSYNC.RECONVERGENT B0 ;  /* 0x0000000000007941 */ /* 0x000fea0003800200 */
.L_x_1101:
[----:B------:R-:W-:Y:S05]  /*4230*/  @P0 EXIT ;  /* 0x000000000000094d */ /* 0x000fea0003800000 */
[----:B------:R-:W-:Y:S05]  /*4240*/  @P2 BRA `(.L_x_1103) ;  /* 0x0000000000202947 */ /* 0x000fea0003800000 */
[----:B------:R-:W-:-:S05]  /*4250*/  IMAD R0, R4, R7, RZ ;  /* 0x0000000704007224 */ /* 0x000fca00078e02ff */
[----:B------:R-:W-:-:S13]  /*4260*/  ISETP.NE.AND P0, PT, R0, -0x1, PT ;  /* 0xffffffff0000780c */ /* 0x000fda0003f05270 */
[----:B------:R-:W-:Y:S05]  /*4270*/  @!P0 BRA `(.L_x_1103) ;  /* 0x0000000000148947 */ /* 0x000fea0003800000 */
.L_x_1104:
[----:B--2---:R-:W2:Y:S04]  /*4280*/  LDG.E.STRONG.GPU R5, desc[UR8][R2.64] ;  /* 0x0000000802057981 */ /* 0x004ea8000c1ef900 */
[----:B--2---:R-:W-:Y:S01]  /*4290*/  CCTL.IVALL ;  /* 0x00000000ff00798f */ /* 0x004fe20002000000 */
[----:B------:R-:W-:Y:S05]  /*42a0*/  YIELD ;  /* 0x0000000000007946 */ /* 0x000fea0003800000 */
[----:B------:R-:W-:-:S13]  /*42b0*/  ISETP.NE.AND P0, PT, R5, R0, PT ;  /* 0x000000000500720c */ /* 0x000fda0003f05270 */
[----:B------:R-:W-:Y:S05]  /*42c0*/  @P0 BRA `(.L_x_1104) ;  /* 0xfffffffc00ec0947 */ /* 0x000fea000383ffff */
.L_x_1103:
        /* <DEDUP_REMOVED lines=60> */
.L_x_1107:
        /* <DEDUP_REMOVED lines=31> */
.L_x_1106:
[----:B------:R-:W-:Y:S05]  /*4880*/  BSYNC.RECONVERGENT B0 ;  /* 0x0000000000007941 */ /* 0x000fea0003800200 */
.L_x_1105:
        /* <DEDUP_REMOVED lines=10> */
.L_x_1108:
        /* <DEDUP_REMOVED lines=87> */
.L_x_1109:
        /* <DEDUP_REMOVED lines=14> */
.L_x_3428:


//--------------------- .text._Z35group_norm_nhwc_bwd_one_pass_kernelI11Fp16IOFp16WLi256ELi16ELi256EEv26Group_norm_nhwc_bwd_params --------------------------
	.section	.text._Z35group_norm_nhwc_bwd_one_pass_kernelI11Fp16IOFp16WLi256ELi16ELi256EEv26Group_norm_nhwc_bwd_params,"ax",@progbits
	.align	128
        .global         _Z35group_norm_nhwc_bwd_one_pass_kernelI11Fp16IOFp16WLi256ELi16ELi256EEv26Group_norm_nhwc_bwd_params
        .type           _Z35group_norm_nhwc_bwd_one_pass_kernelI11Fp16IOFp16WLi256ELi16ELi256EEv26Group_norm_nhwc_bwd_params,@function
        .size           _Z35group_norm_nhwc_bwd_one_pass_kernelI11Fp16IOFp16WLi256ELi16ELi256EEv26Group_norm_nhwc_bwd_params,(.L_x_3429 - _Z35group_norm_nhwc_bwd_one_pass_kernelI11Fp16IOFp16WLi256ELi16ELi256EEv26Group_norm_nhwc_bwd_params)
        .other          _Z35group_norm_nhwc_bwd_one_pass_kernelI11Fp16IOFp16WLi256ELi16ELi256EEv26Group_norm_nhwc_bwd_params,@"STO_CUDA_ENTRY STV_DEFAULT"
_Z35group_norm_nhwc_bwd_one_pass_kernelI11Fp16IOFp16WLi256ELi16ELi256EEv26Group_norm_nhwc_bwd_params:
.text._Z35group_norm_nhwc_bwd_one_pass_kernelI11Fp16IOFp16WLi256ELi16ELi256EEv26Group_norm_nhwc_bwd_params:
        /* <DEDUP_REMOVED lines=25> */
.L_x_1153:
        /* <DEDUP_REMOVED lines=240> */
[----:B--2---:R-:W-:Y:S02]  /*1090*/  HADD2.F32 R50, -RZ, R50.H0_H0 ;  /* 0x20000032ff327230 */ /* 0x004fe40000004100 */
[----:B---3--:R-:W-:Y:S02]  /*10a0*/  HADD2.F32 R11, -RZ, R17.H0_H0 ;  /* 0x20000011ff0b7230 */ /* 0x008fe40000004100 */
[----:B------:R-:W-:Y:S02]  /*10b0*/  @P2 HADD2.F32 R52, -RZ, R19.H0_H0 ;  /* 0x20000013ff342230 */ /* 0x000fe40000004100 */
[----:B------:R-:W-:Y:S01]  /*10c0*/  @P2 HADD2.F32 R51, -RZ, R18.H0_H0 ;  /* 0x20000012ff332230 */ /* 0x000fe20000004100 */
        /* <DEDUP_REMOVED lines=146> */
.L_x_1111:
        /* <DEDUP_REMOVED lines=288> */
.L_x_1112:
        /* <DEDUP_REMOVED lines=44> */
.L_x_1114:
[----:B------:R-:W-:Y:S05]  /*2eb0*/  BSYNC.RECONVERGENT B0 ;  /* 0x0000000000007941 */ /* 0x000fea0003800200 */
.L_x_1113:
        /* <DEDUP_REMOVED lines=22> */
.L_x_1116:
[----:B------:R-:W-:Y:S05]  /*3020*/  BSYNC.RECONVERGENT B0 ;  /* 0x0000000000007941 */ /* 0x000fea0003800200 */
.L_x_1115:
        /* <DEDUP_REMOVED lines=159> */
.L_x_1118:
[----:B------:R-:W-:Y:S05]  /*3a20*/  BSYNC.RECONVERGENT B0 ;  /* 0x0000000000007941 */ /* 0x000fea0003800200 */
.L_x_1117:
        /* <DEDUP_REMOVED lines=28> */
.L_x_1120:
[----:B------:R-:W-:Y:S05]  /*3bf0*/  BSYNC.RECONVERGENT B0 ;  /* 0x0000000000007941 */ /* 0x000fea0003800200 */
.L_x_1119:
        /* <DEDUP_REMOVED lines=24> */
.L_x_1123:
[----:B----4-:R-:W3:Y:S04]  /*3d80*/  LDG.E.STRONG.GPU R18, desc[UR8][R16.64] ;  /* 0x0000000810127981 */ /* 0x010ee8000c1ef900 */
[----:B---3--:R-:W-:Y:S01]  /*3d90*/  CCTL.IVALL ;  /* 0x00000000ff00798f */ /* 0x008fe20002000000 */
[----:B------:R-:W-:Y:S05]  /*3da0*/  YIELD ;  /* 0x0000000000007946 */ /* 0x000fea0003800000 */
[----:B------:R-:W-:-:S13]  /*3db0*/  ISETP.NE.AND P0, PT, R18, R23, PT ;  /* 0x000000171200720c */ /* 0x000fda0003f05270 */
[----:B------:R-:W-:Y:S05]  /*3dc0*/  @P0 BRA `(.L_x_1123) ;  /* 0xfffffffc00ec0947 */ /* 0x000fea000383ffff */
.L_x_1122:
        /* <DEDUP_REMOVED lines=15> */
.L_x_1125:
        /* <DEDUP_REMOVED lines=59> */
.L_x_1124:
        /* <DEDUP_REMOVED lines=34> */
.L_x_1126:
        /* <DEDUP_REMOVED lines=18> */
.L_x_1127:
        /* <DEDUP_REMOVED lines=9> */
.L_x_1128:
[----:B------:R-:W-:Y:S05]  /*4640*/  BSYNC.RECONVERGENT B0 ;  /* 0x0000000000007941 */ /* 0x000fea0003800200 */
.L_x_1121:
        /* <DEDUP_REMOVED lines=79> */
.L_x_1129:
        /* <DEDUP_REMOVED lines=21> */
.L_x_1131:
[----:B------:R-:W-:Y:S05]  /*4c90*/  BSYNC.RECONVERGENT B0 ;  /* 0x0000000000007941 */ /* 0x000fea0003800200 */
.L_x_1130:
        /* <DEDUP_REMOVED lines=23> */
.L_x_1132:
        /* <DEDUP_REMOVED lines=21> */
.L_x_1134:
[----:B------:R-:W-:Y:S05]  /*4f60*/  BSYNC.RECONVERGENT B0 ;  /* 0x0000000000007941 */ /* 0x000fea0003800200 */
.L_x_1133:
        /* <DEDUP_REMOVED lines=23> */
.L_x_1135:
        /* <DEDUP_REMOVED lines=18> */
.L_x_1137:
[----:B------:R-:W-:Y:S05]  /*5200*/  BSYNC.RECONVERGENT B0 ;  /* 0x0000000000007941 */ /* 0x000fea0003800200 */
.L_x_1136:
        /* <DEDUP_REMOVED lines=23> */
.L_x_1138:
        /* <DEDUP_REMOVED lines=20> */
.L_x_1140:
[----:B------:R-:W-:Y:S05]  /*54c0*/  BSYNC.RECONVERGENT B0 ;  /* 0x0000000000007941 */ /* 0x000fea0003800200 */
.L_x_1139:
        /* <DEDUP_REMOVED lines=48> */
.L_x_1141:
        /* <DEDUP_REMOVED lines=18> */
.L_x_1143:
[----:B------:R-:W-:Y:S05]  /*58f0*/  BSYNC.RECONVERGENT B0 ;  /* 0x0000000000007941 */ /* 0x000fea0003800200 */
.L_x_1142:
        /* <DEDUP_REMOVED lines=21> */
.L_x_1144:
        /* <DEDUP_REMOVED lines=18> */
.L_x_1146:
[----:B------:R-:W-:Y:S05]  /*5b70*/  BSYNC.RECONVERGENT B0 ;  /* 0x0000000000007941 */ /* 0x000fea0003800200 */
.L_x_1145:
        /* <DEDUP_REMOVED lines=21> */
.L_x_1147:
        /* <DEDUP_REMOVED lines=18> */
.L_x_1149:
[----:B------:R-:W-:Y:S05]  /*5df0*/  BSYNC.RECONVERGENT B0 ;  /* 0x0000000000007941 */ /* 0x000fea0003800200 */
.L_x_1148:
        /* <DEDUP_REMOVED lines=22> */
.L_x_1150:
        /* <DEDUP_REMOVED lines=18> */
.L_x_1152:
[----:B------:R-:W-:Y:S05]  /*6080*/  BSYNC.RECONVERGENT B0 ;  /* 0x0000000000007941 */ /* 0x000fea0003800200 */
.L_x_1151:
[----:B------:R-:W-:Y:S02]  /*6090*/  IADD3 R39, PT, PT, R4, R39, RZ ;  /* 0x0000002704277210 */ /* 0x000fe40007ffe0ff */
[----:B------:R-:W-:Y:S02]  /*60a0*/  IADD3 R40, PT, PT, R40, 0x1, RZ ;  /* 0x0000000128287810 */ /* 0x000fe40007ffe0ff */
[----:B------:R-:W-:-:S13]  /*60b0*/  ISETP.GE.AND P0, PT, R39, UR4, PT ;  /* 0x0000000427007c0c */ /* 0x000fda000bf06270 */
[----:B------:R-:W-:Y:S05]  /*60c0*/  @!P0 BRA `(.L_x_1153) ;  /* 0xffffffa000308947 */ /* 0x000fea000383ffff */
.L_x_1110:
        /* <DEDUP_REMOVED lines=19> */
.L_x_1155:
[----:B------:R-:W-:Y:S05]  /*6200*/  BSYNC.RECONVERGENT B0 ;  /* 0x0000000000007941 */ /* 0x000fea0003800200 */
.L_x_1154:
[----:B------:R-:W-:Y:S05]  /*6210*/  @P0 EXIT ;  /* 0x000000000000094d */ /* 0x000fea0003800000 */
[----:B------:R-:W-:Y:S05]  /*6220*/  @P2 BRA `(.L_x_1156) ;  /* 0x0000000000202947 */ /* 0x000fea0003800000 */
[----:B------:R-:W-:-:S05]  /*6230*/  IMAD R0, R6, R7, RZ ;  /* 0x0000000706007224 */ /* 0x000fca00078e02ff */
[----:B------:R-:W-:-:S13]  /*6240*/  ISETP.NE.AND P0, PT, R0, -0x1, PT ;  /* 0xffffffff0000780c */ /* 0x000fda0003f05270 */
[----:B------:R-:W-:Y:S05]  /*6250*/  @!P0 BRA `(.L_x_1156) ;  /* 0x0000000000148947 */ /* 0x000fea0003800000 */
.L_x_1157:
[----:B-1----:R-:W2:Y:S04]  /*6260*/  LDG.E.STRONG.GPU R3, desc[UR8][R4.64] ;  /* 0x0000000804037981 */ /* 0x002ea8000c1ef900 */
[----:B--2---:R-:W-:Y:S01]  /*6270*/  CCTL.IVALL ;  /* 0x00000000ff00798f */ /* 0x004fe20002000000 */
[----:B------:R-:W-:Y:S05]  /*6280*/  YIELD ;  /* 0x0000000000007946 */ /* 0x000fea0003800000 */
[----:B------:R-:W-:-:S13]  /*6290*/  ISETP.NE.AND P0, PT, R3, R0, PT ;  /* 0x000000000300720c */ /* 0x000fda0003f05270 */
[----:B------:R-:W-:Y:S05]  /*62a0*/  @P0 BRA `(.L_x_1157) ;  /* 0xfffffffc00ec0947 */ /* 0x000fea000383ffff */
.L_x_1156:
        /* <DEDUP_REMOVED lines=60> */
.L_x_1160:
        /* <DEDUP_REMOVED lines=31> */
.L_x_1159:
[----:B------:R-:W-:Y:S05]  /*6860*/  BSYNC.RECONVERGENT B0 ;  /* 0x0000000000007941 */ /* 0x000fea0003800200 */
.L_x_1158:
        /* <DEDUP_REMOVED lines=10> */
.L_x_1161:
        /* <DEDUP_REMOVED lines=87> */
.L_x_1162:
        /* <DEDUP_REMOVED lines=16> */
.L_x_3429:


//--------------------- .text._Z35group_norm_nhwc_bwd_one_pass_kernelI11Fp16IOFp16WLi512ELi16ELi256EEv26Group_norm_nhwc_bwd_params --------------------------
	.section	.text._Z35group_norm_nhwc_bwd_one_pass_kernelI11Fp16IOFp16WLi512ELi16ELi256EEv26Group_norm_nhwc_bwd_params,"ax",@progbits
	.align	128
        .global         _Z35group_norm_nhwc_bwd_one_pass_kernelI11Fp16IOFp16WLi512ELi16ELi256EEv26Group_norm_nhwc_bwd_params
        .type           _Z35group_norm_nhwc_bwd_one_pass_kernelI11Fp16IOFp16WLi512ELi16ELi256EEv26Group_norm_nhwc_bwd_params,@function
        .size           _Z35group_norm_nhwc_bwd_one_pass_kernelI11Fp16IOFp16WLi512ELi16ELi256EEv26Group_norm_nhwc_bwd_params,(.L_x_3430 - _Z35group_norm_nhwc_bwd_one_pass_kernelI11Fp16IOFp16WLi512ELi16ELi256EEv26Group_norm_nhwc_bwd_params)
        .other          _Z35group_norm_nhwc_bwd_one_pass_kernelI11Fp16IOFp16WLi512ELi16ELi256EEv26Group_norm_nhwc_bwd_params,@"STO_CUDA_ENTRY STV_DEFAULT"
_Z35group_norm_nhwc_bwd_one_pass_kernelI11Fp16IOFp16WLi512ELi16ELi256EEv26Group_norm_nhwc_bwd_params:
.text._Z35group_norm_nhwc_bwd_one_pass_kernelI11Fp16IOFp16WLi512ELi16ELi256EEv26Group_norm_nhwc_bwd_params:
        /* <DEDUP_REMOVED lines=64> */
.L_x_1230:
        /* <DEDUP_REMOVED lines=388> */
[----:B--2---:R-:W-:Y:S02]  /*1c40*/  @P6 HADD2.F32 R118, -RZ, R43.H0_H0 ;  /* 0x2000002bff766230 */ /* 0x004fe40000004100 */
[----:B---3--:R-:W-:Y:S02]  /*1c50*/  HADD2.F32 R115, -RZ, R115.H0_H0 ;  /* 0x20000073ff737230 */ /* 0x008fe40000004100 */
[----:B------:R-:W-:Y:S02]  /*1c60*/  @P6 HADD2.F32 R116, -RZ, R42.H0_H0 ;  /* 0x2000002aff746230 */ /* 0x000fe40000004100 */
[----:B------:R-:W-:Y:S01]  /*1c70*/  HADD2.F32 R39, -RZ, R41.H0_H0 ;  /* 0x20000029ff277230 */ /* 0x000fe20000004100 */
        /* <DEDUP_REMOVED lines=290> */
.L_x_1164:
        /* <DEDUP_REMOVED lines=576> */
.L_x_1165:
        /* <DEDUP_REMOVED lines=37> */
.L_x_1167:
[----:B------:R-:W-:Y:S05]  /*54f0*/  BSYNC.RECONVERGENT B0 ;  /* 0x0000000000007941 */ /* 0x000fea0003800200 */
.L_x_1166:
        /* <DEDUP_REMOVED lines=24> */
.L_x_1169:
[----:B------:R-:W-:Y:S05]  /*5680*/  BSYNC.RECONVERGENT B0 ;  /* 0x0000000000007941 */ /* 0x000fea0003800200 */
.L_x_1168:
        /* <DEDUP_REMOVED lines=159> */
.L_x_1171:
[----:B------:R-:W-:Y:S05]  /*6080*/  BSYNC.RECONVERGENT B0 ;  /* 0x0000000000007941 */ /* 0x000fea0003800200 */
.L_x_1170:
        /* <DEDUP_REMOVED lines=28> */
.L_x_1173:
[----:B------:R-:W-:Y:S05]  /*6250*/  BSYNC.RECONVERGENT B0 ;  /* 0x0000000000007941 */ /* 0x000fea0003800200 */
.L_x_1172:
        /* <DEDUP_REMOVED lines=24> */
.L_x_1176:
[----:B----4-:R-:W4:Y:S04]  /*63e0*/  LDG.E.STRONG.GPU R42, desc[UR8][R40.64] ;  /* 0x00000008282a7981 */ /* 0x010f28000c1ef900 */
[----:B----4-:R-:W-:Y:S01]  /*63f0*/  CCTL.IVALL ;  /* 0x00000000ff00798f */ /* 0x010fe20002000000 */
[----:B------:R-:W-:Y:S05]  /*6400*/  YIELD ;  /* 0x0000000000007946 */ /* 0x000fea0003800000 */
[----:B------:R-:W-:-:S13]  /*6410*/  ISETP.NE.AND P0, PT, R42, R47, PT ;  /* 0x0000002f2a00720c */ /* 0x000fda0003f05270 */
[----:B------:R-:W-:Y:S05]  /*6420*/  @P0 BRA `(.L_x_1176) ;  /* 0xfffffffc00ec0947 */ /* 0x000fea000383ffff */
.L_x_1175:
        /* <DEDUP_REMOVED lines=15> */
.L_x_1178:
        /* <DEDUP_REMOVED lines=59> */
.L_x_1177:
        /* <DEDUP_REMOVED lines=34> */
.L_x_1179:
        /* <DEDUP_REMOVED lines=18> */
.L_x_1180:
        /* <DEDUP_REMOVED lines=9> */
.L_x_1181:
[----:B------:R-:W-:Y:S05]  /*6ca0*/  BSYNC.RECONVERGENT B0 ;  /* 0x0000000000007941 */ /* 0x000fea0003800200 */
.L_x_1174:
        /* <DEDUP_REMOVED lines=42> */
.L_x_1182:
        /* <DEDUP_REMOVED lines=19> */
.L_x_1184:
[----:B------:R-:W-:Y:S05]  /*7080*/  BSYNC.RECONVERGENT B0 ;  /* 0x0000000000007941 */ /* 0x000fea0003800200 */
.L_x_1183:
        /* <DEDUP_REMOVED lines=31> */
.L_x_1185:
        /* <DEDUP_REMOVED lines=21> */
.L_x_1187:
[----:B------:R-:W-:Y:S05]  /*73d0*/  BSYNC.RECONVERGENT B0 ;  /* 0x0000000000007941 */ /* 0x000fea0003800200 */
.L_x_1186:
        /* <DEDUP_REMOVED lines=25> */
.L_x_1188:
        /* <DEDUP_REMOVED lines=21> */
.L_x_1190:
[----:B------:R-:W-:Y:S05]  /*76c0*/  BSYNC.RECONVERGENT B0 ;  /* 0x0000000000007941 */ /* 0x000fea0003800200 */
.L_x_1189:
        /* <DEDUP_REMOVED lines=81> */
.L_x_1191:
        /* <DEDUP_REMOVED lines=21> */
.L_x_1193:
[----:B------:R-:W-:Y:S05]  /*7d30*/  BSYNC.RECONVERGENT B0 ;  /* 0x0000000000007941 */ /* 0x000fea0003800200 */
.L_x_1192:
        /* <DEDUP_REMOVED lines=23> */
.L_x_1194:
        /* <DEDUP_REMOVED lines=18> */
.L_x_1196:
[----:B------:R-:W-:Y:S05]  /*7fd0*/  BSYNC.RECONVERGENT B0 ;  /* 0x0000000000007941 */ /* 0x000fea0003800200 */
.L_x_1195:
        /* <DEDUP_REMOVED lines=23> */
.L_x_1197:
        /* <DEDUP_REMOVED lines=20> */
.L_x_1199:
[----:B------:R-:W-:Y:S05]  /*8290*/  BSYNC.RECONVERGENT B0 ;  /* 0x0000000000007941 */ /* 0x000fea0003800200 */
.L_x_1198:
        /* <DEDUP_REMOVED lines=29> */
.L_x_1200:
        /* <DEDUP_REMOVED lines=19> */
.L_x_1202:
[----:B------:R-:W-:Y:S05]  /*85a0*/  BSYNC.RECONVERGENT B0 ;  /* 0x0000000000007941 */ /* 0x000fea0003800200 */
.L_x_1201:
        /* <DEDUP_REMOVED lines=23> */
.L_x_1203:
        /* <DEDUP_REMOVED lines=21> */
.L_x_1205:
[----:B------:R-:W-:Y:S05]  /*8870*/  BSYNC.RECONVERGENT B0 ;  /* 0x0000000000007941 */ /* 0x000fea0003800200 */
.L_x_1204:
        /* <DEDUP_REMOVED lines=23> */
.L_x_1206:
        /* <DEDUP_REMOVED lines=18> */
.L_x_1208:
[----:B------:R-:W-:Y:S05]  /*8b10*/  BSYNC.RECONVERGENT B0 ;  /* 0x0000000000007941 */ /* 0x000fea0003800200 */
.L_x_1207:
        /* <DEDUP_REMOVED lines=62> */
.L_x_1209:
        /* <DEDUP_REMOVED lines=18> */
.L_x_1211:
[----:B------:R-:W-:Y:S05]  /*9020*/  BSYNC.RECONVERGENT B0 ;  /* 0x0000000000007941 */ /* 0x000fea0003800200 */
.L_x_1210:
        /* <DEDUP_REMOVED lines=21> */
.L_x_1212:
        /* <DEDUP_REMOVED lines=18> */
.L_x_1214:
[----:B------:R-:W-:Y:S05]  /*92a0*/  BSYNC.RECONVERGENT B0 ;  /* 0x0000000000007941 */ /* 0x000fea0003800200 */
.L_x_1213:
        /* <DEDUP_REMOVED lines=21> */
.L_x_1215:
        /* <DEDUP_REMOVED lines=18> */
.L_x_1217:
[----:B------:R-:W-:Y:S05]  /*9520*/  BSYNC.RECONVERGENT B0 ;  /* 0x0000000000007941 */ /* 0x000fea0003800200 */
.L_x_1216:
        /* <DEDUP_REMOVED lines=21> */
.L_x_1218:
        /* <DEDUP_REMOVED lines=18> */
.L_x_1220:
[----:B------:R-:W-:Y:S05]  /*97a0*/  BSYNC.RECONVERGENT B0 ;  /* 0x0000000000007941 */ /* 0x000fea0003800200 */
.L_x_1219:
        /* <DEDUP_REMOVED lines=21> */
.L_x_1221:
        /* <DEDUP_REMOVED lines=18> */
.L_x_1223:
[----:B------:R-:W-:Y:S05]  /*9a20*/  BSYNC.RECONVERGENT B0 ;  /* 0x0000000000007941 */ /* 0x000fea0003800200 */
.L_x_1222:
        /* <DEDUP_REMOVED lines=21> */
.L_x_1224:
        /* <DEDUP_REMOVED lines=18> */
.L_x_1226:
[----:B------:R-:W-:Y:S05]  /*9ca0*/  BSYNC.RECONVERGENT B0 ;  /* 0x0000000000007941 */ /* 0x000fea0003800200 */
.L_x_1225:
        /* <DEDUP_REMOVED lines=21> */
.L_x_1227:
        /* <DEDUP_REMOVED lines=18> */
.L_x_1229:
[----:B------:R-:W-:Y:S05]  /*9f20*/  BSYNC.RECONVERGENT B0 ;  /* 0x0000000000007941 */ /* 0x000fea0003800200 */
.L_x_1228:
[----:B------:R-:W-:Y:S02]  /*9f30*/  IADD3 R30, PT, PT, R3, R30, RZ ;  /* 0x0000001e031e7210 */ /* 0x000fe40007ffe0ff */
[----:B------:R-:W-:Y:S02]  /*9f40*/  IADD3 R32, PT, PT, R32, 0x1, RZ ;  /* 0x0000000120207810 */ /* 0x000fe40007ffe0ff */
[----:B------:R-:W-:-:S13]  /*9f50*/  ISETP.GE.AND P0, PT, R30, UR4, PT ;  /* 0x000000041e007c0c */ /* 0x000fda000bf06270 */
[----:B------:R-:W-:Y:S05]  /*9f60*/  @!P0 BRA `(.L_x_1230) ;  /* 0xffffff6400248947 */ /* 0x000fea000383ffff */
.L_x_1163:
        /* <DEDUP_REMOVED lines=19> */
.L_x_1232:
[----:B------:R-:W-:Y:S05]  /*a0a0*/  BSYNC.RECONVERGENT B0 ;  /* 0x0000000000007941 */ /* 0x000fea0003800200 */
.L_x_1231:
[----:B------:R-:W-:Y:S05]  /*a0b0*/  @P0 EXIT ;  /* 0x000000000000094d */ /* 0x000fea0003800000 */
[----:B------:R-:W-:Y:S05]  /*a0c0*/  @P2 BRA `(.L_x_1233) ;  /* 0x0000000000202947 */ /* 0x000fea0003800000 */
[----:B------:R-:W-:-:S05]  /*a0d0*/  IMAD R0, R6, R7, RZ ;  /* 0x0000000706007224 */ /* 0x000fca00078e02ff */
[----:B------:R-:W-:-:S13]  /*a0e0*/  ISETP.NE.AND P0, PT, R0, -0x1, PT ;  /* 0xffffffff0000780c */ /* 0x000fda0003f05270 */
[----:B------:R-:W-:Y:S05]  /*a0f0*/  @!P0 BRA `(.L_x_1233) ;  /* 0x0000000000148947 */ /* 0x000fea0003800000 */
.L_x_1234:
[----:B--2---:R-:W2:Y:S04]  /*a100*/  LDG.E.STRONG.GPU R3, desc[UR8][R4.64] ;  /* 0x0000000804037981 */ /* 0x004ea8000c1ef900 */
[----:B--2---:R-:W-:Y:S01]  /*a110*/  CCTL.IVALL ;  /* 0x00000000ff00798f */ /* 0x004fe20002000000 */
[----:B------:R-:W-:Y:S05]  /*a120*/  YIELD ;  /* 0x0000000000007946 */ /* 0x000fea0003800000 */
[----:B------:R-:W-:-:S13]  /*a130*/  ISETP.NE.AND P0, PT, R3, R0, PT ;  /* 0x000000000300720c */ /* 0x000fda0003f05270 */
[----:B------:R-:W-:Y:S05]  /*a140*/  @P0 BRA `(.L_x_1234) ;  /* 0xfffffffc00ec0947 */ /* 0x000fea000383ffff */
.L_x_1233:
        /* <DEDUP_REMOVED lines=60> */
.L_x_1237:
        /* <DEDUP_REMOVED lines=21> */
[----:B---3--:R-:W-:Y:S02]  /*a660*/  F2FP.F16.F32.PACK_AB R15, R9, R6 ;  /* 0x00000006090f723e */ /* 0x008fe400000000ff */
[----:B------:R-:W-:-:S02]  /*a670*/  MOV R6, R18 ;  /* 0x0000001200067202 */ /* 0x000fc40000000f00 */
[-C--:B------:R-:W-:Y:S02]  /*a680*/  MOV R9, R21.reuse ;  /* 0x0000001500097202 */ /* 0x080fe40000000f00 */
[----:B-----5:R-:W-:Y:S01]  /*a690*/  F2FP.F16.F32.PACK_AB R17, R13, R10 ;  /* 0x0000000a0d11723e */ /* 0x020fe200000000ff */
[----:B------:R2:W-:Y:S04]  /*a6a0*/  STG.E desc[UR8][R6.64], R15 ;  /* 0x0000000f06007986 */ /* 0x0005e8000c101908 */
[----:B------:R2:W-:Y:S01]  /*a6b0*/  STG.E desc[UR8][R8.64], R17 ;  /* 0x0000001108007986 */ /* 0x0005e2000c101908 */
[----:B------:R-:W-:Y:S02]  /*a6c0*/  IADD3 R18, P4, PT, R18, 0x400, RZ ;  /* 0x0000040012127810 */ /* 0x000fe40007f9e0ff */
[----:B------:R-:W-:-:S02]  /*a6d0*/  IADD3.X R21, PT, PT, RZ, R21, RZ, P3, !PT ;  /* 0x00000015ff157210 */ /* 0x000fc40001ffe4ff */
[----:B------:R-:W-:Y:S01]  /*a6e0*/  IADD3.X R19, PT, PT, RZ, R19, RZ, P4, !PT ;  /* 0x00000013ff137210 */ /* 0x000fe200027fe4ff */
[----:B------:R-:W-:Y:S08]  /*a6f0*/  @P1 BRA `(.L_x_1237) ;  /* 0xfffffffc00841947 */ /* 0x000ff0000383ffff */
.L_x_1236:
[----:B------:R-:W-:Y:S05]  /*a700*/  BSYNC.RECONVERGENT B0 ;  /* 0x0000000000007941 */ /* 0x000fea0003800200 */
.L_x_1235:
        /* <DEDUP_REMOVED lines=10> */
.L_x_1238:
        /* <DEDUP_REMOVED lines=21> */
[----:B--2---:R-:W-:Y:S02]  /*a900*/  F2FP.F16.F32.PACK_AB R19, R7, R4 ;  /* 0x000000040713723e */ /* 0x004fe400000000ff */
[----:B------:R-:W-:-:S04]  /*a910*/  LOP3.LUT R4, R26, 0x3, RZ, 0xc0, !PT ;  /* 0x000000031a047812 */ /* 0x000fc800078ec0ff */
[----:B------:R-:W-:Y:S02]  /*a920*/  IADD3.X R17, PT, PT, R4, UR5, RZ, P1, !PT ;  /* 0x0000000504117c10 */ /* 0x000fe40008ffe4ff */
[----:B---3--:R-:W-:Y:S02]  /*a930*/  F2FP.F16.F32.PACK_AB R21, R11, R8 ;  /* 0x000000080b15723e */ /* 0x008fe400000000ff */
        /* <DEDUP_REMOVED lines=20> */
[----:B---3--:R-:W-:Y:S02]  /*aa80*/  F2FP.F16.F32.PACK_AB R19, R19, R18 ;  /* 0x000000121313723e */ /* 0x008fe400000000ff */
[----:B----4-:R-:W-:-:S03]  /*aa90*/  F2FP.F16.F32.PACK_AB R23, R23, R20 ;  /* 0x000000141717723e */ /* 0x010fc600000000ff */
        /* <DEDUP_REMOVED lines=14> */
[----:B----4-:R-:W-:Y:S02]  /*ab80*/  F2FP.F16.F32.PACK_AB R21, R21, R18 ;  /* 0x000000121515723e */ /* 0x010fe400000000ff */
[----:B--2---:R-:W-:-:S03]  /*ab90*/  F2FP.F16.F32.PACK_AB R25, R25, R20 ;  /* 0x000000141919723e */ /* 0x004fc600000000ff */
        /* <DEDUP_REMOVED lines=18> */
[----:B----4-:R-:W-:Y:S02]  /*acc0*/  F2FP.F16.F32.PACK_AB R5, R5, R16 ;  /* 0x000000100505723e */ /* 0x010fe400000000ff */
[----:B-----5:R-:W-:-:S03]  /*acd0*/  F2FP.F16.F32.PACK_AB R7, R9, R6 ;  /* 0x000000060907723e */ /* 0x020fc600000000ff */
[----:B------:R2:W-:Y:S04]  /*ace0*/  STG.E desc[UR8][R12.64], R5 ;  /* 0x000000050c007986 */ /* 0x0005e8000c101908 */
[----:B------:R2:W-:Y:S02]  /*acf0*/  STG.E desc[UR8][R14.64], R7 ;  /* 0x000000070e007986 */ /* 0x0005e4000c101908 */
[----:B------:R-:W-:Y:S05]  /*ad00*/  @P0 BRA `(.L_x_1238) ;  /* 0xfffffff800a80947 */ /* 0x000fea000383ffff */
[----:B------:R-:W-:Y:S05]  /*ad10*/  EXIT ;  /* 0x000000000000794d */ /* 0x000fea0003800000 */
.L_x_1239:
        /* <DEDUP_REMOVED lines=14> */
.L_x_3430:


//--------------------- .text._Z35group_norm_nhwc_bwd_one_pass_kernelI11Fp32IOFp32WLi64ELi16ELi256EEv26Group_norm_nhwc_bwd_params --------------------------
	.section	.text._Z35group_norm_nhwc_bwd_one_pass_kernelI11Fp32IOFp32WLi64ELi16ELi256EEv26Group_norm_nhwc_bwd_params,"ax",@progbits
	.align	128
        .global         _Z35group_norm_nhwc_bwd_one_pass_kernelI11Fp32IOFp32WLi64ELi16ELi256EEv26Group_norm_nhwc_bwd_params
        .type           _Z35group_norm_nhwc_bwd_one_pass_kernelI11Fp32IOFp32WLi64ELi16ELi256EEv26Group_norm_nhwc_bwd_params,@function
        .size           _Z35group_norm_nhwc_bwd_one_pass_kernelI11Fp32IOFp32WLi64ELi16ELi256EEv26Group_norm_nhwc_bwd_params,(.L_x_3431 - _Z35group_norm_nhwc_bwd_one_pass_kernelI11Fp32IOFp32WLi64ELi16ELi256EEv26Group_norm_nhwc_bwd_params)
        .other          _Z35group_norm_nhwc_bwd_one_pass_kernelI11Fp32IOFp32WLi64ELi16ELi256EEv26Group_norm_nhwc_bwd_params,@"STO_CUDA_ENTRY STV_DEFAULT"
_Z35group_norm_nhwc_bwd_one_pass_kernelI11Fp32IOFp32WLi64ELi16ELi256EEv26Group_norm_nhwc_bwd_params:
.text._Z35group_norm_nhwc_bwd_one_pass_kernelI11Fp32IOFp32WLi64ELi16ELi256EEv26Group_norm_nhwc_bwd_params:
        /* <DEDUP_REMOVED lines=35> */
[----:B------:R-:W-:Y:S02]  /*0230*/  UIMAD UR14, UR27, 0x3, UR5 ;  /* 0x000000031b0e78a4 */ /* 0x000fe4000f8e0205 */
[----:B------:R-:W-:Y:S01]  /*0240*/  LEA R38, R34, UR4, 0x4 ;  /* 0x0000000422267c11 */ /* 0x000fe2000f8e20ff */
[----:B------:R-:W-:Y:S02]  /*0250*/  ULEA UR15, UR27, UR5, 0x1 ;  /* 0x000000051b0f7291 */ /* 0x000fe4000f8e08ff */
[----:B---3--:R-:W-:Y:S02]  /*0260*/  ULOP3.LUT UR32, UR28, 0x7, URZ, 0xc0, !UPT ;  /* 0x000000071c207892 */ /* 0x008fe4000f8ec0ff */
[----:B------:R-:W-:Y:S01]  /*0270*/  ULOP3.LUT UR31, UR28, 0x7ffffff8, URZ, 0xc0, !UPT ;  /* 0x7ffffff81c1f7892 */ /* 0x000fe2000f8ec0ff */
[----:B-1----:R-:W-:-:S11]  /*0280*/  UMOV UR4, URZ ;  /* 0x000000ff00047c82 */ /* 0x002fd60008000000 */
.L_x_1265:
[----:B0-----:R-:W0:Y:S01]  /*0290*/  LDC R6, c[0x0][0x410] ;  /* 0x00010400ff067b82 */ /* 0x001e220000000800 */
[----:B-1----:R-:W1:Y:S01]  /*02a0*/  LDCU.64 UR6, c[0x0][0x3b8] ;  /* 0x00007700ff0677ac */ /* 0x002e620008000a00 */
[----:B--2---:R-:W2:Y:S01]  /*02b0*/  LDCU.128 UR20, c[0x0][0x400] ;  /* 0x00008000ff1477ac */ /* 0x004ea20008000c00 */
[----:B-1----:R-:W-:Y:S01]  /*02c0*/  UIMAD.WIDE UR6, UR16, 0x8, UR6 ;  /* 0x00000008100678a5 */ /* 0x002fe2000f8e0206 */
[----:B0-----:R-:W-:-:S05]  /*02d0*/  IABS R5, R6 ;  /* 0x0000000600057213 */ /* 0x001fca0000000000 */
[----:B------:R-:W-:Y:S01]  /*02e0*/  MOV R14, UR6 ;  /* 0x00000006000e7c02 */ /* 0x000fe20008000f00 */
[----:B------:R-:W0:Y:S01]  /*02f0*/  I2F.RP R0, R5 ;  /* 0x0000000500007306 */ /* 0x000e220000209400 */
[----:B------:R-:W-:-:S06]  /*0300*/  MOV R15, UR7 ;  /* 0x00000007000f7c02 */ /* 0x000fcc0008000f00 */
[----:B------:R-:W3:Y:S01]  /*0310*/  LDG.E.64 R14, desc[UR24][R14.64] ;  /* 0x000000180e0e7981 */ /* 0x000ee2000c1e1b00 */
        /* <DEDUP_REMOVED lines=10> */
[----:B------:R-:W-:-:S05]  /*03c0*/  IMAD R0, R5, R0, R4 ;  /* 0x0000000005007224 */ /* 0x000fca00078e0204 */
[----:B------:R-:W-:Y:S02]  /*03d0*/  ISETP.GT.U32.AND P5, PT, R5, R0, PT ;  /* 0x000000000500720c */ /* 0x000fe40003fa4070 */
[----:B--2---:R-:W-:Y:S02]  /*03e0*/  ISETP.GE.U32.AND P1, PT, R36, UR20, PT ;  /* 0x0000001424007c0c */ /* 0x004fe4000bf26070 */
[----:B------:R-:W-:Y:S02]  /*03f0*/  LOP3.LUT R2, R6, UR16, RZ, 0x3c, !PT ;  /* 0x0000001006027c12 */ /* 0x000fe4000f8e3cff */
[----:B------:R-:W-:Y:S02]  /*0400*/  ISETP.GE.U32.AND P0, PT, R39, UR20, PT ;  /* 0x0000001427007c0c */ /* 0x000fe4000bf06070 */
[----:B------:R-:W-:-:S05]  /*0410*/  ISETP.GE.AND.EX P1, PT, R33, UR21, PT, P1 ;  /* 0x0000001521007c0c */ /* 0x000fca000bf26310 */
[----:B------:R-:W-:-:S04]  /*0420*/  @!P5 IADD3 R0, PT, PT, R0, -R5, RZ ;  /* 0x800000050000d210 */ /* 0x000fc80007ffe0ff */
[----:B------:R-:W-:Y:S02]  /*0430*/  ISETP.GE.U32.AND P4, PT, R0, R5, PT ;  /* 0x000000050000720c */ /* 0x000fe40003f86070 */
[----:B------:R-:W-:Y:S02]  /*0440*/  ISETP.GE.AND P2, PT, R2, RZ, PT ;  /* 0x000000ff0200720c */ /* 0x000fe40003f46270 */
[----:B------:R-:W-:Y:S01]  /*0450*/  ISETP.LE.AND P3, PT, RZ, UR16, PT ;  /* 0x00000010ff007c0c */ /* 0x000fe2000bf63270 */
[----:B------:R-:W0:Y:S01]  /*0460*/  @!P1 LDC.64 R16, c[0x0][0x3a0] ;  /* 0x0000e800ff109b82 */ /* 0x000e220000000a00 */
[----:B------:R-:W-:Y:S02]  /*0470*/  ISETP.GE.AND.EX P0, PT, R35, UR21, PT, P0 ;  /* 0x0000001523007c0c */ /* 0x000fe4000bf06300 */
[----:B------:R-:W-:Y:S02]  /*0480*/  @!P5 IADD3 R3, PT, PT, R3, 0x1, RZ ;  /* 0x000000010303d810 */ /* 0x000fe40007ffe0ff */
[----:B------:R-:W-:-:S02]  /*0490*/  ISETP.GT.U32.AND P5, PT, R5, R0, PT ;  /* 0x000000000500720c */ /* 0x000fc40003fa4070 */
[----:B------:R-:W-:Y:S01]  /*04a0*/  IADD3 R5, PT, PT, R0, -R5, RZ ;  /* 0x8000000500057210 */ /* 0x000fe20007ffe0ff */
[----:B------:R-:W1:Y:S01]  /*04b0*/  @!P1 LDC.64 R18, c[0x0][0x398] ;  /* 0x0000e600ff129b82 */ /* 0x000e620000000a00 */
[----:B------:R-:W-:Y:S02]  /*04c0*/  @P4 IADD3 R3, PT, PT, R3, 0x1, RZ ;  /* 0x0000000103034810 */ /* 0x000fe40007ffe0ff */
[----:B------:R-:W-:Y:S02]  /*04d0*/  SEL R0, R5, R0, !P5 ;  /* 0x0000000005007207 */ /* 0x000fe40006800000 */
[----:B------:R-:W-:-:S03]  /*04e0*/  ISETP.NE.AND P4, PT, R6, RZ, PT ;  /* 0x000000ff0600720c */ /* 0x000fc60003f85270 */
[----:B------:R-:W2:Y:S01]  /*04f0*/  @!P1 LDC.64 R4, c[0x0][0x3f8] ;  /* 0x0000fe00ff049b82 */ /* 0x000ea20000000a00 */
[----:B------:R-:W-:Y:S02]  /*0500*/  LOP3.LUT R7, RZ, R6, RZ, 0x33, !PT ;  /* 0x00000006ff077212 */ /* 0x000fe400078e33ff */
[----:B------:R-:W-:Y:S02]  /*0510*/  @!P3 IADD3 R0, PT, PT, -R0, RZ, RZ ;  /* 0x000000ff0000b210 */ /* 0x000fe40007ffe1ff */
[----:B------:R-:W-:-:S03]  /*0520*/  @!P2 IADD3 R3, PT, PT, -R3, RZ, RZ ;  /* 0x000000ff0303a210 */ /* 0x000fc60007ffe1ff */
[----:B------:R-:W4:Y:S01]  /*0530*/  @!P0 LDC.64 R10, c[0x0][0x3f8] ;  /* 0x0000fe00ff0a8b82 */ /* 0x000f220000000a00 */
[C---:B------:R-:W-:Y:S02]  /*0540*/  SEL R21, R7.reuse, R0, !P4 ;  /* 0x0000000007157207 */ /* 0x040fe40006000000 */
[----:B------:R-:W-:Y:S02]  /*0550*/  SEL R3, R7, R3, !P4 ;  /* 0x0000000307037207 */ /* 0x000fe40006000000 */
[----:B------:R-:W-:Y:S02]  /*0560*/  SHF.L.U32 R25, R21, 0x4, RZ ;  /* 0x0000000415197819 */ /* 0x000fe400000006ff */
[----:B------:R-:W-:Y:S01]  /*0570*/  SHF.R.S32.HI R0, RZ, 0x1f, R3 ;  /* 0x0000001fff007819 */ /* 0x000fe20000011403 */
[----:B------:R-:W0:Y:S01]  /*0580*/  @!P0 LDC.64 R22, c[0x0][0x398] ;  /* 0x0000e600ff168b82 */ /* 0x000e220000000a00 */
[----:B------:R-:W-:Y:S02]  /*0590*/  SHF.R.S32.HI R43, RZ, 0x1f, R25 ;  /* 0x0000001fff2b7819 */ /* 0x000fe40000011419 */
[----:B------:R-:W-:Y:S01]  /*05a0*/  LOP3.LUT R42, R25, R40, RZ, 0xfc, !PT ;  /* 0x00000028192a7212 */ /* 0x000fe200078efcff */
[----:B------:R-:W-:Y:S01]  /*05b0*/  IMAD R0, R0, UR22, RZ ;  /* 0x0000001600007c24 */ /* 0x000fe2000f8e02ff */
[----:B------:R-:W-:-:S03]  /*05c0*/  ISETP.NE.AND P2, PT, RZ, UR29, PT ;  /* 0x0000001dff007c0c */ /* 0x000fc6000bf45270 */
[----:B------:R-:W-:-:S04]  /*05d0*/  IMAD.WIDE.U32 R42, R3, UR22, R42 ;  /* 0x00000016032a7c25 */ /* 0x000fc8000f8e002a */
[----:B------:R-:W-:Y:S02]  /*05e0*/  IMAD R45, R3, UR23, R0 ;  /* 0x00000017032d7c24 */ /* 0x000fe4000f8e0200 */
[----:B------:R-:W1:Y:S01]  /*05f0*/  @!P0 LDC.64 R2, c[0x0][0x3a0] ;  /* 0x0000e800ff028b82 */ /* 0x000e620000000a00 */
[----:B--2---:R-:W-:Y:S01]  /*0600*/  @!P1 IMAD R6, R33, R4, RZ ;  /* 0x0000000421069224 */ /* 0x004fe200078e02ff */
[----:B------:R-:W-:Y:S01]  /*0610*/  @!P0 MOV R44, R42 ;  /* 0x0000002a002c8202 */ /* 0x000fe20000000f00 */
[----:B----4-:R-:W-:Y:S01]  /*0620*/  @!P0 IMAD R0, R35, R10, RZ ;  /* 0x0000000a23008224 */ /* 0x010fe200078e02ff */
[----:B------:R-:W-:Y:S01]  /*0630*/  IADD3 R45, PT, PT, R43, R45, RZ ;  /* 0x0000002d2b2d7210 */ /* 0x000fe20007ffe0ff */
[----:B------:R-:W-:-:S03]  /*0640*/  @!P1 IMAD R29, R36, R5, R6 ;  /* 0x00000005241d9224 */ /* 0x000fc600078e0206 */
[----:B------:R-:W2:Y:S01]  /*0650*/  LDC.64 R6, c[0x0][0x3a8] ;  /* 0x0000ea00ff067b82 */ /* 0x000ea20000000a00 */
[C---:B------:R-:W-:Y:S01]  /*0660*/  @!P0 IMAD R27, R39.reuse, R11, R0 ;  /* 0x0000000b271b8224 */ /* 0x040fe200078e0200 */
[----:B------:R-:W-:Y:S01]  /*0670*/  @!P1 MOV R12, R42 ;  /* 0x0000002a000c9202 */ /* 0x000fe20000000f00 */
[----:B------:R-:W-:Y:S01]  /*0680*/  @!P0 IMAD.WIDE.U32 R10, R39, R10, R44 ;  /* 0x0000000a270a8225 */ /* 0x000fe200078e002c */
[----:B------:R-:W-:-:S04]  /*0690*/  @!P1 MOV R13, R45 ;  /* 0x0000002d000d9202 */ /* 0x000fc80000000f00 */
[----:B------:R-:W4:Y:S01]  /*06a0*/  @P2 LDC.64 R8, c[0x0][0x3b0] ;  /* 0x0000ec00ff082b82 */ /* 0x000f220000000a00 */
[----:B------:R-:W-:Y:S01]  /*06b0*/  @!P1 IMAD.WIDE.U32 R4, R36, R4, R12 ;  /* 0x0000000424049225 */ /* 0x000fe200078e000c */
[----:B------:R-:W-:Y:S02]  /*06c0*/  @!P0 IADD3 R11, PT, PT, R11, R27, RZ ;  /* 0x0000001b0b0b8210 */ /* 0x000fe40007ffe0ff */
[C---:B------:R-:W-:Y:S02]  /*06d0*/  @!P0 SHF.L.U32 R13, R10.reuse, 0x2, RZ ;  /* 0x000000020a0d8819 */ /* 0x040fe400000006ff */
[----:B------:R-:W-:Y:S02]  /*06e0*/  @!P0 SHF.L.U64.HI R10, R10, 0x2, R11 ;  /* 0x000000020a0a8819 */ /* 0x000fe4000001020b */
[----:B------:R-:W-:Y:S02]  /*06f0*/  @!P1 IADD3 R11, PT, PT, R5, R29, RZ ;  /* 0x0000001d050b9210 */ /* 0x000fe40007ffe0ff */
[----:B------:R-:W-:-:S02]  /*0700*/  @!P1 SHF.L.U32 R5, R4, 0x2, RZ ;  /* 0x0000000204059819 */ /* 0x000fc400000006ff */
[C---:B-1----:R-:W-:Y:S02]  /*0710*/  @!P0 IADD3 R12, P3, PT, R13.reuse, R2, RZ ;  /* 0x000000020d0c8210 */ /* 0x042fe40007f7e0ff */
[----:B0-----:R-:W-:Y:S02]  /*0720*/  @!P0 IADD3 R22, P4, PT, R13, R22, RZ ;  /* 0x000000160d168210 */ /* 0x001fe40007f9e0ff */
[----:B------:R-:W-:Y:S02]  /*0730*/  @!P1 SHF.L.U64.HI R4, R4, 0x2, R11 ;  /* 0x0000000204049819 */ /* 0x000fe4000001020b */
[C---:B------:R-:W-:Y:S02]  /*0740*/  @!P1 IADD3 R16, P5, PT, R5.reuse, R16, RZ ;  /* 0x0000001005109210 */ /* 0x040fe40007fbe0ff */
[----:B------:R-:W-:Y:S02]  /*0750*/  @!P1 IADD3 R18, P6, PT, R5, R18, RZ ;  /* 0x0000001205129210 */ /* 0x000fe40007fde0ff */
[----:B------:R-:W-:Y:S01]  /*0760*/  @!P0 IADD3.X R13, PT, PT, R10, R3, RZ, P3, !PT ;  /* 0x000000030a0d8210 */ /* 0x000fe20001ffe4ff */
[----:B------:R-:W-:Y:S01]  /*0770*/  HFMA2 R3, -RZ, RZ, 0, 0 ;  /* 0x00000000ff037431 */ /* 0x000fe200000001ff */
[----:B------:R-:W-:-:S02]  /*0780*/  IADD3 R27, PT, PT, R40, R25, RZ ;  /* 0x00000019281b7210 */ /* 0x000fc40007ffe0ff */
[C---:B------:R-:W-:Y:S02]  /*0790*/  @!P1 IADD3.X R17, PT, PT, R4.reuse, R17, RZ, P5, !PT ;  /* 0x0000001104119210 */ /* 0x040fe40002ffe4ff */
[----:B------:R-:W-:Y:S02]  /*07a0*/  @!P1 IADD3.X R19, PT, PT, R4, R19, RZ, P6, !PT ;  /* 0x0000001304139210 */ /* 0x000fe400037fe4ff */
[----:B------:R-:W-:Y:S02]  /*07b0*/  CS2R R4, SRZ ;  /* 0x0000000000047805 */ /* 0x000fe4000001ff00 */
[----:B------:R-:W-:Y:S01]  /*07c0*/  @!P0 IADD3.X R23, PT, PT, R10, R23, RZ, P4, !PT ;  /* 0x000000170a178210 */ /* 0x000fe200027fe4ff */
[C---:B--2---:R-:W-:Y:S01]  /*07d0*/  IMAD.WIDE R24, R27.reuse, 0x4, R6 ;  /* 0x000000041b187825 */ /* 0x044fe200078e0206 */
[----:B------:R-:W-:Y:S02]  /*07e0*/  MOV R2, RZ ;  /* 0x000000ff00027202 */ /* 0x000fe40000000f00 */
[----:B------:R-:W-:Y:S01]  /*07f0*/  CS2R R10, SRZ ;  /* 0x00000000000a7805 */ /* 0x000fe2000001ff00 */
[----:B----4-:R-:W-:Y:S01]  /*0800*/  @P2 IMAD.WIDE R26, R27, 0x4, R8 ;  /* 0x000000041b1a2825 */ /* 0x010fe200078e0208 */
[----:B------:R0:W5:Y:S04]  /*0810*/  @!P0 LDG.E.64 R4, desc[UR24][R12.64] ;  /* 0x000000180c048981 */ /* 0x000168000c1e1b00 */
[----:B------:R0:W5:Y:S04]  /*0820*/  @!P0 LDG.E.64 R2, desc[UR24][R22.64] ;  /* 0x0000001816028981 */ /* 0x000168000c1e1b00 */
[----:B------:R0:W5:Y:S04]  /*0830*/  @P2 LDG.E.64 R10, desc[UR24][R26.64] ;  /* 0x000000181a0a2981 */ /* 0x000168000c1e1b00 */
[----:B------:R0:W5:Y:S01]  /*0840*/  LDG.E.64 R12, desc[UR24][R24.64] ;  /* 0x00000018180c7981 */ /* 0x000162000c1e1b00 */
[----:B------:R-:W-:-:S02]  /*0850*/  CS2R R6, SRZ ;  /* 0x0000000000067805 */ /* 0x000fc4000001ff00 */
[----:B------:R-:W-:-:S04]  /*0860*/  CS2R R8, SRZ ;  /* 0x0000000000087805 */ /* 0x000fc8000001ff00 */
[----:B------:R0:W5:Y:S04]  /*0870*/  @!P1 LDG.E.64 R6, desc[UR24][R16.64] ;  /* 0x0000001810069981 */ /* 0x000168000c1e1b00 */
[----:B------:R0:W5:Y:S01]  /*0880*/  @!P1 LDG.E.64 R8, desc[UR24][R18.64] ;  /* 0x0000001812089981 */ /* 0x000162000c1e1b00 */
[----:B------:R-:W-:Y:S01]  /*0890*/  UISETP.NE.AND UP1, UPT, UR29, URZ, UPT ;  /* 0x000000ff1d00728c */ /* 0x000fe2000bf25270 */
        /* <DEDUP_REMOVED lines=9> */
[----:B------:R-:W-:Y:S01]  /*0930*/  UMOV UR33, 0x3f800000 ;  /* 0x3f80000000217882 */ /* 0x000fe20000000000 */
[----:B-1----:R-:W-:-:S13]  /*0940*/  @P1 R2UR UR6, R0 ;  /* 0x00000000000612ca */ /* 0x002fda00000e0000 */
[----:B------:R-:W-:Y:S01]  /*0950*/  @UP0 UMOV UR33, UR6 ;  /* 0x0000000600210c82 */ /* 0x000fe20008000000 */
[----:B0-----:R-:W-:Y:S05]  /*0960*/  BRA.U UP1, `(.L_x_1241) ;  /* 0x0000000101747547 */ /* 0x001fea000b800000 */
[----:B-----5:R-:W-:Y:S01]  /*0970*/  FADD.FTZ R15, R4, -UR40 ;  /* 0x80000028040f7e21 */ /* 0x020fe20008010000 */
[----:B------:R-:W-:Y:S01]  /*0980*/  FADD.FTZ R0, R5, -UR40 ;  /* 0x8000002805007e21 */ /* 0x000fe20008010000 */
[----:B------:R-:W-:Y:S01]  /*0990*/  FMUL.FTZ R14, R2, R12 ;  /* 0x0000000c020e7220 */ /* 0x000fe20000410000 */
[----:B------:R-:W-:Y:S01]  /*09a0*/  FMUL.FTZ R17, R3, R13 ;  /* 0x0000000d03117220 */ /* 0x000fe20000410000 */
[----:B------:R-:W-:Y:S01]  /*09b0*/  FMUL.FTZ R15, R15, UR33 ;  /* 0x000000210f0f7c20 */ /* 0x000fe20008410000 */
[----:B------:R-:W-:Y:S01]  /*09c0*/  FMUL.FTZ R0, R0, UR33 ;  /* 0x0000002100007c20 */ /* 0x000fe20008410000 */
[----:B------:R-:W-:Y:S01]  /*09d0*/  FADD.FTZ R16, RZ, R14 ;  /* 0x0000000eff107221 */ /* 0x000fe20000010000 */
[----:B------:R-:W-:Y:S01]  /*09e0*/  FADD.FTZ R22, RZ, R3 ;  /* 0x00000003ff167221 */ /* 0x000fe20000010000 */
[----:B------:R-:W-:Y:S01]  /*09f0*/  FFMA.FTZ R19, R15, R14, RZ ;  /* 0x0000000e0f137223 */ /* 0x000fe200000100ff */
[----:B------:R-:W-:Y:S01]  /*0a00*/  FADD.FTZ R14, R6, -UR40 ;  /* 0x80000028060e7e21 */ /* 0x000fe20008010000 */
[----:B------:R-:W-:-:S02]  /*0a10*/  FADD.FTZ R16, R17, R16 ;  /* 0x0000001011107221 */ /* 0x000fc40000010000 */
[----:B------:R-:W-:Y:S01]  /*0a20*/  FFMA.FTZ R19, R0, R17, R19 ;  /* 0x0000001100137223 */ /* 0x000fe20000010013 */
[----:B------:R-:W-:Y:S01]  /*0a30*/  FMUL.FTZ R17, R8, R12 ;  /* 0x0000000c08117220 */ /* 0x000fe20000410000 */
[----:B------:R-:W-:Y:S01]  /*0a40*/  FMUL.FTZ R18, R14, UR33 ;  /* 0x000000210e127c20 */ /* 0x000fe20008410000 */
[----:B------:R-:W-:Y:S01]  /*0a50*/  FADD.FTZ R14, R7, -UR40 ;  /* 0x80000028070e7e21 */ /* 0x000fe20008010000 */
[----:B------:R-:W-:Y:S01]  /*0a60*/  FFMA.FTZ R0, R3, R0, RZ ;  /* 0x0000000003007223 */ /* 0x000fe200000100ff */
[----:B------:R-:W-:Y:S01]  /*0a70*/  FADD.FTZ R16, R16, R17 ;  /* 0x0000001110107221 */ /* 0x000fe20000010000 */
[----:B------:R-:W-:Y:S01]  /*0a80*/  FFMA.FTZ R23, R18, R17, R19 ;  /* 0x0000001112177223 */ /* 0x000fe20000010013 */
[----:B------:R-:W-:Y:S01]  /*0a90*/  FMUL.FTZ R19, R9, R13 ;  /* 0x0000000d09137220 */ /* 0x000fe20000410000 */
[----:B------:R-:W-:Y:S01]  /*0aa0*/  FMUL.FTZ R14, R14, UR33 ;  /* 0x000000210e0e7c20 */ /* 0x000fe20008410000 */
[----:B------:R-:W-:Y:S02]  /*0ab0*/  FFMA.FTZ R17, R2, R15, RZ ;  /* 0x0000000f02117223 */ /* 0x000fe400000100ff */
[----:B------:R-:W-:Y:S01]  /*0ac0*/  FADD.FTZ R15, R19, R16 ;  /* 0x00000010130f7221 */ /* 0x000fe20000010000 */
[----:B------:R-:W-:Y:S01]  /*0ad0*/  FFMA.FTZ R20, R14, R19, R23 ;  /* 0x000000130e147223 */ /* 0x000fe20000010017 */
[----:B------:R-:W-:Y:S01]  /*0ae0*/  FADD.FTZ R19, RZ, R2 ;  /* 0x00000002ff137221 */ /* 0x000fe20000010000 */
[----:B------:R-:W-:Y:S01]  /*0af0*/  FFMA.FTZ R16, R8, R18, R17 ;  /* 0x0000001208107223 */ /* 0x000fe20000010011 */
[----:B------:R-:W-:-:S02]  /*0b00*/  FFMA.FTZ R17, R9, R14, R0 ;  /* 0x0000000e09117223 */ /* 0x000fc40000010000 */
[----:B------:R-:W-:Y:S01]  /*0b10*/  FADD.FTZ R18, R8, R19 ;  /* 0x0000001308127221 */ /* 0x000fe20000010000 */
[----:B------:R-:W-:Y:S01]  /*0b20*/  FADD.FTZ R19, R9, R22 ;  /* 0x0000001609137221 */ /* 0x000fe20000010000 */
[----:B------:R-:W-:Y:S06]  /*0b30*/  BRA `(.L_x_1242) ;  /* 0x0000000400007947 */ /* 0x000fec0003800000 */
.L_x_1241:
[----:B-----5:R-:W-:Y:S01]  /*0b40*/  FADD.FTZ R15, R4, -UR40 ;  /* 0x80000028040f7e21 */ /* 0x020fe20008010000 */
[----:B------:R-:W-:Y:S01]  /*0b50*/  FADD.FTZ R0, R5, -UR40 ;  /* 0x8000002805007e21 */ /* 0x000fe20008010000 */
[----:B------:R-:W-:Y:S01]  /*0b60*/  FADD.FTZ R17, R6, -UR40 ;  /* 0x8000002806117e21 */ /* 0x000fe20008010000 */
[----:B------:R-:W-:Y:S01]  /*0b70*/  FADD.FTZ R14, R7, -UR40 ;  /* 0x80000028070e7e21 */ /* 0x000fe20008010000 */
[----:B------:R-:W-:Y:S01]  /*0b80*/  FMUL.FTZ R15, R15, UR33 ;  /* 0x000000210f0f7c20 */ /* 0x000fe20008410000 */
[----:B------:R-:W-:Y:S01]  /*0b90*/  FMUL.FTZ R0, R0, UR33 ;  /* 0x0000002100007c20 */ /* 0x000fe20008410000 */
[----:B------:R-:W-:Y:S01]  /*0ba0*/  FMUL.FTZ R17, R17, UR33 ;  /* 0x0000002111117c20 */ /* 0x000fe20008410000 */
[----:B------:R-:W-:Y:S01]  /*0bb0*/  FMUL.FTZ R14, R14, UR33 ;  /* 0x000000210e0e7c20 */ /* 0x000fe20008410000 */
[C-C-:B------:R-:W-:Y:S01]  /*0bc0*/  FFMA.FTZ R22, R12.reuse, R15, R10.reuse ;  /* 0x0000000f0c167223 */ /* 0x140fe2000001000a */
[C-C-:B------:R-:W-:Y:S01]  /*0bd0*/  FFMA.FTZ R19, R13.reuse, R0, R11.reuse ;  /* 0x000000000d137223 */ /* 0x140fe2000001000b */
[----:B------:R-:W-:Y:S01]  /*0be0*/  FFMA.FTZ R18, R12, R17, R10 ;  /* 0x000000110c127223 */ /* 0x000fe2000001000a */
[----:B------:R-:W-:Y:S01]  /*0bf0*/  FFMA.FTZ R16, R13, R14, R11 ;  /* 0x0000000e0d107223 */ /* 0x000fe2000001000b */
[----:B------:R-:W-:Y:S01]  /*0c00*/  FMUL.FTZ R20, R22, -1.4426950216293334961 ;  /* 0xbfb8aa3b16147820 */ /* 0x000fe20000410000 */
[----:B------:R-:W-:Y:S01]  /*0c10*/  FMUL.FTZ R25, R19, -1.4426950216293334961 ;  /* 0xbfb8aa3b13197820 */ /* 0x000fe20000410000 */
[----:B------:R-:W-:Y:S01]  /*0c20*/  FMUL.FTZ R26, R18, -1.4426950216293334961 ;  /* 0xbfb8aa3b121a7820 */ /* 0x000fe20000410000 */
[----:B------:R-:W-:-:S03]  /*0c30*/  FMUL.FTZ R28, R16, -1.4426950216293334961 ;  /* 0xbfb8aa3b101c7820 */ /* 0x000fc60000410000 */
        /* <DEDUP_REMOVED lines=12> */
[----:B------:R-:W-:-:S03]  /*0d00*/  FMUL.FTZ R23, R2, R23 ;  /* 0x0000001702177220 */ /* 0x000fc60000410000 */
[----:B------:R-:W-:-:S03]  /*0d10*/  FFMA.FTZ R22, R22, R27, 1 ;  /* 0x3f80000016167423 */ /* 0x000fc6000001001b */
[----:B------:R-:W1:Y:S01]  /*0d20*/  MUFU.RCP R20, R20 ;  /* 0x0000001400147308 */ /* 0x000e620000001000 */
[----:B--2---:R-:W-:Y:S01]  /*0d30*/  FADD.FTZ R26, -R24, 1 ;  /* 0x3f800000181a7421 */ /* 0x004fe20000010100 */
[----:B------:R-:W-:-:S03]  /*0d40*/  FMUL.FTZ R24, R3, R24 ;  /* 0x0000001803187220 */ /* 0x000fc60000410000 */
[----:B------:R-:W-:Y:S01]  /*0d50*/  FFMA.FTZ R19, R19, R26, 1 ;  /* 0x3f80000013137423 */ /* 0x000fe2000001001a */
[----:B0-----:R-:W-:Y:S01]  /*0d60*/  FADD.FTZ R29, -R25, 1 ;  /* 0x3f800000191d7421 */ /* 0x001fe20000010100 */
[----:B------:R-:W-:-:S03]  /*0d70*/  FMUL.FTZ R25, R8, R25 ;  /* 0x0000001908197220 */ /* 0x000fc60000410000 */
[----:B------:R-:W-:Y:S01]  /*0d80*/  FFMA.FTZ R26, R18, R29, 1 ;  /* 0x3f800000121a7423 */ /* 0x000fe2000001001d */
[----:B------:R-:W-:Y:S01]  /*0d90*/  FMUL.FTZ R18, R23, R22 ;  /* 0x0000001617127220 */ /* 0x000fe20000410000 */
[----:B-1----:R-:W-:-:S03]  /*0da0*/  FADD.FTZ R27, -R20, 1 ;  /* 0x3f800000141b7421 */ /* 0x002fc60000010100 */
[----:B------:R-:W-:Y:S01]  /*0db0*/  FMUL.FTZ R22, R12, R18 ;  /* 0x000000120c167220 */ /* 0x000fe20000410000 */
[----:B------:R-:W-:Y:S01]  /*0dc0*/  FMUL.FTZ R20, R9, R20 ;  /* 0x0000001409147220 */ /* 0x000fe20000410000 */
[----:B------:R-:W-:Y:S01]  /*0dd0*/  FFMA.FTZ R27, R16, R27, 1 ;  /* 0x3f800000101b7423 */ /* 0x000fe2000001001b */
[----:B------:R-:W-:Y:S01]  /*0de0*/  FMUL.FTZ R16, R24, R19 ;  /* 0x0000001318107220 */ /* 0x000fe20000410000 */
[----:B------:R-:W-:Y:S01]  /*0df0*/  FMUL.FTZ R19, R25, R26 ;  /* 0x0000001a19137220 */ /* 0x000fe20000410000 */
[----:B------:R-:W-:Y:S01]  /*0e00*/  FFMA.FTZ R25, R15, R22, RZ ;  /* 0x000000160f197223 */ /* 0x000fe200000100ff */
[----:B------:R-:W-:Y:S01]  /*0e10*/  FADD.FTZ R24, RZ, R22 ;  /* 0x00000016ff187221 */ /* 0x000fe20000010000 */
[----:B------:R-:W-:Y:S01]  /*0e20*/  FMUL.FTZ R23, R13, R16 ;  /* 0x000000100d177220 */ /* 0x000fe20000410000 */
[----:B------:R-:W-:Y:S01]  /*0e30*/  FMUL.FTZ R22, R20, R27 ;  /* 0x0000001b14167220 */ /* 0x000fe20000410000 */
[----:B------:R-:W-:Y:S02]  /*0e40*/  FMUL.FTZ R27, R12, R19 ;  /* 0x000000130c1b7220 */ /* 0x000fe40000410000 */
        /* <DEDUP_REMOVED lines=10> */
[----:B------:R-:W-:Y:S01]  /*0ef0*/  FADD.FTZ R23, RZ, R16 ;  /* 0x00000010ff177221 */ /* 0x000fe20000010000 */
[----:B------:R-:W-:Y:S01]  /*0f00*/  FFMA.FTZ R16, R17, R19, R24 ;  /* 0x0000001311107223 */ /* 0x000fe20000010018 */
[----:B------:R-:W-:Y:S01]  /*0f10*/  FADD.FTZ R18, R18, R19 ;  /* 0x0000001312127221 */ /* 0x000fe20000010000 */
[----:B------:R-:W-:Y:S01]  /*0f20*/  FFMA.FTZ R17, R14, R22, R25 ;  /* 0x000000160e117223 */ /* 0x000fe20000010019 */
[----:B------:R-:W-:-:S07]  /*0f30*/  FADD.FTZ R19, R23, R22 ;  /* 0x0000001617137221 */ /* 0x000fce0000010000 */
.L_x_1242:
[----:B------:R-:W0:Y:S01]  /*0f40*/  SHFL.DOWN PT, R0, R20, 0x1, 0x1f ;  /* 0x08201f0014007f89 */ /* 0x000e2200000e0000 */
[C---:B------:R-:W-:Y:S01]  /*0f50*/  ISETP.GT.AND P1, PT, R32.reuse, 0x1e, PT ;  /* 0x0000001e2000780c */ /* 0x040fe20003f24270 */
[----:B------:R-:W-:Y:S01]  /*0f60*/  BSSY.RECONVERGENT B0, `(.L_x_1243) ;  /* 0x0000020000007945 */ /* 0x000fe20003800200 */
[----:B------:R-:W-:Y:S01]  /*0f70*/  ISETP.GT.AND P4, PT, R32, 0xf, PT ;  /* 0x0000000f2000780c */ /* 0x000fe20003f84270 */
[----:B------:R-:W1:Y:S01]  /*0f80*/  SHFL.DOWN PT, R14, R15, 0x1, 0x1f ;  /* 0x08201f000f0e7f89 */ /* 0x000e6200000e0000 */
[C---:B------:R-:W-:Y:S02]  /*0f90*/  ISETP.NE.AND P3, PT, R34.reuse, RZ, PT ;  /* 0x000000ff2200720c */ /* 0x040fe40003f65270 */
[----:B------:R-:W-:Y:S01]  /*0fa0*/  ISETP.GT.U32.AND P5, PT, R34, 0x7, PT ;  /* 0x000000072200780c */ /* 0x000fe20003fa4070 */
        /* <DEDUP_REMOVED lines=27> */
.L_x_1244:
[----:B------:R-:W-:Y:S05]  /*1160*/  BSYNC.RECONVERGENT B0 ;  /* 0x0000000000007941 */ /* 0x000fea0003800200 */
.L_x_1243:
[----:B------:R-:W-:Y:S01]  /*1170*/  BAR.SYNC.DEFER_BLOCKING 0x0 ;  /* 0x0000000000007b1d */ /* 0x000fe20000010000 */
[----:B------:R-:W-:-:S05]  /*1180*/  LEA R0, R21, R34, 0x3 ;  /* 0x0000002215007211 */ /* 0x000fca00078e18ff */
[----:B------:R-:W-:Y:S04]  /*1190*/  BSSY.RECONVERGENT B0, `(.L_x_1245) ;  /* 0x0000017000007945 */ /* 0x000fe80003800200 */
[----:B------:R-:W-:Y:S05]  /*11a0*/  @P3 BRA `(.L_x_1246) ;  /* 0x0000000000543947 */ /* 0x000fea0003800000 */
[----:B------:R-:W4:Y:S01]  /*11b0*/  S2UR UR7, SR_CgaCtaId ;  /* 0x00000000000779c3 */ /* 0x000f220000008800 */
[----:B------:R-:W-:Y:S02]  /*11c0*/  UMOV UR6, 0x400 ;  /* 0x0000040000067882 */ /* 0x000fe40000000000 */
[----:B----4-:R-:W-:-:S09]  /*11d0*/  ULEA UR6, UR7, UR6, 0x18 ;  /* 0x0000000607067291 */ /* 0x010fd2000f8ec0ff */
[----:B--2---:R-:W2:Y:S04]  /*11e0*/  LDS.128 R24, [UR6+0x10] ;  /* 0x00001006ff187984 */ /* 0x004ea80008000c00 */
[----:B------:R-:W4:Y:S04]  /*11f0*/  LDS.128 R28, [UR6+0x20] ;  /* 0x00002006ff1c7984 */ /* 0x000f280008000c00 */
[----:B-1----:R-:W1:Y:S01]  /*1200*/  LDS.128 R20, [UR6+0x30] ;  /* 0x00003006ff147984 */ /* 0x002e620008000c00 */
[----:B--2---:R-:W-:Y:S01]  /*1210*/  FADD.FTZ R41, R14, R24 ;  /* 0x000000180e297221 */ /* 0x004fe20000010000 */
        /* <DEDUP_REMOVED lines=14> */
.L_x_1246:
[----:B------:R-:W-:Y:S05]  /*1300*/  BSYNC.RECONVERGENT B0 ;  /* 0x0000000000007941 */ /* 0x000fea0003800200 */
.L_x_1245:
[----:B------:R-:W-:Y:S06]  /*1310*/  BAR.SYNC.DEFER_BLOCKING 0x0 ;  /* 0x0000000000007b1d */ /* 0x000fec0000010000 */
[----:B------:R-:W-:Y:S04]  /*1320*/  BSSY.RECONVERGENT B0, `(.L_x_1247) ;  /* 0x000009d000007945 */ /* 0x000fe80003800200 */
[----:B------:R-:W-:Y:S05]  /*1330*/  @P5 BRA `(.L_x_1248) ;  /* 0x00000008006c5947 */ /* 0x000fea0003800000 */
[----:B-1----:R-:W1:Y:S04]  /*1340*/  LDS.128 R20, [R38+0x80] ;  /* 0x0000800026147984 */ /* 0x002e680000000c00 */
[----:B--2---:R-:W2:Y:S04]  /*1350*/  LDS.128 R24, [R38+0x100] ;  /* 0x0001000026187984 */ /* 0x004ea80000000c00 */
        /* <DEDUP_REMOVED lines=153> */
.L_x_1248:
[----:B------:R-:W-:Y:S05]  /*1cf0*/  BSYNC.RECONVERGENT B0 ;  /* 0x0000000000007941 */ /* 0x000fea0003800200 */
.L_x_1247:
[----:B------:R-:W-:Y:S04]  /*1d00*/  BSSY.RECONVERGENT B0, `(.L_x_1249) ;  /* 0x000001c000007945 */ /* 0x000fe80003800200 */
[----:B------:R-:W-:Y:S05]  /*1d10*/  @P5 BRA `(.L_x_1250) ;  /* 0x0000000000685947 */ /* 0x000fea0003800000 */
[----:B-1----:R-:W2:Y:S08]  /*1d20*/  LDC.64 R20, c[0x0][0x3f8] ;  /* 0x0000fe00ff147b82 */ /* 0x002eb00000000a00 */
[----:B------:R-:W1:Y:S01]  /*1d30*/  LDC.64 R22, c[0x0][0x3d8] ;  /* 0x0000f600ff167b82 */ /* 0x000e620000000a00 */
        /* <DEDUP_REMOVED lines=24> */
.L_x_1250:
[----:B------:R-:W-:Y:S05]  /*1ec0*/  BSYNC.RECONVERGENT B0 ;  /* 0x0000000000007941 */ /* 0x000fea0003800200 */
.L_x_1249:
        /* <DEDUP_REMOVED lines=14> */
[----:B------:R-:W-:Y:S01]  /*1fb0*/  UIMAD.WIDE.U32 UR20, UR30, 0x8, UR6 ;  /* 0x000000081e1478a5 */ /* 0x000fe2000f8e0006 */
[----:B------:R-:W-:-:S03]  /*1fc0*/  LOP3.LUT P1, R0, R0, 0x2, RZ, 0xc0, !PT ;  /* 0x0000000200007812 */ /* 0x000fc6000782c0ff */
[----:B------:R-:W-:Y:S02]  /*1fd0*/  MOV R21, UR17 ;  /* 0x0000001100157c02 */ /* 0x000fe40008000f00 */
[----:B------:R-:W-:Y:S02]  /*1fe0*/  SEL R23, RZ, UR28, P1 ;  /* 0x0000001cff177c07 */ /* 0x000fe40008800000 */
        /* <DEDUP_REMOVED lines=11> */
.L_x_1253:
[----:B------:R-:W4:Y:S04]  /*20a0*/  LDG.E.STRONG.GPU R0, desc[UR24][R18.64] ;  /* 0x0000001812007981 */ /* 0x000f28000c1ef900 */
[----:B----4-:R-:W-:Y:S01]  /*20b0*/  CCTL.IVALL ;  /* 0x00000000ff00798f */ /* 0x010fe20002000000 */
[----:B------:R-:W-:Y:S05]  /*20c0*/  YIELD ;  /* 0x0000000000007946 */ /* 0x000fea0003800000 */
[----:B------:R-:W-:-:S13]  /*20d0*/  ISETP.NE.AND P1, PT, R0, R23, PT ;  /* 0x000000170000720c */ /* 0x000fda0003f25270 */
[----:B------:R-:W-:Y:S05]  /*20e0*/  @P1 BRA `(.L_x_1253) ;  /* 0xfffffffc00ec1947 */ /* 0x000fea000383ffff */
.L_x_1252:
[----:B------:R-:W-:Y:S05]  /*20f0*/  WARPSYNC.ALL ;  /* 0x0000000000007948 */ /* 0x000fea0003800000 */
[----:B------:R-:W-:Y:S01]  /*2100*/  BAR.SYNC.DEFER_BLOCKING 0x0 ;  /* 0x0000000000007b1d */ /* 0x000fe20000010000 */
[----:B------:R-:W-:-:S05]  /*2110*/  HFMA2 R0, -RZ, RZ, 0, 0 ;  /* 0x00000000ff007431 */ /* 0x000fca00000001ff */
[----:B------:R-:W-:Y:S05]  /*2120*/  @!P4 BRA `(.L_x_1254) ;  /* 0x000000040078c947 */ /* 0x000fea0003800000 */
[----:B------:R-:W-:Y:S01]  /*2130*/  MOV R0, RZ ;  /* 0x000000ff00007202 */ /* 0x000fe20000000f00 */
[----:B------:R-:W-:Y:S02]  /*2140*/  UIADD3 UR35, UPT, UPT, UR5, UR27, URZ ;  /* 0x0000001b05237290 */ /* 0x000fe4000fffe0ff */
[----:B------:R-:W-:Y:S01]  /*2150*/  UIADD3 UR34, UPT, UPT, -UR26, URZ, URZ ;  /* 0x000000ff1a227290 */ /* 0x000fe2000fffe1ff */
[----:B------:R-:W-:Y:S01]  /*2160*/  UMOV UR17, UR5 ;  /* 0x0000000500117c82 */ /* 0x000fe20008000000 */
[----:B------:R-:W-:Y:S01]  /*2170*/  UMOV UR18, UR15 ;  /* 0x0000000f00127c82 */ /* 0x000fe20008000000 */
[----:B------:R-:W-:Y:S01]  /*2180*/  UMOV UR19, UR14 ;  /* 0x0000000e00137c82 */ /* 0x000fe20008000000 */
[----:B------:R-:W-:Y:S01]  /*2190*/  UMOV UR20, UR13 ;  /* 0x0000000d00147c82 */ /* 0x000fe20008000000 */
[----:B------:R-:W-:Y:S01]  /*21a0*/  UMOV UR21, UR12 ;  /* 0x0000000c00157c82 */ /* 0x000fe20008000000 */
[----:B------:R-:W-:Y:S01]  /*21b0*/  UMOV UR22, UR11 ;  /* 0x0000000b00167c82 */ /* 0x000fe20008000000 */
[----:B------:R-:W-:-:S05]  /*21c0*/  UMOV UR23, UR10 ;  /* 0x0000000a00177c82 */ /* 0x000fca0008000000 */
.L_x_1255:
[----:B0---4-:R-:W-:Y:S02]  /*21d0*/  IADD3 R16, PT, PT, R0, 0x1, RZ ;  /* 0x0000000100107810 */ /* 0x011fe40007ffe0ff */
        /* <DEDUP_REMOVED lines=17> */
[----:B------:R-:W3:Y:S01]  /*22f0*/  @!P1 LDG.E.64 R16, desc[UR24][R16.64] ;  /* 0x0000001810109981 */ /* 0x000ee2000c1e1b00 */
[----:B-1----:R-:W-:Y:S02]  /*2300*/  MOV R20, UR36 ;  /* 0x0000002400147c02 */ /* 0x002fe40008000f00 */
[----:B------:R-:W-:Y:S01]  /*2310*/  MOV R21, UR37 ;  /* 0x0000002500157c02 */ /* 0x000fe20008000f00 */
[----:B------:R-:W4:Y:S01]  /*2320*/  @!P4 LDG.E.64 R18, desc[UR24][R18.64] ;  /* 0x000000181212c981 */ /* 0x000f22000c1e1b00 */
[----:B------:R-:W-:-:S04]  /*2330*/  @!UP0 UIMAD.WIDE.U32 UR36, UR19, 0x8, UR6 ;  /* 0x00000008132488a5 */ /* 0x000fc8000f8e0006 */
[----:B------:R-:W5:Y:S02]  /*2340*/  @!P6 LDG.E.64 R20, desc[UR24][R20.64] ;  /* 0x000000181414e981 */ /* 0x000f64000c1e1b00 */
[----:B------:R-:W-:Y:S02]  /*2350*/  MOV R22, UR36 ;  /* 0x0000002400167c02 */ /* 0x000fe40008000f00 */
[----:B------:R-:W-:-:S06]  /*2360*/  MOV R23, UR37 ;  /* 0x0000002500177c02 */ /* 0x000fcc0008000f00 */
[----:B------:R-:W2:Y:S01]  /*2370*/  @!P5 LDG.E.64 R22, desc[UR24][R22.64] ;  /* 0x000000181616d981 */ /* 0x000ea2000c1e1b00 */
[----:B------:R-:W-:Y:S01]  /*2380*/  IADD3 R24, PT, PT, R0, 0x4, RZ ;  /* 0x0000000400187810 */ /* 0x000fe20007ffe0ff */
[----:B---3--:R-:W-:Y:S01]  /*2390*/  @!P1 FADD.FTZ R14, R14, R16 ;  /* 0x000000100e0e9221 */ /* 0x008fe20000010000 */
        /* <DEDUP_REMOVED lines=55> */
.L_x_1254:
[----:B------:R-:W-:-:S09]  /*2710*/  UISETP.NE.AND UP0, UPT, UR32, URZ, UPT ;  /* 0x000000ff2000728c */ /* 0x000fd2000bf05270 */
[----:B------:R-:W-:Y:S05]  /*2720*/  BRA.U !UP0, `(.L_x_1251) ;  /* 0x0000000508247547 */ /* 0x000fea000b800000 */
[----:B------:R-:W-:Y:S02]  /*2730*/  UIADD3 UR17, UPT, UPT, UR32, -0x1, URZ ;  /* 0xffffffff20117890 */ /* 0x000fe4000fffe0ff */
[----:B------:R-:W-:Y:S02]  /*2740*/  ULOP3.LUT UP1, UR18, UR28, 0x3, URZ, 0xc0, !UPT ;  /* 0x000000031c127892 */ /* 0x000fe4000f82c0ff */
[----:B------:R-:W-:-:S09]  /*2750*/  UISETP.GE.U32.AND UP0, UPT, UR17, 0x3, UPT ;  /* 0x000000031100788c */ /* 0x000fd2000bf06070 */
[----:B------:R-:W-:Y:S05]  /*2760*/  BRA.U !UP0, `(.L_x_1256) ;  /* 0x00000001088c7547 */ /* 0x000fea000b800000 */
[C---:B0---4-:R-:W-:Y:S02]  /*2770*/  IADD3 R18, PT, PT, R0.reuse, 0x1, RZ ;  /* 0x0000000100127810 */ /* 0x051fe40007ffe0ff */
[----:B------:R-:W-:Y:S02]  /*2780*/  ISETP.EQ.OR P1, PT, R0, UR26, P3 ;  /* 0x0000001a00007c0c */ /* 0x000fe40009f22670 */
[----:B------:R-:W-:Y:S02]  /*2790*/  ISETP.EQ.OR P4, PT, R18, UR26, P3 ;  /* 0x0000001a12007c0c */ /* 0x000fe40009f82670 */
[----:B------:R-:W-:Y:S02]  /*27a0*/  IADD3 R22, PT, PT, R0, 0x2, RZ ;  /* 0x0000000200167810 */ /* 0x000fe40007ffe0ff */
[----:B------:R-:W-:Y:S02]  /*27b0*/  MOV R21, UR27 ;  /* 0x0000001b00157c02 */ /* 0x000fe40008000f00 */
[----:B------:R-:W-:-:S02]  /*27c0*/  ISETP.EQ.OR P5, PT, R22, UR26, P3 ;  /* 0x0000001a16007c0c */ /* 0x000fc40009fa2670 */
[----:B-1----:R-:W-:Y:S02]  /*27d0*/  IADD3 R20, PT, PT, R0, 0x3, RZ ;  /* 0x0000000300147810 */ /* 0x002fe40007ffe0ff */
[----:B------:R-:W-:Y:S02]  /*27e0*/  MOV R17, UR27 ;  /* 0x0000001b00117c02 */ /* 0x000fe40008000f00 */
[----:B------:R-:W-:Y:S01]  /*27f0*/  ISETP.EQ.OR P6, PT, R20, UR26, P3 ;  /* 0x0000001a14007c0c */ /* 0x000fe20009fc2670 */
[----:B------:R-:W-:Y:S02]  /*2800*/  @!P4 IMAD R18, R18, R21, UR5 ;  /* 0x000000051212ce24 */ /* 0x000fe4000f8e0215 */
[----:B------:R-:W-:Y:S01]  /*2810*/  HFMA2 R21, -RZ, RZ, 0, 4.76837158203125e-07 ;  /* 0x00000008ff157431 */ /* 0x000fe200000001ff */
[----:B------:R-:W-:Y:S01]  /*2820*/  MOV R19, 0x8 ;  /* 0x0000000800137802 */ /* 0x000fe20000000f00 */
[----:B------:R-:W-:Y:S01]  /*2830*/  @!P1 IMAD R16, R0, R17, UR5 ;  /* 0x0000000500109e24 */ /* 0x000fe2000f8e0211 */
[----:B------:R-:W-:-:S02]  /*2840*/  MOV R23, UR27 ;  /* 0x0000001b00177c02 */ /* 0x000fc40008000f00 */
[----:B--2---:R-:W-:Y:S01]  /*2850*/  MOV R25, UR27 ;  /* 0x0000001b00197c02 */ /* 0x004fe20008000f00 */
[----:B------:R-:W-:-:S04]  /*2860*/  @!P1 IMAD.WIDE.U32 R16, R16, R19, UR6 ;  /* 0x0000000610109e25 */ /* 0x000fc8000f8e0013 */
[----:B------:R-:W-:Y:S01]  /*2870*/  @!P5 IMAD R22, R22, R23, UR5 ;  /* 0x000000051616de24 */ /* 0x000fe2000f8e0217 */
[----:B------:R-:W-:Y:S01]  /*2880*/  MOV R23, 0x8 ;  /* 0x0000000800177802 */ /* 0x000fe20000000f00 */
[----:B------:R-:W-:Y:S01]  /*2890*/  @!P4 IMAD.WIDE.U32 R18, R18, R21, UR6 ;  /* 0x000000061212ce25 */ /* 0x000fe2000f8e0015 */
[----:B------:R-:W3:Y:S03]  /*28a0*/  @!P1 LDG.E.64 R16, desc[UR24][R16.64] ;  /* 0x0000001810109981 */ /* 0x000ee6000c1e1b00 */
[----:B------:R-:W-:Y:S02]  /*28b0*/  @!P6 IMAD R20, R20, R25, UR5 ;  /* 0x000000051414ee24 */ /* 0x000fe4000f8e0219 */
[----:B------:R-:W-:Y:S01]  /*28c0*/  @!P5 IMAD.WIDE.U32 R22, R22, R23, UR6 ;  /* 0x000000061616de25 */ /* 0x000fe2000f8e0017 */
[----:B------:R-:W2:Y:S03]  /*28d0*/  @!P4 LDG.E.64 R18, desc[UR24][R18.64] ;  /* 0x000000181212c981 */ /* 0x000ea6000c1e1b00 */
[----:B------:R-:W-:-:S02]  /*28e0*/  @!P6 IMAD.WIDE.U32 R20, R20, R21, UR6 ;  /* 0x000000061414ee25 */ /* 0x000fc4000f8e0015 */
[----:B------:R-:W4:Y:S04]  /*28f0*/  @!P5 LDG.E.64 R22, desc[UR24][R22.64] ;  /* 0x000000181616d981 */ /* 0x000f28000c1e1b00 */
[----:B------:R-:W5:Y:S01]  /*2900*/  @!P6 LDG.E.64 R20, desc[UR24][R20.64] ;  /* 0x000000181414e981 */ /* 0x000f62000c1e1b00 */
[----:B------:R-:W-:Y:S01]  /*2910*/  IADD3 R0, PT, PT, R0, 0x4, RZ ;  /* 0x0000000400007810 */ /* 0x000fe20007ffe0ff */
[----:B---3--:R-:W-:Y:S01]  /*2920*/  @!P1 FADD.FTZ R14, R14, R16 ;  /* 0x000000100e0e9221 */ /* 0x008fe20000010000 */
[----:B------:R-:W-:-:S03]  /*2930*/  @!P1 FADD.FTZ R15, R15, R17 ;  /* 0x000000110f0f9221 */ /* 0x000fc60000010000 */
[----:B--2---:R-:W-:Y:S01]  /*2940*/  @!P4 FADD.FTZ R14, R14, R18 ;  /* 0x000000120e0ec221 */ /* 0x004fe20000010000 */
[----:B------:R-:W-:-:S03]  /*2950*/  @!P4 FADD.FTZ R15, R15, R19 ;  /* 0x000000130f0fc221 */ /* 0x000fc60000010000 */
[----:B----4-:R-:W-:Y:S01]  /*2960*/  @!P5 FADD.FTZ R14, R14, R22 ;  /* 0x000000160e0ed221 */ /* 0x010fe20000010000 */
[----:B------:R-:W-:-:S03]  /*2970*/  @!P5 FADD.FTZ R15, R15, R23 ;  /* 0x000000170f0fd221 */ /* 0x000fc60000010000 */
[----:B-----5:R-:W-:Y:S01]  /*2980*/  @!P6 FADD.FTZ R14, R14, R20 ;  /* 0x000000140e0ee221 */ /* 0x020fe20000010000 */
[----:B------:R-:W-:-:S07]  /*2990*/  @!P6 FADD.FTZ R15, R15, R21 ;  /* 0x000000150f0fe221 */ /* 0x000fce0000010000 */
.L_x_1256:
[----:B------:R-:W-:Y:S05]  /*29a0*/  BRA.U !UP1, `(.L_x_1251) ;  /* 0x0000000109847547 */ /* 0x000fea000b800000 */
[----:B------:R-:W-:Y:S02]  /*29b0*/  UISETP.NE.AND UP0, UPT, UR18, 0x1, UPT ;  /* 0x000000011200788c */ /* 0x000fe4000bf05270 */
[----:B------:R-:W-:-:S07]  /*29c0*/  ULOP3.LUT UP1, URZ, UR28, 0x1, URZ, 0xc0, !UPT ;  /* 0x000000011cff7892 */ /* 0x000fce000f82c0ff */
[----:B------:R-:W-:Y:S05]  /*29d0*/  BRA.U !UP0, `(.L_x_1257) ;  /* 0x0000000108487547 */ /* 0x000fea000b800000 */
[C---:B0---4-:R-:W-:Y:S01]  /*29e0*/  IADD3 R18, PT, PT, R0.reuse, 0x1, RZ ;  /* 0x0000000100127810 */ /* 0x051fe20007ffe0ff */
        /* <DEDUP_REMOVED lines=10> */
[----:B------:R-:W3:Y:S04]  /*2a90*/  @!P4 LDG.E.64 R16, desc[UR24][R16.64] ;  /* 0x000000181010c981 */ /* 0x000ee8000c1e1b00 */
[----:B------:R-:W4:Y:S01]  /*2aa0*/  @!P1 LDG.E.64 R18, desc[UR24][R18.64] ;  /* 0x0000001812129981 */ /* 0x000f22000c1e1b00 */
[----:B------:R-:W-:Y:S01]  /*2ab0*/  IADD3 R0, PT, PT, R0, 0x2, RZ ;  /* 0x0000000200007810 */ /* 0x000fe20007ffe0ff */
[----:B---3--:R-:W-:Y:S01]  /*2ac0*/  @!P4 FADD.FTZ R14, R14, R16 ;  /* 0x000000100e0ec221 */ /* 0x008fe20000010000 */
[----:B------:R-:W-:-:S03]  /*2ad0*/  @!P4 FADD.FTZ R15, R15, R17 ;  /* 0x000000110f0fc221 */ /* 0x000fc60000010000 */
[----:B----4-:R-:W-:Y:S01]  /*2ae0*/  @!P1 FADD.FTZ R14, R14, R18 ;  /* 0x000000120e0e9221 */ /* 0x010fe20000010000 */
[----:B------:R-:W-:-:S07]  /*2af0*/  @!P1 FADD.FTZ R15, R15, R19 ;  /* 0x000000130f0f9221 */ /* 0x000fce0000010000 */
.L_x_1257:
[----:B------:R-:W-:Y:S01]  /*2b00*/  ISETP.EQ.OR P1, PT, R0, UR26, P3 ;  /* 0x0000001a00007c0c */ /* 0x000fe20009f22670 */
[----:B------:R-:W-:Y:S03]  /*2b10*/  BSSY.RECONVERGENT B0, `(.L_x_1251) ;  /* 0x000000a000007945 */ /* 0x000fe60003800200 */
[----:B------:R-:W-:-:S13]  /*2b20*/  PLOP3.LUT P1, PT, P1, PT, UP1, 0xd5, 0x5d ;  /* 0x00000000005d781c */ /* 0x000fda0000f2fa1d */
[----:B------:R-:W-:Y:S05]  /*2b30*/  @P1 BRA `(.L_x_1258) ;  /* 0x00000000001c1947 */ /* 0x000fea0003800000 */
[----:B0---4-:R-:W-:Y:S01]  /*2b40*/  HFMA2 R19, -RZ, RZ, 0, 4.76837158203125e-07 ;  /* 0x00000008ff137431 */ /* 0x011fe200000001ff */
[----:B------:R-:W-:-:S05]  /*2b50*/  MOV R17, UR27 ;  /* 0x0000001b00117c02 */ /* 0x000fca0008000f00 */
[----:B------:R-:W-:-:S04]  /*2b60*/  IMAD R16, R0, R17, UR5 ;  /* 0x0000000500107e24 */ /* 0x000fc8000f8e0211 */
[----:B------:R-:W-:-:S06]  /*2b70*/  IMAD.WIDE.U32 R16, R16, R19, UR6 ;  /* 0x0000000610107e25 */ /* 0x000fcc000f8e0013 */
[----:B------:R-:W3:Y:S02]  /*2b80*/  LDG.E.64 R16, desc[UR24][R16.64] ;  /* 0x0000001810107981 */ /* 0x000ee4000c1e1b00 */
[----:B---3--:R-:W-:Y:S01]  /*2b90*/  FADD.FTZ R14, R14, R16 ;  /* 0x000000100e0e7221 */ /* 0x008fe20000010000 */
[----:B------:R-:W-:-:S07]  /*2ba0*/  FADD.FTZ R15, R15, R17 ;  /* 0x000000110f0f7221 */ /* 0x000fce0000010000 */
.L_x_1258:
[----:B------:R-:W-:Y:S05]  /*2bb0*/  BSYNC.RECONVERGENT B0 ;  /* 0x0000000000007941 */ /* 0x000fea0003800200 */
.L_x_1251:
[----:B------:R-:W5:Y:S01]  /*2bc0*/  S2UR UR7, SR_CgaCtaId ;  /* 0x00000000000779c3 */ /* 0x000f620000008800 */
[----:B------:R-:W-:Y:S01]  /*2bd0*/  UMOV UR6, 0x400 ;  /* 0x0000040000067882 */ /* 0x000fe20000000000 */
[----:B------:R-:W-:Y:S01]  /*2be0*/  FADD.FTZ R4, R4, -UR40 ;  /* 0x8000002804047e21 */ /* 0x000fe20008010000 */
[----:B------:R-:W-:Y:S01]  /*2bf0*/  FADD.FTZ R5, R5, -UR40 ;  /* 0x8000002805057e21 */ /* 0x000fe20008010000 */
[----:B------:R-:W-:Y:S01]  /*2c00*/  FADD.FTZ R6, R6, -UR40 ;  /* 0x8000002806067e21 */ /* 0x000fe20008010000 */
[----:B------:R-:W-:Y:S01]  /*2c10*/  FADD.FTZ R7, R7, -UR40 ;  /* 0x8000002807077e21 */ /* 0x000fe20008010000 */
[----:B----4-:R-:W-:Y:S01]  /*2c20*/  FMUL.FTZ R23, R4, UR33 ;  /* 0x0000002104177c20 */ /* 0x010fe20008410000 */
[----:B-----5:R-:W-:-:S09]  /*2c30*/  ULEA UR6, UR7, UR6, 0x18 ;  /* 0x0000000607067291 */ /* 0x020fd2000f8ec0ff */
[----:B------:R0:W-:Y:S01]  /*2c40*/  @!P3 STS.64 [UR6+0x50], R14 ;  /* 0x0000500eff00b988 */ /* 0x0001e20008000a06 */
[----:B------:R-:W-:Y:S01]  /*2c50*/  BAR.SYNC.DEFER_BLOCKING 0x0 ;  /* 0x0000000000007b1d */ /* 0x000fe20000010000 */
[----:B0--3--:R-:W-:-:S05]  /*2c60*/  FMUL.FTZ R14, R5, UR33 ;  /* 0x00000021050e7c20 */ /* 0x009fca0008410000 */
        /* <DEDUP_REMOVED lines=9> */
[----:B------:R-:W1:Y:S08]  /*2d00*/  MUFU.EX2 R18, R18 ;  /* 0x0000001200127308 */ /* 0x000e700000000800 */
[----:B------:R-:W0:Y:S01]  /*2d10*/  MUFU.EX2 R15, R15 ;  /* 0x0000000f000f7308 */ /* 0x000e220000000800 */
[----:B-1----:R-:W-:-:S07]  /*2d20*/  FADD.FTZ R20, R18, 1 ;  /* 0x3f80000012147421 */ /* 0x002fce0000010000 */
[----:B------:R-:W1:Y:S01]  /*2d30*/  MUFU.RCP R20, R20 ;  /* 0x0000001400147308 */ /* 0x000e620000001000 */
        /* <DEDUP_REMOVED lines=10> */
.L_x_1259:
[----:B------:R-:W-:Y:S04]  /*2de0*/  BSSY.RECONVERGENT B0, `(.L_x_1260) ;  /* 0x0000013000007945 */ /* 0x000fe80003800200 */
[----:B------:R-:W-:Y:S05]  /*2df0*/  @P0 BRA `(.L_x_1261) ;  /* 0x0000000000440947 */ /* 0x000fea0003800000 */
[----:B------:R-:W0:Y:S01]  /*2e00*/  LDCU.64 UR18, c[0x0][0x3f8] ;  /* 0x00007f00ff1277ac */ /* 0x000e220008000a00 */
[----:B------:R-:W-:Y:S01]  /*2e10*/  MOV R4, R42 ;  /* 0x0000002a00047202 */ /* 0x000fe20000000f00 */
[----:B------:R-:W-:Y:S01]  /*2e20*/  FFMA.FTZ R15, R0, R23, R17 ;  /* 0x00000017000f7223 */ /* 0x000fe20000010011 */
[----:B------:R-:W-:Y:S01]  /*2e30*/  MOV R5, R45 ;  /* 0x0000002d00057202 */ /* 0x000fe20000000f00 */
[----:B------:R-:W3:Y:S01]  /*2e40*/  LDCU.64 UR6, c[0x0][0x380] ;  /* 0x00007000ff0677ac */ /* 0x000ee20008000a00 */
[----:B0-----:R-:W-:Y:S02]  /*2e50*/  IMAD R16, R35, UR18, RZ ;  /* 0x0000001223107c24 */ /* 0x001fe4000f8e02ff */
[----:B------:R-:W-:-:S04]  /*2e60*/  IMAD.WIDE.U32 R4, R39, UR18, R4 ;  /* 0x0000001227047c25 */ /* 0x000fc8000f8e0004 */
[----:B------:R-:W-:Y:S02]  /*2e70*/  IMAD R19, R39, UR19, R16 ;  /* 0x0000001327137c24 */ /* 0x000fe4000f8e0210 */
[----:B------:R-:W-:Y:S01]  /*2e80*/  FFMA.FTZ R16, R0, R14, R17 ;  /* 0x0000000e00107223 */ /* 0x000fe20000010011 */
[----:B------:R-:W-:Y:S01]  /*2e90*/  FFMA.FTZ R14, R12, R2, -R15 ;  /* 0x000000020c0e7223 */ /* 0x000fe2000001080f */
[----:B---3--:R-:W-:Y:S02]  /*2ea0*/  LEA R2, P0, R4, UR6, 0x2 ;  /* 0x0000000604027c11 */ /* 0x008fe4000f8010ff */
[----:B------:R-:W-:Y:S01]  /*2eb0*/  IADD3 R19, PT, PT, R5, R19, RZ ;  /* 0x0000001305137210 */ /* 0x000fe20007ffe0ff */
[----:B------:R-:W-:Y:S01]  /*2ec0*/  FFMA.FTZ R15, R13, R3, -R16 ;  /* 0x000000030d0f7223 */ /* 0x000fe20000010810 */
[----:B------:R-:W-:Y:S02]  /*2ed0*/  FMUL.FTZ R14, R14, UR33 ;  /* 0x000000210e0e7c20 */ /* 0x000fe40008410000 */
[----:B------:R-:W-:Y:S01]  /*2ee0*/  LEA.HI.X R3, R4, UR7, R19, 0x2, P0 ;  /* 0x0000000704037c11 */ /* 0x000fe200080f1413 */
[----:B------:R-:W-:-:S05]  /*2ef0*/  FMUL.FTZ R15, R15, UR33 ;  /* 0x000000210f0f7c20 */ /* 0x000fca0008410000 */
[----:B------:R0:W-:Y:S02]  /*2f00*/  STG.E.64 desc[UR24][R2.64], R14 ;  /* 0x0000000e02007986 */ /* 0x0001e4000c101b18 */
.L_x_1261:
[----:B------:R-:W-:Y:S05]  /*2f10*/  BSYNC.RECONVERGENT B0 ;  /* 0x0000000000007941 */ /* 0x000fea0003800200 */
.L_x_1260:
[----:B------:R-:W-:Y:S01]  /*2f20*/  UISETP.NE.AND UP0, UPT, UR29, URZ, UPT ;  /* 0x000000ff1d00728c */ /* 0x000fe2000bf05270 */
[----:B0-----:R-:W-:Y:S01]  /*2f30*/  FMUL.FTZ R15, R6, UR33 ;  /* 0x00000021060f7c20 */ /* 0x001fe20008410000 */
[----:B------:R-:W-:-:S07]  /*2f40*/  FMUL.FTZ R16, R7, UR33 ;  /* 0x0000002107107c20 */ /* 0x000fce0008410000 */
[----:B------:R-:W-:Y:S05]  /*2f50*/  BRA.U !UP0, `(.L_x_1262) ;  /* 0x0000000108487547 */ /* 0x000fea000b800000 */
[----:B------:R-:W-:Y:S01]  /*2f60*/  FFMA.FTZ R10, R12, R15, R10 ;  /* 0x0000000f0c0a7223 */ /* 0x000fe2000001000a */
[----:B------:R-:W-:-:S03]  /*2f70*/  FFMA.FTZ R11, R13, R16, R11 ;  /* 0x000000100d0b7223 */ /* 0x000fc6000001000b */
[----:B------:R-:W-:Y:S01]  /*2f80*/  FMUL.FTZ R2, R10, -1.4426950216293334961 ;  /* 0xbfb8aa3b0a027820 */ /* 0x000fe20000410000 */
[----:B------:R-:W-:-:S05]  /*2f90*/  FMUL.FTZ R4, R11, -1.4426950216293334961 ;  /* 0xbfb8aa3b0b047820 */ /* 0x000fca0000410000 */
[----:B------:R-:W0:Y:S08]  /*2fa0*/  MUFU.EX2 R2, R2 ;  /* 0x0000000200027308 */ /* 0x000e300000000800 */
[----:B------:R-:W3:Y:S01]  /*2fb0*/  MUFU.EX2 R4, R4 ;  /* 0x0000000400047308 */ /* 0x000ee20000000800 */
[----:B0-----:R-:W-:-:S07]  /*2fc0*/  FADD.FTZ R3, R2, 1 ;  /* 0x3f80000002037421 */ /* 0x001fce0000010000 */
[----:B------:R-:W0:Y:S01]  /*2fd0*/  MUFU.RCP R3, R3 ;  /* 0x0000000300037308 */ /* 0x000e220000001000 */
[----:B---3--:R-:W-:-:S07]  /*2fe0*/  FADD.FTZ R5, R4, 1 ;  /* 0x3f80000004057421 */ /* 0x008fce0000010000 */
[----:B------:R-:W3:Y:S01]  /*2ff0*/  MUFU.RCP R6, R5 ;  /* 0x0000000500067308 */ /* 0x000ee20000001000 */
[----:B0-----:R-:W-:Y:S01]  /*3000*/  FADD.FTZ R7, -R3, 1 ;  /* 0x3f80000003077421 */ /* 0x001fe20000010100 */
[----:B------:R-:W-:-:S03]  /*3010*/  FMUL.FTZ R8, R8, R3 ;  /* 0x0000000308087220 */ /* 0x000fc60000410000 */
[----:B------:R-:W-:Y:S01]  /*3020*/  FFMA.FTZ R7, R10, R7, 1 ;  /* 0x3f8000000a077423 */ /* 0x000fe20000010007 */
[----:B---3--:R-:W-:Y:S01]  /*3030*/  FADD.FTZ R14, -R6, 1 ;  /* 0x3f800000060e7421 */ /* 0x008fe20000010100 */
[----:B------:R-:W-:Y:S02]  /*3040*/  FMUL.FTZ R9, R9, R6 ;  /* 0x0000000609097220 */ /* 0x000fe40000410000 */
[----:B------:R-:W-:Y:S01]  /*3050*/  FMUL.FTZ R8, R8, R7 ;  /* 0x0000000708087220 */ /* 0x000fe20000410000 */
[----:B------:R-:W-:-:S04]  /*3060*/  FFMA.FTZ R14, R11, R14, 1 ;  /* 0x3f8000000b0e7423 */ /* 0x000fc8000001000e */
[----:B------:R-:W-:-:S07]  /*3070*/  FMUL.FTZ R9, R9, R14 ;  /* 0x0000000e09097220 */ /* 0x000fce0000410000 */
.L_x_1262:
[----:B------:R-:W0:Y:S01]  /*3080*/  LDCU.64 UR6, c[0x0][0x400] ;  /* 0x00008000ff0677ac */ /* 0x000e220008000a00 */
[C-C-:B------:R-:W-:Y:S01]  /*3090*/  FFMA.FTZ R3, R0.reuse, R15, R17.reuse ;  /* 0x0000000f00037223 */ /* 0x140fe20000010011 */
[----:B------:R-:W-:Y:S01]  /*30a0*/  FFMA.FTZ R0, R0, R16, R17 ;  /* 0x0000001000007223 */ /* 0x000fe20000010011 */
[----:B------:R-:W-:Y:S02]  /*30b0*/  BSSY.RECONVERGENT B0, `(.L_x_1263) ;  /* 0x0000012000007945 */ /* 0x000fe40003800200 */
        /* <DEDUP_REMOVED lines=8> */
[----:B------:R-:W-:Y:S01]  /*3140*/  MOV R43, R45 ;  /* 0x0000002d002b7202 */ /* 0x000fe20000000f00 */
[----:B------:R-:W3:Y:S01]  /*3150*/  LDCU.64 UR18, c[0x0][0x380] ;  /* 0x00007000ff1277ac */ /* 0x000ee20008000a00 */
[----:B0-----:R-:W-:Y:S02]  /*3160*/  IMAD R3, R33, UR6, RZ ;  /* 0x0000000621037c24 */ /* 0x001fe4000f8e02ff */
[----:B------:R-:W-:-:S04]  /*3170*/  IMAD.WIDE.U32 R42, R36, UR6, R42 ;  /* 0x00000006242a7c25 */ /* 0x000fc8000f8e002a */
[----:B------:R-:W-:Y:S01]  /*3180*/  IMAD R3, R36, UR7, R3 ;  /* 0x0000000724037c24 */ /* 0x000fe2000f8e0203 */
[----:B---3--:R-:W-:-:S04]  /*3190*/  LEA R2, P0, R42, UR18, 0x2 ;  /* 0x000000122a027c11 */ /* 0x008fc8000f8010ff */
[----:B------:R-:W-:-:S04]  /*31a0*/  IADD3 R3, PT, PT, R43, R3, RZ ;  /* 0x000000032b037210 */ /* 0x000fc80007ffe0ff */
[----:B------:R-:W-:-:S05]  /*31b0*/  LEA.HI.X R3, R42, UR19, R3, 0x2, P0 ;  /* 0x000000132a037c11 */ /* 0x000fca00080f1403 */
[----:B------:R0:W-:Y:S02]  /*31c0*/  STG.E.64 desc[UR24][R2.64], R4 ;  /* 0x0000000402007986 */ /* 0x0001e4000c101b18 */
.L_x_1264:
[----:B------:R-:W-:Y:S05]  /*31d0*/  BSYNC.RECONVERGENT B0 ;  /* 0x0000000000007941 */ /* 0x000fea0003800200 */
.L_x_1263:
[----:B------:R-:W-:Y:S02]  /*31e0*/  UIADD3 UR16, UPT, UPT, UR27, UR16, URZ ;  /* 0x000000101b107290 */ /* 0x000fe4000fffe0ff */
[----:B------:R-:W-:Y:S02]  /*31f0*/  UIADD3 UR4, UPT, UPT, UR4, 0x1, URZ ;  /* 0x0000000104047890 */ /* 0x000fe4000fffe0ff */
[----:B------:R-:W-:-:S09]  /*3200*/  UISETP.GE.AND UP0, UPT, UR16, UR8, UPT ;  /* 0x000000081000728c */ /* 0x000fd2000bf06270 */
[----:B------:R-:W-:Y:S05]  /*3210*/  BRA.U !UP0, `(.L_x_1265) ;  /* 0xffffffd1081c7547 */ /* 0x000fea000b83ffff */
.L_x_1240:
[----:B0-----:R-:W0:Y:S01]  /*3220*/  LDC R4, c[0x0][0x370] ;  /* 0x0000dc00ff047b82 */ /* 0x001e220000000800 */
[----:B------:R-:W-:Y:S01]  /*3230*/  ISETP.NE.AND P2, PT, R34, RZ, PT ;  /* 0x000000ff2200720c */ /* 0x000fe20003f45270 */
[----:B------:R-:W-:Y:S06]  /*3240*/  BSSY.RECONVERGENT B0, `(.L_x_1266) ;  /* 0x0000011000007945 */ /* 0x000fec0003800200 */
[----:B------:R-:W3:Y:S08]  /*3250*/  LDC R7, c[0x0][0x374] ;  /* 0x0000dd00ff077b82 */ /* 0x000ef00000000800 */
[----:B------:R-:W4:Y:S01]  /*3260*/  LDC.64 R2, c[0x0][0x3c8] ;  /* 0x0000f200ff027b82 */ /* 0x000f220000000a00 */
[----:B0-----:R-:W-:-:S02]  /*3270*/  IADD3 R5, PT, PT, R4, -0x1, RZ ;  /* 0xffffffff04057810 */ /* 0x001fc40007ffe0ff */
[----:B------:R-:W-:Y:S02]  /*3280*/  ISETP.NE.AND P1, PT, R4, 0x1, PT ;  /* 0x000000010400780c */ /* 0x000fe40003f25270 */
[----:B---3--:R-:W-:-:S04]  /*3290*/  IADD3 R0, PT, PT, R7, -0x1, RZ ;  /* 0xffffffff07007810 */ /* 0x008fc80007ffe0ff */
        /* <DEDUP_REMOVED lines=11> */
.L_x_1267:
[----:B------:R-:W-:Y:S05]  /*3350*/  BSYNC.RECONVERGENT B0 ;  /* 0x0000000000007941 */ /* 0x000fea0003800200 */
.L_x_1266:
[----:B------:R-:W-:Y:S05]  /*3360*/  @P0 EXIT ;  /* 0x000000000000094d */ /* 0x000fea0003800000 */
[----:B------:R-:W-:Y:S05]  /*3370*/  @P2 BRA `(.L_x_1268) ;  /* 0x0000000000202947 */ /* 0x000fea0003800000 */
[----:B------:R-:W-:-:S05]  /*3380*/  IMAD R0, R4, R7, RZ ;  /* 0x0000000704007224 */ /* 0x000fca00078e02ff */
[----:B------:R-:W-:-:S13]  /*3390*/  ISETP.NE.AND P0, PT, R0, -0x1, PT ;  /* 0xffffffff0000780c */ /* 0x000fda0003f05270 */
[----:B------:R-:W-:Y:S05]  /*33a0*/  @!P0 BRA `(.L_x_1268) ;  /* 0x0000000000148947 */ /* 0x000fea0003800000 */
.L_x_1269:
[----:B0-----:R-:W3:Y:S04]  /*33b0*/  LDG.E.STRONG.GPU R5, desc[UR24][R2.64] ;  /* 0x0000001802057981 */ /* 0x001ee8000c1ef900 */
[----:B---3--:R-:W-:Y:S01]  /*33c0*/  CCTL.IVALL ;  /* 0x00000000ff00798f */ /* 0x008fe20002000000 */
[----:B------:R-:W-:Y:S05]  /*33d0*/  YIELD ;  /* 0x0000000000007946 */ /* 0x000fea0003800000 */
[----:B------:R-:W-:-:S13]  /*33e0*/  ISETP.NE.AND P0, PT, R5, R0, PT ;  /* 0x000000000500720c */ /* 0x000fda0003f05270 */
[----:B------:R-:W-:Y:S05]  /*33f0*/  @P0 BRA `(.L_x_1269) ;  /* 0xfffffffc00ec0947 */ /* 0x000fea000383ffff */
.L_x_1268:
[----:B------:R-:W-:Y:S05]  /*3400*/  WARPSYNC.ALL ;  /* 0x0000000000007948 */ /* 0x000fea0003800000 */
[----:B0-----:R-:W0:Y:S08]  /*3410*/  LDC.64 R4, c[0x0][0x3f8] ;  /* 0x0000fe00ff047b82 */ /* 0x001e300000000a00 */
        /* <DEDUP_REMOVED lines=36> */
[----:B------:R-:W0:Y:S01]  /*3660*/  LDCU.64 UR6, c[0x0][0x390] ;  /* 0x00007200ff0677ac */ /* 0x000e220008000a00 */
[----:B------:R-:W-:Y:S02]  /*3670*/  IADD3 R2, PT, PT, R2, 0x1, RZ ;  /* 0x0000000102027810 */ /* 0x000fe40007ffe0ff */
[----:B--2---:R-:W-:Y:S01]  /*3680*/  SHF.L.U64.HI R25, R34, 0x3, R7 ;  /* 0x0000000322197819 */ /* 0x004fe20000010207 */
[----:B------:R-:W2:Y:S01]  /*3690*/  LDCU.64 UR8, c[0x0][0x388] ;  /* 0x00007100ff0877ac */ /* 0x000ea20008000a00 */
[C---:B------:R-:W-:Y:S02]  /*36a0*/  SHF.L.U32 R9, R2.reuse, 0x8, RZ ;  /* 0x0000000802097819 */ /* 0x040fe400000006ff */
[----:B------:R-:W-:-:S02]  /*36b0*/  LOP3.LUT R2, R2, 0x3, RZ, 0xc0, !PT ;  /* 0x0000000302027812 */ /* 0x000fc400078ec0ff */
[----:B------:R-:W-:Y:S02]  /*36c0*/  LOP3.LUT R9, R9, 0x300, RZ, 0xc0, !PT ;  /* 0x0000030009097812 */ /* 0x000fe400078ec0ff */
[----:B------:R-:W-:Y:S02]  /*36d0*/  SHF.L.U32 R11, R5, 0x2, RZ ;  /* 0x00000002050b7819 */ /* 0x000fe400000006ff */
[----:B------:R-:W-:Y:S02]  /*36e0*/  IADD3 R2, P3, PT, RZ, -R2, RZ ;  /* 0x80000002ff027210 */ /* 0x000fe40007f7e0ff */
[----:B-1----:R-:W-:Y:S02]  /*36f0*/  LEA R20, P1, R34, UR4, 0x2 ;  /* 0x0000000422147c11 */ /* 0x002fe4000f8210ff */
[----:B------:R-:W-:Y:S02]  /*3700*/  SHF.L.U64.HI R32, R3, 0x2, R0 ;  /* 0x0000000203207819 */ /* 0x000fe40000010200 */
[----:B0-----:R-:W-:-:S02]  /*3710*/  IADD3 R26, P2, PT, R24, UR6, RZ ;  /* 0x00000006181a7c10 */ /* 0x001fc4000ff5e0ff */
        /* <DEDUP_REMOVED lines=10> */
.L_x_1272:
        /* <DEDUP_REMOVED lines=27> */
.L_x_1271:
[----:B------:R-:W-:Y:S05]  /*3970*/  BSYNC.RECONVERGENT B0 ;  /* 0x0000000000007941 */ /* 0x000fea0003800200 */
.L_x_1270:
[----:B------:R-:W-:Y:S05]  /*3980*/  @!P0 EXIT ;  /* 0x000000000000894d */ /* 0x000fea0003800000 */
[C---:B------:R-:W-:Y:S01]  /*3990*/  SHF.L.U64.HI R2, R4.reuse, 0x2, R5 ;  /* 0x0000000204027819 */ /* 0x040fe20000010205 */
[----:B------:R-:W3:Y:S01]  /*39a0*/  LDCU.64 UR4, c[0x0][0x3d8] ;  /* 0x00007b00ff0477ac */ /* 0x000ee20008000a00 */
[----:B------:R-:W-:Y:S02]  /*39b0*/  SHF.L.U32 R4, R4, 0x2, RZ ;  /* 0x0000000204047819 */ /* 0x000fe400000006ff */
[C---:B0-----:R-:W-:Y:S01]  /*39c0*/  SHF.L.U64.HI R11, R6.reuse, 0x2, R23 ;  /* 0x00000002060b7819 */ /* 0x041fe20000010217 */
[----:B------:R-:W0:Y:S01]  /*39d0*/  LDCU.64 UR6, c[0x0][0x388] ;  /* 0x00007100ff0677ac */ /* 0x000e220008000a00 */
[----:B------:R-:W-:Y:S02]  /*39e0*/  SHF.L.U32 R13, R6, 0x2, RZ ;  /* 0x00000002060d7819 */ /* 0x000fe400000006ff */
[C---:B------:R-:W-:Y:S01]  /*39f0*/  SHF.L.U64.HI R5, R3.reuse, 0x2, R0 ;  /* 0x0000000203057819 */ /* 0x040fe20000010200 */
[----:B------:R-:W4:Y:S01]  /*3a00*/  LDCU.64 UR8, c[0x0][0x390] ;  /* 0x00007200ff0877ac */ /* 0x000f220008000a00 */
[----:B------:R-:W-:-:S07]  /*3a10*/  SHF.L.U32 R9, R3, 0x2, RZ ;  /* 0x0000000203097819 */ /* 0x000fce00000006ff */
.L_x_1273:
[C---:B------:R-:W-:Y:S02]  /*3a20*/  SHF.L.U32 R6, R34.reuse, 0x2, RZ ;  /* 0x0000000222067819 */ /* 0x040fe400000006ff */
[----:B-1----:R-:W-:Y:S02]  /*3a30*/  SHF.L.U64.HI R26, R34, 0x2, R7 ;  /* 0x00000002221a7819 */ /* 0x002fe40000010207 */
[----:B---3--:R-:W-:-:S04]  /*3a40*/  IADD3 R14, P0, PT, R6, UR4, RZ ;  /* 0x00000004060e7c10 */ /* 0x008fc8000ff1e0ff */
[----:B------:R-:W-:Y:S02]  /*3a50*/  IADD3.X R15, PT, PT, R26, UR5, RZ, P0, !PT ;  /* 0x000000051a0f7c10 */ /* 0x000fe400087fe4ff */
[C---:B------:R-:W-:Y:S02]  /*3a60*/  IADD3 R16, P0, PT, R14.reuse, R9, RZ ;  /* 0x000000090e107210 */ /* 0x040fe40007f1e0ff */
[C---:B------:R-:W-:Y:S01]  /*3a70*/  IADD3 R24, P1, PT, R14.reuse, R13, RZ ;  /* 0x0000000d0e187210 */ /* 0x040fe20007f3e0ff */
[----:B------:R-:W3:Y:S01]  /*3a80*/  LDG.E R22, desc[UR24][R14.64] ;  /* 0x000000180e167981 */ /* 0x000ee2000c1e1900 */
[C---:B------:R-:W-:Y:S02]  /*3a90*/  IADD3.X R17, PT, PT, R15.reuse, R5, RZ, P0, !PT ;  /* 0x000000050f117210 */ /* 0x040fe400007fe4ff */
[----:B------:R-:W-:Y:S02]  /*3aa0*/  IADD3 R18, P0, PT, R14, R4, RZ ;  /* 0x000000040e127210 */ /* 0x000fe40007f1e0ff */
[C---:B--2---:R-:W-:Y:S01]  /*3ab0*/  IADD3.X R25, PT, PT, R15.reuse, R11, RZ, P1, !PT ;  /* 0x0000000b0f197210 */ /* 0x044fe20000ffe4ff */
[----:B------:R2:W3:Y:S01]  /*3ac0*/  LDG.E R23, desc[UR24][R16.64] ;  /* 0x0000001810177981 */ /* 0x0004e2000c1e1900 */
[----:B------:R-:W-:-:S03]  /*3ad0*/  IADD3.X R19, PT, PT, R15, R2, RZ, P0, !PT ;  /* 0x000000020f137210 */ /* 0x000fc600007fe4ff */
[----:B------:R-:W5:Y:S04]  /*3ae0*/  LDG.E R21, desc[UR24][R24.64] ;  /* 0x0000001818157981 */ /* 0x000f68000c1e1900 */
[----:B-1----:R1:W5:Y:S01]  /*3af0*/  LDG.E R20, desc[UR24][R18.64] ;  /* 0x0000001812147981 */ /* 0x002362000c1e1900 */
[C---:B------:R-:W-:Y:S02]  /*3b00*/  SHF.L.U32 R8, R34.reuse, 0x3, RZ ;  /* 0x0000000322087819 */ /* 0x040fe400000006ff */
[----:B------:R-:W-:Y:S02]  /*3b10*/  SHF.L.U64.HI R10, R34, 0x3, R7 ;  /* 0x00000003220a7819 */ /* 0x000fe40000010207 */
[----:B------:R-:W-:Y:S02]  /*3b20*/  LOP3.LUT R30, R8, 0xfffffff8, RZ, 0xc0, !PT ;  /* 0xfffffff8081e7812 */ /* 0x000fe400078ec0ff */
[----:B------:R-:W-:-:S02]  /*3b30*/  LOP3.LUT R6, R6, 0xfffffffc, RZ, 0xc0, !PT ;  /* 0xfffffffc06067812 */ /* 0x000fc400078ec0ff */
[----:B------:R-:W-:Y:S02]  /*3b40*/  LOP3.LUT R12, R10, 0x3, RZ, 0xc0, !PT ;  /* 0x000000030a0c7812 */ /* 0x000fe400078ec0ff */
[----:B0-----:R-:W-:Y:S02]  /*3b50*/  IADD3 R28, P0, PT, R30, UR6, RZ ;  /* 0x000000061e1c7c10 */ /* 0x001fe4000ff1e0ff */
[----:B------:R-:W-:Y:S02]  /*3b60*/  LOP3.LUT R7, R26, 0x3, RZ, 0xc0, !PT ;  /* 0x000000031a077812 */ /* 0x000fe400078ec0ff */
[----:B----4-:R-:W-:Y:S02]  /*3b70*/  IADD3 R30, P1, PT, R30, UR8, RZ ;  /* 0x000000081e1e7c10 */ /* 0x010fe4000ff3e0ff */
[----:B------:R-:W-:Y:S02]  /*3b80*/  IADD3 R6, P2, PT, R6, UR4, RZ ;  /* 0x0000000406067c10 */ /* 0x000fe4000ff5e0ff */
[----:B------:R-:W-:-:S02]  /*3b90*/  IADD3.X R29, PT, PT, R12, UR7, RZ, P0, !PT ;  /* 0x000000070c1d7c10 */ /* 0x000fc400087fe4ff */
[----:B------:R-:W-:Y:S02]  /*3ba0*/  IADD3.X R31, PT, PT, R12, UR9, RZ, P1, !PT ;  /* 0x000000090c1f7c10 */ /* 0x000fe40008ffe4ff */
[----:B------:R-:W-:Y:S02]  /*3bb0*/  IADD3.X R7, PT, PT, R7, UR5, RZ, P2, !PT ;  /* 0x0000000507077c10 */ /* 0x000fe400097fe4ff */
[C---:B--2---:R-:W-:Y:S02]  /*3bc0*/  IADD3 R16, P0, PT, R6.reuse, R9, RZ ;  /* 0x0000000906107210 */ /* 0x044fe40007f1e0ff */
[C---:B-1----:R-:W-:Y:S02]  /*3bd0*/  IADD3 R18, P1, PT, R6.reuse, R4, RZ ;  /* 0x0000000406127210 */ /* 0x042fe40007f3e0ff */
        /* <DEDUP_REMOVED lines=49> */
[----:B---3--:R-:W-:Y:S01]  /*3ef0*/  HFMA2 R7, -RZ, RZ, 0, 0 ;  /* 0x00000000ff077431 */ /* 0x008fe200000001ff */
[----:B----4-:R1:W-:Y:S04]  /*3f00*/  STG.E.64 desc[UR24][R24.64], R28 ;  /* 0x0000001c18007986 */ /* 0x0103e8000c101b18 */
[----:B--2---:R1:W-:Y:S07]  /*3f10*/  STG.E.64 desc[UR24][R22.64], R32 ;  /* 0x0000002016007986 */ /* 0x0043ee000c101b18 */
[----:B------:R-:W-:Y:S05]  /*3f20*/  @P0 BRA `(.L_x_1273) ;  /* 0xfffffff800bc0947 */ /* 0x000fea000383ffff */
[----:B------:R-:W-:Y:S05]  /*3f30*/  EXIT ;  /* 0x000000000000794d */ /* 0x000fea0003800000 */
.L_x_1274:
        /* <DEDUP_REMOVED lines=12> */
.L_x_3431:


//--------------------- .text._Z35group_norm_nhwc_bwd_one_pass_kernelI11Fp32IOFp32WLi128ELi16ELi256EEv26Group_norm_nhwc_bwd_params --------------------------
	.section	.text._Z35group_norm_nhwc_bwd_one_pass_kernelI11Fp32IOFp32WLi128ELi16ELi256EEv26Group_norm_nhwc_bwd_params,"ax",@progbits
	.align	128
        .global         _Z35group_norm_nhwc_bwd_one_pass_kernelI11Fp32IOFp32WLi128ELi16ELi256EEv26Group_norm_nhwc_bwd_params
        .type           _Z35group_norm_nhwc_bwd_one_pass_kernelI11Fp32IOFp32WLi128ELi16ELi256EEv26Group_norm_nhwc_bwd_params,@function
        .size           _Z35group_norm_nhwc_bwd_one_pass_kernelI11Fp32IOFp32WLi128ELi16ELi256EEv26Group_norm_nhwc_bwd_params,(.L_x_3432 - _Z35group_norm_nhwc_bwd_one_pass_kernelI11Fp32IOFp32WLi128ELi16ELi256EEv26Group_norm_nhwc_bwd_params)
        .other          _Z35group_norm_nhwc_bwd_one_pass_kernelI11Fp32IOFp32WLi128ELi16ELi256EEv26Group_norm_nhwc_bwd_params,@"STO_CUDA_ENTRY STV_DEFAULT"
_Z35group_norm_nhwc_bwd_one_pass_kernelI11Fp32IOFp32WLi128ELi16ELi256EEv26Group_norm_nhwc_bwd_params:
.text._Z35group_norm_nhwc_bwd_one_pass_kernelI11Fp32IOFp32WLi128ELi16ELi256EEv26Group_norm_nhwc_bwd_params:
        /* <DEDUP_REMOVED lines=11> */
[----:B------:R-:W1:Y:S01]  /*00b0*/  LDCU UR31, c[0x0][0x374] ;  /* 0x00006e80ff1f77ac */ /* 0x000e620008000800 */
[----:B------:R-:W2:Y:S01]  /*00c0*/  S2R R45, SR_LANEID ;  /* 0x00000000002d7919 */ /* 0x000ea20000000000 */
[----:B------:R-:W-:Y:S01]  /*00d0*/  SHF.R.U32.HI R40, RZ, 0x3, R4 ;  /* 0x00000003ff287819 */ /* 0x000fe20000011604 */
[----:B------:R-:W3:Y:S04]  /*00e0*/  LDCU UR33, c[0x0][0x370] ;  /* 0x00006e00ff2177ac */ /* 0x000ee80008000800 */
[----:B------:R-:W4:Y:S01]  /*00f0*/  S2UR UR6, SR_CgaCtaId ;  /* 0x00000000000679c3 */ /* 0x000f220000008800 */
[----:B------:R-:W-:Y:S01]  /*0100*/  UMOV UR10, 0x400 ;  /* 0x00000400000a7882 */ /* 0x000fe20000000000 */
[----:B------:R-:W0:Y:S01]  /*0110*/  LDCU.U8 UR32, c[0x0][0x414] ;  /* 0x00008280ff2077ac */ /* 0x000e220008000000 */
[----:B------:R-:W-:-:S02]  /*0120*/  UIADD3 UR4, UPT, UPT, UR10, 0x60, URZ ;  /* 0x000000600a047890 */ /* 0x000fc4000fffe0ff */
[----:B------:R-:W-:Y:S01]  /*0130*/  UIADD3 UR9, UPT, UPT, -UR30, URZ, URZ ;  /* 0x000000ff1e097290 */ /* 0x000fe2000fffe1ff */
[----:B------:R-:W-:Y:S01]  /*0140*/  UMOV UR18, UR5 ;  /* 0x0000000500127c82 */ /* 0x000fe20008000000 */
[----:B-1----:R-:W-:Y:S02]  /*0150*/  UIMAD UR34, UR30, UR31, UR5 ;  /* 0x0000001f1e2272a4 */ /* 0x002fe4000f8e0205 */
[----:B------:R-:W-:Y:S02]  /*0160*/  UIMAD UR11, UR31, 0x7, UR5 ;  /* 0x000000071f0b78a4 */ /* 0x000fe4000f8e0205 */
[----:B---3--:R-:W-:Y:S01]  /*0170*/  ULOP3.LUT UR35, UR33, 0x7, URZ, 0xc0, !UPT ;  /* 0x0000000721237892 */ /* 0x008fe2000f8ec0ff */
[----:B0-----:R-:W-:Y:S01]  /*0180*/  IMAD R40, R3, UR30, R40 ;  /* 0x0000001e03287c24 */ /* 0x001fe2000f8e0228 */
[----:B------:R-:W-:Y:S02]  /*0190*/  UIMAD UR12, UR31, 0x6, UR5 ;  /* 0x000000061f0c78a4 */ /* 0x000fe4000f8e0205 */
[----:B------:R-:W-:-:S02]  /*01a0*/  UIMAD UR13, UR31, 0x5, UR5 ;  /* 0x000000051f0d78a4 */ /* 0x000fc4000f8e0205 */
[C---:B------:R-:W-:Y:S01]  /*01b0*/  IADD3 R43, PT, PT, R40.reuse, 0x20, RZ ;  /* 0x00000020282b7810 */ /* 0x040fe20007ffe0ff */
[----:B------:R-:W-:Y:S01]  /*01c0*/  ULEA UR14, UR31, UR5, 0x2 ;  /* 0x000000051f0e7291 */ /* 0x000fe2000f8e10ff */
[C---:B------:R-:W-:Y:S01]  /*01d0*/  IADD3 R42, PT, PT, R40.reuse, 0x40, RZ ;  /* 0x00000040282a7810 */ /* 0x040fe20007ffe0ff */
[----:B----4-:R-:W-:Y:S01]  /*01e0*/  ULEA UR4, UR6, UR4, 0x18 ;  /* 0x0000000406047291 */ /* 0x010fe2000f8ec0ff */
[----:B------:R-:W-:Y:S01]  /*01f0*/  IADD3 R44, PT, PT, R40, 0x60, RZ ;  /* 0x00000060282c7810 */ /* 0x000fe20007ffe0ff */
[----:B------:R-:W-:Y:S01]  /*0200*/  ULEA UR10, UR6, UR10, 0x18 ;  /* 0x0000000a060a7291 */ /* 0x000fe2000f8ec0ff */
[----:B------:R-:W-:Y:S01]  /*0210*/  SHF.R.S32.HI R0, RZ, 0x1f, R40 ;  /* 0x0000001fff007819 */ /* 0x000fe20000011428 */
[----:B------:R-:W-:Y:S01]  /*0220*/  UIADD3 UR6, UPT, UPT, UR35, -0x1, URZ ;  /* 0xffffffff23067890 */ /* 0x000fe2000fffe0ff */
[----:B------:R-:W-:Y:S01]  /*0230*/  SHF.R.S32.HI R3, RZ, 0x1f, R42 ;  /* 0x0000001fff037819 */ /* 0x000fe2000001142a */
[----:B------:R-:W-:Y:S01]  /*0240*/  UIMAD UR15, UR31, 0x3, UR5 ;  /* 0x000000031f0f78a4 */ /* 0x000fe2000f8e0205 */
[----:B------:R-:W-:Y:S01]  /*0250*/  LEA R0, R4, UR4, 0x4 ;  /* 0x0000000404007c11 */ /* 0x000fe2000f8e20ff */
[----:B------:R-:W-:Y:S01]  /*0260*/  ULEA UR16, UR31, UR5, 0x1 ;  /* 0x000000051f107291 */ /* 0x000fe2000f8e08ff */
[----:B------:R-:W-:Y:S01]  /*0270*/  SHF.R.S32.HI R4, RZ, 0x1f, R43 ;  /* 0x0000001fff047819 */ /* 0x000fe2000001142b */
[----:B------:R-:W-:Y:S01]  /*0280*/  UIADD3 UR17, UPT, UPT, UR5, UR31, URZ ;  /* 0x0000001f05117290 */ /* 0x000fe2000fffe0ff */
[----:B------:R-:W-:Y:S01]  /*0290*/  SHF.R.S32.HI R2, RZ, 0x1f, R44 ;  /* 0x0000001fff027819 */ /* 0x000fe2000001142c */
[----:B------:R-:W-:-:S02]  /*02a0*/  ULOP3.LUT UR36, UR33, 0x3, URZ, 0xc0, !UPT ;  /* 0x0000000321247892 */ /* 0x000fc4000f8ec0ff */
[----:B------:R-:W-:Y:S02]  /*02b0*/  ULOP3.LUT UR37, UR33, 0x7ffffff8, URZ, 0xc0, !UPT ;  /* 0x7ffffff821257892 */ /* 0x000fe4000f8ec0ff */
[----:B------:R-:W-:Y:S01]  /*02c0*/  UISETP.GE.U32.AND UP0, UPT, UR6, 0x3, UPT ;  /* 0x000000030600788c */ /* 0x000fe2000bf06070 */
[----:B--2---:R-:W-:-:S10]  /*02d0*/  UMOV UR4, URZ ;  /* 0x000000ff00047c82 */ /* 0x004fd40008000000 */
.L_x_1306:
[----:B0-----:R-:W0:Y:S01]  /*02e0*/  LDC R8, c[0x0][0x410] ;  /* 0x00010400ff087b82 */ /* 0x001e220000000800 */
[----:B------:R-:W1:Y:S01]  /*02f0*/  LDCU.128 UR20, c[0x0][0x400] ;  /* 0x00008000ff1477ac */ /* 0x000e620008000c00 */
[----:B------:R-:W2:Y:S01]  /*0300*/  S2R R12, SR_TID.X ;  /* 0x00000000000c7919 */ /* 0x000ea20000002100 */
[----:B------:R-:W-:Y:S01]  /*0310*/  SHF.R.S32.HI R11, RZ, 0x1f, R43 ;  /* 0x0000001fff0b7819 */ /* 0x000fe2000001142b */
[----:B------:R-:W3:Y:S01]  /*0320*/  LDCU.64 UR6, c[0x0][0x3b8] ;  /* 0x00007700ff0677ac */ /* 0x000ee20008000a00 */
[----:B------:R-:W-:Y:S02]  /*0330*/  ISETP.LE.AND P3, PT, RZ, UR18, PT ;  /* 0x00000012ff007c0c */ /* 0x000fe4000bf63270 */
[----:B------:R-:W-:Y:S01]  /*0340*/  SHF.R.S32.HI R9, RZ, 0x1f, R40 ;  /* 0x0000001fff097819 */ /* 0x000fe20000011428 */
[----:B------:R-:W4:Y:S01]  /*0350*/  LDC.64 R36, c[0x0][0x3a8] ;  /* 0x0000ea00ff247b82 */ /* 0x000f220000000a00 */
[----:B------:R-:W-:Y:S02]  /*0360*/  SHF.R.S32.HI R10, RZ, 0x1f, R42 ;  /* 0x0000001fff0a7819 */ /* 0x000fe4000001142a */
[----:B------:R-:W-:-:S02]  /*0370*/  SHF.R.S32.HI R33, RZ, 0x1f, R44 ;  /* 0x0000001fff217819 */ /* 0x000fc4000001142c */
[----:B-1----:R-:W-:-:S04]  /*0380*/  ISETP.GE.U32.AND P1, PT, R43, UR20, PT ;  /* 0x000000142b007c0c */ /* 0x002fc8000bf26070 */
[----:B------:R-:W-:Y:S01]  /*0390*/  ISETP.GE.AND.EX P1, PT, R11, UR21, PT, P1 ;  /* 0x000000150b007c0c */ /* 0x000fe2000bf26310 */
[----:B---3--:R-:W-:Y:S01]  /*03a0*/  UIMAD.WIDE UR6, UR18, 0x8, UR6 ;  /* 0x00000008120678a5 */ /* 0x008fe2000f8e0206 */
[----:B0-----:R-:W-:-:S04]  /*03b0*/  IABS R5, R8 ;  /* 0x0000000800057213 */ /* 0x001fc80000000000 */
[----:B------:R-:W0:Y:S01]  /*03c0*/  I2F.RP R4, R5 ;  /* 0x0000000500047306 */ /* 0x000e220000209400 */
[----:B------:R-:W-:Y:S02]  /*03d0*/  MOV R14, UR6 ;  /* 0x00000006000e7c02 */ /* 0x000fe40008000f00 */
[----:B------:R-:W-:Y:S02]  /*03e0*/  MOV R15, UR7 ;  /* 0x00000007000f7c02 */ /* 0x000fe40008000f00 */
[----:B--2---:R-:W-:Y:S02]  /*03f0*/  SHF.L.U32 R38, R12, 0x1, RZ ;  /* 0x000000010c267819 */ /* 0x004fe400000006ff */
[----:B------:R-:W1:Y:S02]  /*0400*/  @!P1 LDC.64 R24, c[0x0][0x3a0] ;  /* 0x0000e800ff189b82 */ /* 0x000e640000000a00 */
[----:B------:R-:W2:Y:S01]  /*0410*/  LDG.E.64 R14, desc[UR28][R14.64] ;  /* 0x0000001c0e0e7981 */ /* 0x000ea2000c1e1b00 */
[----:B------:R-:W-:Y:S01]  /*0420*/  LOP3.LUT R38, R38, 0xe, RZ, 0xc0, !PT ;  /* 0x0000000e26267812 */ /* 0x000fe200078ec0ff */
[----:B0-----:R-:W0:Y:S02]  /*0430*/  MUFU.RCP R4, R4 ;  /* 0x0000000400047308 */ /* 0x001e240000001000 */
[----:B0-----:R-:W-:-:S06]  /*0440*/  IADD3 R2, PT, PT, R4, 0xffffffe, RZ ;  /* 0x0ffffffe04027810 */ /* 0x001fcc0007ffe0ff */
[----:B------:R0:W3:Y:S02]  /*0450*/  F2I.FTZ.U32.TRUNC.NTZ R3, R2 ;  /* 0x0000000200037305 */ /* 0x0000e4000021f000 */
[----:B0-----:R-:W-:Y:S01]  /*0460*/  HFMA2 R2, -RZ, RZ, 0, 0 ;  /* 0x00000000ff027431 */ /* 0x001fe200000001ff */
[----:B---3--:R-:W-:-:S05]  /*0470*/  IADD3 R6, PT, PT, RZ, -R3, RZ ;  /* 0x80000003ff067210 */ /* 0x008fca0007ffe0ff */
[----:B------:R-:W-:Y:S01]  /*0480*/  IMAD R7, R6, R5, RZ ;  /* 0x0000000506077224 */ /* 0x000fe200078e02ff */
[----:B------:R-:W-:-:S03]  /*0490*/  IABS R6, UR18 ;  /* 0x0000001200067c13 */ /* 0x000fc60008000000 */
[----:B------:R-:W-:Y:S01]  /*04a0*/  IMAD.HI.U32 R3, R3, R7, R2 ;  /* 0x0000000703037227 */ /* 0x000fe200078e0002 */
[----:B------:R-:W-:-:S04]  /*04b0*/  LOP3.LUT R2, R8, UR18, RZ, 0x3c, !PT ;  /* 0x0000001208027c12 */ /* 0x000fc8000f8e3cff */
[----:B------:R-:W-:Y:S01]  /*04c0*/  ISETP.GE.AND P0, PT, R2, RZ, PT ;  /* 0x000000ff0200720c */ /* 0x000fe20003f06270 */
[----:B------:R-:W-:Y:S01]  /*04d0*/  IMAD.HI.U32 R3, R3, R6, RZ ;  /* 0x0000000603037227 */ /* 0x000fe200078e00ff */
[----:B------:R-:W-:-:S04]  /*04e0*/  LOP3.LUT R2, RZ, R8, RZ, 0x33, !PT ;  /* 0x00000008ff027212 */ /* 0x000fc800078e33ff */
[----:B------:R-:W-:-:S05]  /*04f0*/  IADD3 R4, PT, PT, -R3, RZ, RZ ;  /* 0x000000ff03047210 */ /* 0x000fca0007ffe1ff */
[----:B------:R-:W-:-:S05]  /*0500*/  IMAD R4, R5, R4, R6 ;  /* 0x0000000405047224 */ /* 0x000fca00078e0206 */
        /* <DEDUP_REMOVED lines=9> */
[----:B------:R-:W-:Y:S02]  /*05a0*/  ISETP.GE.AND.EX P2, PT, R10, UR21, PT, P2 ;  /* 0x000000150a007c0c */ /* 0x000fe4000bf46320 */
[----:B------:R-:W-:Y:S02]  /*05b0*/  @P4 IADD3 R3, PT, PT, R3, 0x1, RZ ;  /* 0x0000000103034810 */ /* 0x000fe40007ffe0ff */
[----:B------:R-:W-:Y:S02]  /*05c0*/  ISETP.NE.AND P4, PT, R8, RZ, PT ;  /* 0x000000ff0800720c */ /* 0x000fe40003f85270 */
[----:B------:R-:W-:Y:S02]  /*05d0*/  @!P0 IADD3 R3, PT, PT, -R3, RZ, RZ ;  /* 0x000000ff03038210 */ /* 0x000fe40007ffe1ff */
[----:B------:R-:W-:-:S02]  /*05e0*/  ISETP.GE.U32.AND P0, PT, R40, UR20, PT ;  /* 0x0000001428007c0c */ /* 0x000fc4000bf06070 */
[----:B------:R-:W-:Y:S02]  /*05f0*/  @!P3 IADD3 R41, PT, PT, -R41, RZ, RZ ;  /* 0x000000ff2929b210 */ /* 0x000fe40007ffe1ff */
[----:B------:R-:W-:Y:S01]  /*0600*/  ISETP.GE.AND.EX P0, PT, R9, UR21, PT, P0 ;  /* 0x0000001509007c0c */ /* 0x000fe2000bf06300 */
[----:B------:R-:W3:Y:S01]  /*0610*/  @!P2 LDC.64 R34, c[0x0][0x3f8] ;  /* 0x0000fe00ff22ab82 */ /* 0x000ee20000000a00 */
[C---:B------:R-:W-:Y:S02]  /*0620*/  SEL R41, R2.reuse, R41, !P4 ;  /* 0x0000002902297207 */ /* 0x040fe40006000000 */
[----:B------:R-:W-:Y:S02]  /*0630*/  SEL R3, R2, R3, !P4 ;  /* 0x0000000302037207 */ /* 0x000fe40006000000 */
[----:B------:R-:W-:Y:S02]  /*0640*/  SHF.L.U32 R2, R41, 0x4, RZ ;  /* 0x0000000429027819 */ /* 0x000fe400000006ff */
[----:B------:R-:W-:Y:S01]  /*0650*/  SHF.R.S32.HI R6, RZ, 0x1f, R3 ;  /* 0x0000001fff067819 */ /* 0x000fe20000011403 */
[----:B------:R-:W4:Y:S01]  /*0660*/  @!P2 LDC.64 R26, c[0x0][0x3a0] ;  /* 0x0000e800ff1aab82 */ /* 0x000f220000000a00 */
[----:B------:R-:W-:-:S02]  /*0670*/  SHF.R.S32.HI R31, RZ, 0x1f, R2 ;  /* 0x0000001fff1f7819 */ /* 0x000fc40000011402 */
[----:B------:R-:W-:Y:S01]  /*0680*/  LOP3.LUT R30, R2, R38, RZ, 0xfc, !PT ;  /* 0x00000026021e7212 */ /* 0x000fe200078efcff */
[----:B------:R-:W-:Y:S01]  /*0690*/  IMAD R8, R6, UR22, RZ ;  /* 0x0000001606087c24 */ /* 0x000fe2000f8e02ff */
[----:B------:R-:W-:-:S03]  /*06a0*/  ISETP.GE.U32.AND P3, PT, R44, UR20, PT ;  /* 0x000000142c007c0c */ /* 0x000fc6000bf66070 */
[----:B------:R-:W1:Y:S01]  /*06b0*/  @!P0 LDC.64 R18, c[0x0][0x3f8] ;  /* 0x0000fe00ff128b82 */ /* 0x000e620000000a00 */
[----:B------:R-:W-:Y:S01]  /*06c0*/  IMAD.WIDE.U32 R30, R3, UR22, R30 ;  /* 0x00000016031e7c25 */ /* 0x000fe2000f8e001e */
[----:B------:R-:W-:-:S03]  /*06d0*/  ISETP.GE.AND.EX P3, PT, R33, UR21, PT, P3 ;  /* 0x0000001521007c0c */ /* 0x000fc6000bf66330 */
[----:B------:R-:W-:-:S03]  /*06e0*/  IMAD R3, R3, UR23, R8 ;  /* 0x0000001703037c24 */ /* 0x000fc6000f8e0208 */
[----:B------:R-:W3:Y:S01]  /*06f0*/  @!P1 LDC.64 R6, c[0x0][0x398] ;  /* 0x0000e600ff069b82 */ /* 0x000ee20000000a00 */
[----:B0-----:R-:W-:Y:S01]  /*0700*/  @!P1 IMAD R8, R11, R4, RZ ;  /* 0x000000040b089224 */ /* 0x001fe200078e02ff */
[----:B------:R-:W-:Y:S02]  /*0710*/  IADD3 R29, PT, PT, R31, R3, RZ ;  /* 0x000000031f1d7210 */ /* 0x000fe40007ffe0ff */
[----:B------:R-:W-:Y:S01]  /*0720*/  @!P1 MOV R28, R30 ;  /* 0x0000001e001c9202 */ /* 0x000fe20000000f00 */
[----:B------:R-:W-:-:S03]  /*0730*/  @!P1 IMAD R3, R43, R5, R8 ;  /* 0x000000052b039224 */ /* 0x000fc600078e0208 */
[----:B------:R-:W0:Y:S01]  /*0740*/  @!P0 LDC.64 R22, c[0x0][0x398] ;  /* 0x0000e600ff168b82 */ /* 0x000e220000000a00 */
[----:B------:R-:W-:-:S05]  /*0750*/  @!P1 IMAD.WIDE.U32 R4, R43, R4, R28 ;  /* 0x000000042b049225 */ /* 0x000fca00078e001c */
[----:B------:R-:W-:Y:S02]  /*0760*/  @!P1 IADD3 R3, PT, PT, R5, R3, RZ ;  /* 0x0000000305039210 */ /* 0x000fe40007ffe0ff */
[C---:B------:R-:W-:Y:S01]  /*0770*/  @!P1 SHF.L.U32 R5, R4.reuse, 0x2, RZ ;  /* 0x0000000204059819 */ /* 0x040fe200000006ff */
[----:B-1----:R-:W-:Y:S01]  /*0780*/  @!P0 IMAD R20, R9, R18, RZ ;  /* 0x0000001209148224 */ /* 0x002fe200078e02ff */
[----:B------:R-:W-:Y:S01]  /*0790*/  @!P1 SHF.L.U64.HI R3, R4, 0x2, R3 ;  /* 0x0000000204039819 */ /* 0x000fe20000010203 */
[----:B------:R-:W1:Y:S01]  /*07a0*/  @!P2 LDC.64 R8, c[0x0][0x398] ;  /* 0x0000e600ff08ab82 */ /* 0x000e620000000a00 */
[C---:B------:R-:W-:Y:S02]  /*07b0*/  @!P1 IADD3 R24, P5, PT, R5.reuse, R24, RZ ;  /* 0x0000001805189210 */ /* 0x040fe40007fbe0ff */
[----:B---3--:R-:W-:-:S05]  /*07c0*/  @!P1 IADD3 R6, P6, PT, R5, R6, RZ ;  /* 0x0000000605069210 */ /* 0x008fca0007fde0ff */
[----:B------:R-:W3:Y:S01]  /*07d0*/  @!P3 LDC.64 R4, c[0x0][0x3f8] ;  /* 0x0000fe00ff04bb82 */ /* 0x000ee20000000a00 */
[----:B------:R-:W-:Y:S01]  /*07e0*/  @!P2 IMAD R16, R10, R34, RZ ;  /* 0x000000220a10a224 */ /* 0x000fe200078e02ff */
[-C--:B------:R-:W-:Y:S02]  /*07f0*/  @!P2 MOV R10, R30.reuse ;  /* 0x0000001e000aa202 */ /* 0x080fe40000000f00 */
[----:B------:R-:W-:Y:S01]  /*0800*/  @!P2 MOV R11, R29 ;  /* 0x0000001d000ba202 */ /* 0x000fe20000000f00 */
[C---:B------:R-:W-:Y:S01]  /*0810*/  @!P2 IMAD R16, R42.reuse, R35, R16 ;  /* 0x000000232a10a224 */ /* 0x040fe200078e0210 */
[----:B------:R-:W-:Y:S02]  /*0820*/  @!P0 MOV R12, R30 ;  /* 0x0000001e000c8202 */ /* 0x000fe40000000f00 */
[----:B------:R-:W-:Y:S01]  /*0830*/  @!P0 MOV R13, R29 ;  /* 0x0000001d000d8202 */ /* 0x000fe20000000f00 */
[----:B------:R-:W-:Y:S02]  /*0840*/  @!P2 IMAD.WIDE.U32 R34, R42, R34, R10 ;  /* 0x000000222a22a225 */ /* 0x000fe400078e000a */
[----:B------:R-:W0:Y:S02]  /*0850*/  @!P0 LDC.64 R10, c[0x0][0x3a0] ;  /* 0x0000e800ff0a8b82 */ /* 0x000e240000000a00 */
[C---:B------:R-:W-:Y:S01]  /*0860*/  @!P0 IMAD R20, R40.reuse, R19, R20 ;  /* 0x0000001328148224 */ /* 0x040fe200078e0214 */
[----:B------:R-:W-:Y:S01]  /*0870*/  @!P2 IADD3 R21, PT, PT, R35, R16, RZ ;  /* 0x000000102315a210 */ /* 0x000fe20007ffe0ff */
[----:B------:R-:W-:Y:S01]  /*0880*/  @!P0 IMAD.WIDE.U32 R18, R40, R18, R12 ;  /* 0x0000001228128225 */ /* 0x000fe200078e000c */
[----:B------:R-:W-:-:S03]  /*0890*/  ISETP.NE.AND P4, PT, RZ, UR32, PT ;  /* 0x00000020ff007c0c */ /* 0x000fc6000bf85270 */
[----:B------:R-:W0:Y:S01]  /*08a0*/  @!P3 LDC.64 R12, c[0x0][0x3a0] ;  /* 0x0000e800ff0cbb82 */ /* 0x000e220000000a00 */
[C---:B------:R-:W-:Y:S02]  /*08b0*/  @!P1 IADD3.X R25, PT, PT, R3.reuse, R25, RZ, P5, !PT ;  /* 0x0000001903199210 */ /* 0x040fe40002ffe4ff */
[----:B------:R-:W-:Y:S02]  /*08c0*/  @!P1 IADD3.X R7, PT, PT, R3, R7, RZ, P6, !PT ;  /* 0x0000000703079210 */ /* 0x000fe400037fe4ff */
[----:B------:R-:W-:-:S03]  /*08d0*/  @!P0 IADD3 R3, PT, PT, R19, R20, RZ ;  /* 0x0000001413038210 */ /* 0x000fc60007ffe0ff */
[----:B------:R-:W0:Y:S01]  /*08e0*/  @!P3 LDC.64 R16, c[0x0][0x398] ;  /* 0x0000e600ff10bb82 */ /* 0x000e220000000a00 */
[----:B------:R-:W-:Y:S01]  /*08f0*/  @!P2 SHF.L.U32 R19, R34, 0x2, RZ ;  /* 0x000000022213a819 */ /* 0x000fe200000006ff */
[----:B---3--:R-:W-:Y:S01]  /*0900*/  @!P3 IMAD R33, R33, R4, RZ ;  /* 0x000000042121b224 */ /* 0x008fe200078e02ff */
[C---:B------:R-:W-:Y:S02]  /*0910*/  @!P0 SHF.L.U32 R32, R18.reuse, 0x2, RZ ;  /* 0x0000000212208819 */ /* 0x040fe400000006ff */
[----:B------:R-:W-:Y:S02]  /*0920*/  @!P0 SHF.L.U64.HI R3, R18, 0x2, R3 ;  /* 0x0000000212038819 */ /* 0x000fe40000010203 */
[C---:B----4-:R-:W-:Y:S02]  /*0930*/  @!P2 IADD3 R26, P5, PT, R19.reuse, R26, RZ ;  /* 0x0000001a131aa210 */ /* 0x050fe40007fbe0ff */
[----:B-1----:R-:W-:Y:S02]  /*0940*/  @!P2 IADD3 R8, P6, PT, R19, R8, RZ ;  /* 0x000000081308a210 */ /* 0x002fe40007fde0ff */
[----:B------:R-:W-:-:S02]  /*0950*/  @!P3 MOV R18, R30 ;  /* 0x0000001e0012b202 */ /* 0x000fc40000000f00 */
[----:B------:R-:W-:Y:S01]  /*0960*/  @!P3 MOV R19, R29 ;  /* 0x0000001d0013b202 */ /* 0x000fe20000000f00 */
[----:B------:R-:W-:Y:S01]  /*0970*/  @!P3 IMAD R33, R44, R5, R33 ;  /* 0x000000052c21b224 */ /* 0x000fe200078e0221 */
[----:B------:R-:W-:Y:S02]  /*0980*/  @!P2 SHF.L.U64.HI R34, R34, 0x2, R21 ;  /* 0x000000022222a819 */ /* 0x000fe40000010215 */
[----:B------:R-:W1:Y:S01]  /*0990*/  @P4 LDC.64 R20, c[0x0][0x3b0] ;  /* 0x0000ec00ff144b82 */ /* 0x000e620000000a00 */
[----:B------:R-:W-:Y:S01]  /*09a0*/  @!P3 IMAD.WIDE.U32 R4, R44, R4, R18 ;  /* 0x000000042c04b225 */ /* 0x000fe200078e0012 */
[C---:B------:R-:W-:Y:S02]  /*09b0*/  @!P2 IADD3.X R27, PT, PT, R34.reuse, R27, RZ, P5, !PT ;  /* 0x0000001b221ba210 */ /* 0x040fe40002ffe4ff */
[----:B------:R-:W-:Y:S02]  /*09c0*/  @!P2 IADD3.X R9, PT, PT, R34, R9, RZ, P6, !PT ;  /* 0x000000092209a210 */ /* 0x000fe400037fe4ff */
[----:B0-----:R-:W-:-:S02]  /*09d0*/  @!P0 IADD3 R10, P5, PT, R32, R10, RZ ;  /* 0x0000000a200a8210 */ /* 0x001fc40007fbe0ff */
[----:B------:R-:W-:Y:S02]  /*09e0*/  @!P0 IADD3 R22, P6, PT, R32, R22, RZ ;  /* 0x0000001620168210 */ /* 0x000fe40007fde0ff */
[----:B------:R-:W-:Y:S02]  /*09f0*/  @!P3 IADD3 R33, PT, PT, R5, R33, RZ ;  /* 0x000000210521b210 */ /* 0x000fe40007ffe0ff */
[C---:B------:R-:W-:Y:S02]  /*0a00*/  @!P3 SHF.L.U32 R5, R4.reuse, 0x2, RZ ;  /* 0x000000020405b819 */ /* 0x040fe400000006ff */
[C---:B------:R-:W-:Y:S02]  /*0a10*/  @!P0 IADD3.X R11, PT, PT, R3.reuse, R11, RZ, P5, !PT ;  /* 0x0000000b030b8210 */ /* 0x040fe40002ffe4ff */
[----:B------:R-:W-:Y:S02]  /*0a20*/  @!P0 IADD3.X R23, PT, PT, R3, R23, RZ, P6, !PT ;  /* 0x0000001703178210 */ /* 0x000fe400037fe4ff */
[----:B------:R-:W-:-:S02]  /*0a30*/  @!P3 SHF.L.U64.HI R33, R4, 0x2, R33 ;  /* 0x000000020421b819 */ /* 0x000fc40000010221 */
[C---:B------:R-:W-:Y:S02]  /*0a40*/  @!P3 IADD3 R12, P5, PT, R5.reuse, R12, RZ ;  /* 0x0000000c050cb210 */ /* 0x040fe40007fbe0ff */
[----:B------:R-:W-:Y:S02]  /*0a50*/  @!P3 IADD3 R16, P6, PT, R5, R16, RZ ;  /* 0x000000100510b210 */ /* 0x000fe40007fde0ff */
[----:B------:R-:W-:Y:S02]  /*0a60*/  CS2R R4, SRZ ;  /* 0x0000000000047805 */ /* 0x000fe4000001ff00 */
[----:B------:R-:W-:Y:S02]  /*0a70*/  IADD3 R2, PT, PT, R38, R2, RZ ;  /* 0x0000000226027210 */ /* 0x000fe40007ffe0ff */
[----:B------:R-:W-:Y:S02]  /*0a80*/  CS2R R38, SRZ ;  /* 0x0000000000267805 */ /* 0x000fe4000001ff00 */
[----:B------:R0:W5:Y:S01]  /*0a90*/  @!P1 LDG.E.64 R4, desc[UR28][R6.64] ;  /* 0x0000001c06049981 */ /* 0x000162000c1e1b00 */
[----:B------:R-:W-:Y:S01]  /*0aa0*/  HFMA2 R3, -RZ, RZ, 0, 0 ;  /* 0x00000000ff037431 */ /* 0x000fe200000001ff */
[C---:B------:R-:W-:Y:S01]  /*0ab0*/  @!P3 IADD3.X R13, PT, PT, R33.reuse, R13, RZ, P5, !PT ;  /* 0x0000000d210db210 */ /* 0x040fe20002ffe4ff */
[C---:B------:R-:W-:Y:S01]  /*0ac0*/  IMAD.WIDE R18, R2.reuse, 0x4, R36 ;  /* 0x0000000402127825 */ /* 0x040fe200078e0224 */
[----:B------:R-:W-:Y:S01]  /*0ad0*/  @!P3 IADD3.X R17, PT, PT, R33, R17, RZ, P6, !PT ;  /* 0x000000112111b210 */ /* 0x000fe200037fe4ff */
[----:B------:R3:W5:Y:S01]  /*0ae0*/  @!P0 LDG.E.64 R38, desc[UR28][R10.64] ;  /* 0x0000001c0a268981 */ /* 0x000762000c1e1b00 */
[----:B0-----:R-:W-:Y:S01]  /*0af0*/  CS2R R6, SRZ ;  /* 0x0000000000067805 */ /* 0x001fe2000001ff00 */
[----:B-1----:R-:W-:Y:S01]  /*0b00*/  @P4 IMAD.WIDE R20, R2, 0x4, R20 ;  /* 0x0000000402144825 */ /* 0x002fe200078e0214 */
[----:B------:R-:W-:-:S02]  /*0b10*/  CS2R R32, SRZ ;  /* 0x0000000000207805 */ /* 0x000fc4000001ff00 */
[----:B------:R-:W-:Y:S02]  /*0b20*/  CS2R R34, SRZ ;  /* 0x0000000000227805 */ /* 0x000fe4000001ff00 */
[----:B------:R-:W-:Y:S02]  /*0b30*/  MOV R2, RZ ;  /* 0x000000ff00027202 */ /* 0x000fe40000000f00 */
[----:B---3--:R-:W-:Y:S01]  /*0b40*/  CS2R R10, SRZ ;  /* 0x00000000000a7805 */ /* 0x008fe2000001ff00 */
[----:B------:R0:W5:Y:S04]  /*0b50*/  @!P2 LDG.E.64 R6, desc[UR28][R8.64] ;  /* 0x0000001c0806a981 */ /* 0x000168000c1e1b00 */
[----:B------:R1:W5:Y:S04]  /*0b60*/  @!P3 LDG.E.64 R32, desc[UR28][R12.64] ;  /* 0x0000001c0c20b981 */ /* 0x000368000c1e1b00 */
[----:B------:R1:W5:Y:S01]  /*0b70*/  @!P2 LDG.E.64 R34, desc[UR28][R26.64] ;  /* 0x0000001c1a22a981 */ /* 0x000362000c1e1b00 */
[----:B0-----:R-:W-:-:S03]  /*0b80*/  CS2R R8, SRZ ;  /* 0x0000000000087805 */ /* 0x001fc6000001ff00 */
[----:B------:R1:W5:Y:S04]  /*0b90*/  @!P0 LDG.E.64 R2, desc[UR28][R22.64] ;  /* 0x0000001c16028981 */ /* 0x000368000c1e1b00 */
[----:B------:R1:W5:Y:S04]  /*0ba0*/  @!P3 LDG.E.64 R8, desc[UR28][R16.64] ;  /* 0x0000001c1008b981 */ /* 0x000368000c1e1b00 */
[----:B------:R1:W5:Y:S04]  /*0bb0*/  @P4 LDG.E.64 R10, desc[UR28][R20.64] ;  /* 0x0000001c140a4981 */ /* 0x000368000c1e1b00 */
[----:B------:R1:W5:Y:S01]  /*0bc0*/  LDG.E.64 R12, desc[UR28][R18.64] ;  /* 0x0000001c120c7981 */ /* 0x000362000c1e1b00 */
[----:B------:R-:W-:-:S06]  /*0bd0*/  CS2R R36, SRZ ;  /* 0x0000000000247805 */ /* 0x000fcc000001ff00 */
[----:B------:R1:W5:Y:S01]  /*0be0*/  @!P1 LDG.E.64 R36, desc[UR28][R24.64] ;  /* 0x0000001c18249981 */ /* 0x000362000c1e1b00 */
        /* <DEDUP_REMOVED lines=9> */
[----:B------:R-:W-:Y:S01]  /*0c80*/  UISETP.NE.AND UP2, UPT, UR32, URZ, UPT ;  /* 0x000000ff2000728c */ /* 0x000fe2000bf45270 */
[----:B------:R-:W-:Y:S01]  /*0c90*/  UMOV UR39, 0x3f800000 ;  /* 0x3f80000000277882 */ /* 0x000fe20000000000 */
[----:B0-----:R-:W-:-:S13]  /*0ca0*/  @P1 R2UR UR6, R14 ;  /* 0x000000000e0612ca */ /* 0x001fda00000e0000 */
[----:B------:R-:W-:Y:S01]  /*0cb0*/  @UP1 UMOV UR39, UR6 ;  /* 0x0000000600271c82 */ /* 0x000fe20008000000 */
[----:B-1----:R-:W-:Y:S05]  /*0cc0*/  BRA.U UP2, `(.L_x_1276) ;  /* 0x0000000102e47547 */ /* 0x002fea000b800000 */
[----:B-----5:R-:W-:Y:S01]  /*0cd0*/  FADD.FTZ R23, R38, -UR38 ;  /* 0x8000002626177e21 */ /* 0x020fe20008010000 */
[----:B------:R-:W-:Y:S01]  /*0ce0*/  FMUL.FTZ R14, R2, R12 ;  /* 0x0000000c020e7220 */ /* 0x000fe20000410000 */
[----:B------:R-:W-:Y:S01]  /*0cf0*/  FADD.FTZ R21, R39, -UR38 ;  /* 0x8000002627157e21 */ /* 0x000fe20008010000 */
[----:B------:R-:W-:Y:S01]  /*0d00*/  FMUL.FTZ R18, R3, R13 ;  /* 0x0000000d03127220 */ /* 0x000fe20000410000 */
[----:B------:R-:W-:Y:S01]  /*0d10*/  FMUL.FTZ R23, R23, UR39 ;  /* 0x0000002717177c20 */ /* 0x000fe20008410000 */
[----:B------:R-:W-:Y:S01]  /*0d20*/  FADD.FTZ R15, RZ, R14 ;  /* 0x0000000eff0f7221 */ /* 0x000fe20000010000 */
[----:B------:R-:W-:Y:S01]  /*0d30*/  FMUL.FTZ R21, R21, UR39 ;  /* 0x0000002715157c20 */ /* 0x000fe20008410000 */
[----:B------:R-:W-:Y:S01]  /*0d40*/  FADD.FTZ R17, R36, -UR38 ;  /* 0x8000002624117e21 */ /* 0x000fe20008010000 */
[----:B------:R-:W-:Y:S01]  /*0d50*/  FFMA.FTZ R16, R23, R14, RZ ;  /* 0x0000000e17107223 */ /* 0x000fe200000100ff */
[----:B------:R-:W-:Y:S01]  /*0d60*/  FADD.FTZ R14, R18, R15 ;  /* 0x0000000f120e7221 */ /* 0x000fe20000010000 */
[----:B------:R-:W-:Y:S01]  /*0d70*/  FMUL.FTZ R15, R4, R12 ;  /* 0x0000000c040f7220 */ /* 0x000fe20000410000 */
[----:B------:R-:W-:Y:S01]  /*0d80*/  FMUL.FTZ R17, R17, UR39 ;  /* 0x0000002711117c20 */ /* 0x000fe20008410000 */
[----:B------:R-:W-:Y:S01]  /*0d90*/  FFMA.FTZ R18, R21, R18, R16 ;  /* 0x0000001215127223 */ /* 0x000fe20000010010 */
[----:B------:R-:W-:Y:S01]  /*0da0*/  FADD.FTZ R19, R37, -UR38 ;  /* 0x8000002625137e21 */ /* 0x000fe20008010000 */
[----:B------:R-:W-:Y:S01]  /*0db0*/  FADD.FTZ R14, R14, R15 ;  /* 0x0000000f0e0e7221 */ /* 0x000fe20000010000 */
[----:B------:R-:W-:Y:S01]  /*0dc0*/  FFMA.FTZ R23, R2, R23, RZ ;  /* 0x0000001702177223 */ /* 0x000fe200000100ff */
[----:B------:R-:W-:Y:S01]  /*0dd0*/  FFMA.FTZ R18, R17, R15, R18 ;  /* 0x0000000f11127223 */ /* 0x000fe20000010012 */
[----:B------:R-:W-:Y:S01]  /*0de0*/  FMUL.FTZ R15, R5, R13 ;  /* 0x0000000d050f7220 */ /* 0x000fe20000410000 */
[----:B------:R-:W-:Y:S01]  /*0df0*/  FMUL.FTZ R19, R19, UR39 ;  /* 0x0000002713137c20 */ /* 0x000fe20008410000 */
[----:B------:R-:W-:Y:S01]  /*0e00*/  FADD.FTZ R20, R34, -UR38 ;  /* 0x8000002622147e21 */ /* 0x000fe20008010000 */
[----:B------:R-:W-:Y:S01]  /*0e10*/  FFMA.FTZ R16, R4, R17, R23 ;  /* 0x0000001104107223 */ /* 0x000fe20000010017 */
[----:B------:R-:W-:Y:S01]  /*0e20*/  FADD.FTZ R14, R15, R14 ;  /* 0x0000000e0f0e7221 */ /* 0x000fe20000010000 */
        /* <DEDUP_REMOVED lines=9> */
[----:B------:R-:W-:Y:S01]  /*0ec0*/  FFMA.FTZ R19, R5, R19, R21 ;  /* 0x0000001305137223 */ /* 0x000fe20000010015 */
[----:B------:R-:W-:Y:S01]  /*0ed0*/  FADD.FTZ R21, R32, -UR38 ;  /* 0x8000002620157e21 */ /* 0x000fe20008010000 */
[----:B------:R-:W-:Y:S01]  /*0ee0*/  FADD.FTZ R14, R18, R14 ;  /* 0x0000000e120e7221 */ /* 0x000fe20000010000 */
[----:B------:R-:W-:Y:S01]  /*0ef0*/  FFMA.FTZ R15, R17, R18, R15 ;  /* 0x00000012110f7223 */ /* 0x000fe2000001000f */
[----:B------:R-:W-:Y:S01]  /*0f00*/  FMUL.FTZ R18, R8, R12 ;  /* 0x0000000c08127220 */ /* 0x000fe20000410000 */
[----:B------:R-:W-:Y:S01]  /*0f10*/  FMUL.FTZ R21, R21, UR39 ;  /* 0x0000002715157c20 */ /* 0x000fe20008410000 */
[----:B------:R-:W-:Y:S01]  /*0f20*/  FFMA.FTZ R17, R7, R17, R19 ;  /* 0x0000001107117223 */ /* 0x000fe20000010013 */
[----:B------:R-:W-:Y:S01]  /*0f30*/  FADD.FTZ R19, RZ, R3 ;  /* 0x00000003ff137221 */ /* 0x000fe20000010000 */
[----:B------:R-:W-:Y:S01]  /*0f40*/  FADD.FTZ R14, R14, R18 ;  /* 0x000000120e0e7221 */ /* 0x000fe20000010000 */
[----:B------:R-:W-:Y:S01]  /*0f50*/  FFMA.FTZ R15, R21, R18, R15 ;  /* 0x00000012150f7223 */ /* 0x000fe2000001000f */
[----:B------:R-:W-:Y:S01]  /*0f60*/  FADD.FTZ R18, RZ, R2 ;  /* 0x00000002ff127221 */ /* 0x000fe20000010000 */
[----:B------:R-:W-:Y:S01]  /*0f70*/  FFMA.FTZ R16, R6, R20, R16 ;  /* 0x0000001406107223 */ /* 0x000fe20000010010 */
[----:B------:R-:W-:Y:S01]  /*0f80*/  FADD.FTZ R20, R33, -UR38 ;  /* 0x8000002621147e21 */ /* 0x000fe20008010000 */
[----:B------:R-:W-:Y:S01]  /*0f90*/  FADD.FTZ R19, R5, R19 ;  /* 0x0000001305137221 */ /* 0x000fe20000010000 */
[----:B------:R-:W-:Y:S01]  /*0fa0*/  FADD.FTZ R18, R4, R18 ;  /* 0x0000001204127221 */ /* 0x000fe20000010000 */
[----:B------:R-:W-:Y:S01]  /*0fb0*/  FMUL.FTZ R22, R9, R13 ;  /* 0x0000000d09167220 */ /* 0x000fe20000410000 */
[----:B------:R-:W-:Y:S01]  /*0fc0*/  FMUL.FTZ R20, R20, UR39 ;  /* 0x0000002714147c20 */ /* 0x000fe20008410000 */
[----:B------:R-:W-:Y:S01]  /*0fd0*/  FADD.FTZ R19, R7, R19 ;  /* 0x0000001307137221 */ /* 0x000fe20000010000 */
[----:B------:R-:W-:Y:S01]  /*0fe0*/  FADD.FTZ R18, R6, R18 ;  /* 0x0000001206127221 */ /* 0x000fe20000010000 */
[----:B------:R-:W-:Y:S01]  /*0ff0*/  FADD.FTZ R14, R22, R14 ;  /* 0x0000000e160e7221 */ /* 0x000fe20000010000 */
[----:B------:R-:W-:Y:S01]  /*1000*/  FFMA.FTZ R15, R20, R22, R15 ;  /* 0x00000016140f7223 */ /* 0x000fe2000001000f */
[C---:B------:R-:W-:Y:S01]  /*1010*/  FFMA.FTZ R16, R8.reuse, R21, R16 ;  /* 0x0000001508107223 */ /* 0x040fe20000010010 */
[C---:B------:R-:W-:Y:S01]  /*1020*/  FFMA.FTZ R17, R9.reuse, R20, R17 ;  /* 0x0000001409117223 */ /* 0x040fe20000010011 */
[----:B------:R-:W-:Y:S01]  /*1030*/  FADD.FTZ R18, R8, R18 ;  /* 0x0000001208127221 */ /* 0x000fe20000010000 */
[----:B------:R-:W-:Y:S01]  /*1040*/  FADD.FTZ R19, R9, R19 ;  /* 0x0000001309137221 */ /* 0x000fe20000010000 */
[----:B------:R-:W-:Y:S06]  /*1050*/  BRA `(.L_x_1277) ;  /* 0x0000000800007947 */ /* 0x000fec0003800000 */
.L_x_1276:
        /* <DEDUP_REMOVED lines=9> */
[----:B------:R-:W-:Y:S01]  /*10f0*/  FFMA.FTZ R15, R13, R17, R11 ;  /* 0x000000110d0f7223 */ /* 0x000fe2000001000b */
[----:B------:R-:W-:-:S02]  /*1100*/  FFMA.FTZ R20, R12, R23, R10 ;  /* 0x000000170c147223 */ /* 0x000fc4000001000a */
[----:B------:R-:W-:Y:S01]  /*1110*/  FMUL.FTZ R14, R24, -1.4426950216293334961 ;  /* 0xbfb8aa3b180e7820 */ /* 0x000fe20000410000 */
[----:B------:R-:W-:Y:S01]  /*1120*/  FMUL.FTZ R19, R15, -1.4426950216293334961 ;  /* 0xbfb8aa3b0f137820 */ /* 0x000fe20000410000 */
[----:B------:R-:W-:Y:S02]  /*1130*/  FMUL.FTZ R21, R20, -1.4426950216293334961 ;  /* 0xbfb8aa3b14157820 */ /* 0x000fe40000410000 */
[----:B------:R0:W1:Y:S08]  /*1140*/  MUFU.EX2 R22, R14 ;  /* 0x0000000e00167308 */ /* 0x0000700000000800 */
[----:B------:R-:W2:Y:S01]  /*1150*/  MUFU.EX2 R19, R19 ;  /* 0x0000001300137308 */ /* 0x000ea20000000800 */
[----:B0-----:R-:W-:-:S04]  /*1160*/  FFMA.FTZ R14, R13, R26, R11 ;  /* 0x0000001a0d0e7223 */ /* 0x001fc8000001000b */
[----:B------:R-:W-:-:S03]  /*1170*/  FMUL.FTZ R18, R14, -1.4426950216293334961 ;  /* 0xbfb8aa3b0e127820 */ /* 0x000fc60000410000 */
[----:B------:R-:W0:Y:S01]  /*1180*/  MUFU.EX2 R21, R21 ;  /* 0x0000001500157308 */ /* 0x000e220000000800 */
[----:B-1----:R-:W-:-:S07]  /*1190*/  FADD.FTZ R22, R22, 1 ;  /* 0x3f80000016167421 */ /* 0x002fce0000010000 */
[----:B------:R-:W1:Y:S01]  /*11a0*/  MUFU.RCP R22, R22 ;  /* 0x0000001600167308 */ /* 0x000e620000001000 */
[----:B--2---:R-:W-:-:S07]  /*11b0*/  FADD.FTZ R19, R19, 1 ;  /* 0x3f80000013137421 */ /* 0x004fce0000010000 */
        /* <DEDUP_REMOVED lines=13> */
[----:B-1----:R-:W-:Y:S01]  /*1290*/  FADD.FTZ R22, -R21, 1 ;  /* 0x3f80000015167421 */ /* 0x002fe20000010100 */
[----:B------:R-:W-:Y:S02]  /*12a0*/  FMUL.FTZ R21, R4, R21 ;  /* 0x0000001504157220 */ /* 0x000fe40000410000 */
[----:B------:R-:W-:Y:S01]  /*12b0*/  FMUL.FTZ R19, R19, R15 ;  /* 0x0000000f13137220 */ /* 0x000fe20000410000 */
[----:B------:R-:W-:-:S04]  /*12c0*/  FFMA.FTZ R20, R20, R22, 1 ;  /* 0x3f80000014147423 */ /* 0x000fc80000010016 */
[----:B------:R-:W-:Y:S01]  /*12d0*/  FMUL.FTZ R15, R21, R20 ;  /* 0x00000014150f7220 */ /* 0x000fe20000410000 */
[----:B--2---:R-:W-:Y:S01]  /*12e0*/  FADD.FTZ R21, -R24, 1 ;  /* 0x3f80000018157421 */ /* 0x004fe20000010100 */
[----:B------:R-:W-:Y:S01]  /*12f0*/  FMUL.FTZ R24, R5, R24 ;  /* 0x0000001805187220 */ /* 0x000fe20000410000 */
[----:B------:R-:W-:Y:S02]  /*1300*/  FMUL.FTZ R20, R13, R19 ;  /* 0x000000130d147220 */ /* 0x000fe40000410000 */
[----:B------:R-:W-:Y:S01]  /*1310*/  FFMA.FTZ R21, R14, R21, 1 ;  /* 0x3f8000000e157423 */ /* 0x000fe20000010015 */
[----:B------:R-:W-:-:S03]  /*1320*/  FMUL.FTZ R14, R12, R18 ;  /* 0x000000120c0e7220 */ /* 0x000fc60000410000 */
[----:B------:R-:W-:Y:S01]  /*1330*/  FMUL.FTZ R21, R24, R21 ;  /* 0x0000001518157220 */ /* 0x000fe20000410000 */
[----:B------:R-:W-:Y:S01]  /*1340*/  FADD.FTZ R24, R34, -UR38 ;  /* 0x8000002622187e21 */ /* 0x000fe20008010000 */
[C---:B------:R-:W-:Y:S01]  /*1350*/  FFMA.FTZ R25, R16.reuse, R14, RZ ;  /* 0x0000000e10197223 */ /* 0x040fe200000100ff */
[----:B------:R-:W-:Y:S01]  /*1360*/  FADD.FTZ R14, RZ, R14 ;  /* 0x0000000eff0e7221 */ /* 0x000fe20000010000 */
[----:B------:R-:W-:Y:S01]  /*1370*/  FFMA.FTZ R16, R16, R18, RZ ;  /* 0x0000001210107223 */ /* 0x000fe200000100ff */
[----:B------:R-:W-:Y:S01]  /*1380*/  FMUL.FTZ R24, R24, UR39 ;  /* 0x0000002718187c20 */ /* 0x000fe20008410000 */
[----:B------:R-:W-:Y:S01]  /*1390*/  FFMA.FTZ R25, R17, R20, R25 ;  /* 0x0000001411197223 */ /* 0x000fe20000010019 */
[----:B------:R-:W-:Y:S01]  /*13a0*/  FADD.FTZ R14, R20, R14 ;  /* 0x0000000e140e7221 */ /* 0x000fe20000010000 */
[----:B------:R-:W-:Y:S01]  /*13b0*/  FADD.FTZ R18, RZ, R18 ;  /* 0x00000012ff127221 */ /* 0x000fe20000010000 */
[----:B------:R-:W-:Y:S01]  /*13c0*/  FFMA.FTZ R20, R12, R24, R10 ;  /* 0x000000180c147223 */ /* 0x000fe2000001000a */
[----:B------:R-:W-:Y:S01]  /*13d0*/  FFMA.FTZ R16, R23, R15, R16 ;  /* 0x0000000f17107223 */ /* 0x000fe20000010010 */
[----:B------:R-:W-:Y:S01]  /*13e0*/  FFMA.FTZ R17, R17, R19, RZ ;  /* 0x0000001311117223 */ /* 0x000fe200000100ff */
[----:B------:R-:W-:Y:S01]  /*13f0*/  FADD.FTZ R18, R18, R15 ;  /* 0x0000000f12127221 */ /* 0x000fe20000010000 */
[----:B------:R-:W-:Y:S01]  /*1400*/  FMUL.FTZ R22, R20, -1.4426950216293334961 ;  /* 0xbfb8aa3b14167820 */ /* 0x000fe20000410000 */
[----:B------:R-:W-:Y:S01]  /*1410*/  FMUL.FTZ R15, R12, R15 ;  /* 0x0000000f0c0f7220 */ /* 0x000fe20000410000 */
[----:B------:R-:W-:Y:S01]  /*1420*/  FADD.FTZ R19, RZ, R19 ;  /* 0x00000013ff137221 */ /* 0x000fe20000010000 */
[----:B------:R-:W-:-:S02]  /*1430*/  FFMA.FTZ R17, R26, R21, R17 ;  /* 0x000000151a117223 */ /* 0x000fc40000010011 */
[----:B------:R-:W-:Y:S01]  /*1440*/  FFMA.FTZ R23, R23, R15, R25 ;  /* 0x0000000f17177223 */ /* 0x000fe20000010019 */
[----:B------:R-:W0:Y:S01]  /*1450*/  MUFU.EX2 R22, R22 ;  /* 0x0000001600167308 */ /* 0x000e220000000800 */
[----:B------:R-:W-:Y:S01]  /*1460*/  FADD.FTZ R14, R14, R15 ;  /* 0x0000000f0e0e7221 */ /* 0x000fe20000010000 */
[----:B------:R-:W-:Y:S01]  /*1470*/  FADD.FTZ R19, R19, R21 ;  /* 0x0000001513137221 */ /* 0x000fe20000010000 */
[----:B------:R-:W-:-:S04]  /*1480*/  FMUL.FTZ R21, R13, R21 ;  /* 0x000000150d157220 */ /* 0x000fc80000410000 */
[----:B------:R-:W-:Y:S01]  /*1490*/  FFMA.FTZ R26, R26, R21, R23 ;  /* 0x000000151a1a7223 */ /* 0x000fe20000010017 */
[----:B------:R-:W-:Y:S01]  /*14a0*/  FADD.FTZ R14, R21, R14 ;  /* 0x0000000e150e7221 */ /* 0x000fe20000010000 */
[----:B0-----:R-:W-:-:S06]  /*14b0*/  FADD.FTZ R22, R22, 1 ;  /* 0x3f80000016167421 */ /* 0x001fcc0000010000 */
[----:B------:R-:W0:Y:S02]  /*14c0*/  MUFU.RCP R22, R22 ;  /* 0x0000001600167308 */ /* 0x000e240000001000 */
[----:B0-----:R-:W-:Y:S01]  /*14d0*/  FADD.FTZ R25, -R22, 1 ;  /* 0x3f80000016197421 */ /* 0x001fe20000010100 */
[----:B------:R-:W-:-:S03]  /*14e0*/  FMUL.FTZ R22, R6, R22 ;  /* 0x0000001606167220 */ /* 0x000fc60000410000 */
[----:B------:R-:W-:Y:S01]  /*14f0*/  FFMA.FTZ R25, R20, R25, 1 ;  /* 0x3f80000014197423 */ /* 0x000fe20000010019 */
[----:B------:R-:W-:-:S03]  /*1500*/  FADD.FTZ R20, R35, -UR38 ;  /* 0x8000002623147e21 */ /* 0x000fc60008010000 */
[----:B------:R-:W-:Y:S01]  /*1510*/  FMUL.FTZ R25, R22, R25 ;  /* 0x0000001916197220 */ /* 0x000fe20000410000 */
[----:B------:R-:W-:-:S03]  /*1520*/  FMUL.FTZ R20, R20, UR39 ;  /* 0x0000002714147c20 */ /* 0x000fc60008410000 */
[----:B------:R-:W-:Y:S01]  /*1530*/  FADD.FTZ R18, R18, R25 ;  /* 0x0000001912127221 */ /* 0x000fe20000010000 */
[----:B------:R-:W-:Y:S01]  /*1540*/  FFMA.FTZ R15, R13, R20, R11 ;  /* 0x000000140d0f7223 */ /* 0x000fe2000001000b */
[-C--:B------:R-:W-:Y:S01]  /*1550*/  FFMA.FTZ R16, R24, R25.reuse, R16 ;  /* 0x0000001918107223 */ /* 0x080fe20000010010 */
[----:B------:R-:W-:Y:S02]  /*1560*/  FMUL.FTZ R25, R12, R25 ;  /* 0x000000190c197220 */ /* 0x000fe40000410000 */
[----:B------:R-:W-:Y:S02]  /*1570*/  FMUL.FTZ R22, R15, -1.4426950216293334961 ;  /* 0xbfb8aa3b0f167820 */ /* 0x000fe40000410000 */
[----:B------:R-:W-:Y:S01]  /*1580*/  FFMA.FTZ R24, R24, R25, R26 ;  /* 0x0000001918187223 */ /* 0x000fe2000001001a */
[----:B------:R-:W-:-:S03]  /*1590*/  FADD.FTZ R14, R14, R25 ;  /* 0x000000190e0e7221 */ /* 0x000fc60000010000 */
[----:B------:R-:W0:Y:S02]  /*15a0*/  MUFU.EX2 R22, R22 ;  /* 0x0000001600167308 */ /* 0x000e240000000800 */
        /* <DEDUP_REMOVED lines=10> */
[CC--:B------:R-:W-:Y:S01]  /*1650*/  FFMA.FTZ R17, R20.reuse, R15.reuse, R17 ;  /* 0x0000000f14117223 */ /* 0x0c0fe20000010011 */
        /* <DEDUP_REMOVED lines=13> */
[-C--:B------:R-:W-:Y:S01]  /*1730*/  FMUL.FTZ R15, R12, R22.reuse ;  /* 0x000000160c0f7220 */ /* 0x080fe20000410000 */
[----:B------:R-:W-:Y:S01]  /*1740*/  FFMA.FTZ R25, R13, R21, R11 ;  /* 0x000000150d197223 */ /* 0x000fe2000001000b */
[C---:B------:R-:W-:Y:S01]  /*1750*/  FFMA.FTZ R16, R23.reuse, R22, R16 ;  /* 0x0000001617107223 */ /* 0x040fe20000010010 */
[----:B------:R-:W-:Y:S01]  /*1760*/  FADD.FTZ R18, R18, R22 ;  /* 0x0000001612127221 */ /* 0x000fe20000010000 */
[----:B------:R-:W-:Y:S01]  /*1770*/  FFMA.FTZ R24, R23, R15, R24 ;  /* 0x0000000f17187223 */ /* 0x000fe20000010018 */
[----:B------:R-:W-:Y:S01]  /*1780*/  FMUL.FTZ R26, R25, -1.4426950216293334961 ;  /* 0xbfb8aa3b191a7820 */ /* 0x000fe20000410000 */
[----:B------:R-:W-:-:S05]  /*1790*/  FADD.FTZ R14, R14, R15 ;  /* 0x0000000f0e0e7221 */ /* 0x000fca0000010000 */
[----:B------:R-:W0:Y:S02]  /*17a0*/  MUFU.EX2 R26, R26 ;  /* 0x0000001a001a7308 */ /* 0x000e240000000800 */
[----:B0-----:R-:W-:-:S06]  /*17b0*/  FADD.FTZ R26, R26, 1 ;  /* 0x3f8000001a1a7421 */ /* 0x001fcc0000010000 */
[----:B------:R-:W0:Y:S02]  /*17c0*/  MUFU.RCP R26, R26 ;  /* 0x0000001a001a7308 */ /* 0x000e240000001000 */
[----:B0-----:R-:W-:Y:S01]  /*17d0*/  FADD.FTZ R20, -R26, 1 ;  /* 0x3f8000001a147421 */ /* 0x001fe20000010100 */
[----:B------:R-:W-:-:S03]  /*17e0*/  FMUL.FTZ R26, R9, R26 ;  /* 0x0000001a091a7220 */ /* 0x000fc60000410000 */
[----:B------:R-:W-:-:S04]  /*17f0*/  FFMA.FTZ R20, R25, R20, 1 ;  /* 0x3f80000019147423 */ /* 0x000fc80000010014 */
[----:B------:R-:W-:-:S04]  /*1800*/  FMUL.FTZ R20, R26, R20 ;  /* 0x000000141a147220 */ /* 0x000fc80000410000 */
[-C--:B------:R-:W-:Y:S01]  /*1810*/  FMUL.FTZ R25, R13, R20.reuse ;  /* 0x000000140d197220 */ /* 0x080fe20000410000 */
[----:B------:R-:W-:Y:S01]  /*1820*/  FFMA.FTZ R17, R21, R20, R17 ;  /* 0x0000001415117223 */ /* 0x000fe20000010011 */
[----:B------:R-:W-:Y:S02]  /*1830*/  FADD.FTZ R19, R19, R20 ;  /* 0x0000001413137221 */ /* 0x000fe40000010000 */
[----:B------:R-:W-:Y:S01]  /*1840*/  FFMA.FTZ R15, R21, R25, R24 ;  /* 0x00000019150f7223 */ /* 0x000fe20000010018 */
[----:B------:R-:W-:-:S07]  /*1850*/  FADD.FTZ R14, R25, R14 ;  /* 0x0000000e190e7221 */ /* 0x000fce0000010000 */
.L_x_1277:
[----:B------:R-:W-:Y:S01]  /*1860*/  MOV R22, R14 ;  /* 0x0000000e00167202 */ /* 0x000fe20000000f00 */
[----:B------:R-:W0:Y:S01]  /*1870*/  S2R R24, SR_TID.X ;  /* 0x0000000000187919 */ /* 0x000e220000002100 */
[C---:B------:R-:W-:Y:S01]  /*1880*/  ISETP.GT.AND P1, PT, R45.reuse, 0x1e, PT ;  /* 0x0000001e2d00780c */ /* 0x040fe20003f24270 */
[----:B------:R-:W-:Y:S01]  /*1890*/  BSSY.RECONVERGENT B0, `(.L_x_1278) ;  /* 0x0000024000007945 */ /* 0x000fe20003800200 */
[----:B------:R-:W-:Y:S01]  /*18a0*/  ISETP.GT.AND P3, PT, R45, 0xf, PT ;  /* 0x0000000f2d00780c */ /* 0x000fe20003f64270 */
[----:B------:R-:W1:Y:S04]  /*18b0*/  SHFL.DOWN PT, R14, R15, 0x1, 0x1f ;  /* 0x08201f000f0e7f89 */ /* 0x000e6800000e0000 */
[----:B------:R-:W2:Y:S04]  /*18c0*/  SHFL.DOWN PT, R20, R22, 0x1, 0x1f ;  /* 0x08201f0016147f89 */ /* 0x000ea800000e0000 */
[----:B------:R-:W-:Y:S02]  /*18d0*/  STS.128 [R0], R16 ;  /* 0x0000001000007388 */ /* 0x000fe40000000c00 */
[----:B-1----:R-:W-:Y:S01]  /*18e0*/  @!P1 FADD.FTZ R15, R14, R15 ;  /* 0x0000000f0e0f9221 */ /* 0x002fe20000010000 */
[----:B--2---:R-:W-:-:S04]  /*18f0*/  @!P1 FADD.FTZ R22, R20, R22 ;  /* 0x0000001614169221 */ /* 0x004fc80000010000 */
[----:B------:R-:W1:Y:S01]  /*1900*/  SHFL.DOWN PT, R14, R15, 0x2, 0x1f ;  /* 0x08401f000f0e7f89 */ /* 0x000e6200000e0000 */
[----:B------:R-:W-:Y:S02]  /*1910*/  ISETP.GT.AND P1, PT, R45, 0x1d, PT ;  /* 0x0000001d2d00780c */ /* 0x000fe40003f24270 */
[C---:B0-----:R-:W-:Y:S01]  /*1920*/  ISETP.NE.AND P2, PT, R24.reuse, RZ, PT ;  /* 0x000000ff1800720c */ /* 0x041fe20003f45270 */
[----:B------:R-:W0:Y:S01]  /*1930*/  SHFL.DOWN PT, R20, R22, 0x2, 0x1f ;  /* 0x08401f0016147f89 */ /* 0x000e2200000e0000 */
[----:B------:R-:W-:-:S09]  /*1940*/  ISETP.GT.U32.AND P5, PT, R24, 0x7, PT ;  /* 0x000000071800780c */ /* 0x000fd20003fa4070 */
[----:B-1----:R-:W-:Y:S01]  /*1950*/  @!P1 FADD.FTZ R15, R15, R14 ;  /* 0x0000000e0f0f9221 */ /* 0x002fe20000010000 */
[----:B0-----:R-:W-:-:S04]  /*1960*/  @!P1 FADD.FTZ R22, R22, R20 ;  /* 0x0000001416169221 */ /* 0x001fc80000010000 */
[----:B------:R-:W0:Y:S01]  /*1970*/  SHFL.DOWN PT, R14, R15, 0x4, 0x1f ;  /* 0x08801f000f0e7f89 */ /* 0x000e2200000e0000 */
[----:B------:R-:W-:-:S03]  /*1980*/  ISETP.GT.AND P1, PT, R45, 0x1b, PT ;  /* 0x0000001b2d00780c */ /* 0x000fc60003f24270 */
[----:B------:R-:W1:Y:S10]  /*1990*/  SHFL.DOWN PT, R20, R22, 0x4, 0x1f ;  /* 0x08801f0016147f89 */ /* 0x000e7400000e0000 */
[----:B0-----:R-:W-:Y:S01]  /*19a0*/  @!P1 FADD.FTZ R15, R15, R14 ;  /* 0x0000000e0f0f9221 */ /* 0x001fe20000010000 */
[----:B-1----:R-:W-:Y:S01]  /*19b0*/  @!P1 FADD.FTZ R22, R22, R20 ;  /* 0x0000001416169221 */ /* 0x002fe20000010000 */
[----:B------:R-:W-:-:S03]  /*19c0*/  ISETP.GT.AND P1, PT, R45, 0x17, PT ;  /* 0x000000172d00780c */ /* 0x000fc60003f24270 */
[----:B------:R-:W0:Y:S04]  /*19d0*/  SHFL.DOWN PT, R20, R15, 0x8, 0x1f ;  /* 0x09001f000f147f89 */ /* 0x000e2800000e0000 */
        /* <DEDUP_REMOVED lines=8> */
[----:B------:R-:W3:Y:S01]  /*1a60*/  S2R R25, SR_TID.X ;  /* 0x0000000000197919 */ /* 0x000ee20000002100 */
[----:B------:R-:W-:Y:S01]  /*1a70*/  ISETP.NE.AND P1, PT, R45, RZ, PT ;  /* 0x000000ff2d00720c */ /* 0x000fe20003f25270 */
[----:B01----:R-:W-:Y:S01]  /*1a80*/  FADD.FTZ R14, R20, R22 ;  /* 0x00000016140e7221 */ /* 0x003fe20000010000 */
[----:B--2---:R-:W-:Y:S01]  /*1a90*/  FADD.FTZ R15, R21, R23 ;  /* 0x00000017150f7221 */ /* 0x004fe20000010000 */
[----:B---3--:R-:W-:-:S04]  /*1aa0*/  SHF.R.U32.HI R25, RZ, 0x2, R25 ;  /* 0x00000002ff197819 */ /* 0x008fc80000011619 */
[----:B------:R-:W-:-:S06]  /*1ab0*/  LOP3.LUT R25, R25, 0xf8, RZ, 0xc0, !PT ;  /* 0x000000f819197812 */ /* 0x000fcc00078ec0ff */
[----:B------:R3:W-:Y:S02]  /*1ac0*/  @!P1 STS.64 [R25+UR10+0x8], R14 ;  /* 0x0000080e19009988 */ /* 0x0007e40008000a0a */
.L_x_1279:
[----:B------:R-:W-:Y:S05]  /*1ad0*/  BSYNC.RECONVERGENT B0 ;  /* 0x0000000000007941 */ /* 0x000fea0003800200 */
.L_x_1278:
[----:B------:R-:W-:Y:S01]  /*1ae0*/  BAR.SYNC.DEFER_BLOCKING 0x0 ;  /* 0x0000000000007b1d */ /* 0x000fe20000010000 */
[----:B------:R-:W-:-:S05]  /*1af0*/  LEA R41, R41, R24, 0x3 ;  /* 0x0000001829297211 */ /* 0x000fca00078e18ff */
[----:B------:R-:W-:Y:S04]  /*1b00*/  BSSY.RECONVERGENT B0, `(.L_x_1280) ;  /* 0x0000017000007945 */ /* 0x000fe80003800200 */
[----:B------:R-:W-:Y:S05]  /*1b10*/  @P2 BRA `(.L_x_1281) ;  /* 0x0000000000542947 */ /* 0x000fea0003800000 */
[----:B------:R-:W4:Y:S01]  /*1b20*/  S2UR UR7, SR_CgaCtaId ;  /* 0x00000000000779c3 */ /* 0x000f220000008800 */
[----:B------:R-:W-:Y:S02]  /*1b30*/  UMOV UR6, 0x400 ;  /* 0x0000040000067882 */ /* 0x000fe40000000000 */
[----:B----4-:R-:W-:-:S09]  /*1b40*/  ULEA UR6, UR7, UR6, 0x18 ;  /* 0x0000000607067291 */ /* 0x010fd2000f8ec0ff */
[----:B---3--:R-:W3:Y:S04]  /*1b50*/  LDS.128 R24, [UR6+0x10] ;  /* 0x00001006ff187984 */ /* 0x008ee80008000c00 */
[----:B-12---:R-:W1:Y:S01]  /*1b60*/  LDS.128 R20, [UR6+0x20] ;  /* 0x00002006ff147984 */ /* 0x006e620008000c00 */
[----:B---3--:R-:W-:Y:S01]  /*1b70*/  FADD.FTZ R24, R14, R24 ;  /* 0x000000180e187221 */ /* 0x008fe20000010000 */
[----:B------:R-:W-:Y:S02]  /*1b80*/  FADD.FTZ R25, R15, R25 ;  /* 0x000000190f197221 */ /* 0x000fe40000010000 */
[----:B0-----:R-:W-:Y:S01]  /*1b90*/  LDS.64 R14, [UR6+0x40] ;  /* 0x00004006ff0e7984 */ /* 0x001fe20008000a00 */
[----:B------:R-:W-:Y:S01]  /*1ba0*/  FADD.FTZ R24, R24, R26 ;  /* 0x0000001a18187221 */ /* 0x000fe20000010000 */
[----:B------:R-:W-:-:S03]  /*1bb0*/  FADD.FTZ R25, R25, R27 ;  /* 0x0000001b19197221 */ /* 0x000fc60000010000 */
[----:B-1----:R-:W-:Y:S01]  /*1bc0*/  FADD.FTZ R20, R24, R20 ;  /* 0x0000001418147221 */ /* 0x002fe20000010000 */
[----:B------:R-:W-:Y:S02]  /*1bd0*/  FADD.FTZ R21, R25, R21 ;  /* 0x0000001519157221 */ /* 0x000fe40000010000 */
[----:B------:R-:W0:Y:S01]  /*1be0*/  LDS.128 R24, [UR6+0x30] ;  /* 0x00003006ff187984 */ /* 0x000e220008000c00 */
        /* <DEDUP_REMOVED lines=8> */
.L_x_1281:
[----:B------:R-:W-:Y:S05]  /*1c70*/  BSYNC.RECONVERGENT B0 ;  /* 0x0000000000007941 */ /* 0x000fea0003800200 */
.L_x_1280:
[----:B------:R-:W-:Y:S06]  /*1c80*/  BAR.SYNC.DEFER_BLOCKING 0x0 ;  /* 0x0000000000007b1d */ /* 0x000fec0000010000 */
[----:B------:R-:W-:Y:S04]  /*1c90*/  BSSY.RECONVERGENT B0, `(.L_x_1282) ;  /* 0x000009d000007945 */ /* 0x000fe80003800200 */
[----:B------:R-:W-:Y:S05]  /*1ca0*/  @P5 BRA `(.L_x_1283) ;  /* 0x00000008006c5947 */ /* 0x000fea0003800000 */
[----:B-12---:R-:W1:Y:S04]  /*1cb0*/  LDS.128 R20, [R0+0x80] ;  /* 0x0000800000147984 */ /* 0x006e680000000c00 */
[----:B---3--:R-:W2:Y:S01]  /*1cc0*/  LDS.128 R24, [R0+0x100] ;  /* 0x0001000000187984 */ /* 0x008ea20000000c00 */
        /* <DEDUP_REMOVED lines=9> */
[----:B-1----:R-:W-:Y:S01]  /*1d60*/  FADD.FTZ R16, R20, R16 ;  /* 0x0000001014107221 */ /* 0x002fe20000010000 */
[----:B------:R-:W-:Y:S01]  /*1d70*/  FADD.FTZ R25, R25, R17 ;  /* 0x0000001119197221 */ /* 0x000fe20000010000 */
[----:B------:R-:W1:Y:S01]  /*1d80*/  LDS.128 R20, [R0+0x200] ;  /* 0x0002000000147984 */ /* 0x000e620000000c00 */
        /* <DEDUP_REMOVED lines=139> */
[----:B------:R-:W-:Y:S01]  /*2640*/  FADD.FTZ R18, R22, R18 ;  /* 0x0000001216127221 */ /* 0x000fe20000010000 */
[----:B------:R-:W-:-:S07]  /*2650*/  FADD.FTZ R19, R23, R19 ;  /* 0x0000001317137221 */ /* 0x000fce0000010000 */
.L_x_1283:
[----:B------:R-:W-:Y:S05]  /*2660*/  BSYNC.RECONVERGENT B0 ;  /* 0x0000000000007941 */ /* 0x000fea0003800200 */
.L_x_1282:
[----:B------:R-:W-:Y:S04]  /*2670*/  BSSY.RECONVERGENT B0, `(.L_x_1284) ;  /* 0x000001c000007945 */ /* 0x000fe80003800200 */
[----:B------:R-:W-:Y:S05]  /*2680*/  @P5 BRA `(.L_x_1285) ;  /* 0x0000000000685947 */ /* 0x000fea0003800000 */
[----:B------:R-:W1:Y:S08]  /*2690*/  LDC.64 R20, c[0x0][0x3f8] ;  /* 0x0000fe00ff147b82 */ /* 0x000e700000000a00 */
[----:B---3--:R-:W3:Y:S01]  /*26a0*/  LDC.64 R24, c[0x0][0x3d8] ;  /* 0x0000f600ff187b82 */ /* 0x008ee20000000a00 */
[----:B-12---:R-:W-:Y:S01]  /*26b0*/  IMAD.WIDE.U32 R22, R20, 0x3, RZ ;  /* 0x0000000314167825 */ /* 0x006fe200078e00ff */
[----:B------:R-:W-:-:S04]  /*26c0*/  LEA R26, R21, R21, 0x1 ;  /* 0x00000015151a7211 */ /* 0x000fc800078e08ff */
[----:B------:R-:W-:Y:S01]  /*26d0*/  IADD3 R26, PT, PT, R23, R26, RZ ;  /* 0x0000001a171a7210 */ /* 0x000fe20007ffe0ff */
[----:B---3--:R-:W-:-:S03]  /*26e0*/  IMAD.WIDE R24, R41, 0x4, R24 ;  /* 0x0000000429187825 */ /* 0x008fc600078e0218 */
[----:B------:R-:W-:Y:S02]  /*26f0*/  LEA.HI R27, P5, R26, R22, RZ, 0x1 ;  /* 0x000000161a1b7211 */ /* 0x000fe400078b08ff */
[----:B------:R1:W-:Y:S01]  /*2700*/  REDG.E.ADD.F32.FTZ.RN.STRONG.GPU desc[UR28][R24.64], R16 ;  /* 0x00000010180079a6 */ /* 0x0003e2000c12f31c */
[----:B------:R-:W-:-:S04]  /*2710*/  LEA R22, P3, R20, R24, 0x2 ;  /* 0x0000001814167211 */ /* 0x000fc800078610ff */
[----:B------:R-:W-:Y:S02]  /*2720*/  LEA.HI.X R23, R20, R25, R21, 0x2, P3 ;  /* 0x0000001914177211 */ /* 0x000fe400018f1415 */
[----:B-1----:R-:W-:-:S04]  /*2730*/  LEA.HI R16, P1, R21, R20, RZ, 0x1 ;  /* 0x0000001415107211 */ /* 0x002fc800078308ff */
[----:B------:R-:W-:Y:S02]  /*2740*/  IADD3.X R21, PT, PT, RZ, R21, RZ, P1, !PT ;  /* 0x00000015ff157210 */ /* 0x000fe40000ffe4ff */
[C---:B------:R-:W-:Y:S02]  /*2750*/  SHF.L.U32 R20, R16.reuse, 0x1, RZ ;  /* 0x0000000110147819 */ /* 0x040fe400000006ff */
[----:B------:R-:W-:Y:S02]  /*2760*/  SHF.L.U64.HI R21, R16, 0x1, R21 ;  /* 0x0000000110157819 */ /* 0x000fe40000010215 */
[----:B------:R-:W-:Y:S02]  /*2770*/  IADD3.X R16, PT, PT, RZ, R26, RZ, P5, !PT ;  /* 0x0000001aff107210 */ /* 0x000fe40002ffe4ff */
[----:B------:R-:W-:Y:S02]  /*2780*/  LOP3.LUT R20, R20, 0xfffffffc, RZ, 0xc0, !PT ;  /* 0xfffffffc14147812 */ /* 0x000fe400078ec0ff */
[----:B------:R-:W-:-:S02]  /*2790*/  SHF.L.U64.HI R16, R27, 0x1, R16 ;  /* 0x000000011b107819 */ /* 0x000fc40000010210 */
[----:B------:R-:W-:Y:S02]  /*27a0*/  SHF.L.U32 R27, R27, 0x1, RZ ;  /* 0x000000011b1b7819 */ /* 0x000fe400000006ff */
[C---:B------:R-:W-:Y:S02]  /*27b0*/  IADD3 R20, P1, PT, R24.reuse, R20, RZ ;  /* 0x0000001418147210 */ /* 0x040fe40007f3e0ff */
[----:B------:R-:W-:Y:S02]  /*27c0*/  LOP3.LUT R27, R27, 0xfffffffc, RZ, 0xc0, !PT ;  /* 0xfffffffc1b1b7812 */ /* 0x000fe400078ec0ff */
[----:B------:R-:W-:Y:S02]  /*27d0*/  IADD3.X R21, PT, PT, R25, R21, RZ, P1, !PT ;  /* 0x0000001519157210 */ /* 0x000fe40000ffe4ff */
[----:B------:R-:W-:-:S03]  /*27e0*/  IADD3 R24, P1, PT, R24, R27, RZ ;  /* 0x0000001b18187210 */ /* 0x000fc60007f3e0ff */
[----:B------:R4:W-:Y:S01]  /*27f0*/  REDG.E.ADD.F32.FTZ.RN.STRONG.GPU desc[UR28][R20.64], R17 ;  /* 0x00000011140079a6 */ /* 0x0009e2000c12f31c */
[----:B------:R-:W-:-:S03]  /*2800*/  IADD3.X R25, PT, PT, R25, R16, RZ, P1, !PT ;  /* 0x0000001019197210 */ /* 0x000fc60000ffe4ff */
[----:B------:R4:W-:Y:S04]  /*2810*/  REDG.E.ADD.F32.FTZ.RN.STRONG.GPU desc[UR28][R22.64], R18 ;  /* 0x00000012160079a6 */ /* 0x0009e8000c12f31c */
[----:B------:R4:W-:Y:S02]  /*2820*/  REDG.E.ADD.F32.FTZ.RN.STRONG.GPU desc[UR28][R24.64], R19 ;  /* 0x00000013180079a6 */ /* 0x0009e4000c12f31c */
.L_x_1285:
[----:B------:R-:W-:Y:S05]  /*2830*/  BSYNC.RECONVERGENT B0 ;  /* 0x0000000000007941 */ /* 0x000fea0003800200 */
.L_x_1284:
        /* <DEDUP_REMOVED lines=29> */
.L_x_1288:
[----:B--2---:R-:W2:Y:S04]  /*2a10*/  LDG.E.STRONG.GPU R16, desc[UR28][R18.64] ;  /* 0x0000001c12107981 */ /* 0x004ea8000c1ef900 */
[----:B--2---:R-:W-:Y:S01]  /*2a20*/  CCTL.IVALL ;  /* 0x00000000ff00798f */ /* 0x004fe20002000000 */
[----:B------:R-:W-:Y:S05]  /*2a30*/  YIELD ;  /* 0x0000000000007946 */ /* 0x000fea0003800000 */
[----:B------:R-:W-:-:S13]  /*2a40*/  ISETP.NE.AND P1, PT, R16, R23, PT ;  /* 0x000000171000720c */ /* 0x000fda0003f25270 */
[----:B------:R-:W-:Y:S05]  /*2a50*/  @P1 BRA `(.L_x_1288) ;  /* 0xfffffffc00ec1947 */ /* 0x000fea000383ffff */
.L_x_1287:
[----:B------:R-:W-:Y:S05]  /*2a60*/  WARPSYNC.ALL ;  /* 0x0000000000007948 */ /* 0x000fea0003800000 */
[----:B------:R-:W-:Y:S01]  /*2a70*/  BAR.SYNC.DEFER_BLOCKING 0x0 ;  /* 0x0000000000007b1d */ /* 0x000fe20000010000 */
[----:B----4-:R-:W-:-:S05]  /*2a80*/  HFMA2 R24, -RZ, RZ, 0, 0 ;  /* 0x00000000ff187431 */ /* 0x010fca00000001ff */
[----:B------:R-:W-:Y:S05]  /*2a90*/  @!P3 BRA `(.L_x_1289) ;  /* 0x000000040078b947 */ /* 0x000fea0003800000 */
[----:B--2---:R-:W-:Y:S01]  /*2aa0*/  MOV R16, RZ ;  /* 0x000000ff00107202 */ /* 0x004fe20000000f00 */
[----:B------:R-:W-:Y:S01]  /*2ab0*/  UMOV UR19, UR5 ;  /* 0x0000000500137c82 */ /* 0x000fe20008000000 */
[----:B------:R-:W-:Y:S01]  /*2ac0*/  UMOV UR20, UR9 ;  /* 0x0000000900147c82 */ /* 0x000fe20008000000 */
[----:B------:R-:W-:Y:S01]  /*2ad0*/  UMOV UR21, UR17 ;  /* 0x0000001100157c82 */ /* 0x000fe20008000000 */
[----:B------:R-:W-:Y:S01]  /*2ae0*/  UMOV UR22, UR16 ;  /* 0x0000001000167c82 */ /* 0x000fe20008000000 */
[----:B------:R-:W-:Y:S01]  /*2af0*/  UMOV UR23, UR15 ;  /* 0x0000000f00177c82 */ /* 0x000fe20008000000 */
[----:B------:R-:W-:Y:S01]  /*2b00*/  UMOV UR24, UR14 ;  /* 0x0000000e00187c82 */ /* 0x000fe20008000000 */
[----:B------:R-:W-:Y:S01]  /*2b10*/  UMOV UR25, UR13 ;  /* 0x0000000d00197c82 */ /* 0x000fe20008000000 */
[----:B------:R-:W-:Y:S01]  /*2b20*/  UMOV UR26, UR12 ;  /* 0x0000000c001a7c82 */ /* 0x000fe20008000000 */
[----:B------:R-:W-:-:S05]  /*2b30*/  UMOV UR27, UR11 ;  /* 0x0000000b001b7c82 */ /* 0x000fca0008000000 */
.L_x_1290:
[----:B------:R-:W-:Y:S02]  /*2b40*/  ISETP.EQ.OR P1, PT, RZ, UR20, P2 ;  /* 0x00000014ff007c0c */ /* 0x000fe40009722670 */
[C---:B------:R-:W-:Y:S02]  /*2b50*/  IADD3 R17, PT, PT, R16.reuse, 0x1, RZ ;  /* 0x0000000110117810 */ /* 0x040fe40007ffe0ff */
[----:B------:R-:W-:Y:S02]  /*2b60*/  IADD3 R18, PT, PT, R16, 0x2, RZ ;  /* 0x0000000210127810 */ /* 0x000fe40007ffe0ff */
[----:B------:R-:W-:Y:S02]  /*2b70*/  ISETP.EQ.OR P3, PT, R17, UR30, P2 ;  /* 0x0000001e11007c0c */ /* 0x000fe40009762670 */
[----:B------:R-:W-:Y:S02]  /*2b80*/  ISETP.EQ.OR P6, PT, R18, UR30, P2 ;  /* 0x0000001e12007c0c */ /* 0x000fe400097c2670 */
[----:B------:R-:W-:-:S03]  /*2b90*/  IADD3 R17, PT, PT, R16, 0x3, RZ ;  /* 0x0000000310117810 */ /* 0x000fc60007ffe0ff */
[----:B------:R-:W-:Y:S01]  /*2ba0*/  VOTEU.ALL UP1, P1 ;  /* 0x0000000000ff7886 */ /* 0x000fe20000820000 */
[----:B------:R-:W-:-:S04]  /*2bb0*/  ISETP.EQ.OR P5, PT, R17, UR30, P2 ;  /* 0x0000001e11007c0c */ /* 0x000fc800097a2670 */
[----:B------:R-:W-:Y:S01]  /*2bc0*/  @!UP1 UIMAD.WIDE.U32 UR40, UR19, 0x8, UR6 ;  /* 0x00000008132898a5 */ /* 0x000fe2000f8e0006 */
[----:B------:R-:W-:Y:S02]  /*2bd0*/  VOTEU.ALL UP1, P3 ;  /* 0x0000000000ff7886 */ /* 0x000fe40001820000 */
[----:B------:R-:W-:-:S03]  /*2be0*/  VOTEU.ALL UP2, P6 ;  /* 0x0000000000ff7886 */ /* 0x000fc60003040000 */
[----:B-1----:R-:W-:Y:S01]  /*2bf0*/  MOV R22, UR40 ;  /* 0x0000002800167c02 */ /* 0x002fe20008000f00 */
[----:B------:R-:W-:Y:S01]  /*2c00*/  @!UP1 UIMAD.WIDE.U32 UR42, UR21, 0x8, UR6 ;  /* 0x00000008152a98a5 */ /* 0x000fe2000f8e0006 */
[----:B------:R-:W-:Y:S01]  /*2c10*/  MOV R23, UR41 ;  /* 0x0000002900177c02 */ /* 0x000fe20008000f00 */
[----:B------:R-:W-:Y:S01]  /*2c20*/  @!UP2 UIMAD.WIDE.U32 UR40, UR22, 0x8, UR6 ;  /* 0x000000081628a8a5 */ /* 0x000fe2000f8e0006 */
[----:B------:R-:W-:-:S03]  /*2c30*/  VOTEU.ALL UP1, P5 ;  /* 0x0000000000ff7886 */ /* 0x000fc60002820000 */
[----:B------:R-:W-:Y:S01]  /*2c40*/  MOV R20, UR42 ;  /* 0x0000002a00147c02 */ /* 0x000fe20008000f00 */
[----:B------:R-:W0:Y:S01]  /*2c50*/  @!P1 LDG.E.64 R22, desc[UR28][R22.64] ;  /* 0x0000001c16169981 */ /* 0x000e22000c1e1b00 */
[----:B------:R-:W-:Y:S02]  /*2c60*/  MOV R21, UR43 ;  /* 0x0000002b00157c02 */ /* 0x000fe40008000f00 */
[----:B------:R-:W-:Y:S02]  /*2c70*/  MOV R18, UR40 ;  /* 0x0000002800127c02 */ /* 0x000fe40008000f00 */
[----:B------:R-:W-:Y:S01]  /*2c80*/  MOV R19, UR41 ;  /* 0x0000002900137c02 */ /* 0x000fe20008000f00 */
[----:B------:R-:W-:Y:S01]  /*2c90*/  @!UP1 UIMAD.WIDE.U32 UR40, UR23, 0x8, UR6 ;  /* 0x00000008172898a5 */ /* 0x000fe2000f8e0006 */
[----:B------:R-:W2:Y:S04]  /*2ca0*/  @!P3 LDG.E.64 R20, desc[UR28][R20.64] ;  /* 0x0000001c1414b981 */ /* 0x000ea8000c1e1b00 */
[----:B------:R-:W4:Y:S01]  /*2cb0*/  @!P6 LDG.E.64 R18, desc[UR28][R18.64] ;  /* 0x0000001c1212e981 */ /* 0x000f22000c1e1b00 */
[----:B------:R-:W-:-:S02]  /*2cc0*/  MOV R24, UR40 ;  /* 0x0000002800187c02 */ /* 0x000fc40008000f00 */
[----:B---3--:R-:W-:-:S06]  /*2cd0*/  MOV R25, UR41 ;  /* 0x0000002900197c02 */ /* 0x008fcc0008000f00 */
[----:B------:R-:W3:Y:S01]  /*2ce0*/  @!P5 LDG.E.64 R24, desc[UR28][R24.64] ;  /* 0x0000001c1818d981 */ /* 0x000ee2000c1e1b00 */
[----:B------:R-:W-:Y:S01]  /*2cf0*/  IADD3 R17, PT, PT, R16, 0x4, RZ ;  /* 0x0000000410117810 */ /* 0x000fe20007ffe0ff */
[----:B0-----:R-:W-:Y:S01]  /*2d00*/  @!P1 FADD.FTZ R14, R14, R22 ;  /* 0x000000160e0e9221 */ /* 0x001fe20000010000 */
[----:B------:R-:W-:Y:S02]  /*2d10*/  @!P1 FADD.FTZ R15, R15, R23 ;  /* 0x000000170f0f9221 */ /* 0x000fe40000010000 */
[----:B------:R-:W-:Y:S02]  /*2d20*/  ISETP.EQ.OR P1, PT, R17, UR30, P2 ;  /* 0x0000001e11007c0c */ /* 0x000fe40009722670 */
[C---:B------:R-:W-:Y:S02]  /*2d30*/  IADD3 R22, PT, PT, R16.reuse, 0x5, RZ ;  /* 0x0000000510167810 */ /* 0x040fe40007ffe0ff */
[----:B------:R-:W-:Y:S01]  /*2d40*/  IADD3 R17, PT, PT, R16, 0x6, RZ ;  /* 0x0000000610117810 */ /* 0x000fe20007ffe0ff */
[----:B--2---:R-:W-:Y:S01]  /*2d50*/  @!P3 FADD.FTZ R14, R14, R20 ;  /* 0x000000140e0eb221 */ /* 0x004fe20000010000 */
[----:B------:R-:W-:Y:S01]  /*2d60*/  @!P3 FADD.FTZ R15, R15, R21 ;  /* 0x000000150f0fb221 */ /* 0x000fe20000010000 */
[----:B------:R-:W-:-:S02]  /*2d70*/  ISETP.EQ.OR P3, PT, R22, UR30, P2 ;  /* 0x0000001e16007c0c */ /* 0x000fc40009762670 */
[----:B----4-:R-:W-:Y:S01]  /*2d80*/  @!P6 FADD.FTZ R14, R14, R18 ;  /* 0x000000120e0ee221 */ /* 0x010fe20000010000 */
[----:B------:R-:W-:Y:S01]  /*2d90*/  @!P6 FADD.FTZ R15, R15, R19 ;  /* 0x000000130f0fe221 */ /* 0x000fe20000010000 */
[----:B------:R-:W-:Y:S02]  /*2da0*/  ISETP.EQ.OR P6, PT, R17, UR30, P2 ;  /* 0x0000001e11007c0c */ /* 0x000fe400097c2670 */
[----:B------:R-:W-:Y:S01]  /*2db0*/  IADD3 R17, PT, PT, R16, 0x7, RZ ;  /* 0x0000000710117810 */ /* 0x000fe20007ffe0ff */
[----:B------:R-:W-:Y:S01]  /*2dc0*/  VOTEU.ALL UP2, P1 ;  /* 0x0000000000ff7886 */ /* 0x000fe20000840000 */
[----:B---3--:R-:W-:Y:S01]  /*2dd0*/  @!P5 FADD.FTZ R14, R14, R24 ;  /* 0x000000180e0ed221 */ /* 0x008fe20000010000 */
[----:B------:R-:W-:Y:S01]  /*2de0*/  @!P5 FADD.FTZ R15, R15, R25 ;  /* 0x000000190f0fd221 */ /* 0x000fe20000010000 */
[----:B------:R-:W-:Y:S02]  /*2df0*/  ISETP.EQ.OR P5, PT, R17, UR30, P2 ;  /* 0x0000001e11007c0c */ /* 0x000fe400097a2670 */
[----:B------:R-:W-:Y:S01]  /*2e00*/  @!UP2 UIMAD.WIDE.U32 UR40, UR24, 0x8, UR6 ;  /* 0x000000081828a8a5 */ /* 0x000fe2000f8e0006 */
[----:B------:R-:W-:-:S04]  /*2e10*/  VOTEU.ALL UP1, P3 ;  /* 0x0000000000ff7886 */ /* 0x000fc80001820000 */
[----:B------:R-:W-:Y:S01]  /*2e20*/  VOTEU.ALL UP2, P6 ;  /* 0x0000000000ff7886 */ /* 0x000fe20003040000 */
[----:B------:R-:W-:Y:S01]  /*2e30*/  MOV R22, UR40 ;  /* 0x0000002800167c02 */ /* 0x000fe20008000f00 */
[----:B------:R-:W-:Y:S01]  /*2e40*/  @!UP1 UIMAD.WIDE.U32 UR42, UR25, 0x8, UR6 ;  /* 0x00000008192a98a5 */ /* 0x000fe2000f8e0006 */
[----:B------:R-:W-:Y:S02]  /*2e50*/  MOV R23, UR41 ;  /* 0x0000002900177c02 */ /* 0x000fe40008000f00 */
[----:B------:R-:W-:Y:S01]  /*2e60*/  @!UP2 UIMAD.WIDE.U32 UR40, UR26, 0x8, UR6 ;  /* 0x000000081a28a8a5 */ /* 0x000fe2000f8e0006 */
[----:B------:R-:W-:-:S03]  /*2e70*/  VOTEU.ALL UP1, P5 ;  /* 0x0000000000ff7886 */ /* 0x000fc60002820000 */
[----:B------:R-:W2:Y:S01]  /*2e80*/  @!P1 LDG.E.64 R22, desc[UR28][R22.64] ;  /* 0x0000001c16169981 */ /* 0x000ea2000c1e1b00 */
[----:B------:R-:W-:Y:S02]  /*2e90*/  MOV R20, UR42 ;  /* 0x0000002a00147c02 */ /* 0x000fe40008000f00 */
        /* <DEDUP_REMOVED lines=30> */
.L_x_1289:
[----:B------:R-:W-:-:S09]  /*3080*/  UISETP.NE.AND UP1, UPT, UR35, URZ, UPT ;  /* 0x000000ff2300728c */ /* 0x000fd2000bf25270 */
[----:B------:R-:W-:Y:S05]  /*3090*/  BRA.U !UP1, `(.L_x_1286) ;  /* 0x0000000509207547 */ /* 0x000fea000b800000 */
[----:B------:R-:W-:Y:S01]  /*30a0*/  UISETP.NE.AND UP1, UPT, UR36, URZ, UPT ;  /* 0x000000ff2400728c */ /* 0x000fe2000bf25270 */
[----:B------:R-:W-:Y:S10]  /*30b0*/  BRA.U !UP0, `(.L_x_1291) ;  /* 0x0000000108907547 */ /* 0x000ff4000b800000 */
[C---:B--2---:R-:W-:Y:S02]  /*30c0*/  IADD3 R18, PT, PT, R24.reuse, 0x1, RZ ;  /* 0x0000000118127810 */ /* 0x044fe40007ffe0ff */
[----:B------:R-:W-:Y:S02]  /*30d0*/  ISETP.EQ.OR P1, PT, R24, UR30, P2 ;  /* 0x0000001e18007c0c */ /* 0x000fe40009722670 */
[----:B------:R-:W-:Y:S02]  /*30e0*/  ISETP.EQ.OR P3, PT, R18, UR30, P2 ;  /* 0x0000001e12007c0c */ /* 0x000fe40009762670 */
[C---:B------:R-:W-:Y:S02]  /*30f0*/  IADD3 R20, PT, PT, R24.reuse, 0x3, RZ ;  /* 0x0000000318147810 */ /* 0x040fe40007ffe0ff */
[----:B-1----:R-:W-:Y:S02]  /*3100*/  IADD3 R22, PT, PT, R24, 0x2, RZ ;  /* 0x0000000218167810 */ /* 0x002fe40007ffe0ff */
[----:B------:R-:W-:-:S02]  /*3110*/  MOV R19, UR31 ;  /* 0x0000001f00137c02 */ /* 0x000fc40008000f00 */
[----:B------:R-:W-:Y:S02]  /*3120*/  ISETP.EQ.OR P6, PT, R20, UR30, P2 ;  /* 0x0000001e14007c0c */ /* 0x000fe400097c2670 */
[----:B------:R-:W-:Y:S02]  /*3130*/  ISETP.EQ.OR P5, PT, R22, UR30, P2 ;  /* 0x0000001e16007c0c */ /* 0x000fe400097a2670 */
[----:B------:R-:W-:Y:S01]  /*3140*/  MOV R17, UR31 ;  /* 0x0000001f00117c02 */ /* 0x000fe20008000f00 */
[----:B------:R-:W-:Y:S02]  /*3150*/  @!P3 IMAD R18, R18, R19, UR5 ;  /* 0x000000051212be24 */ /* 0x000fe4000f8e0213 */
[----:B------:R-:W-:Y:S01]  /*3160*/  HFMA2 R19, -RZ, RZ, 0, 4.76837158203125e-07 ;  /* 0x00000008ff137431 */ /* 0x000fe200000001ff */
[----:B------:R-:W-:Y:S01]  /*3170*/  MOV R16, 0x8 ;  /* 0x0000000800107802 */ /* 0x000fe20000000f00 */
[----:B------:R-:W-:Y:S01]  /*3180*/  @!P1 IMAD R17, R24, R17, UR5 ;  /* 0x0000000518119e24 */ /* 0x000fe2000f8e0211 */
[----:B------:R-:W-:-:S02]  /*3190*/  MOV R21, UR31 ;  /* 0x0000001f00157c02 */ /* 0x000fc40008000f00 */
[----:B------:R-:W-:Y:S01]  /*31a0*/  MOV R23, UR31 ;  /* 0x0000001f00177c02 */ /* 0x000fe20008000f00 */
[----:B------:R-:W-:-:S04]  /*31b0*/  @!P1 IMAD.WIDE.U32 R16, R17, R16, UR6 ;  /* 0x0000000611109e25 */ /* 0x000fc8000f8e0010 */
[----:B------:R-:W-:Y:S02]  /*31c0*/  @!P6 IMAD R20, R20, R21, UR5 ;  /* 0x000000051414ee24 */ /* 0x000fe4000f8e0215 */
[----:B------:R-:W-:Y:S02]  /*31d0*/  HFMA2 R21, -RZ, RZ, 0, 4.76837158203125e-07 ;  /* 0x00000008ff157431 */ /* 0x000fe400000001ff */
[----:B------:R-:W-:Y:S01]  /*31e0*/  @!P5 IMAD R22, R22, R23, UR5 ;  /* 0x000000051616de24 */ /* 0x000fe2000f8e0217 */
[----:B------:R-:W-:Y:S01]  /*31f0*/  MOV R23, 0x8 ;  /* 0x0000000800177802 */ /* 0x000fe20000000f00 */
[----:B------:R-:W-:Y:S01]  /*3200*/  @!P3 IMAD.WIDE.U32 R18, R18, R19, UR6 ;  /* 0x000000061212be25 */ /* 0x000fe2000f8e0013 */
[----:B------:R-:W0:Y:S03]  /*3210*/  @!P1 LDG.E.64 R16, desc[UR28][R16.64] ;  /* 0x0000001c10109981 */ /* 0x000e26000c1e1b00 */
[----:B------:R-:W-:-:S02]  /*3220*/  @!P5 IMAD.WIDE.U32 R22, R22, R23, UR6 ;  /* 0x000000061616de25 */ /* 0x000fc4000f8e0017 */
[----:B------:R-:W2:Y:S02]  /*3230*/  @!P3 LDG.E.64 R18, desc[UR28][R18.64] ;  /* 0x0000001c1212b981 */ /* 0x000ea4000c1e1b00 */
        /* <DEDUP_REMOVED lines=12> */
.L_x_1291:
[----:B------:R-:W-:Y:S05]  /*3300*/  BRA.U !UP1, `(.L_x_1286) ;  /* 0x0000000109847547 */ /* 0x000fea000b800000 */
[----:B------:R-:W-:Y:S02]  /*3310*/  UISETP.NE.AND UP1, UPT, UR36, 0x1, UPT ;  /* 0x000000012400788c */ /* 0x000fe4000bf25270 */
[----:B------:R-:W-:-:S07]  /*3320*/  ULOP3.LUT UP2, URZ, UR33, 0x1, URZ, 0xc0, !UPT ;  /* 0x0000000121ff7892 */ /* 0x000fce000f84c0ff */
[----:B------:R-:W-:Y:S05]  /*3330*/  BRA.U !UP1, `(.L_x_1292) ;  /* 0x0000000109487547 */ /* 0x000fea000b800000 */
[C---:B--2---:R-:W-:Y:S02]  /*3340*/  IADD3 R16, PT, PT, R24.reuse, 0x1, RZ ;  /* 0x0000000118107810 */ /* 0x044fe40007ffe0ff */
[----:B------:R-:W-:Y:S02]  /*3350*/  ISETP.EQ.OR P3, PT, R24, UR30, P2 ;  /* 0x0000001e18007c0c */ /* 0x000fe40009762670 */
[----:B------:R-:W-:Y:S02]  /*3360*/  ISETP.EQ.OR P1, PT, R16, UR30, P2 ;  /* 0x0000001e10007c0c */ /* 0x000fe40009722670 */
[----:B------:R-:W-:Y:S02]  /*3370*/  MOV R17, UR31 ;  /* 0x0000001f00117c02 */ /* 0x000fe40008000f00 */
[----:B------:R-:W-:Y:S02]  /*3380*/  MOV R19, UR31 ;  /* 0x0000001f00137c02 */ /* 0x000fe40008000f00 */
[----:B------:R-:W-:-:S05]  /*3390*/  MOV R18, 0x8 ;  /* 0x0000000800127802 */ /* 0x000fca0000000f00 */
[----:B------:R-:W-:Y:S02]  /*33a0*/  @!P3 IMAD R19, R24, R19, UR5 ;  /* 0x000000051813be24 */ /* 0x000fe4000f8e0213 */
[----:B------:R-:W-:Y:S02]  /*33b0*/  @!P1 IMAD R16, R16, R17, UR5 ;  /* 0x0000000510109e24 */ /* 0x000fe4000f8e0211 */
[----:B------:R-:W-:Y:S02]  /*33c0*/  HFMA2 R17, -RZ, RZ, 0, 4.76837158203125e-07 ;  /* 0x00000008ff117431 */ /* 0x000fe400000001ff */
[----:B------:R-:W-:-:S06]  /*33d0*/  @!P3 IMAD.WIDE.U32 R18, R19, R18, UR6 ;  /* 0x000000061312be25 */ /* 0x000fcc000f8e0012 */
[----:B------:R-:W0:Y:S01]  /*33e0*/  @!P3 LDG.E.64 R18, desc[UR28][R18.64] ;  /* 0x0000001c1212b981 */ /* 0x000e22000c1e1b00 */
[----:B------:R-:W-:-:S06]  /*33f0*/  @!P1 IMAD.WIDE.U32 R16, R16, R17, UR6 ;  /* 0x0000000610109e25 */ /* 0x000fcc000f8e0011 */
[----:B------:R-:W2:Y:S01]  /*3400*/  @!P1 LDG.E.64 R16, desc[UR28][R16.64] ;  /* 0x0000001c10109981 */ /* 0x000ea2000c1e1b00 */
[----:B------:R-:W-:Y:S01]  /*3410*/  IADD3 R24, PT, PT, R24, 0x2, RZ ;  /* 0x0000000218187810 */ /* 0x000fe20007ffe0ff */
[----:B0--3--:R-:W-:Y:S01]  /*3420*/  @!P3 FADD.FTZ R14, R14, R18 ;  /* 0x000000120e0eb221 */ /* 0x009fe20000010000 */
[----:B------:R-:W-:-:S03]  /*3430*/  @!P3 FADD.FTZ R15, R15, R19 ;  /* 0x000000130f0fb221 */ /* 0x000fc60000010000 */
[----:B--2---:R-:W-:Y:S01]  /*3440*/  @!P1 FADD.FTZ R14, R14, R16 ;  /* 0x000000100e0e9221 */ /* 0x004fe20000010000 */
[----:B------:R-:W-:-:S07]  /*3450*/  @!P1 FADD.FTZ R15, R15, R17 ;  /* 0x000000110f0f9221 */ /* 0x000fce0000010000 */
.L_x_1292:
[----:B------:R-:W-:Y:S01]  /*3460*/  ISETP.EQ.OR P1, PT, R24, UR30, P2 ;  /* 0x0000001e18007c0c */ /* 0x000fe20009722670 */
[----:B------:R-:W-:Y:S03]  /*3470*/  BSSY.RECONVERGENT B0, `(.L_x_1286) ;  /* 0x000000a000007945 */ /* 0x000fe60003800200 */
[----:B------:R-:W-:-:S13]  /*3480*/  PLOP3.LUT P1, PT, P1, PT, UP2, 0xd5, 0x5d ;  /* 0x00000000005d781c */ /* 0x000fda0000f2fa2d */
[----:B------:R-:W-:Y:S05]  /*3490*/  @P1 BRA `(.L_x_1293) ;  /* 0x00000000001c1947 */ /* 0x000fea0003800000 */
[----:B--2---:R-:W-:Y:S02]  /*34a0*/  MOV R17, UR31 ;  /* 0x0000001f00117c02 */ /* 0x004fe40008000f00 */
[----:B------:R-:W-:-:S03]  /*34b0*/  MOV R19, 0x8 ;  /* 0x0000000800137802 */ /* 0x000fc60000000f00 */
[----:B------:R-:W-:-:S04]  /*34c0*/  IMAD R16, R24, R17, UR5 ;  /* 0x0000000518107e24 */ /* 0x000fc8000f8e0211 */
[----:B------:R-:W-:-:S06]  /*34d0*/  IMAD.WIDE.U32 R16, R16, R19, UR6 ;  /* 0x0000000610107e25 */ /* 0x000fcc000f8e0013 */
[----:B------:R-:W0:Y:S02]  /*34e0*/  LDG.E.64 R16, desc[UR28][R16.64] ;  /* 0x0000001c10107981 */ /* 0x000e24000c1e1b00 */
[----:B0--3--:R-:W-:Y:S01]  /*34f0*/  FADD.FTZ R14, R14, R16 ;  /* 0x000000100e0e7221 */ /* 0x009fe20000010000 */
[----:B------:R-:W-:-:S07]  /*3500*/  FADD.FTZ R15, R15, R17 ;  /* 0x000000110f0f7221 */ /* 0x000fce0000010000 */
.L_x_1293:
[----:B------:R-:W-:Y:S05]  /*3510*/  BSYNC.RECONVERGENT B0 ;  /* 0x0000000000007941 */ /* 0x000fea0003800200 */
.L_x_1286:
[----:B------:R-:W5:Y:S01]  /*3520*/  S2UR UR7, SR_CgaCtaId ;  /* 0x00000000000779c3 */ /* 0x000f620000008800 */
[----:B------:R-:W-:Y:S01]  /*3530*/  UMOV UR6, 0x400 ;  /* 0x0000040000067882 */ /* 0x000fe20000000000 */
[----:B--2-4-:R-:W-:Y:S01]  /*3540*/  FADD.FTZ R17, R38, -UR38 ;  /* 0x8000002626117e21 */ /* 0x014fe20008010000 */
[----:B------:R-:W-:Y:S01]  /*3550*/  FADD.FTZ R16, R39, -UR38 ;  /* 0x8000002627107e21 */ /* 0x000fe20008010000 */
[----:B------:R-:W2:Y:S01]  /*3560*/  LDCU.64 UR22, c[0x0][0x400] ;  /* 0x00008000ff1677ac */ /* 0x000ea20008000a00 */
[----:B------:R-:W-:Y:S01]  /*3570*/  FADD.FTZ R36, R36, -UR38 ;  /* 0x8000002624247e21 */ /* 0x000fe20008010000 */
[----:B------:R-:W-:Y:S01]  /*3580*/  FMUL.FTZ R17, R17, UR39 ;  /* 0x0000002711117c20 */ /* 0x000fe20008410000 */
[----:B------:R-:W-:Y:S01]  /*3590*/  FMUL.FTZ R16, R16, UR39 ;  /* 0x0000002710107c20 */ /* 0x000fe20008410000 */
[----:B-----5:R-:W-:-:S09]  /*35a0*/  ULEA UR6, UR7, UR6, 0x18 ;  /* 0x0000000607067291 */ /* 0x020fd2000f8ec0ff */
[----:B------:R-:W-:Y:S01]  /*35b0*/  @!P2 STS.64 [UR6+0x50], R14 ;  /* 0x0000500eff00a988 */ /* 0x000fe20008000a06 */
[----:B------:R-:W-:Y:S06]  /*35c0*/  BAR.SYNC.DEFER_BLOCKING 0x0 ;  /* 0x0000000000007b1d */ /* 0x000fec0000010000 */
[----:B0--3--:R-:W0:Y:S01]  /*35d0*/  LDS.64 R14, [UR6+0x50] ;  /* 0x00005006ff0e7984 */ /* 0x009e220008000a00 */
[----:B------:R-:W0:Y:S02]  /*35e0*/  LDCU UR6, c[0x0][0x42c] ;  /* 0x00008580ff0677ac */ /* 0x000e240008000800 */
[----:B0-----:R-:W-:Y:S01]  /*35f0*/  FMUL.FTZ R18, R14, UR6 ;  /* 0x000000060e127c20 */ /* 0x001fe20008410000 */
[----:B------:R-:W-:Y:S01]  /*3600*/  FMUL.FTZ R19, R15, UR6 ;  /* 0x000000060f137c20 */ /* 0x000fe20008410000 */
[----:B--2---:R-:W-:Y:S06]  /*3610*/  @!P4 BRA `(.L_x_1294) ;  /* 0x000000000048c947 */ /* 0x004fec0003800000 */
        /* <DEDUP_REMOVED lines=18> */
.L_x_1294:
[----:B------:R-:W-:Y:S04]  /*3740*/  BSSY.RECONVERGENT B0, `(.L_x_1295) ;  /* 0x0000014000007945 */ /* 0x000fe80003800200 */
[----:B------:R-:W-:Y:S05]  /*3750*/  @P0 BRA `(.L_x_1296) ;  /* 0x0000000000480947 */ /* 0x000fea0003800000 */
[----:B------:R-:W0:Y:S01]  /*3760*/  LDCU.64 UR20, c[0x0][0x3f8] ;  /* 0x00007f00ff1477ac */ /* 0x000e220008000a00 */
[----:B------:R-:W-:Y:S01]  /*3770*/  SHF.R.S32.HI R14, RZ, 0x1f, R40 ;  /* 0x0000001fff0e7819 */ /* 0x000fe20000011428 */
[C-C-:B------:R-:W-:Y:S01]  /*3780*/  FFMA.FTZ R21, R18.reuse, R17, R19.reuse ;  /* 0x0000001112157223 */ /* 0x140fe20000010013 */
[----:B------:R-:W-:Y:S01]  /*3790*/  MOV R15, R29 ;  /* 0x0000001d000f7202 */ /* 0x000fe20000000f00 */
[----:B------:R-:W2:Y:S01]  /*37a0*/  LDCU.64 UR6, c[0x0][0x380] ;  /* 0x00007000ff0677ac */ /* 0x000ea20008000a00 */
[----:B------:R-:W-:Y:S01]  /*37b0*/  FFMA.FTZ R16, R18, R16, R19 ;  /* 0x0000001012107223 */ /* 0x000fe20000010013 */
[----:B------:R-:W-:Y:S01]  /*37c0*/  FFMA.FTZ R21, R12, R2, -R21 ;  /* 0x000000020c157223 */ /* 0x000fe20000010815 */
[----:B0-----:R-:W-:Y:S01]  /*37d0*/  IMAD R23, R14, UR20, RZ ;  /* 0x000000140e177c24 */ /* 0x001fe2000f8e02ff */
[----:B------:R-:W-:-:S03]  /*37e0*/  MOV R14, R30 ;  /* 0x0000001e000e7202 */ /* 0x000fc60000000f00 */
[C---:B------:R-:W-:Y:S02]  /*37f0*/  IMAD R17, R40.reuse, UR21, R23 ;  /* 0x0000001528117c24 */ /* 0x040fe4000f8e0217 */
[----:B------:R-:W-:-:S05]  /*3800*/  IMAD.WIDE.U32 R14, R40, UR20, R14 ;  /* 0x00000014280e7c25 */ /* 0x000fca000f8e000e */
[----:B------:R-:W-:Y:S01]  /*3810*/  IADD3 R15, PT, PT, R15, R17, RZ ;  /* 0x000000110f0f7210 */ /* 0x000fe20007ffe0ff */
[----:B------:R-:W-:Y:S01]  /*3820*/  FFMA.FTZ R17, R13, R3, -R16 ;  /* 0x000000030d117223 */ /* 0x000fe20000010810 */
[C---:B--2---:R-:W-:Y:S01]  /*3830*/  LEA R2, P0, R14.reuse, UR6, 0x2 ;  /* 0x000000060e027c11 */ /* 0x044fe2000f8010ff */
[----:B------:R-:W-:Y:S02]  /*3840*/  FMUL.FTZ R16, R21, UR39 ;  /* 0x0000002715107c20 */ /* 0x000fe40008410000 */
[----:B------:R-:W-:Y:S01]  /*3850*/  FMUL.FTZ R17, R17, UR39 ;  /* 0x0000002711117c20 */ /* 0x000fe20008410000 */
[----:B------:R-:W-:-:S05]  /*3860*/  LEA.HI.X R3, R14, UR7, R15, 0x2, P0 ;  /* 0x000000070e037c11 */ /* 0x000fca00080f140f */
[----:B------:R0:W-:Y:S04]  /*3870*/  STG.E.64 desc[UR28][R2.64], R16 ;  /* 0x0000001002007986 */ /* 0x0001e8000c101b1c */
.L_x_1296:
[----:B------:R-:W-:Y:S05]  /*3880*/  BSYNC.RECONVERGENT B0 ;  /* 0x0000000000007941 */ /* 0x000fea0003800200 */
.L_x_1295:
[----:B------:R-:W-:Y:S01]  /*3890*/  UISETP.NE.AND UP1, UPT, UR32, URZ, UPT ;  /* 0x000000ff2000728c */ /* 0x000fe2000bf25270 */
[----:B------:R-:W-:Y:S01]  /*38a0*/  FADD.FTZ R26, R37, -UR38 ;  /* 0x80000026251a7e21 */ /* 0x000fe20008010000 */
[----:B------:R-:W-:Y:S01]  /*38b0*/  FADD.FTZ R21, R34, -UR38 ;  /* 0x8000002622157e21 */ /* 0x000fe20008010000 */
[----:B-1----:R-:W-:Y:S01]  /*38c0*/  FADD.FTZ R22, R35, -UR38 ;  /* 0x8000002623167e21 */ /* 0x002fe20008010000 */
[----:B------:R-:W-:Y:S01]  /*38d0*/  FADD.FTZ R20, R32, -UR38 ;  /* 0x8000002620147e21 */ /* 0x000fe20008010000 */
[----:B0-----:R-:W-:Y:S01]  /*38e0*/  FADD.FTZ R17, R33, -UR38 ;  /* 0x8000002621117e21 */ /* 0x001fe20008010000 */
[----:B------:R-:W-:Y:S01]  /*38f0*/  FMUL.FTZ R15, R36, UR39 ;  /* 0x00000027240f7c20 */ /* 0x000fe20008410000 */
[----:B------:R-:W-:Y:S01]  /*3900*/  FMUL.FTZ R26, R26, UR39 ;  /* 0x000000271a1a7c20 */ /* 0x000fe20008410000 */
[----:B------:R-:W-:Y:S01]  /*3910*/  FMUL.FTZ R21, R21, UR39 ;  /* 0x0000002715157c20 */ /* 0x000fe20008410000 */
[----:B------:R-:W-:Y:S01]  /*3920*/  FMUL.FTZ R22, R22, UR39 ;  /* 0x0000002716167c20 */ /* 0x000fe20008410000 */
[----:B------:R-:W-:Y:S01]  /*3930*/  FMUL.FTZ R20, R20, UR39 ;  /* 0x0000002714147c20 */ /* 0x000fe20008410000 */
[----:B------:R-:W-:Y:S01]  /*3940*/  ISETP.GE.U32.AND P0, PT, R43, UR22, PT ;  /* 0x000000162b007c0c */ /* 0x000fe2000bf06070 */
[----:B------:R-:W-:Y:S01]  /*3950*/  FMUL.FTZ R17, R17, UR39 ;  /* 0x0000002711117c20 */ /* 0x000fe20008410000 */
[----:B------:R-:W-:Y:S01]  /*3960*/  ISETP.GE.U32.AND P1, PT, R42, UR22, PT ;  /* 0x000000162a007c0c */ /* 0x000fe2000bf26070 */
[C---:B------:R-:W-:Y:S01]  /*3970*/  FFMA.FTZ R3, R18.reuse, R15, R19 ;  /* 0x0000000f12037223 */ /* 0x040fe20000010013 */
[----:B------:R-:W-:Y:S01]  /*3980*/  SHF.R.S32.HI R39, RZ, 0x1f, R43 ;  /* 0x0000001fff277819 */ /* 0x000fe2000001142b */
[C-C-:B------:R-:W-:Y:S01]  /*3990*/  FFMA.FTZ R2, R18.reuse, R26, R19.reuse ;  /* 0x0000001a12027223 */ /* 0x140fe20000010013 */
[----:B------:R-:W-:Y:S01]  /*39a0*/  SHF.R.S32.HI R38, RZ, 0x1f, R42 ;  /* 0x0000001fff267819 */ /* 0x000fe2000001142a */
[C-C-:B------:R-:W-:Y:S01]  /*39b0*/  FFMA.FTZ R23, R18.reuse, R21, R19.reuse ;  /* 0x0000001512177223 */ /* 0x140fe20000010013 */
[C-C-:B------:R-:W-:Y:S01]  /*39c0*/  FFMA.FTZ R24, R18.reuse, R22, R19.reuse ;  /* 0x0000001612187223 */ /* 0x140fe20000010013 */
[--C-:B------:R-:W-:Y:S01]  /*39d0*/  FFMA.FTZ R16, R18, R20, R19.reuse ;  /* 0x0000001412107223 */ /* 0x100fe20000010013 */
[----:B------:R-:W-:Y:S01]  /*39e0*/  ISETP.GE.U32.AND P2, PT, R44, UR22, PT ;  /* 0x000000162c007c0c */ /* 0x000fe2000bf46070 */
[----:B------:R-:W-:Y:S01]  /*39f0*/  FFMA.FTZ R18, R18, R17, R19 ;  /* 0x0000001112127223 */ /* 0x000fe20000010013 */
        /* <DEDUP_REMOVED lines=21> */
.L_x_1297:
        /* <DEDUP_REMOVED lines=14> */
[----:B------:R-:W-:-:S04]  /*3c30*/  IADD3 R5, PT, PT, R3, R5, RZ ;  /* 0x0000000503057210 */ /* 0x000fc80007ffe0ff */
[----:B------:R-:W-:-:S05]  /*3c40*/  LEA.HI.X R5, R2, UR21, R5, 0x2, P0 ;  /* 0x0000001502057c11 */ /* 0x000fca00080f1405 */
[----:B------:R0:W-:Y:S02]  /*3c50*/  STG.E.64 desc[UR28][R4.64], R14 ;  /* 0x0000000e04007986 */ /* 0x0001e4000c101b1c */
.L_x_1299:
[----:B------:R-:W-:Y:S05]  /*3c60*/  BSYNC.RECONVERGENT B0 ;  /* 0x0000000000007941 */ /* 0x000fea0003800200 */
.L_x_1298:
        /* <DEDUP_REMOVED lines=19> */
.L_x_1300:
        /* <DEDUP_REMOVED lines=17> */
.L_x_1302:
[----:B------:R-:W-:Y:S05]  /*3eb0*/  BSYNC.RECONVERGENT B0 ;  /* 0x0000000000007941 */ /* 0x000fea0003800200 */
.L_x_1301:
[----:B------:R-:W-:Y:S05]  /*3ec0*/  BRA.U !UP1, `(.L_x_1303) ;  /* 0x0000000109487547 */ /* 0x000fea000b800000 */
        /* <DEDUP_REMOVED lines=18> */
.L_x_1303:
[----:B01----:R-:W-:Y:S01]  /*3ff0*/  SHF.R.S32.HI R4, RZ, 0x1f, R44 ;  /* 0x0000001fff047819 */ /* 0x003fe2000001142c */
[----:B------:R-:W-:Y:S01]  /*4000*/  FFMA.FTZ R2, R12, R8, -R16 ;  /* 0x000000080c027223 */ /* 0x000fe20000010810 */
[----:B------:R-:W-:Y:S01]  /*4010*/  FFMA.FTZ R3, R13, R9, -R18 ;  /* 0x000000090d037223 */ /* 0x000fe20000010812 */
[----:B------:R-:W-:Y:S01]  /*4020*/  BSSY.RECONVERGENT B0, `(.L_x_1304) ;  /* 0x000000f000007945 */ /* 0x000fe20003800200 */
[----:B------:R-:W-:Y:S01]  /*4030*/  ISETP.GE.AND.EX P2, PT, R4, UR23, PT, P2 ;  /* 0x0000001704007c0c */ /* 0x000fe2000bf46320 */
[----:B------:R-:W-:Y:S01]  /*4040*/  FMUL.FTZ R2, R2, UR39 ;  /* 0x0000002702027c20 */ /* 0x000fe20008410000 */
[----:B------:R-:W-:-:S11]  /*4050*/  FMUL.FTZ R3, R3, UR39 ;  /* 0x0000002703037c20 */ /* 0x000fd60008410000 */
[----:B------:R-:W-:Y:S05]  /*4060*/  @P2 BRA `(.L_x_1305) ;  /* 0x0000000000282947 */ /* 0x000fea0003800000 */
[----:B------:R-:W0:Y:S01]  /*4070*/  LDCU.64 UR6, c[0x0][0x3f8] ;  /* 0x00007f00ff0677ac */ /* 0x000e220008000a00 */
[----:B------:R-:W-:Y:S01]  /*4080*/  MOV R28, R30 ;  /* 0x0000001e001c7202 */ /* 0x000fe20000000f00 */
[----:B------:R-:W1:Y:S01]  /*4090*/  LDCU.64 UR20, c[0x0][0x380] ;  /* 0x00007000ff1477ac */ /* 0x000e620008000a00 */
[----:B0-----:R-:W-:-:S03]  /*40a0*/  IMAD R5, R4, UR6, RZ ;  /* 0x0000000604057c24 */ /* 0x001fc6000f8e02ff */
[----:B------:R-:W-:-:S04]  /*40b0*/  IMAD.WIDE.U32 R28, R44, UR6, R28 ;  /* 0x000000062c1c7c25 */ /* 0x000fc8000f8e001c */
[----:B------:R-:W-:Y:S01]  /*40c0*/  IMAD R5, R44, UR7, R5 ;  /* 0x000000072c057c24 */ /* 0x000fe2000f8e0205 */
[----:B-1----:R-:W-:-:S04]  /*40d0*/  LEA R4, P0, R28, UR20, 0x2 ;  /* 0x000000141c047c11 */ /* 0x002fc8000f8010ff */
[----:B------:R-:W-:-:S04]  /*40e0*/  IADD3 R5, PT, PT, R29, R5, RZ ;  /* 0x000000051d057210 */ /* 0x000fc80007ffe0ff */
[----:B------:R-:W-:-:S05]  /*40f0*/  LEA.HI.X R5, R28, UR21, R5, 0x2, P0 ;  /* 0x000000151c057c11 */ /* 0x000fca00080f1405 */
[----:B------:R0:W-:Y:S02]  /*4100*/  STG.E.64 desc[UR28][R4.64], R2 ;  /* 0x0000000204007986 */ /* 0x0001e4000c101b1c */
.L_x_1305:
[----:B------:R-:W-:Y:S05]  /*4110*/  BSYNC.RECONVERGENT B0 ;  /* 0x0000000000007941 */ /* 0x000fea0003800200 */
.L_x_1304:
[----:B------:R-:W-:Y:S02]  /*4120*/  UIADD3 UR18, UPT, UPT, UR31, UR18, URZ ;  /* 0x000000121f127290 */ /* 0x000fe4000fffe0ff */
[----:B------:R-:W-:Y:S02]  /*4130*/  UIADD3 UR4, UPT, UPT, UR4, 0x1, URZ ;  /* 0x0000000104047890 */ /* 0x000fe4000fffe0ff */
[----:B------:R-:W-:-:S09]  /*4140*/  UISETP.GE.AND UP1, UPT, UR18, UR8, UPT ;  /* 0x000000081200728c */ /* 0x000fd2000bf26270 */
[----:B------:R-:W-:Y:S05]  /*4150*/  BRA.U !UP1, `(.L_x_1306) ;  /* 0xffffffc109607547 */ /* 0x000fea000b83ffff */
.L_x_1275:
[----:B------:R-:W1:Y:S01]  /*4160*/  S2R R6, SR_TID.X ;  /* 0x0000000000067919 */ /* 0x000e620000002100 */
[----:B0-----:R-:W0:Y:S01]  /*4170*/  LDC R4, c[0x0][0x370] ;  /* 0x0000dc00ff047b82 */ /* 0x001e220000000800 */
[----:B------:R-:W-:Y:S07]  /*4180*/  BSSY.RECONVERGENT B0, `(.L_x_1307) ;  /* 0x0000012000007945 */ /* 0x000fee0003800200 */
[----:B------:R-:W2:Y:S08]  /*4190*/  LDC R7, c[0x0][0x374] ;  /* 0x0000dd00ff077b82 */ /* 0x000eb00000000800 */
[----:B------:R-:W3:Y:S01]  /*41a0*/  LDC.64 R2, c[0x0][0x3c8] ;  /* 0x0000f200ff027b82 */ /* 0x000ee20000000a00 */
[----:B0-----:R-:W-:-:S02]  /*41b0*/  IADD3 R5, PT, PT, R4, -0x1, RZ ;  /* 0xffffffff04057810 */ /* 0x001fc40007ffe0ff */
[----:B------:R-:W-:Y:S02]  /*41c0*/  ISETP.NE.AND P1, PT, R4, 0x1, PT ;  /* 0x000000010400780c */ /* 0x000fe40003f25270 */
[----:B-1----:R-:W-:Y:S02]  /*41d0*/  ISETP.NE.AND P2, PT, R6, RZ, PT ;  /* 0x000000ff0600720c */ /* 0x002fe40003f45270 */
        /* <DEDUP_REMOVED lines=12> */
.L_x_1308:
[----:B------:R-:W-:Y:S05]  /*42a0*/  BSYNC.RECONVERGENT B0 ;  /* 0x0000000000007941 */ /* 0x000fea0003800200 */
.L_x_1307:
[----:B------:R-:W-:Y:S05]  /*42b0*/  @P0 EXIT ;  /* 0x000000000000094d */ /* 0x000fea0003800000 */
[----:B------:R-:W-:Y:S05]  /*42c0*/  @P2 BRA `(.L_x_1309) ;  /* 0x0000000000202947 */ /* 0x000fea0003800000 */
[----:B------:R-:W-:-:S05]  /*42d0*/  IMAD R0, R4, R7, RZ ;  /* 0x0000000704007224 */ /* 0x000fca00078e02ff */
[----:B------:R-:W-:-:S13]  /*42e0*/  ISETP.NE.AND P0, PT, R0, -0x1, PT ;  /* 0xffffffff0000780c */ /* 0x000fda0003f05270 */
[----:B------:R-:W-:Y:S05]  /*42f0*/  @!P0 BRA `(.L_x_1309) ;  /* 0x0000000000148947 */ /* 0x000fea0003800000 */
.L_x_1310:
[----:B0-----:R-:W2:Y:S04]  /*4300*/  LDG.E.STRONG.GPU R5, desc[UR28][R2.64] ;  /* 0x0000001c02057981 */ /* 0x001ea8000c1ef900 */
[----:B--2---:R-:W-:Y:S01]  /*4310*/  CCTL.IVALL ;  /* 0x00000000ff00798f */ /* 0x004fe20002000000 */
[----:B------:R-:W-:Y:S05]  /*4320*/  YIELD ;  /* 0x0000000000007946 */ /* 0x000fea0003800000 */
[----:B------:R-:W-:-:S13]  /*4330*/  ISETP.NE.AND P0, PT, R5, R0, PT ;  /* 0x000000000500720c */ /* 0x000fda0003f05270 */
[----:B------:R-:W-:Y:S05]  /*4340*/  @P0 BRA `(.L_x_1310) ;  /* 0xfffffffc00ec0947 */ /* 0x000fea000383ffff */
.L_x_1309:
[----:B------:R-:W-:Y:S05]  /*4350*/  WARPSYNC.ALL ;  /* 0x0000000000007948 */ /* 0x000fea0003800000 */
[----:B------:R-:W1:Y:S01]  /*4360*/  LDC.64 R8, c[0x0][0x3f8] ;  /* 0x0000fe00ff087b82 */ /* 0x000e620000000a00 */
[----:B------:R-:W2:Y:S07]  /*4370*/  S2R R4, SR_TID.X ;  /* 0x0000000000047919 */ /* 0x000eae0000002100 */
[----:B------:R-:W-:Y:S01]  /*4380*/  BAR.SYNC.DEFER_BLOCKING 0x0 ;  /* 0x0000000000007b1d */ /* 0x000fe20000010000 */
[----:B-1----:R-:W-:-:S04]  /*4390*/  LEA.HI R0, P0, R9, R8, RZ, 0x1 ;  /* 0x0000000809007211 */ /* 0x002fc800078108ff */
[----:B0-----:R-:W-:-:S04]  /*43a0*/  IADD3.X R3, PT, PT, RZ, R9, RZ, P0, !PT ;  /* 0x00000009ff037210 */ /* 0x001fc800007fe4ff */
[--C-:B------:R-:W-:Y:S02]  /*43b0*/  SHF.R.S64 R0, R0, 0x1, R3.reuse ;  /* 0x0000000100007819 */ /* 0x100fe40000001003 */
[----:B------:R-:W-:Y:S02]  /*43c0*/  SHF.R.S32.HI R3, RZ, 0x1, R3 ;  /* 0x00000001ff037819 */ /* 0x000fe40000011403 */
[----:B--2---:R-:W-:-:S04]  /*43d0*/  ISETP.GT.U32.AND P0, PT, R0, R4, PT ;  /* 0x000000040000720c */ /* 0x004fc80003f04070 */
[----:B------:R-:W-:-:S13]  /*43e0*/  ISETP.GT.AND.EX P0, PT, R3, RZ, PT, P0 ;  /* 0x000000ff0300720c */ /* 0x000fda0003f04300 */
[----:B------:R-:W-:Y:S05]  /*43f0*/  @!P0 EXIT ;  /* 0x000000000000894d */ /* 0x000fea0003800000 */
[----:B------:R-:W-:Y:S01]  /*4400*/  HFMA2 R6, -RZ, RZ, 0, 0 ;  /* 0x00000000ff067431 */ /* 0x000fe200000001ff */
[----:B------:R-:W-:Y:S01]  /*4410*/  MOV R5, R4 ;  /* 0x0000000400057202 */ /* 0x000fe20000000f00 */
[----:B------:R-:W-:Y:S01]  /*4420*/  IMAD.WIDE.U32 R10, R8, 0x3, RZ ;  /* 0x00000003080a7825 */ /* 0x000fe200078e00ff */
[----:B------:R-:W-:Y:S01]  /*4430*/  LEA R13, R9, R9, 0x1 ;  /* 0x00000009090d7211 */ /* 0x000fe200078e08ff */
[----:B------:R-:W-:Y:S01]  /*4440*/  BSSY.RECONVERGENT B0, `(.L_x_1311) ;  /* 0x000004a000007945 */ /* 0x000fe20003800200 */
[----:B------:R-:W-:Y:S02]  /*4450*/  IADD3 R7, P1, PT, R5, 0x100, RZ ;  /* 0x0000010005077810 */ /* 0x000fe40007f3e0ff */
[----:B------:R-:W-:Y:S02]  /*4460*/  LOP3.LUT R2, RZ, R5, RZ, 0x33, !PT ;  /* 0x00000005ff027212 */ /* 0x000fe400078e33ff */
[----:B------:R-:W-:Y:S02]  /*4470*/  ISETP.GT.U32.AND P0, PT, R0, R7, PT ;  /* 0x000000070000720c */ /* 0x000fe40003f04070 */
[----:B------:R-:W-:-:S02]  /*4480*/  IADD3.X R4, PT, PT, RZ, R6, RZ, P1, !PT ;  /* 0x00000006ff047210 */ /* 0x000fc40000ffe4ff */
[----:B------:R-:W-:Y:S02]  /*4490*/  IADD3 R13, PT, PT, R11, R13, RZ ;  /* 0x0000000d0b0d7210 */ /* 0x000fe40007ffe0ff */
[----:B------:R-:W-:-:S04]  /*44a0*/  ISETP.GT.AND.EX P0, PT, R3, R4, PT, P0 ;  /* 0x000000040300720c */ /* 0x000fc80003f04300 */
[----:B------:R-:W-:-:S04]  /*44b0*/  SEL R7, R0, R7, P0 ;  /* 0x0000000700077207 */ /* 0x000fc80000000000 */
[----:B------:R-:W-:Y:S02]  /*44c0*/  IADD3 R12, P1, PT, R2, R7, RZ ;  /* 0x00000007020c7210 */ /* 0x000fe40007f3e0ff */
[----:B------:R-:W-:Y:S02]  /*44d0*/  LOP3.LUT R2, RZ, R6, RZ, 0x33, !PT ;  /* 0x00000006ff027212 */ /* 0x000fe400078e33ff */
[----:B------:R-:W-:Y:S02]  /*44e0*/  SEL R7, R3, R4, P0 ;  /* 0x0000000403077207 */ /* 0x000fe40000000000 */
[----:B------:R-:W-:Y:S02]  /*44f0*/  LOP3.LUT R4, R12, 0x300, RZ, 0xc0, !PT ;  /* 0x000003000c047812 */ /* 0x000fe400078ec0ff */
[----:B------:R-:W-:Y:S02]  /*4500*/  IADD3.X R11, PT, PT, R2, R7, RZ, P1, !PT ;  /* 0x00000007020b7210 */ /* 0x000fe40000ffe4ff */
[----:B------:R-:W-:-:S02]  /*4510*/  ISETP.NE.U32.AND P1, PT, R4, 0x300, PT ;  /* 0x000003000400780c */ /* 0x000fc40003f25070 */
[----:B------:R-:W-:Y:S02]  /*4520*/  LEA.HI R7, P2, R13, R10, RZ, 0x1 ;  /* 0x0000000a0d077211 */ /* 0x000fe400078508ff */
[----:B------:R-:W-:Y:S02]  /*4530*/  ISETP.NE.AND.EX P1, PT, RZ, RZ, PT, P1 ;  /* 0x000000ffff00720c */ /* 0x000fe40003f25310 */
[----:B------:R-:W-:Y:S02]  /*4540*/  IADD3.X R24, PT, PT, RZ, R13, RZ, P2, !PT ;  /* 0x0000000dff187210 */ /* 0x000fe400017fe4ff */
[----:B------:R-:W-:Y:S02]  /*4550*/  ISETP.GE.U32.AND P0, PT, R12, 0x300, PT ;  /* 0x000003000c00780c */ /* 0x000fe40003f06070 */
[----:B------:R-:W-:Y:S02]  /*4560*/  SHF.R.S64 R7, R7, 0x1, R24 ;  /* 0x0000000107077819 */ /* 0x000fe40000001018 */
[----:B------:R-:W-:-:S02]  /*4570*/  ISETP.GE.U32.AND.EX P0, PT, R11, RZ, PT, P0 ;  /* 0x000000ff0b00720c */ /* 0x000fc40003f06100 */
[----:B------:R-:W-:-:S03]  /*4580*/  SHF.R.S32.HI R24, RZ, 0x1, R24 ;  /* 0x00000001ff187819 */ /* 0x000fc60000011418 */
        /* <DEDUP_REMOVED lines=14> */
[----:B0-----:R-:W-:Y:S02]  /*4670*/  LEA R22, P1, R5, UR4, 0x2 ;  /* 0x0000000405167c11 */ /* 0x001fe4000f8210ff */
[----:B------:R-:W-:Y:S02]  /*4680*/  IADD3 R32, PT, PT, R11, R13, RZ ;  /* 0x0000000d0b207210 */ /* 0x000fe40007ffe0ff */
[----:B-1----:R-:W-:-:S02]  /*4690*/  IADD3 R27, P2, PT, R25, UR6, RZ ;  /* 0x00000006191b7c10 */ /* 0x002fc4000ff5e0ff */
[----:B------:R-:W-:Y:S02]  /*46a0*/  LEA.HI.X R23, R5, UR5, R6, 0x2, P1 ;  /* 0x0000000505177c11 */ /* 0x000fe400088f1406 */
[----:B------:R-:W-:Y:S02]  /*46b0*/  IADD3.X R28, PT, PT, R26, UR7, RZ, P2, !PT ;  /* 0x000000071a1c7c10 */ /* 0x000fe400097fe4ff */
[----:B------:R-:W-:Y:S02]  /*46c0*/  IADD3 R5, P2, PT, R2, R5, RZ ;  /* 0x0000000502057210 */ /* 0x000fe40007f5e0ff */
[----:B------:R-:W-:Y:S02]  /*46d0*/  LOP3.LUT R2, R4, 0x3, RZ, 0xc0, !PT ;  /* 0x0000000304027812 */ /* 0x000fe400078ec0ff */
[----:B--2---:R-:W-:Y:S02]  /*46e0*/  IADD3 R25, P1, PT, R25, UR8, RZ ;  /* 0x0000000819197c10 */ /* 0x004fe4000ff3e0ff */
[----:B------:R-:W-:-:S02]  /*46f0*/  IADD3 R2, P3, PT, RZ, -R2, RZ ;  /* 0x80000002ff027210 */ /* 0x000fc40007f7e0ff */
[----:B------:R-:W-:Y:S02]  /*4700*/  IADD3.X R26, PT, PT, R26, UR9, RZ, P1, !PT ;  /* 0x000000091a1a7c10 */ /* 0x000fe40008ffe4ff */
[----:B------:R-:W-:Y:S02]  /*4710*/  IADD3.X R4, PT, PT, RZ, -0x1, RZ, P3, !PT ;  /* 0xffffffffff047810 */ /* 0x000fe40001ffe4ff */
[----:B------:R-:W-:-:S07]  /*4720*/  IADD3.X R6, PT, PT, RZ, R6, RZ, P2, !PT ;  /* 0x00000006ff067210 */ /* 0x000fce00017fe4ff */
.L_x_1313:
        /* <DEDUP_REMOVED lines=27> */
.L_x_1312:
[----:B------:R-:W-:Y:S05]  /*48e0*/  BSYNC.RECONVERGENT B0 ;  /* 0x0000000000007941 */ /* 0x000fea0003800200 */
.L_x_1311:
        /* <DEDUP_REMOVED lines=10> */
.L_x_1314:
        /* <DEDUP_REMOVED lines=82> */
.L_x_1315:
        /* <DEDUP_REMOVED lines=13> */
.L_x_3432:


//--------------------- .text._Z35group_norm_nhwc_bwd_one_pass_kernelI11Fp32IOFp32WLi256ELi16ELi256EEv26Group_norm_nhwc_bwd_params --------------------------
	.section	.text._Z35group_norm_nhwc_bwd_one_pass_kernelI11Fp32IOFp32WLi256ELi16ELi256EEv26Group_norm_nhwc_bwd_params,"ax",@progbits
	.align	128
        .global         _Z35group_norm_nhwc_bwd_one_pass_kernelI11Fp32IOFp32WLi256ELi16ELi256EEv26Group_norm_nhwc_bwd_params
        .type           _Z35group_norm_nhwc_bwd_one_pass_kernelI11Fp32IOFp32WLi256ELi16ELi256EEv26Group_norm_nhwc_bwd_params,@function
        .size           _Z35group_norm_nhwc_bwd_one_pass_kernelI11Fp32IOFp32WLi256ELi16ELi256EEv26Group_norm_nhwc_bwd_params,(.L_x_3433 - _Z35group_norm_nhwc_bwd_one_pass_kernelI11Fp32IOFp32WLi256ELi16ELi256EEv26Group_norm_nhwc_bwd_params)
        .other          _Z35group_norm_nhwc_bwd_one_pass_kernelI11Fp32IOFp32WLi256ELi16ELi256EEv26Group_norm_nhwc_bwd_params,@"STO_CUDA_ENTRY STV_DEFAULT"
_Z35group_norm_nhwc_bwd_one_pass_kernelI11Fp32IOFp32WLi256ELi16ELi256EEv26Group_norm_nhwc_bwd_params:
.text._Z35group_norm_nhwc_bwd_one_pass_kernelI11Fp32IOFp32WLi256ELi16ELi256EEv26Group_norm_nhwc_bwd_params:
        /* <DEDUP_REMOVED lines=16> */
[----:B------:R-:W3:Y:S01]  /*0100*/  LDC R53, c[0x0][0x374] ;  /* 0x0000dd00ff357b82 */ /* 0x000ee20000000800 */
[----:B0-----:R-:W-:-:S05]  /*0110*/  IMAD R0, R3, UR11, R0 ;  /* 0x0000000b03007c24 */ /* 0x001fca000f8e0200 */
[C---:B------:R-:W-:Y:S02]  /*0120*/  IADD3 R62, PT, PT, R0.reuse, 0x20, RZ ;  /* 0x00000020003e7810 */ /* 0x040fe40007ffe0ff */
[C---:B------:R-:W-:Y:S02]  /*0130*/  IADD3 R61, PT, PT, R0.reuse, 0x80, RZ ;  /* 0x00000080003d7810 */ /* 0x040fe40007ffe0ff */
[C---:B------:R-:W-:Y:S02]  /*0140*/  IADD3 R60, PT, PT, R0.reuse, 0xa0, RZ ;  /* 0x000000a0003c7810 */ /* 0x040fe40007ffe0ff */
[C---:B------:R-:W-:Y:S02]  /*0150*/  IADD3 R59, PT, PT, R0.reuse, 0xc0, RZ ;  /* 0x000000c0003b7810 */ /* 0x040fe40007ffe0ff */
[----:B-123--:R-:W-:-:S07]  /*0160*/  IADD3 R58, PT, PT, R0, 0xe0, RZ ;  /* 0x000000e0003a7810 */ /* 0x00efce0007ffe0ff */
.L_x_1359:
[----:B01----:R-:W0:Y:S01]  /*0170*/  LDC R9, c[0x0][0x410] ;  /* 0x00010400ff097b82 */ /* 0x003e220000000800 */
[----:B------:R-:W1:Y:S01]  /*0180*/  LDCU.128 UR16, c[0x0][0x400] ;  /* 0x00008000ff1077ac */ /* 0x000e620008000c00 */
[----:B------:R-:W-:Y:S02]  /*0190*/  SHF.R.S32.HI R15, RZ, 0x1f, R62 ;  /* 0x0000001fff0f7819 */ /* 0x000fe4000001143e */
[----:B------:R-:W-:Y:S02]  /*01a0*/  ISETP.GE.AND P2, PT, R56, RZ, PT ;  /* 0x000000ff3800720c */ /* 0x000fe40003f46270 */
[----:B------:R-:W-:Y:S02]  /*01b0*/  SHF.R.S32.HI R21, RZ, 0x1f, R60 ;  /* 0x0000001fff157819 */ /* 0x000fe4000001143c */
[----:B--2---:R-:W2:Y:S01]  /*01c0*/  LDC R13, c[0x0][0x41c] ;  /* 0x00010700ff0d7b82 */ /* 0x004ea20000000800 */
[----:B------:R-:W-:Y:S02]  /*01d0*/  SHF.L.U32 R19, R55, 0x1, RZ ;  /* 0x0000000137137819 */ /* 0x000fe400000006ff */
[----:B------:R-:W-:-:S02]  /*01e0*/  SHF.R.S32.HI R23, RZ, 0x1f, R59 ;  /* 0x0000001fff177819 */ /* 0x000fc4000001143b */
[----:B------:R-:W-:Y:S02]  /*01f0*/  LOP3.LUT R19, R19, 0xe, RZ, 0xc0, !PT ;  /* 0x0000000e13137812 */ /* 0x000fe400078ec0ff */
[----:B------:R-:W-:Y:S02]  /*0200*/  SHF.R.U32.HI R38, RZ, 0x3, R55 ;  /* 0x00000003ff267819 */ /* 0x000fe40000011637 */
[----:B-1----:R-:W-:-:S04]  /*0210*/  ISETP.GE.U32.AND P0, PT, R62, UR16, PT ;  /* 0x000000103e007c0c */ /* 0x002fc8000bf06070 */
[----:B------:R-:W-:Y:S02]  /*0220*/  ISETP.GE.AND.EX P0, PT, R15, UR17, PT, P0 ;  /* 0x000000110f007c0c */ /* 0x000fe4000bf06300 */
[----:B0-----:R-:W-:-:S04]  /*0230*/  IABS R5, R9 ;  /* 0x0000000900057213 */ /* 0x001fc80000000000 */
[----:B------:R-:W0:Y:S01]  /*0240*/  I2F.RP R0, R5 ;  /* 0x0000000500007306 */ /* 0x000e220000209400 */
[----:B--2---:R-:W-:-:S05]  /*0250*/  IMAD R38, R13, UR11, R38 ;  /* 0x0000000b0d267c24 */ /* 0x004fca000f8e0226 */
[----:B------:R-:W-:Y:S02]  /*0260*/  SHF.R.S32.HI R17, RZ, 0x1f, R38 ;  /* 0x0000001fff117819 */ /* 0x000fe40000011426 */
[----:B------:R-:W-:Y:S01]  /*0270*/  IADD3 R18, PT, PT, R38, 0x40, RZ ;  /* 0x0000004026127810 */ /* 0x000fe20007ffe0ff */
        /* <DEDUP_REMOVED lines=8> */
[----:B------:R-:W-:Y:S01]  /*0300*/  LOP3.LUT R2, R56, R9, RZ, 0x3c, !PT ;  /* 0x0000000938027212 */ /* 0x000fe200078e3cff */
[----:B------:R-:W0:Y:S03]  /*0310*/  @!P0 LDC.64 R6, c[0x0][0x3a0] ;  /* 0x0000e800ff068b82 */ /* 0x000e260000000a00 */
        /* <DEDUP_REMOVED lines=12> */
[----:B------:R-:W-:Y:S02]  /*03e0*/  ISETP.GE.U32.AND P5, PT, R60, UR16, PT ;  /* 0x000000103c007c0c */ /* 0x000fe4000bfa6070 */
[----:B------:R-:W-:Y:S02]  /*03f0*/  LOP3.LUT R5, RZ, R9, RZ, 0x33, !PT ;  /* 0x00000009ff057212 */ /* 0x000fe400078e33ff */
[----:B------:R-:W-:Y:S02]  /*0400*/  @P3 IADD3 R3, PT, PT, R3, 0x1, RZ ;  /* 0x0000000103033810 */ /* 0x000fe40007ffe0ff */
[----:B------:R-:W-:Y:S02]  /*0410*/  ISETP.NE.AND P3, PT, R9, RZ, PT ;  /* 0x000000ff0900720c */ /* 0x000fe40003f65270 */
[----:B------:R-:W-:Y:S01]  /*0420*/  MOV R4, R3 ;  /* 0x0000000300047202 */ /* 0x000fe20000000f00 */
[----:B------:R-:W1:Y:S01]  /*0430*/  @!P0 LDC.64 R8, c[0x0][0x398] ;  /* 0x0000e600ff088b82 */ /* 0x000e620000000a00 */
[----:B------:R-:W-:-:S02]  /*0440*/  @!P2 IADD3 R0, PT, PT, -R0, RZ, RZ ;  /* 0x000000ff0000a210 */ /* 0x000fc40007ffe1ff */
[----:B------:R-:W-:Y:S02]  /*0450*/  @!P1 IADD3 R4, PT, PT, -R4, RZ, RZ ;  /* 0x000000ff04049210 */ /* 0x000fe40007ffe1ff */
[----:B------:R-:W-:Y:S02]  /*0460*/  ISETP.GE.AND.EX P5, PT, R21, UR17, PT, P5 ;  /* 0x0000001115007c0c */ /* 0x000fe4000bfa6350 */
[C---:B------:R-:W-:Y:S01]  /*0470*/  SEL R34, R5.reuse, R0, !P3 ;  /* 0x0000000005227207 */ /* 0x040fe20005800000 */
[----:B------:R-:W2:Y:S01]  /*0480*/  @!P0 LDC.64 R2, c[0x0][0x3f8] ;  /* 0x0000fe00ff028b82 */ /* 0x000ea20000000a00 */
[----:B------:R-:W-:Y:S02]  /*0490*/  SEL R5, R5, R4, !P3 ;  /* 0x0000000405057207 */ /* 0x000fe40005800000 */
[----:B------:R-:W-:Y:S02]  /*04a0*/  SHF.L.U32 R0, R34, 0x4, RZ ;  /* 0x0000000422007819 */ /* 0x000fe400000006ff */
[----:B------:R-:W-:-:S02]  /*04b0*/  SHF.R.S32.HI R4, RZ, 0x1f, R5 ;  /* 0x0000001fff047819 */ /* 0x000fc40000011405 */
[----:B------:R-:W-:Y:S02]  /*04c0*/  ISETP.GE.AND.EX P4, PT, R23, UR17, PT, P4 ;  /* 0x0000001117007c0c */ /* 0x000fe4000bf86340 */
[----:B------:R-:W-:Y:S01]  /*04d0*/  SHF.R.S32.HI R67, RZ, 0x1f, R0 ;  /* 0x0000001fff437819 */ /* 0x000fe20000011400 */
[----:B------:R-:W3:Y:S01]  /*04e0*/  @!P5 LDC.64 R10, c[0x0][0x3f8] ;  /* 0x0000fe00ff0adb82 */ /* 0x000ee20000000a00 */
[----:B------:R-:W-:Y:S01]  /*04f0*/  LOP3.LUT R66, R0, R19, RZ, 0xfc, !PT ;  /* 0x0000001300427212 */ /* 0x000fe200078efcff */
[----:B------:R-:W-:Y:S01]  /*0500*/  IMAD R4, R4, UR18, RZ ;  /* 0x0000001204047c24 */ /* 0x000fe2000f8e02ff */
[----:B------:R-:W-:Y:S02]  /*0510*/  ISETP.GE.U32.AND P1, PT, R38, UR16, PT ;  /* 0x0000001026007c0c */ /* 0x000fe4000bf26070 */
[----:B------:R-:W-:Y:S01]  /*0520*/  ISETP.GE.U32.AND P2, PT, R18, UR16, PT ;  /* 0x0000001012007c0c */ /* 0x000fe2000bf46070 */
[----:B------:R-:W-:Y:S01]  /*0530*/  IMAD.WIDE.U32 R66, R5, UR18, R66 ;  /* 0x0000001205427c25 */ /* 0x000fe2000f8e0042 */
[----:B------:R-:W-:Y:S01]  /*0540*/  ISETP.GE.AND.EX P1, PT, R17, UR17, PT, P1 ;  /* 0x0000001111007c0c */ /* 0x000fe2000bf26310 */
[----:B------:R-:W4:Y:S02]  /*0550*/  @!P5 LDC.64 R36, c[0x0][0x3a0] ;  /* 0x0000e800ff24db82 */ /* 0x000f240000000a00 */
[----:B------:R-:W-:Y:S01]  /*0560*/  IMAD R5, R5, UR19, R4 ;  /* 0x0000001305057c24 */ /* 0x000fe2000f8e0204 */
[----:B------:R-:W-:Y:S01]  /*0570*/  @!P0 MOV R64, R66 ;  /* 0x0000004200408202 */ /* 0x000fe20000000f00 */
[----:B--2---:R-:W-:-:S03]  /*0580*/  @!P0 IMAD R12, R15, R2, RZ ;  /* 0x000000020f0c8224 */ /* 0x004fc600078e02ff */
[----:B------:R-:W-:Y:S01]  /*0590*/  IADD3 R65, PT, PT, R67, R5, RZ ;  /* 0x0000000543417210 */ /* 0x000fe20007ffe0ff */
[----:B------:R-:W2:Y:S01]  /*05a0*/  @!P5 LDC.64 R32, c[0x0][0x398] ;  /* 0x0000e600ff20db82 */ /* 0x000ea20000000a00 */
[C---:B------:R-:W-:Y:S02]  /*05b0*/  @!P0 IMAD R13, R62.reuse, R3, R12 ;  /* 0x000000033e0d8224 */ /* 0x040fe400078e020c */
[----:B------:R-:W-:Y:S01]  /*05c0*/  @!P4 MOV R15, R65 ;  /* 0x00000041000fc202 */ /* 0x000fe20000000f00 */
[----:B------:R-:W-:-:S04]  /*05d0*/  @!P0 IMAD.WIDE.U32 R2, R62, R2, R64 ;  /* 0x000000023e028225 */ /* 0x000fc800078e0040 */
[----:B------:R-:W4:Y:S01]  /*05e0*/  @!P4 LDC.64 R4, c[0x0][0x3f8] ;  /* 0x0000fe00ff04cb82 */ /* 0x000f220000000a00 */
[----:B------:R-:W-:Y:S01]  /*05f0*/  @!P0 IADD3 R13, PT, PT, R3, R13, RZ ;  /* 0x0000000d030d8210 */ /* 0x000fe20007ffe0ff */
[----:B---3--:R-:W-:Y:S01]  /*0600*/  @!P5 IMAD R12, R21, R10, RZ ;  /* 0x0000000a150cd224 */ /* 0x008fe200078e02ff */
[C---:B------:R-:W-:Y:S02]  /*0610*/  @!P0 SHF.L.U32 R3, R2.reuse, 0x2, RZ ;  /* 0x0000000202038819 */ /* 0x040fe400000006ff */
[----:B------:R-:W-:Y:S01]  /*0620*/  @!P0 SHF.L.U64.HI R14, R2, 0x2, R13 ;  /* 0x00000002020e8819 */ /* 0x000fe2000001020d */
[----:B------:R-:W-:Y:S01]  /*0630*/  @!P5 IMAD R21, R60, R11, R12 ;  /* 0x0000000b3c15d224 */ /* 0x000fe200078e020c */
[C---:B0-----:R-:W-:Y:S01]  /*0640*/  @!P0 IADD3 R6, P3, PT, R3.reuse, R6, RZ ;  /* 0x0000000603068210 */ /* 0x041fe20007f7e0ff */
[----:B------:R-:W0:Y:S01]  /*0650*/  @!P4 LDC.64 R40, c[0x0][0x3a0] ;  /* 0x0000e800ff28cb82 */ /* 0x000e220000000a00 */
[----:B-1----:R-:W-:Y:S02]  /*0660*/  @!P0 IADD3 R8, P6, PT, R3, R8, RZ ;  /* 0x0000000803088210 */ /* 0x002fe40007fde0ff */
[----:B------:R-:W-:-:S02]  /*0670*/  @!P5 MOV R12, R66 ;  /* 0x00000042000cd202 */ /* 0x000fc40000000f00 */
[----:B------:R-:W-:Y:S02]  /*0680*/  @!P5 MOV R13, R65 ;  /* 0x00000041000dd202 */ /* 0x000fe40000000f00 */
[----:B------:R-:W-:Y:S01]  /*0690*/  SHF.R.S32.HI R11, RZ, 0x1f, R18 ;  /* 0x0000001fff0b7819 */ /* 0x000fe20000011412 */
[----:B------:R-:W1:Y:S01]  /*06a0*/  @!P1 LDC.64 R2, c[0x0][0x3f8] ;  /* 0x0000fe00ff029b82 */ /* 0x000e620000000a00 */
[----:B------:R-:W-:Y:S01]  /*06b0*/  @!P0 IADD3.X R7, PT, PT, R14, R7, RZ, P3, !PT ;  /* 0x000000070e078210 */ /* 0x000fe20001ffe4ff */
[----:B------:R-:W-:Y:S01]  /*06c0*/  @!P5 IMAD.WIDE.U32 R12, R60, R10, R12 ;  /* 0x0000000a3c0cd225 */ /* 0x000fe200078e000c */
[----:B------:R-:W-:Y:S02]  /*06d0*/  @!P0 IADD3.X R9, PT, PT, R14, R9, RZ, P6, !PT ;  /* 0x000000090e098210 */ /* 0x000fe400037fe4ff */
[----:B------:R-:W-:Y:S02]  /*06e0*/  @!P4 MOV R14, R66 ;  /* 0x00000042000ec202 */ /* 0x000fe40000000f00 */
[----:B------:R-:W-:Y:S01]  /*06f0*/  ISETP.GE.AND.EX P2, PT, R11, UR17, PT, P2 ;  /* 0x000000110b007c0c */ /* 0x000fe2000bf46320 */
[----:B------:R-:W3:Y:S01]  /*0700*/  @!P4 LDC.64 R24, c[0x0][0x398] ;  /* 0x0000e600ff18cb82 */ /* 0x000ee20000000a00 */
[----:B----4-:R-:W-:Y:S01]  /*0710*/  @!P4 IMAD R10, R23, R4, RZ ;  /* 0x00000004170ac224 */ /* 0x010fe200078e02ff */
[----:B------:R-:W-:-:S02]  /*0720*/  @!P5 IADD3 R21, PT, PT, R13, R21, RZ ;  /* 0x000000150d15d210 */ /* 0x000fc40007ffe0ff */
[C---:B------:R-:W-:Y:S01]  /*0730*/  @!P5 SHF.L.U32 R13, R12.reuse, 0x2, RZ ;  /* 0x000000020c0dd819 */ /* 0x040fe200000006ff */
[C---:B------:R-:W-:Y:S01]  /*0740*/  @!P4 IMAD R23, R59.reuse, R5, R10 ;  /* 0x000000053b17c224 */ /* 0x040fe200078e020a */
[----:B------:R-:W-:Y:S01]  /*0750*/  @!P5 SHF.L.U64.HI R12, R12, 0x2, R21 ;  /* 0x000000020c0cd819 */ /* 0x000fe20000010215 */
[----:B------:R-:W-:Y:S01]  /*0760*/  @!P4 IMAD.WIDE.U32 R4, R59, R4, R14 ;  /* 0x000000043b04c225 */ /* 0x000fe200078e000e */
[C---:B------:R-:W-:Y:S01]  /*0770*/  @!P5 IADD3 R36, P3, PT, R13.reuse, R36, RZ ;  /* 0x000000240d24d210 */ /* 0x040fe20007f7e0ff */
[----:B------:R-:W4:Y:S01]  /*0780*/  @!P1 LDC.64 R20, c[0x0][0x3a0] ;  /* 0x0000e800ff149b82 */ /* 0x000f220000000a00 */
[----:B--2---:R-:W-:Y:S02]  /*0790*/  @!P5 IADD3 R32, P6, PT, R13, R32, RZ ;  /* 0x000000200d20d210 */ /* 0x004fe40007fde0ff */
[----:B------:R-:W-:Y:S02]  /*07a0*/  @!P4 IADD3 R13, PT, PT, R5, R23, RZ ;  /* 0x00000017050dc210 */ /* 0x000fe40007ffe0ff */
[----:B------:R-:W-:-:S02]  /*07b0*/  @!P4 SHF.L.U32 R5, R4, 0x2, RZ ;  /* 0x000000020405c819 */ /* 0x000fc400000006ff */
[----:B------:R-:W-:Y:S01]  /*07c0*/  @!P4 SHF.L.U64.HI R10, R4, 0x2, R13 ;  /* 0x00000002040ac819 */ /* 0x000fe2000001020d */
[----:B-1----:R-:W-:Y:S01]  /*07d0*/  @!P1 IMAD R4, R17, R2, RZ ;  /* 0x0000000211049224 */ /* 0x002fe200078e02ff */
[C---:B------:R-:W-:Y:S01]  /*07e0*/  @!P5 IADD3.X R37, PT, PT, R12.reuse, R37, RZ, P3, !PT ;  /* 0x000000250c25d210 */ /* 0x040fe20001ffe4ff */
[----:B------:R-:W1:Y:S01]  /*07f0*/  @!P2 LDC.64 R16, c[0x0][0x3f8] ;  /* 0x0000fe00ff10ab82 */ /* 0x000e620000000a00 */
[----:B------:R-:W-:Y:S01]  /*0800*/  @!P5 IADD3.X R33, PT, PT, R12, R33, RZ, P6, !PT ;  /* 0x000000210c21d210 */ /* 0x000fe200037fe4ff */
[----:B------:R-:W-:Y:S01]  /*0810*/  @!P1 IMAD R13, R38, R3, R4 ;  /* 0x00000003260d9224 */ /* 0x000fe200078e0204 */
[C---:B0-----:R-:W-:Y:S02]  /*0820*/  @!P4 IADD3 R40, P3, PT, R5.reuse, R40, RZ ;  /* 0x000000280528c210 */ /* 0x041fe40007f7e0ff */
[----:B---3--:R-:W-:Y:S02]  /*0830*/  @!P4 IADD3 R24, P6, PT, R5, R24, RZ ;  /* 0x000000180518c210 */ /* 0x008fe40007fde0ff */
[----:B------:R-:W-:Y:S01]  /*0840*/  @!P1 MOV R4, R66 ;  /* 0x0000004200049202 */ /* 0x000fe20000000f00 */
[----:B------:R-:W0:Y:S01]  /*0850*/  @!P1 LDC.64 R22, c[0x0][0x398] ;  /* 0x0000e600ff169b82 */ /* 0x000e220000000a00 */
[----:B------:R-:W-:-:S02]  /*0860*/  @!P1 MOV R5, R65 ;  /* 0x0000004100059202 */ /* 0x000fc40000000f00 */
[----:B------:R-:W-:Y:S02]  /*0870*/  @!P4 IADD3.X R41, PT, PT, R10, R41, RZ, P3, !PT ;  /* 0x000000290a29c210 */ /* 0x000fe40001ffe4ff */
[----:B------:R-:W-:Y:S01]  /*0880*/  @!P2 MOV R28, R66 ;  /* 0x00000042001ca202 */ /* 0x000fe20000000f00 */
[C---:B------:R-:W-:Y:S01]  /*0890*/  @!P1 IMAD.WIDE.U32 R2, R38.reuse, R2, R4 ;  /* 0x0000000226029225 */ /* 0x040fe200078e0004 */
[----:B------:R-:W-:Y:S01]  /*08a0*/  IADD3 R38, PT, PT, R38, 0x60, RZ ;  /* 0x0000006026267810 */ /* 0x000fe20007ffe0ff */
[----:B------:R-:W2:Y:S01]  /*08b0*/  @!P2 LDC.64 R30, c[0x0][0x3a0] ;  /* 0x0000e800ff1eab82 */ /* 0x000ea20000000a00 */
[----:B------:R-:W-:Y:S02]  /*08c0*/  CS2R R4, SRZ ;  /* 0x0000000000047805 */ /* 0x000fe4000001ff00 */
[----:B------:R-:W-:Y:S02]  /*08d0*/  @!P2 MOV R29, R65 ;  /* 0x00000041001da202 */ /* 0x000fe40000000f00 */
[----:B------:R-:W-:-:S02]  /*08e0*/  @!P1 IADD3 R3, PT, PT, R3, R13, RZ ;  /* 0x0000000d03039210 */ /* 0x000fc40007ffe0ff */
[----:B------:R-:W-:Y:S01]  /*08f0*/  ISETP.GE.U32.AND P3, PT, R38, UR16, PT ;  /* 0x0000001026007c0c */ /* 0x000fe2000bf66070 */
[----:B------:R3:W5:Y:S01]  /*0900*/  @!P0 LDG.E.64 R4, desc[UR8][R8.64] ;  /* 0x0000000808048981 */ /* 0x000762000c1e1b00 */
[----:B------:R-:W2:Y:S01]  /*0910*/  LDC.64 R12, c[0x0][0x3b8] ;  /* 0x0000ee00ff0c7b82 */ /* 0x000ea20000000a00 */
[----:B------:R-:W-:Y:S01]  /*0920*/  SHF.R.S32.HI R43, RZ, 0x1f, R38 ;  /* 0x0000001fff2b7819 */ /* 0x000fe20000011426 */
[----:B-1----:R-:W-:Y:S01]  /*0930*/  @!P2 IMAD R11, R11, R16, RZ ;  /* 0x000000100b0ba224 */ /* 0x002fe200078e02ff */
[C---:B------:R-:W-:Y:S02]  /*0940*/  @!P1 SHF.L.U32 R45, R2.reuse, 0x2, RZ ;  /* 0x00000002022d9819 */ /* 0x040fe400000006ff */
[----:B------:R-:W-:Y:S02]  /*0950*/  ISETP.GE.AND.EX P3, PT, R43, UR17, PT, P3 ;  /* 0x000000112b007c0c */ /* 0x000fe4000bf66330 */
[----:B------:R-:W-:Y:S01]  /*0960*/  @!P1 SHF.L.U64.HI R42, R2, 0x2, R3 ;  /* 0x00000002022a9819 */ /* 0x000fe20000010203 */
[----:B------:R-:W1:Y:S01]  /*0970*/  @!P2 LDC.64 R26, c[0x0][0x398] ;  /* 0x0000e600ff1aab82 */ /* 0x000e620000000a00 */
[----:B------:R-:W-:-:S02]  /*0980*/  MOV R3, RZ ;  /* 0x000000ff00037202 */ /* 0x000fc40000000f00 */
[----:B---3--:R-:W-:Y:S02]  /*0990*/  CS2R R8, SRZ ;  /* 0x0000000000087805 */ /* 0x008fe4000001ff00 */
[----:B------:R-:W-:Y:S01]  /*09a0*/  MOV R2, RZ ;  /* 0x000000ff00027202 */ /* 0x000fe20000000f00 */
[----:B------:R-:W-:Y:S01]  /*09b0*/  @!P2 IMAD R47, R18, R17, R11 ;  /* 0x00000011122fa224 */ /* 0x000fe200078e020b */
[----:B------:R-:W-:Y:S01]  /*09c0*/  @!P4 IADD3.X R25, PT, PT, R10, R25, RZ, P6, !PT ;  /* 0x000000190a19c210 */ /* 0x000fe200037fe4ff */
[----:B------:R-:W-:Y:S01]  /*09d0*/  @!P2 IMAD.WIDE.U32 R16, R18, R16, R28 ;  /* 0x000000101210a225 */ /* 0x000fe200078e001c */
[----:B----4-:R-:W-:Y:S01]  /*09e0*/  @!P1 IADD3 R20, P6, PT, R45, R20, RZ ;  /* 0x000000142d149210 */ /* 0x010fe20007fde0ff */
[----:B------:R3:W5:Y:S01]  /*09f0*/  @!P5 LDG.E.64 R8, desc[UR8][R32.64] ;  /* 0x000000082008d981 */ /* 0x000762000c1e1b00 */
[----:B------:R-:W-:Y:S01]  /*0a00*/  SHF.R.S32.HI R39, RZ, 0x1f, R61 ;  /* 0x0000001fff277819 */ /* 0x000fe2000001143d */
[----:B------:R-:W4:Y:S01]  /*0a10*/  @!P3 LDC.64 R10, c[0x0][0x3f8] ;  /* 0x0000fe00ff0abb82 */ /* 0x000f220000000a00 */
[----:B------:R-:W-:Y:S01]  /*0a20*/  @!P1 IADD3.X R21, PT, PT, R42, R21, RZ, P6, !PT ;  /* 0x000000152a159210 */ /* 0x000fe200037fe4ff */
[----:B------:R1:W5:Y:S01]  /*0a30*/  @!P0 LDG.E.64 R2, desc[UR8][R6.64] ;  /* 0x0000000806028981 */ /* 0x000362000c1e1b00 */
[----:B------:R-:W-:-:S02]  /*0a40*/  ISETP.GE.U32.AND P0, PT, R61, UR16, PT ;  /* 0x000000103d007c0c */ /* 0x000fc4000bf06070 */
[----:B0-----:R-:W-:Y:S02]  /*0a50*/  @!P1 IADD3 R22, P6, PT, R45, R22, RZ ;  /* 0x000000162d169210 */ /* 0x001fe40007fde0ff */
[----:B------:R-:W-:Y:S01]  /*0a60*/  @!P2 IADD3 R17, PT, PT, R17, R47, RZ ;  /* 0x0000002f1111a210 */ /* 0x000fe20007ffe0ff */
[----:B--2---:R-:W-:Y:S01]  /*0a70*/  IMAD.WIDE R12, R56, 0x8, R12 ;  /* 0x00000008380c7825 */ /* 0x004fe200078e020c */
[----:B---3--:R-:W-:Y:S01]  /*0a80*/  @!P2 SHF.L.U32 R33, R16, 0x2, RZ ;  /* 0x000000021021a819 */ /* 0x008fe200000006ff */
[----:B------:R-:W0:Y:S01]  /*0a90*/  @!P3 LDC.64 R28, c[0x0][0x3a0] ;  /* 0x0000e800ff1cbb82 */ /* 0x000e220000000a00 */
[----:B------:R-:W-:Y:S02]  /*0aa0*/  ISETP.GE.AND.EX P0, PT, R39, UR17, PT, P0 ;  /* 0x0000001127007c0c */ /* 0x000fe4000bf06300 */
[----:B------:R-:W-:Y:S02]  /*0ab0*/  @!P1 IADD3.X R23, PT, PT, R42, R23, RZ, P6, !PT ;  /* 0x000000172a179210 */ /* 0x000fe400037fe4ff */
[----:B------:R-:W-:-:S02]  /*0ac0*/  @!P2 SHF.L.U64.HI R18, R16, 0x2, R17 ;  /* 0x000000021012a819 */ /* 0x000fc40000010211 */
[----:B------:R-:W-:-:S04]  /*0ad0*/  @!P2 IADD3 R30, P6, PT, R33, R30, RZ ;  /* 0x0000001e211ea210 */ /* 0x000fc80007fde0ff */
[----:B------:R-:W-:Y:S02]  /*0ae0*/  @!P2 IADD3.X R31, PT, PT, R18, R31, RZ, P6, !PT ;  /* 0x0000001f121fa210 */ /* 0x000fe400037fe4ff */
[----:B-1----:R-:W-:Y:S02]  /*0af0*/  @!P2 IADD3 R26, P6, PT, R33, R26, RZ ;  /* 0x0000001a211aa210 */ /* 0x002fe40007fde0ff */
[----:B------:R-:W-:Y:S01]  /*0b00*/  CS2R R6, SRZ ;  /* 0x0000000000067805 */ /* 0x000fe2000001ff00 */
[----:B------:R-:W2:Y:S01]  /*0b10*/  LDG.E.64 R32, desc[UR8][R12.64] ;  /* 0x000000080c207981 */ /* 0x000ea2000c1e1b00 */
[----:B------:R-:W1:Y:S01]  /*0b20*/  @!P0 LDC.64 R14, c[0x0][0x3f8] ;  /* 0x0000fe00ff0e8b82 */ /* 0x000e620000000a00 */
[----:B------:R-:W-:-:S03]  /*0b30*/  SHF.R.S32.HI R35, RZ, 0x1f, R58 ;  /* 0x0000001fff237819 */ /* 0x000fc6000001143a */
[----:B------:R3:W5:Y:S01]  /*0b40*/  @!P5 LDG.E.64 R6, desc[UR8][R36.64] ;  /* 0x000000082406d981 */ /* 0x000762000c1e1b00 */
[----:B------:R-:W-:Y:S01]  /*0b50*/  ISETP.GE.U32.AND P5, PT, R58, UR16, PT ;  /* 0x000000103a007c0c */ /* 0x000fe2000bfa6070 */
[----:B----4-:R-:W-:Y:S01]  /*0b60*/  @!P3 IMAD R43, R43, R10, RZ ;  /* 0x0000000a2b2bb224 */ /* 0x010fe200078e02ff */
[----:B------:R-:W-:Y:S01]  /*0b70*/  @!P3 MOV R16, R66 ;  /* 0x000000420010b202 */ /* 0x000fe20000000f00 */
[----:B------:R-:W4:Y:S01]  /*0b80*/  @!P0 LDC.64 R50, c[0x0][0x3a0] ;  /* 0x0000e800ff328b82 */ /* 0x000f220000000a00 */
[----:B------:R-:W-:Y:S02]  /*0b90*/  ISETP.GE.AND.EX P5, PT, R35, UR17, PT, P5 ;  /* 0x0000001123007c0c */ /* 0x000fe4000bfa6350 */
[----:B------:R-:W-:Y:S01]  /*0ba0*/  @!P3 MOV R17, R65 ;  /* 0x000000410011b202 */ /* 0x000fe20000000f00 */
[C---:B---3--:R-:W-:Y:S02]  /*0bb0*/  @!P3 IMAD R37, R38.reuse, R11, R43 ;  /* 0x0000000b2625b224 */ /* 0x048fe400078e022b */
[----:B------:R-:W-:-:S02]  /*0bc0*/  @!P3 IMAD.WIDE.U32 R10, R38, R10, R16 ;  /* 0x0000000a260ab225 */ /* 0x000fc400078e0010 */
[----:B------:R-:W3:Y:S01]  /*0bd0*/  @!P3 LDC.64 R42, c[0x0][0x398] ;  /* 0x0000e600ff2abb82 */ /* 0x000ee20000000a00 */
[----:B------:R-:W-:Y:S02]  /*0be0*/  @!P2 IADD3.X R27, PT, PT, R18, R27, RZ, P6, !PT ;  /* 0x0000001b121ba210 */ /* 0x000fe400037fe4ff */
[----:B------:R-:W-:-:S05]  /*0bf0*/  @!P3 IADD3 R11, PT, PT, R11, R37, RZ ;  /* 0x000000250b0bb210 */ /* 0x000fca0007ffe0ff */
[----:B------:R-:W4:Y:S01]  /*0c00*/  @!P5 LDC.64 R16, c[0x0][0x3f8] ;  /* 0x0000fe00ff10db82 */ /* 0x000f220000000a00 */
[----:B-1----:R-:W-:Y:S01]  /*0c10*/  @!P0 IMAD R36, R39, R14, RZ ;  /* 0x0000000e27248224 */ /* 0x002fe200078e02ff */
[C---:B------:R-:W-:Y:S02]  /*0c20*/  @!P3 SHF.L.U32 R39, R10.reuse, 0x2, RZ ;  /* 0x000000020a27b819 */ /* 0x040fe400000006ff */
[----:B------:R-:W-:Y:S02]  /*0c30*/  @!P3 SHF.L.U64.HI R18, R10, 0x2, R11 ;  /* 0x000000020a12b819 */ /* 0x000fe4000001020b */
[----:B------:R-:W-:Y:S02]  /*0c40*/  @!P0 MOV R10, R66 ;  /* 0x00000042000a8202 */ /* 0x000fe40000000f00 */
[----:B------:R-:W-:Y:S01]  /*0c50*/  @!P0 MOV R11, R65 ;  /* 0x00000041000b8202 */ /* 0x000fe20000000f00 */
[C---:B------:R-:W-:Y:S01]  /*0c60*/  @!P0 IMAD R45, R61.reuse, R15, R36 ;  /* 0x0000000f3d2d8224 */ /* 0x040fe200078e0224 */
[----:B------:R-:W-:Y:S01]  /*0c70*/  CS2R R12, SRZ ;  /* 0x00000000000c7805 */ /* 0x000fe2000001ff00 */
[----:B------:R-:W1:Y:S01]  /*0c80*/  @!P0 LDC.64 R68, c[0x0][0x398] ;  /* 0x0000e600ff448b82 */ /* 0x000e620000000a00 */
[----:B------:R-:W-:Y:S01]  /*0c90*/  @!P0 IMAD.WIDE.U32 R14, R61, R14, R10 ;  /* 0x0000000e3d0e8225 */ /* 0x000fe200078e000a */
[----:B------:R-:W-:-:S03]  /*0ca0*/  CS2R R10, SRZ ;  /* 0x00000000000a7805 */ /* 0x000fc6000001ff00 */
[----:B------:R-:W5:Y:S01]  /*0cb0*/  @!P4 LDG.E.64 R12, desc[UR8][R24.64] ;  /* 0x00000008180cc981 */ /* 0x000f62000c1e1b00 */
[----:B0-----:R-:W-:Y:S02]  /*0cc0*/  @!P3 IADD3 R28, P6, PT, R39, R28, RZ ;  /* 0x0000001c271cb210 */ /* 0x001fe40007fde0ff */
[----:B------:R-:W0:Y:S01]  /*0cd0*/  @!P5 LDC.64 R36, c[0x0][0x3a0] ;  /* 0x0000e800ff24db82 */ /* 0x000e220000000a00 */
[----:B------:R3:W5:Y:S01]  /*0ce0*/  @!P4 LDG.E.64 R10, desc[UR8][R40.64] ;  /* 0x00000008280ac981 */ /* 0x000762000c1e1b00 */
[----:B------:R-:W-:Y:S02]  /*0cf0*/  ISETP.NE.AND P4, PT, RZ, UR12, PT ;  /* 0x0000000cff007c0c */ /* 0x000fe4000bf85270 */
[----:B------:R-:W-:Y:S01]  /*0d00*/  @!P3 IADD3.X R29, PT, PT, R18, R29, RZ, P6, !PT ;  /* 0x0000001d121db210 */ /* 0x000fe200037fe4ff */
[----:B----4-:R-:W-:Y:S01]  /*0d10*/  @!P5 IMAD R44, R35, R16, RZ ;  /* 0x00000010232cd224 */ /* 0x010fe200078e02ff */
[----:B---3--:R-:W-:Y:S02]  /*0d20*/  @!P3 IADD3 R42, P6, PT, R39, R42, RZ ;  /* 0x0000002a272ab210 */ /* 0x008fe40007fde0ff */
[----:B------:R-:W3:Y:S01]  /*0d30*/  @!P5 LDC.64 R38, c[0x0][0x398] ;  /* 0x0000e600ff26db82 */ /* 0x000ee20000000a00 */
[----:B------:R-:W-:Y:S01]  /*0d40*/  @!P0 IADD3 R15, PT, PT, R15, R45, RZ ;  /* 0x0000002d0f0f8210 */ /* 0x000fe20007ffe0ff */
[----:B------:R-:W-:Y:S01]  /*0d50*/  @!P5 IMAD R47, R58, R17, R44 ;  /* 0x000000113a2fd224 */ /* 0x000fe200078e022c */
[----:B------:R-:W-:-:S02]  /*0d60*/  @!P3 IADD3.X R43, PT, PT, R18, R43, RZ, P6, !PT ;  /* 0x0000002b122bb210 */ /* 0x000fc400037fe4ff */
[C---:B------:R-:W-:Y:S02]  /*0d70*/  @!P0 SHF.L.U32 R35, R14.reuse, 0x2, RZ ;  /* 0x000000020e238819 */ /* 0x040fe400000006ff */
[----:B------:R-:W-:Y:S01]  /*0d80*/  @!P0 SHF.L.U64.HI R18, R14, 0x2, R15 ;  /* 0x000000020e128819 */ /* 0x000fe2000001020f */
[----:B------:R-:W4:Y:S01]  /*0d90*/  LDC.64 R44, c[0x0][0x3a8] ;  /* 0x0000ea00ff2c7b82 */ /* 0x000f220000000a00 */
[----:B------:R-:W-:Y:S02]  /*0da0*/  @!P5 MOV R14, R66 ;  /* 0x00000042000ed202 */ /* 0x000fe40000000f00 */
[----:B------:R-:W-:-:S05]  /*0db0*/  @!P5 MOV R15, R65 ;  /* 0x00000041000fd202 */ /* 0x000fca0000000f00 */
[----:B------:R-:W4:Y:S01]  /*0dc0*/  @P4 LDC.64 R40, c[0x0][0x3b0] ;  /* 0x0000ec00ff284b82 */ /* 0x000f220000000a00 */
[----:B------:R-:W-:Y:S01]  /*0dd0*/  @!P0 IADD3 R50, P6, PT, R35, R50, RZ ;  /* 0x0000003223328210 */ /* 0x000fe20007fde0ff */
[----:B------:R-:W-:-:S03]  /*0de0*/  @!P5 IMAD.WIDE.U32 R16, R58, R16, R14 ;  /* 0x000000103a10d225 */ /* 0x000fc600078e000e */
[----:B------:R-:W-:Y:S02]  /*0df0*/  @!P0 IADD3.X R51, PT, PT, R18, R51, RZ, P6, !PT ;  /* 0x0000003312338210 */ /* 0x000fe400037fe4ff */
[----:B-1----:R-:W-:Y:S02]  /*0e00*/  @!P0 IADD3 R68, P6, PT, R35, R68, RZ ;  /* 0x0000004423448210 */ /* 0x002fe40007fde0ff */
[----:B------:R-:W-:Y:S02]  /*0e10*/  @!P5 IADD3 R17, PT, PT, R17, R47, RZ ;  /* 0x0000002f1111d210 */ /* 0x000fe40007ffe0ff */
[----:B------:R-:W-:Y:S02]  /*0e20*/  @!P5 SHF.L.U32 R15, R16, 0x2, RZ ;  /* 0x00000002100fd819 */ /* 0x000fe400000006ff */
[----:B------:R-:W-:Y:S02]  /*0e30*/  @!P0 IADD3.X R69, PT, PT, R18, R69, RZ, P6, !PT ;  /* 0x0000004512458210 */ /* 0x000fe400037fe4ff */
[----:B------:R-:W-:-:S02]  /*0e40*/  @!P5 SHF.L.U64.HI R16, R16, 0x2, R17 ;  /* 0x000000021010d819 */ /* 0x000fc40000010211 */
[C---:B0-----:R-:W-:Y:S02]  /*0e50*/  @!P5 IADD3 R36, P6, PT, R15.reuse, R36, RZ ;  /* 0x000000240f24d210 */ /* 0x041fe40007fde0ff */
[----:B------:R-:W-:Y:S02]  /*0e60*/  IADD3 R19, PT, PT, R0, R19, RZ ;  /* 0x0000001300137210 */ /* 0x000fe40007ffe0ff */
[----:B------:R-:W-:Y:S02]  /*0e70*/  @!P5 IADD3.X R37, PT, PT, R16, R37, RZ, P6, !PT ;  /* 0x000000251025d210 */ /* 0x000fe400037fe4ff */
[----:B---3--:R-:W-:Y:S01]  /*0e80*/  @!P5 IADD3 R38, P6, PT, R15, R38, RZ ;  /* 0x000000260f26d210 */ /* 0x008fe20007fde0ff */
[----:B----4-:R-:W-:Y:S01]  /*0e90*/  IMAD.WIDE R44, R19, 0x4, R44 ;  /* 0x00000004132c7825 */ /* 0x010fe200078e022c */
[----:B------:R-:W-:Y:S02]  /*0ea0*/  CS2R R48, SRZ ;  /* 0x0000000000307805 */ /* 0x000fe4000001ff00 */
[----:B------:R-:W-:-:S02]  /*0eb0*/  CS2R R46, SRZ ;  /* 0x00000000002e7805 */ /* 0x000fc4000001ff00 */
[----:B------:R-:W-:Y:S01]  /*0ec0*/  @!P5 IADD3.X R39, PT, PT, R16, R39, RZ, P6, !PT ;  /* 0x000000271027d210 */ /* 0x000fe200037fe4ff */
[----:B------:R-:W-:Y:S01]  /*0ed0*/  @P4 IMAD.WIDE R40, R19, 0x4, R40 ;  /* 0x0000000413284825 */ /* 0x000fe200078e0228 */
[----:B------:R-:W-:Y:S02]  /*0ee0*/  CS2R R14, SRZ ;  /* 0x00000000000e7805 */ /* 0x000fe4000001ff00 */
[----:B------:R-:W-:Y:S02]  /*0ef0*/  CS2R R16, SRZ ;  /* 0x0000000000107805 */ /* 0x000fe4000001ff00 */
[----:B------:R-:W-:Y:S01]  /*0f00*/  CS2R R18, SRZ ;  /* 0x0000000000127805 */ /* 0x000fe2000001ff00 */
[----:B------:R0:W5:Y:S01]  /*0f10*/  @!P1 LDG.E.64 R48, desc[UR8][R20.64] ;  /* 0x0000000814309981 */ /* 0x000162000c1e1b00 */
[----:B------:R-:W-:-:S03]  /*0f20*/  CS2R R24, SRZ ;  /* 0x0000000000187805 */ /* 0x000fc6000001ff00 */
[----:B------:R1:W5:Y:S04]  /*0f30*/  @!P1 LDG.E.64 R46, desc[UR8][R22.64] ;  /* 0x00000008162e9981 */ /* 0x000368000c1e1b00 */
[----:B------:R3:W5:Y:S01]  /*0f40*/  @!P2 LDG.E.64 R14, desc[UR8][R30.64] ;  /* 0x000000081e0ea981 */ /* 0x000762000c1e1b00 */
[----:B0-----:R-:W-:-:S03]  /*0f50*/  CS2R R20, SRZ ;  /* 0x0000000000147805 */ /* 0x001fc6000001ff00 */
[----:B------:R0:W5:Y:S01]  /*0f60*/  @!P2 LDG.E.64 R16, desc[UR8][R26.64] ;  /* 0x000000081a10a981 */ /* 0x000162000c1e1b00 */
[----:B-1----:R-:W-:-:S03]  /*0f70*/  CS2R R22, SRZ ;  /* 0x0000000000167805 */ /* 0x002fc6000001ff00 */
[----:B------:R1:W5:Y:S01]  /*0f80*/  @!P3 LDG.E.64 R18, desc[UR8][R28.64] ;  /* 0x000000081c12b981 */ /* 0x000362000c1e1b00 */
[----:B---3--:R-:W-:-:S03]  /*0f90*/  CS2R R30, SRZ ;  /* 0x00000000001e7805 */ /* 0x008fc6000001ff00 */
[----:B------:R3:W5:Y:S01]  /*0fa0*/  @!P3 LDG.E.64 R20, desc[UR8][R42.64] ;  /* 0x000000082a14b981 */ /* 0x000762000c1e1b00 */
[----:B0-----:R-:W-:-:S03]  /*0fb0*/  CS2R R26, SRZ ;  /* 0x00000000001a7805 */ /* 0x001fc6000001ff00 */
[----:B------:R3:W5:Y:S01]  /*0fc0*/  @!P0 LDG.E.64 R22, desc[UR8][R50.64] ;  /* 0x0000000832168981 */ /* 0x000762000c1e1b00 */
[----:B-1----:R-:W-:-:S03]  /*0fd0*/  CS2R R28, SRZ ;  /* 0x00000000001c7805 */ /* 0x002fc6000001ff00 */
[----:B------:R3:W5:Y:S04]  /*0fe0*/  @!P0 LDG.E.64 R24, desc[UR8][R68.64] ;  /* 0x0000000844188981 */ /* 0x000768000c1e1b00 */
[----:B------:R3:W5:Y:S04]  /*0ff0*/  @!P5 LDG.E.64 R26, desc[UR8][R36.64] ;  /* 0x00000008241ad981 */ /* 0x000768000c1e1b00 */
[----:B------:R3:W5:Y:S04]  /*1000*/  @!P5 LDG.E.64 R28, desc[UR8][R38.64] ;  /* 0x00000008261cd981 */ /* 0x000768000c1e1b00 */
        /* <DEDUP_REMOVED lines=15> */
[----:B---3--:R-:W-:Y:S05]  /*1100*/  BRA.U UP1, `(.L_x_1317) ;  /* 0x0000000501c47547 */ /* 0x008fea000b800000 */
[----:B-----5:R-:W-:Y:S01]  /*1110*/  FADD.FTZ R33, R48, -UR13 ;  /* 0x8000000d30217e21 */ /* 0x020fe20008010000 */
[----:B------:R-:W-:Y:S01]  /*1120*/  FMUL.FTZ R32, R46, R44 ;  /* 0x0000002c2e207220 */ /* 0x000fe20000410000 */
[----:B------:R-:W-:Y:S01]  /*1130*/  FADD.FTZ R0, R49, -UR13 ;  /* 0x8000000d31007e21 */ /* 0x000fe20008010000 */
[----:B------:R-:W-:Y:S01]  /*1140*/  FMUL.FTZ R35, R47, R45 ;  /* 0x0000002d2f237220 */ /* 0x000fe20000410000 */
[----:B------:R-:W-:Y:S01]  /*1150*/  FMUL.FTZ R33, R33, UR7 ;  /* 0x0000000721217c20 */ /* 0x000fe20008410000 */
[----:B------:R-:W-:Y:S01]  /*1160*/  FADD.FTZ R38, R2, -UR13 ;  /* 0x8000000d02267e21 */ /* 0x000fe20008010000 */
[----:B------:R-:W-:Y:S01]  /*1170*/  FMUL.FTZ R0, R0, UR7 ;  /* 0x0000000700007c20 */ /* 0x000fe20008410000 */
[----:B------:R-:W-:Y:S01]  /*1180*/  FADD.FTZ R36, RZ, R32 ;  /* 0x00000020ff247221 */ /* 0x000fe20000010000 */
[----:B------:R-:W-:Y:S01]  /*1190*/  FFMA.FTZ R37, R33, R32, RZ ;  /* 0x0000002021257223 */ /* 0x000fe200000100ff */
[----:B------:R-:W-:Y:S01]  /*11a0*/  FMUL.FTZ R39, R4, R44 ;  /* 0x0000002c04277220 */ /* 0x000fe20000410000 */
[----:B------:R-:W-:Y:S01]  /*11b0*/  FMUL.FTZ R38, R38, UR7 ;  /* 0x0000000726267c20 */ /* 0x000fe20008410000 */
[----:B------:R-:W-:Y:S01]  /*11c0*/  FFMA.FTZ R33, R46, R33, RZ ;  /* 0x000000212e217223 */ /* 0x000fe200000100ff */
[----:B------:R-:W-:Y:S01]  /*11d0*/  FFMA.FTZ R37, R0, R35, R37 ;  /* 0x0000002300257223 */ /* 0x000fe20000010025 */
[----:B------:R-:W-:Y:S01]  /*11e0*/  FADD.FTZ R32, R3, -UR13 ;  /* 0x8000000d03207e21 */ /* 0x000fe20008010000 */
[----:B------:R-:W-:Y:S01]  /*11f0*/  FADD.FTZ R36, R35, R36 ;  /* 0x0000002423247221 */ /* 0x000fe20000010000 */
[----:B------:R-:W-:Y:S01]  /*1200*/  FFMA.FTZ R33, R4, R38, R33 ;  /* 0x0000002604217223 */ /* 0x000fe20000010021 */
[----:B------:R-:W-:Y:S01]  /*1210*/  FFMA.FTZ R37, R38, R39, R37 ;  /* 0x0000002726257223 */ /* 0x000fe20000010025 */
[----:B------:R-:W-:Y:S01]  /*1220*/  FMUL.FTZ R32, R32, UR7 ;  /* 0x0000000720207c20 */ /* 0x000fe20008410000 */
[----:B------:R-:W-:Y:S01]  /*1230*/  FFMA.FTZ R0, R47, R0, RZ ;  /* 0x000000002f007223 */ /* 0x000fe200000100ff */
[C---:B------:R-:W-:Y:S01]  /*1240*/  FMUL.FTZ R35, R5.reuse, R45 ;  /* 0x0000002d05237220 */ /* 0x040fe20000410000 */
[----:B------:R-:W-:Y:S01]  /*1250*/  FADD.FTZ R38, R14, -UR13 ;  /* 0x8000000d0e267e21 */ /* 0x000fe20008010000 */
[----:B------:R-:W-:Y:S01]  /*1260*/  FADD.FTZ R36, R36, R39 ;  /* 0x0000002724247221 */ /* 0x000fe20000010000 */
[----:B------:R-:W-:Y:S01]  /*1270*/  FFMA.FTZ R0, R5, R32, R0 ;  /* 0x0000002005007223 */ /* 0x000fe20000010000 */
[----:B------:R-:W-:Y:S01]  /*1280*/  FFMA.FTZ R37, R32, R35, R37 ;  /* 0x0000002320257223 */ /* 0x000fe20000010025 */
[----:B------:R-:W-:Y:S01]  /*1290*/  FMUL.FTZ R39, R16, R44 ;  /* 0x0000002c10277220 */ /* 0x000fe20000410000 */
[----:B------:R-:W-:Y:S01]  /*12a0*/  FMUL.FTZ R38, R38, UR7 ;  /* 0x0000000726267c20 */ /* 0x000fe20008410000 */
[----:B------:R-:W-:Y:S01]  /*12b0*/  FADD.FTZ R32, R15, -UR13 ;  /* 0x8000000d0f207e21 */ /* 0x000fe20008010000 */
[----:B------:R-:W-:Y:S01]  /*12c0*/  FADD.FTZ R36, R35, R36 ;  /* 0x0000002423247221 */ /* 0x000fe20000010000 */
[C---:B------:R-:W-:Y:S01]  /*12d0*/  FMUL.FTZ R35, R17.reuse, R45 ;  /* 0x0000002d11237220 */ /* 0x040fe20000410000 */
[----:B------:R-:W-:Y:S01]  /*12e0*/  FFMA.FTZ R33, R16, R38, R33 ;  /* 0x0000002610217223 */ /* 0x000fe20000010021 */
[----:B------:R-:W-:Y:S01]  /*12f0*/  FFMA.FTZ R37, R38, R39, R37 ;  /* 0x0000002726257223 */ /* 0x000fe20000010025 */
[----:B------:R-:W-:Y:S01]  /*1300*/  FMUL.FTZ R32, R32, UR7 ;  /* 0x0000000720207c20 */ /* 0x000fe20008410000 */
[----:B------:R-:W-:Y:S01]  /*1310*/  FADD.FTZ R36, R36, R39 ;  /* 0x0000002724247221 */ /* 0x000fe20000010000 */
[----:B------:R-:W-:Y:S01]  /*1320*/  FADD.FTZ R38, R18, -UR13 ;  /* 0x8000000d12267e21 */ /* 0x000fe20008010000 */
[----:B------:R-:W-:Y:S01]  /*1330*/  FMUL.FTZ R39, R20, R44 ;  /* 0x0000002c14277220 */ /* 0x000fe20000410000 */
[----:B------:R-:W-:Y:S01]  /*1340*/  FFMA.FTZ R0, R17, R32, R0 ;  /* 0x0000002011007223 */ /* 0x000fe20000010000 */
[----:B------:R-:W-:Y:S01]  /*1350*/  FFMA.FTZ R37, R32, R35, R37 ;  /* 0x0000002320257223 */ /* 0x000fe20000010025 */
[----:B------:R-:W-:Y:S01]  /*1360*/  FMUL.FTZ R38, R38, UR7 ;  /* 0x0000000726267c20 */ /* 0x000fe20008410000 */
[----:B------:R-:W-:Y:S01]  /*1370*/  FADD.FTZ R36, R35, R36 ;  /* 0x0000002423247221 */ /* 0x000fe20000010000 */
[----:B------:R-:W-:Y:S01]  /*1380*/  FADD.FTZ R32, R19, -UR13 ;  /* 0x8000000d13207e21 */ /* 0x000fe20008010000 */
[----:B------:R-:W-:Y:S01]  /*1390*/  FMUL.FTZ R35, R21, R45 ;  /* 0x0000002d15237220 */ /* 0x000fe20000410000 */
[----:B------:R-:W-:Y:S01]  /*13a0*/  FFMA.FTZ R33, R20, R38, R33 ;  /* 0x0000002614217223 */ /* 0x000fe20000010021 */
[----:B------:R-:W-:Y:S01]  /*13b0*/  FADD.FTZ R36, R36, R39 ;  /* 0x0000002724247221 */ /* 0x000fe20000010000 */
[----:B------:R-:W-:Y:S01]  /*13c0*/  FFMA.FTZ R37, R38, R39, R37 ;  /* 0x0000002726257223 */ /* 0x000fe20000010025 */
[----:B------:R-:W-:Y:S01]  /*13d0*/  FMUL.FTZ R32, R32, UR7 ;  /* 0x0000000720207c20 */ /* 0x000fe20008410000 */
[----:B------:R-:W-:Y:S01]  /*13e0*/  FADD.FTZ R38, R22, -UR13 ;  /* 0x8000000d16267e21 */ /* 0x000fe20008010000 */
[----:B------:R-:W-:Y:S01]  /*13f0*/  FMUL.FTZ R39, R24, R44 ;  /* 0x0000002c18277220 */ /* 0x000fe20000410000 */
[----:B------:R-:W-:Y:S01]  /*1400*/  FADD.FTZ R36, R35, R36 ;  /* 0x0000002423247221 */ /* 0x000fe20000010000 */
[----:B------:R-:W-:Y:S01]  /*1410*/  FFMA.FTZ R0, R21, R32, R0 ;  /* 0x0000002015007223 */ /* 0x000fe20000010000 */
[----:B------:R-:W-:Y:S01]  /*1420*/  FFMA.FTZ R37, R32, R35, R37 ;  /* 0x0000002320257223 */ /* 0x000fe20000010025 */
[----:B------:R-:W-:Y:S01]  /*1430*/  FMUL.FTZ R38, R38, UR7 ;  /* 0x0000000726267c20 */ /* 0x000fe20008410000 */
[----:B------:R-:W-:Y:S01]  /*1440*/  FADD.FTZ R32, R23, -UR13 ;  /* 0x8000000d17207e21 */ /* 0x000fe20008010000 */
[----:B------:R-:W-:Y:S01]  /*1450*/  FADD.FTZ R36, R36, R39 ;  /* 0x0000002724247221 */ /* 0x000fe20000010000 */
[----:B------:R-:W-:Y:S01]  /*1460*/  FMUL.FTZ R35, R25, R45 ;  /* 0x0000002d19237220 */ /* 0x000fe20000410000 */
[----:B------:R-:W-:Y:S01]  /*1470*/  FFMA.FTZ R33, R24, R38, R33 ;  /* 0x0000002618217223 */ /* 0x000fe20000010021 */
        /* <DEDUP_REMOVED lines=10> */
[----:B------:R-:W-:Y:S01]  /*1520*/  FADD.FTZ R36, R10, -UR13 ;  /* 0x8000000d0a247e21 */ /* 0x000fe20008010000 */
[----:B------:R-:W-:Y:S01]  /*1530*/  FMUL.FTZ R35, R9, R45 ;  /* 0x0000002d09237220 */ /* 0x000fe20000410000 */
[----:B------:R-:W-:Y:S01]  /*1540*/  FFMA.FTZ R37, R38, R39, R37 ;  /* 0x0000002726257223 */ /* 0x000fe20000010025 */
[----:B------:R-:W-:Y:S01]  /*1550*/  FMUL.FTZ R32, R32, UR7 ;  /* 0x0000000720207c20 */ /* 0x000fe20008410000 */
[----:B------:R-:W-:Y:S01]  /*1560*/  FFMA.FTZ R33, R8, R38, R33 ;  /* 0x0000002608217223 */ /* 0x000fe20000010021 */
[----:B------:R-:W-:Y:S01]  /*1570*/  FMUL.FTZ R39, R12, R44 ;  /* 0x0000002c0c277220 */ /* 0x000fe20000410000 */
[----:B------:R-:W-:Y:S01]  /*1580*/  FMUL.FTZ R38, R36, UR7 ;  /* 0x0000000724267c20 */ /* 0x000fe20008410000 */
[----:B------:R-:W-:Y:S01]  /*1590*/  FADD.FTZ R40, R35, R40 ;  /* 0x0000002823287221 */ /* 0x000fe20000010000 */
[----:B------:R-:W-:Y:S01]  /*15a0*/  FFMA.FTZ R36, R9, R32, R0 ;  /* 0x0000002009247223 */ /* 0x000fe20000010000 */
[----:B------:R-:W-:Y:S01]  /*15b0*/  FFMA.FTZ R37, R32, R35, R37 ;  /* 0x0000002320257223 */ /* 0x000fe20000010025 */
[----:B------:R-:W-:Y:S01]  /*15c0*/  FADD.FTZ R32, R11, -UR13 ;  /* 0x8000000d0b207e21 */ /* 0x000fe20008010000 */
[----:B------:R-:W-:Y:S01]  /*15d0*/  FADD.FTZ R35, RZ, R46 ;  /* 0x0000002eff237221 */ /* 0x000fe20000010000 */
[----:B------:R-:W-:Y:S01]  /*15e0*/  FADD.FTZ R0, RZ, R47 ;  /* 0x0000002fff007221 */ /* 0x000fe20000010000 */
[----:B------:R-:W-:Y:S01]  /*15f0*/  FADD.FTZ R41, R40, R39 ;  /* 0x0000002728297221 */ /* 0x000fe20000010000 */
[----:B------:R-:W-:Y:S01]  /*1600*/  FFMA.FTZ R40, R38, R39, R37 ;  /* 0x0000002726287223 */ /* 0x000fe20000010025 */
[----:B------:R-:W-:Y:S01]  /*1610*/  FMUL.FTZ R37, R32, UR7 ;  /* 0x0000000720257c20 */ /* 0x000fe20008410000 */
[----:B------:R-:W-:Y:S01]  /*1620*/  FADD.FTZ R35, R4, R35 ;  /* 0x0000002304237221 */ /* 0x000fe20000010000 */
[----:B------:R-:W-:Y:S01]  /*1630*/  FADD.FTZ R32, R5, R0 ;  /* 0x0000000005207221 */ /* 0x000fe20000010000 */
[----:B------:R-:W-:Y:S01]  /*1640*/  FFMA.FTZ R33, R12, R38, R33 ;  /* 0x000000260c217223 */ /* 0x000fe20000010021 */
[----:B------:R-:W-:Y:S01]  /*1650*/  FMUL.FTZ R38, R13, R45 ;  /* 0x0000002d0d267220 */ /* 0x000fe20000410000 */
[----:B------:R-:W-:Y:S01]  /*1660*/  FADD.FTZ R35, R16, R35 ;  /* 0x0000002310237221 */ /* 0x000fe20000010000 */
[----:B------:R-:W-:Y:S01]  /*1670*/  FADD.FTZ R32, R17, R32 ;  /* 0x0000002011207221 */ /* 0x000fe20000010000 */
[----:B------:R-:W-:Y:S01]  /*1680*/  FFMA.FTZ R0, R13, R37, R36 ;  /* 0x000000250d007223 */ /* 0x000fe20000010024 */
[----:B------:R-:W-:Y:S01]  /*1690*/  FADD.FTZ R36, R26, -UR13 ;  /* 0x8000000d1a247e21 */ /* 0x000fe20008010000 */
[----:B------:R-:W-:Y:S01]  /*16a0*/  FADD.FTZ R35, R20, R35 ;  /* 0x0000002314237221 */ /* 0x000fe20000010000 */
[----:B------:R-:W-:Y:S01]  /*16b0*/  FADD.FTZ R32, R21, R32 ;  /* 0x0000002015207221 */ /* 0x000fe20000010000 */
[----:B------:R-:W-:Y:S01]  /*16c0*/  FADD.FTZ R41, R38, R41 ;  /* 0x0000002926297221 */ /* 0x000fe20000010000 */
[----:B------:R-:W-:Y:S01]  /*16d0*/  FFMA.FTZ R40, R37, R38, R40 ;  /* 0x0000002625287223 */ /* 0x000fe20000010028 */
[----:B------:R-:W-:Y:S01]  /*16e0*/  FADD.FTZ R35, R24, R35 ;  /* 0x0000002318237221 */ /* 0x000fe20000010000 */
[----:B------:R-:W-:Y:S01]  /*16f0*/  FADD.FTZ R32, R25, R32 ;  /* 0x0000002019207221 */ /* 0x000fe20000010000 */
[----:B------:R-:W-:Y:S01]  /*1700*/  FMUL.FTZ R38, R28, R44 ;  /* 0x0000002c1c267220 */ /* 0x000fe20000410000 */
[----:B------:R-:W-:Y:S01]  /*1710*/  FMUL.FTZ R37, R36, UR7 ;  /* 0x0000000724257c20 */ /* 0x000fe20008410000 */
[----:B------:R-:W-:Y:S01]  /*1720*/  FADD.FTZ R36, R27, -UR13 ;  /* 0x8000000d1b247e21 */ /* 0x000fe20008010000 */
[----:B------:R-:W-:Y:S01]  /*1730*/  FADD.FTZ R35, R8, R35 ;  /* 0x0000002308237221 */ /* 0x000fe20000010000 */
[----:B------:R-:W-:Y:S01]  /*1740*/  FADD.FTZ R32, R9, R32 ;  /* 0x0000002009207221 */ /* 0x000fe20000010000 */
[----:B------:R-:W-:Y:S01]  /*1750*/  FADD.FTZ R42, R41, R38 ;  /* 0x00000026292a7221 */ /* 0x000fe20000010000 */
[----:B------:R-:W-:Y:S01]  /*1760*/  FFMA.FTZ R41, R37, R38, R40 ;  /* 0x0000002625297223 */ /* 0x000fe20000010028 */
[----:B------:R-:W-:Y:S01]  /*1770*/  FMUL.FTZ R39, R29, R45 ;  /* 0x0000002d1d277220 */ /* 0x000fe20000410000 */
[----:B------:R-:W-:Y:S01]  /*1780*/  FMUL.FTZ R38, R36, UR7 ;  /* 0x0000000724267c20 */ /* 0x000fe20008410000 */
[----:B------:R-:W-:Y:S01]  /*1790*/  FADD.FTZ R35, R12, R35 ;  /* 0x000000230c237221 */ /* 0x000fe20000010000 */
[----:B------:R-:W-:Y:S01]  /*17a0*/  FADD.FTZ R32, R13, R32 ;  /* 0x000000200d207221 */ /* 0x000fe20000010000 */
[----:B------:R-:W-:Y:S01]  /*17b0*/  FFMA.FTZ R36, R28, R37, R33 ;  /* 0x000000251c247223 */ /* 0x000fe20000010021 */
[----:B------:R-:W-:Y:S01]  /*17c0*/  FADD.FTZ R43, R39, R42 ;  /* 0x0000002a272b7221 */ /* 0x000fe20000010000 */
[----:B------:R-:W-:Y:S01]  /*17d0*/  FFMA.FTZ R40, R38, R39, R41 ;  /* 0x0000002726287223 */ /* 0x000fe20000010029 */
[C---:B------:R-:W-:Y:S01]  /*17e0*/  FFMA.FTZ R37, R29.reuse, R38, R0 ;  /* 0x000000261d257223 */ /* 0x040fe20000010000 */
[----:B------:R-:W-:Y:S01]  /*17f0*/  FADD.FTZ R38, R28, R35 ;  /* 0x000000231c267221 */ /* 0x000fe20000010000 */
[----:B------:R-:W-:Y:S01]  /*1800*/  FADD.FTZ R39, R29, R32 ;  /* 0x000000201d277221 */ /* 0x000fe20000010000 */
[----:B------:R-:W-:Y:S06]  /*1810*/  BRA `(.L_x_1318) ;  /* 0x0000001000007947 */ /* 0x000fec0003800000 */
.L_x_1317:
[----:B-----5:R-:W-:Y:S01]  /*1820*/  FADD.FTZ R33, R48, -UR13 ;  /* 0x8000000d30217e21 */ /* 0x020fe20008010000 */
[----:B------:R-:W-:Y:S01]  /*1830*/  FADD.FTZ R0, R49, -UR13 ;  /* 0x8000000d31007e21 */ /* 0x000fe20008010000 */
[----:B------:R-:W-:Y:S02]  /*1840*/  FADD.FTZ R37, R2, -UR13 ;  /* 0x8000000d02257e21 */ /* 0x000fe40008010000 */
[----:B------:R-:W-:Y:S01]  /*1850*/  FMUL.FTZ R33, R33, UR7 ;  /* 0x0000000721217c20 */ /* 0x000fe20008410000 */
[----:B------:R-:W-:Y:S01]  /*1860*/  FMUL.FTZ R0, R0, UR7 ;  /* 0x0000000700007c20 */ /* 0x000fe20008410000 */
[----:B------:R-:W-:Y:S02]  /*1870*/  FMUL.FTZ R37, R37, UR7 ;  /* 0x0000000725257c20 */ /* 0x000fe40008410000 */
[----:B------:R-:W-:Y:S01]  /*1880*/  FFMA.FTZ R32, R44, R33, R30 ;  /* 0x000000212c207223 */ /* 0x000fe2000001001e */
[----:B------:R-:W-:-:S03]  /*1890*/  FFMA.FTZ R35, R45, R0, R31 ;  /* 0x000000002d237223 */ /* 0x000fc6000001001f */
[----:B------:R-:W-:Y:S01]  /*18a0*/  FMUL.FTZ R36, R32, -1.4426950216293334961 ;  /* 0xbfb8aa3b20247820 */ /* 0x000fe20000410000 */
[----:B------:R-:W-:-:S05]  /*18b0*/  FMUL.FTZ R42, R35, -1.4426950216293334961 ;  /* 0xbfb8aa3b232a7820 */ /* 0x000fca0000410000 */
[----:B------:R-:W0:Y:S08]  /*18c0*/  MUFU.EX2 R36, R36 ;  /* 0x0000002400247308 */ /* 0x000e300000000800 */
[----:B------:R-:W1:Y:S01]  /*18d0*/  MUFU.EX2 R42, R42 ;  /* 0x0000002a002a7308 */ /* 0x000e620000000800 */
[----:B0-----:R-:W-:Y:S01]  /*18e0*/  FADD.FTZ R38, R36, 1 ;  /* 0x3f80000024267421 */ /* 0x001fe20000010000 */
[----:B------:R-:W-:-:S06]  /*18f0*/  FADD.FTZ R36, R3, -UR13 ;  /* 0x8000000d03247e21 */ /* 0x000fcc0008010000 */
[----:B------:R-:W0:Y:S01]  /*1900*/  MUFU.RCP R39, R38 ;  /* 0x0000002600277308 */ /* 0x000e220000001000 */
[----:B------:R-:W-:Y:S01]  /*1910*/  FMUL.FTZ R36, R36, UR7 ;  /* 0x0000000724247c20 */ /* 0x000fe20008410000 */
[----:B-1----:R-:W-:-:S03]  /*1920*/  FADD.FTZ R40, R42, 1 ;  /* 0x3f8000002a287421 */ /* 0x002fc60000010000 */
[----:B------:R-:W-:-:S04]  /*1930*/  FFMA.FTZ R42, R45, R36, R31 ;  /* 0x000000242d2a7223 */ /* 0x000fc8000001001f */
[----:B------:R-:W-:Y:S01]  /*1940*/  FMUL.FTZ R51, R42, -1.4426950216293334961 ;  /* 0xbfb8aa3b2a337820 */ /* 0x000fe20000410000 */
[----:B------:R-:W1:Y:S01]  /*1950*/  MUFU.RCP R40, R40 ;  /* 0x0000002800287308 */ /* 0x000e620000001000 */
[----:B0-----:R-:W-:-:S07]  /*1960*/  FADD.FTZ R41, -R39, 1 ;  /* 0x3f80000027297421 */ /* 0x001fce0000010100 */
[----:B------:R-:W0:Y:S01]  /*1970*/  MUFU.EX2 R51, R51 ;  /* 0x0000003300337308 */ /* 0x000e220000000800 */
[----:B------:R-:W-:Y:S01]  /*1980*/  FFMA.FTZ R43, R32, R41, 1 ;  /* 0x3f800000202b7423 */ /* 0x000fe20000010029 */
[----:B------:R-:W-:Y:S01]  /*1990*/  FFMA.FTZ R41, R44, R37, R30 ;  /* 0x000000252c297223 */ /* 0x000fe2000001001e */
[----:B------:R-:W-:-:S03]  /*19a0*/  FMUL.FTZ R32, R46, R39 ;  /* 0x000000272e207220 */ /* 0x000fc60000410000 */
[----:B------:R-:W-:Y:S01]  /*19b0*/  FMUL.FTZ R39, R41, -1.4426950216293334961 ;  /* 0xbfb8aa3b29277820 */ /* 0x000fe20000410000 */
[----:B-1----:R-:W-:Y:S01]  /*19c0*/  FADD.FTZ R38, -R40, 1 ;  /* 0x3f80000028267421 */ /* 0x002fe20000010100 */
[----:B------:R-:W-:-:S03]  /*19d0*/  FMUL.FTZ R32, R32, R43 ;  /* 0x0000002b20207220 */ /* 0x000fc60000410000 */
[----:B------:R-:W-:Y:S01]  /*19e0*/  FFMA.FTZ R50, R35, R38, 1 ;  /* 0x3f80000023327423 */ /* 0x000fe20000010026 */
[----:B------:R-:W-:Y:S01]  /*19f0*/  FADD.FTZ R35, R14, -UR13 ;  /* 0x8000000d0e237e21 */ /* 0x000fe20008010000 */
[----:B------:R-:W1:Y:S01]  /*1a00*/  MUFU.EX2 R39, R39 ;  /* 0x0000002700277308 */ /* 0x000e620000000800 */
[----:B0-----:R-:W-:Y:S02]  /*1a10*/  FADD.FTZ R63, R51, 1 ;  /* 0x3f800000333f7421 */ /* 0x001fe40000010000 */
[----:B------:R-:W-:-:S04]  /*1a20*/  FMUL.FTZ R35, R35, UR7 ;  /* 0x0000000723237c20 */ /* 0x000fc80008410000 */
[----:B------:R-:W-:Y:S01]  /*1a30*/  FFMA.FTZ R38, R44, R35, R30 ;  /* 0x000000232c267223 */ /* 0x000fe2000001001e */
[----:B------:R-:W0:Y:S03]  /*1a40*/  MUFU.RCP R68, R63 ;  /* 0x0000003f00447308 */ /* 0x000e260000001000 */
[----:B------:R-:W-:-:S06]  /*1a50*/  FMUL.FTZ R69, R38, -1.4426950216293334961 ;  /* 0xbfb8aa3b26457820 */ /* 0x000fcc0000410000 */
[----:B------:R-:W2:Y:S01]  /*1a60*/  MUFU.EX2 R69, R69 ;  /* 0x0000004500457308 */ /* 0x000ea20000000800 */
[----:B-1----:R-:W-:Y:S01]  /*1a70*/  FADD.FTZ R43, R39, 1 ;  /* 0x3f800000272b7421 */ /* 0x002fe20000010000 */
[----:B------:R-:W-:-:S04]  /*1a80*/  FMUL.FTZ R39, R47, R40 ;  /* 0x000000282f277220 */ /* 0x000fc80000410000 */
[----:B------:R-:W-:Y:S02]  /*1a90*/  FMUL.FTZ R39, R39, R50 ;  /* 0x0000003227277220 */ /* 0x000fe40000410000 */
[----:B------:R-:W1:Y:S01]  /*1aa0*/  MUFU.RCP R43, R43 ;  /* 0x0000002b002b7308 */ /* 0x000e620000001000 */
[----:B0-----:R-:W-:-:S04]  /*1ab0*/  FADD.FTZ R51, -R68, 1 ;  /* 0x3f80000044337421 */ /* 0x001fc80000010100 */
[----:B------:R-:W-:Y:S01]  /*1ac0*/  FFMA.FTZ R51, R42, R51, 1 ;  /* 0x3f8000002a337423 */ /* 0x000fe20000010033 */
[----:B------:R-:W-:Y:S01]  /*1ad0*/  FMUL.FTZ R42, R44, R32 ;  /* 0x000000202c2a7220 */ /* 0x000fe20000410000 */
[----:B--2---:R-:W-:-:S04]  /*1ae0*/  FADD.FTZ R70, R69, 1 ;  /* 0x3f80000045467421 */ /* 0x004fc80000010000 */
[----:B------:R-:W0:Y:S01]  /*1af0*/  MUFU.RCP R69, R70 ;  /* 0x0000004600457308 */ /* 0x000e220000001000 */
[----:B-1----:R-:W-:Y:S01]  /*1b00*/  FADD.FTZ R40, -R43, 1 ;  /* 0x3f8000002b287421 */ /* 0x002fe20000010100 */
[----:B------:R-:W-:Y:S01]  /*1b10*/  FMUL.FTZ R50, R4, R43 ;  /* 0x0000002b04327220 */ /* 0x000fe20000410000 */
[----:B------:R-:W-:Y:S02]  /*1b20*/  FMUL.FTZ R43, R45, R39 ;  /* 0x000000272d2b7220 */ /* 0x000fe40000410000 */
[----:B------:R-:W-:Y:S01]  /*1b30*/  FFMA.FTZ R41, R41, R40, 1 ;  /* 0x3f80000029297423 */ /* 0x000fe20000010028 */
[----:B------:R-:W-:-:S03]  /*1b40*/  FMUL.FTZ R40, R5, R68 ;  /* 0x0000004405287220 */ /* 0x000fc60000410000 */
[----:B------:R-:W-:Y:S01]  /*1b50*/  FMUL.FTZ R50, R50, R41 ;  /* 0x0000002932327220 */ /* 0x000fe20000410000 */
[----:B------:R-:W-:Y:S01]  /*1b60*/  FFMA.FTZ R41, R33, R42, RZ ;  /* 0x0000002a21297223 */ /* 0x000fe200000100ff */
[----:B------:R-:W-:Y:S01]  /*1b70*/  FADD.FTZ R42, RZ, R42 ;  /* 0x0000002aff2a7221 */ /* 0x000fe20000010000 */
[----:B------:R-:W-:Y:S02]  /*1b80*/  FMUL.FTZ R40, R40, R51 ;  /* 0x0000003328287220 */ /* 0x000fe40000410000 */
[----:B------:R-:W-:Y:S01]  /*1b90*/  FFMA.FTZ R68, R0, R43, R41 ;  /* 0x0000002b00447223 */ /* 0x000fe20000010029 */
[----:B0-----:R-:W-:Y:S01]  /*1ba0*/  FADD.FTZ R41, -R69, 1 ;  /* 0x3f80000045297421 */ /* 0x001fe20000010100 */
[----:B------:R-:W-:Y:S01]  /*1bb0*/  FADD.FTZ R43, R43, R42 ;  /* 0x0000002a2b2b7221 */ /* 0x000fe20000010000 */
[----:B------:R-:W-:Y:S02]  /*1bc0*/  FFMA.FTZ R42, R33, R32, RZ ;  /* 0x00000020212a7223 */ /* 0x000fe400000100ff */
[----:B------:R-:W-:Y:S01]  /*1bd0*/  FFMA.FTZ R51, R38, R41, 1 ;  /* 0x3f80000026337423 */ /* 0x000fe20000010029 */
[----:B------:R-:W-:Y:S01]  /*1be0*/  FADD.FTZ R41, RZ, R32 ;  /* 0x00000020ff297221 */ /* 0x000fe20000010000 */
[----:B------:R-:W-:Y:S01]  /*1bf0*/  FADD.FTZ R32, R15, -UR13 ;  /* 0x8000000d0f207e21 */ /* 0x000fe20008010000 */
[----:B------:R-:W-:Y:S01]  /*1c00*/  FMUL.FTZ R38, R16, R69 ;  /* 0x0000004510267220 */ /* 0x000fe20000410000 */
[-C--:B------:R-:W-:Y:S01]  /*1c10*/  FFMA.FTZ R42, R37, R50.reuse, R42 ;  /* 0x00000032252a7223 */ /* 0x080fe2000001002a */
[----:B------:R-:W-:Y:S01]  /*1c20*/  FADD.FTZ R41, R41, R50 ;  /* 0x0000003229297221 */ /* 0x000fe20000010000 */
[----:B------:R-:W-:Y:S01]  /*1c30*/  FMUL.FTZ R32, R32, UR7 ;  /* 0x0000000720207c20 */ /* 0x000fe20008410000 */
[----:B------:R-:W-:Y:S01]  /*1c40*/  FMUL.FTZ R38, R38, R51 ;  /* 0x0000003326267220 */ /* 0x000fe20000410000 */
[----:B------:R-:W-:-:S02]  /*1c50*/  FMUL.FTZ R51, R44, R50 ;  /* 0x000000322c337220 */ /* 0x000fc40000410000 */
[----:B------:R-:W-:Y:S01]  /*1c60*/  FFMA.FTZ R33, R45, R32, R31 ;  /* 0x000000202d217223 */ /* 0x000fe2000001001f */
[----:B------:R-:W-:Y:S01]  /*1c70*/  FFMA.FTZ R42, R35, R38, R42 ;  /* 0x00000026232a7223 */ /* 0x000fe2000001002a */
[----:B------:R-:W-:Y:S01]  /*1c80*/  FFMA.FTZ R37, R37, R51, R68 ;  /* 0x0000003325257223 */ /* 0x000fe20000010044 */
[----:B------:R-:W-:Y:S01]  /*1c90*/  FADD.FTZ R51, R43, R51 ;  /* 0x000000332b337221 */ /* 0x000fe20000010000 */
[----:B------:R-:W-:Y:S01]  /*1ca0*/  FMUL.FTZ R63, R33, -1.4426950216293334961 ;  /* 0xbfb8aa3b213f7820 */ /* 0x000fe20000410000 */
[----:B------:R-:W-:Y:S01]  /*1cb0*/  FFMA.FTZ R43, R0, R39, RZ ;  /* 0x00000027002b7223 */ /* 0x000fe200000100ff */
[-C--:B------:R-:W-:Y:S01]  /*1cc0*/  FMUL.FTZ R0, R45, R40.reuse ;  /* 0x000000282d007220 */ /* 0x080fe20000410000 */
[----:B------:R-:W-:Y:S02]  /*1cd0*/  FADD.FTZ R41, R41, R38 ;  /* 0x0000002629297221 */ /* 0x000fe40000010000 */
[----:B------:R-:W-:Y:S01]  /*1ce0*/  FFMA.FTZ R43, R36, R40, R43 ;  /* 0x00000028242b7223 */ /* 0x000fe2000001002b */
[----:B------:R-:W0:Y:S01]  /*1cf0*/  MUFU.EX2 R63, R63 ;  /* 0x0000003f003f7308 */ /* 0x000e220000000800 */
[----:B------:R-:W-:Y:S01]  /*1d00*/  FADD.FTZ R51, R0, R51 ;  /* 0x0000003300337221 */ /* 0x000fe20000010000 */
[----:B0-----:R-:W-:-:S06]  /*1d10*/  FADD.FTZ R68, R63, 1 ;  /* 0x3f8000003f447421 */ /* 0x001fcc0000010000 */
[----:B------:R-:W0:Y:S02]  /*1d20*/  MUFU.RCP R68, R68 ;  /* 0x0000004400447308 */ /* 0x000e240000001000 */
[----:B0-----:R-:W-:-:S04]  /*1d30*/  FADD.FTZ R50, -R68, 1 ;  /* 0x3f80000044327421 */ /* 0x001fc80000010100 */
[----:B------:R-:W-:Y:S01]  /*1d40*/  FFMA.FTZ R69, R33, R50, 1 ;  /* 0x3f80000021457423 */ /* 0x000fe20000010032 */
[----:B------:R-:W-:Y:S01]  /*1d50*/  FMUL.FTZ R50, R17, R68 ;  /* 0x0000004411327220 */ /* 0x000fe20000410000 */
[----:B------:R-:W-:-:S03]  /*1d60*/  FADD.FTZ R33, RZ, R39 ;  /* 0x00000027ff217221 */ /* 0x000fc60000010000 */
[----:B------:R-:W-:Y:S01]  /*1d70*/  FMUL.FTZ R39, R50, R69 ;  /* 0x0000004532277220 */ /* 0x000fe20000410000 */
[----:B------:R-:W-:Y:S01]  /*1d80*/  FADD.FTZ R50, R33, R40 ;  /* 0x0000002821327221 */ /* 0x000fe20000010000 */
[----:B------:R-:W-:Y:S01]  /*1d90*/  FADD.FTZ R33, R18, -UR13 ;  /* 0x8000000d12217e21 */ /* 0x000fe20008010000 */
[----:B------:R-:W-:Y:S01]  /*1da0*/  FFMA.FTZ R40, R36, R0, R37 ;  /* 0x0000000024287223 */ /* 0x000fe20000010025 */
[----:B------:R-:W-:Y:S01]  /*1db0*/  FADD.FTZ R0, R19, -UR13 ;  /* 0x8000000d13007e21 */ /* 0x000fe20008010000 */
[----:B------:R-:W-:Y:S01]  /*1dc0*/  FFMA.FTZ R43, R32, R39, R43 ;  /* 0x00000027202b7223 */ /* 0x000fe2000001002b */
[----:B------:R-:W-:Y:S01]  /*1dd0*/  FMUL.FTZ R33, R33, UR7 ;  /* 0x0000000721217c20 */ /* 0x000fe20008410000 */
[----:B------:R-:W-:Y:S01]  /*1de0*/  FADD.FTZ R50, R50, R39 ;  /* 0x0000002732327221 */ /* 0x000fe20000010000 */
[----:B------:R-:W-:Y:S02]  /*1df0*/  FMUL.FTZ R0, R0, UR7 ;  /* 0x0000000700007c20 */ /* 0x000fe40008410000 */
[----:B------:R-:W-:-:S04]  /*1e00*/  FFMA.FTZ R36, R44, R33, R30 ;  /* 0x000000212c247223 */ /* 0x000fc8000001001e */
[----:B------:R-:W-:-:S06]  /*1e10*/  FMUL.FTZ R37, R36, -1.4426950216293334961 ;  /* 0xbfb8aa3b24257820 */ /* 0x000fcc0000410000 */
[----:B------:R-:W0:Y:S02]  /*1e20*/  MUFU.EX2 R37, R37 ;  /* 0x0000002500257308 */ /* 0x000e240000000800 */
[----:B0-----:R-:W-:Y:S01]  /*1e30*/  FADD.FTZ R63, R37, 1 ;  /* 0x3f800000253f7421 */ /* 0x001fe20000010000 */
[----:B------:R-:W-:-:S04]  /*1e40*/  FMUL.FTZ R37, R44, R38 ;  /* 0x000000262c257220 */ /* 0x000fc80000410000 */
[----:B------:R-:W-:Y:S01]  /*1e50*/  FADD.FTZ R51, R51, R37 ;  /* 0x0000002533337221 */ /* 0x000fe20000010000 */
[----:B------:R-:W0:Y:S02]  /*1e60*/  MUFU.RCP R63, R63 ;  /* 0x0000003f003f7308 */ /* 0x000e240000001000 */
[----:B0-----:R-:W-:-:S04]  /*1e70*/  FADD.FTZ R69, -R63, 1 ;  /* 0x3f8000003f457421 */ /* 0x001fc80000010100 */
[----:B------:R-:W-:Y:S01]  /*1e80*/  FFMA.FTZ R69, R36, R69, 1 ;  /* 0x3f80000024457423 */ /* 0x000fe20000010045 */
[----:B------:R-:W-:Y:S01]  /*1e90*/  FMUL.FTZ R36, R20, R63 ;  /* 0x0000003f14247220 */ /* 0x000fe20000410000 */
[----:B------:R-:W-:Y:S01]  /*1ea0*/  FFMA.FTZ R63, R35, R37, R40 ;  /* 0x00000025233f7223 */ /* 0x000fe20000010028 */
[----:B------:R-:W-:Y:S02]  /*1eb0*/  FFMA.FTZ R35, R45, R0, R31 ;  /* 0x000000002d237223 */ /* 0x000fe4000001001f */
[----:B------:R-:W-:Y:S02]  /*1ec0*/  FMUL.FTZ R36, R36, R69 ;  /* 0x0000004524247220 */ /* 0x000fe40000410000 */
[----:B------:R-:W-:Y:S02]  /*1ed0*/  FMUL.FTZ R38, R35, -1.4426950216293334961 ;  /* 0xbfb8aa3b23267820 */ /* 0x000fe40000410000 */
[----:B------:R-:W-:Y:S01]  /*1ee0*/  FFMA.FTZ R42, R33, R36, R42 ;  /* 0x00000024212a7223 */ /* 0x000fe2000001002a */
[----:B------:R-:W-:-:S03]  /*1ef0*/  FADD.FTZ R41, R41, R36 ;  /* 0x0000002429297221 */ /* 0x000fc60000010000 */
[----:B------:R-:W0:Y:S02]  /*1f00*/  MUFU.EX2 R38, R38 ;  /* 0x0000002600267308 */ /* 0x000e240000000800 */
[----:B0-----:R-:W-:Y:S01]  /*1f10*/  FADD.FTZ R40, R38, 1 ;  /* 0x3f80000026287421 */ /* 0x001fe20000010000 */
[----:B------:R-:W-:-:S04]  /*1f20*/  FMUL.FTZ R38, R45, R39 ;  /* 0x000000272d267220 */ /* 0x000fc80000410000 */
[----:B------:R-:W-:Y:S01]  /*1f30*/  FADD.FTZ R51, R38, R51 ;  /* 0x0000003326337221 */ /* 0x000fe20000010000 */
[----:B------:R-:W0:Y:S02]  /*1f40*/  MUFU.RCP R40, R40 ;  /* 0x0000002800287308 */ /* 0x000e240000001000 */
[----:B0-----:R-:W-:Y:S01]  /*1f50*/  FADD.FTZ R68, -R40, 1 ;  /* 0x3f80000028447421 */ /* 0x001fe20000010100 */
[----:B------:R-:W-:Y:S01]  /*1f60*/  FMUL.FTZ R37, R21, R40 ;  /* 0x0000002815257220 */ /* 0x000fe20000410000 */
[----:B------:R-:W-:Y:S02]  /*1f70*/  FFMA.FTZ R40, R32, R38, R63 ;  /* 0x0000002620287223 */ /* 0x000fe4000001003f */
[----:B------:R-:W-:Y:S01]  /*1f80*/  FFMA.FTZ R68, R35, R68, 1 ;  /* 0x3f80000023447423 */ /* 0x000fe20000010044 */
[----:B------:R-:W-:-:S03]  /*1f90*/  FADD.FTZ R35, R22, -UR13 ;  /* 0x8000000d16237e21 */ /* 0x000fc60008010000 */
[----:B------:R-:W-:Y:S01]  /*1fa0*/  FMUL.FTZ R37, R37, R68 ;  /* 0x0000004425257220 */ /* 0x000fe20000410000 */
[----:B------:R-:W-:-:S03]  /*1fb0*/  FMUL.FTZ R35, R35, UR7 ;  /* 0x0000000723237c20 */ /* 0x000fc60008410000 */
[----:B------:R-:W-:Y:S01]  /*1fc0*/  FFMA.FTZ R43, R0, R37, R43 ;  /* 0x00000025002b7223 */ /* 0x000fe2000001002b */
        /* <DEDUP_REMOVED lines=9> */
[----:B------:R-:W-:Y:S01]  /*2060*/  FADD.FTZ R32, R23, -UR13 ;  /* 0x8000000d17207e21 */ /* 0x000fe20008010000 */
[----:B------:R-:W-:Y:S01]  /*2070*/  FFMA.FTZ R39, R33, R63, R40 ;  /* 0x0000003f21277223 */ /* 0x000fe20000010028 */
[----:B------:R-:W-:Y:S01]  /*2080*/  FADD.FTZ R40, R51, R63 ;  /* 0x0000003f33287221 */ /* 0x000fe20000010000 */
[----:B------:R-:W-:Y:S01]  /*2090*/  FMUL.FTZ R38, R38, R69 ;  /* 0x0000004526267220 */ /* 0x000fe20000410000 */
[----:B------:R-:W-:Y:S01]  /*20a0*/  FMUL.FTZ R32, R32, UR7 ;  /* 0x0000000720207c20 */ /* 0x000fe20008410000 */
[----:B------:R-:W-:-:S02]  /*20b0*/  FADD.FTZ R51, R50, R37 ;  /* 0x0000002532337221 */ /* 0x000fc40000010000 */
[----:B------:R-:W-:Y:S01]  /*20c0*/  FADD.FTZ R41, R41, R38 ;  /* 0x0000002629297221 */ /* 0x000fe20000010000 */
[----:B------:R-:W-:Y:S01]  /*20d0*/  FFMA.FTZ R33, R45, R32, R31 ;  /* 0x000000202d217223 */ /* 0x000fe2000001001f */
[----:B------:R-:W-:-:S03]  /*20e0*/  FFMA.FTZ R42, R35, R38, R42 ;  /* 0x00000026232a7223 */ /* 0x000fc6000001002a */
[----:B------:R-:W-:-:S06]  /*20f0*/  FMUL.FTZ R68, R33, -1.4426950216293334961 ;  /* 0xbfb8aa3b21447820 */ /* 0x000fcc0000410000 */
[----:B------:R-:W0:Y:S02]  /*2100*/  MUFU.EX2 R68, R68 ;  /* 0x0000004400447308 */ /* 0x000e240000000800 */
[----:B0-----:R-:W-:Y:S01]  /*2110*/  FADD.FTZ R69, R68, 1 ;  /* 0x3f80000044457421 */ /* 0x001fe20000010000 */
[----:B------:R-:W-:-:S05]  /*2120*/  FMUL.FTZ R68, R45, R37 ;  /* 0x000000252d447220 */ /* 0x000fca0000410000 */
[----:B------:R-:W0:Y:S01]  /*2130*/  MUFU.RCP R36, R69 ;  /* 0x0000004500247308 */ /* 0x000e220000001000 */
[----:B------:R-:W-:Y:S01]  /*2140*/  FFMA.FTZ R50, R0, R68, R39 ;  /* 0x0000004400327223 */ /* 0x000fe20000010027 */
[----:B------:R-:W-:Y:S01]  /*2150*/  FADD.FTZ R40, R68, R40 ;  /* 0x0000002844287221 */ /* 0x000fe20000010000 */
[----:B0-----:R-:W-:Y:S01]  /*2160*/  FADD.FTZ R70, -R36, 1 ;  /* 0x3f80000024467421 */ /* 0x001fe20000010100 */
[----:B------:R-:W-:-:S03]  /*2170*/  FMUL.FTZ R36, R25, R36 ;  /* 0x0000002419247220 */ /* 0x000fc60000410000 */
[----:B------:R-:W-:-:S04]  /*2180*/  FFMA.FTZ R33, R33, R70, 1 ;  /* 0x3f80000021217423 */ /* 0x000fc80000010046 */
[----:B------:R-:W-:Y:S01]  /*2190*/  FMUL.FTZ R36, R36, R33 ;  /* 0x0000002124247220 */ /* 0x000fe20000410000 */
[----:B------:R-:W-:-:S03]  /*21a0*/  FADD.FTZ R33, R6, -UR13 ;  /* 0x8000000d06217e21 */ /* 0x000fc60008010000 */
[----:B------:R-:W-:Y:S01]  /*21b0*/  FFMA.FTZ R43, R32, R36, R43 ;  /* 0x00000024202b7223 */ /* 0x000fe2000001002b */
[----:B------:R-:W-:-:S04]  /*21c0*/  FMUL.FTZ R33, R33, UR7 ;  /* 0x0000000721217c20 */ /* 0x000fc80008410000 */
[----:B------:R-:W-:-:S04]  /*21d0*/  FFMA.FTZ R0, R44, R33, R30 ;  /* 0x000000212c007223 */ /* 0x000fc8000001001e */
[----:B------:R-:W-:-:S06]  /*21e0*/  FMUL.FTZ R37, R0, -1.4426950216293334961 ;  /* 0xbfb8aa3b00257820 */ /* 0x000fcc0000410000 */
[----:B------:R-:W0:Y:S02]  /*21f0*/  MUFU.EX2 R37, R37 ;  /* 0x0000002500257308 */ /* 0x000e240000000800 */
[----:B0-----:R-:W-:Y:S01]  /*2200*/  FADD.FTZ R39, R37, 1 ;  /* 0x3f80000025277421 */ /* 0x001fe20000010000 */
[----:B------:R-:W-:-:S05]  /*2210*/  FMUL.FTZ R37, R44, R38 ;  /* 0x000000262c257220 */ /* 0x000fca0000410000 */
[----:B------:R-:W0:Y:S02]  /*2220*/  MUFU.RCP R39, R39 ;  /* 0x0000002700277308 */ /* 0x000e240000001000 */
[----:B0-----:R-:W-:-:S04]  /*2230*/  FADD.FTZ R63, -R39, 1 ;  /* 0x3f800000273f7421 */ /* 0x001fc80000010100 */
[----:B------:R-:W-:Y:S01]  /*2240*/  FFMA.FTZ R63, R0, R63, 1 ;  /* 0x3f800000003f7423 */ /* 0x000fe2000001003f */
[----:B------:R-:W-:Y:S01]  /*2250*/  FMUL.FTZ R0, R8, R39 ;  /* 0x0000002708007220 */ /* 0x000fe20000410000 */
[----:B------:R-:W-:Y:S01]  /*2260*/  FFMA.FTZ R39, R35, R37, R50 ;  /* 0x0000002523277223 */ /* 0x000fe20000010032 */
[----:B------:R-:W-:Y:S01]  /*2270*/  FADD.FTZ R50, R40, R37 ;  /* 0x0000002528327221 */ /* 0x000fe20000010000 */
[----:B------:R-:W-:Y:S01]  /*2280*/  FADD.FTZ R37, R10, -UR13 ;  /* 0x8000000d0a257e21 */ /* 0x000fe20008010000 */
[----:B------:R-:W-:Y:S01]  /*2290*/  FMUL.FTZ R0, R0, R63 ;  /* 0x0000003f00007220 */ /* 0x000fe20000410000 */
[----:B------:R-:W-:Y:S02]  /*22a0*/  FADD.FTZ R63, R7, -UR13 ;  /* 0x8000000d073f7e21 */ /* 0x000fe40008010000 */
[----:B------:R-:W-:Y:S01]  /*22b0*/  FMUL.FTZ R37, R37, UR7 ;  /* 0x0000000725257c20 */ /* 0x000fe20008410000 */
[----:B------:R-:W-:Y:S01]  /*22c0*/  FADD.FTZ R41, R41, R0 ;  /* 0x0000000029297221 */ /* 0x000fe20000010000 */
[----:B------:R-:W-:Y:S01]  /*22d0*/  FMUL.FTZ R38, R63, UR7 ;  /* 0x000000073f267c20 */ /* 0x000fe20008410000 */
[----:B------:R-:W-:-:S03]  /*22e0*/  FFMA.FTZ R42, R33, R0, R42 ;  /* 0x00000000212a7223 */ /* 0x000fc6000001002a */
[----:B------:R-:W-:-:S04]  /*22f0*/  FFMA.FTZ R35, R45, R38, R31 ;  /* 0x000000262d237223 */ /* 0x000fc8000001001f */
[----:B------:R-:W-:-:S06]  /*2300*/  FMUL.FTZ R63, R35, -1.4426950216293334961 ;  /* 0xbfb8aa3b233f7820 */ /* 0x000fcc0000410000 */
[----:B------:R-:W0:Y:S02]  /*2310*/  MUFU.EX2 R63, R63 ;  /* 0x0000003f003f7308 */ /* 0x000e240000000800 */
[----:B0-----:R-:W-:-:S06]  /*2320*/  FADD.FTZ R69, R63, 1 ;  /* 0x3f8000003f457421 */ /* 0x001fcc0000010000 */
[----:B------:R-:W0:Y:S02]  /*2330*/  MUFU.RCP R68, R69 ;  /* 0x0000004500447308 */ /* 0x000e240000001000 */
[----:B0-----:R-:W-:-:S04]  /*2340*/  FADD.FTZ R40, -R68, 1 ;  /* 0x3f80000044287421 */ /* 0x001fc80000010100 */
[----:B------:R-:W-:Y:S01]  /*2350*/  FFMA.FTZ R40, R35, R40, 1 ;  /* 0x3f80000023287423 */ /* 0x000fe20000010028 */
[----:B------:R-:W-:Y:S01]  /*2360*/  FMUL.FTZ R35, R9, R68 ;  /* 0x0000004409237220 */ /* 0x000fe20000410000 */
[----:B------:R-:W-:-:S03]  /*2370*/  FMUL.FTZ R68, R45, R36 ;  /* 0x000000242d447220 */ /* 0x000fc60000410000 */
[----:B------:R-:W-:Y:S01]  /*2380*/  FMUL.FTZ R35, R35, R40 ;  /* 0x0000002823237220 */ /* 0x000fe20000410000 */
[----:B------:R-:W-:Y:S01]  /*2390*/  FADD.FTZ R40, R51, R36 ;  /* 0x0000002433287221 */ /* 0x000fe20000010000 */
[----:B------:R-:W-:Y:S01]  /*23a0*/  FFMA.FTZ R36, R32, R68, R39 ;  /* 0x0000004420247223 */ /* 0x000fe20000010027 */
[----:B------:R-:W-:Y:S01]  /*23b0*/  FFMA.FTZ R32, R44, R37, R30 ;  /* 0x000000252c207223 */ /* 0x000fe2000001001e */
[----:B------:R-:W-:Y:S01]  /*23c0*/  FADD.FTZ R50, R68, R50 ;  /* 0x0000003244327221 */ /* 0x000fe20000010000 */
[----:B------:R-:W-:Y:S02]  /*23d0*/  FFMA.FTZ R43, R38, R35, R43 ;  /* 0x00000023262b7223 */ /* 0x000fe4000001002b */
[----:B------:R-:W-:-:S06]  /*23e0*/  FMUL.FTZ R39, R32, -1.4426950216293334961 ;  /* 0xbfb8aa3b20277820 */ /* 0x000fcc0000410000 */
[----:B------:R-:W0:Y:S02]  /*23f0*/  MUFU.EX2 R39, R39 ;  /* 0x0000002700277308 */ /* 0x000e240000000800 */
[----:B0-----:R-:W-:Y:S01]  /*2400*/  FADD.FTZ R51, R39, 1 ;  /* 0x3f80000027337421 */ /* 0x001fe20000010000 */
[----:B------:R-:W-:-:S04]  /*2410*/  FMUL.FTZ R39, R44, R0 ;  /* 0x000000002c277220 */ /* 0x000fc80000410000 */
[----:B------:R-:W-:Y:S01]  /*2420*/  FFMA.FTZ R33, R33, R39, R36 ;  /* 0x0000002721217223 */ /* 0x000fe20000010024 */
[----:B------:R-:W0:Y:S01]  /*2430*/  MUFU.RCP R51, R51 ;  /* 0x0000003300337308 */ /* 0x000e220000001000 */
[----:B------:R-:W-:Y:S01]  /*2440*/  FADD.FTZ R50, R50, R39 ;  /* 0x0000002732327221 */ /* 0x000fe20000010000 */
[----:B0-----:R-:W-:-:S04]  /*2450*/  FADD.FTZ R63, -R51, 1 ;  /* 0x3f800000333f7421 */ /* 0x001fc80000010100 */
[----:B------:R-:W-:Y:S01]  /*2460*/  FFMA.FTZ R63, R32, R63, 1 ;  /* 0x3f800000203f7423 */ /* 0x000fe2000001003f */
[----:B------:R-:W-:-:S04]  /*2470*/  FMUL.FTZ R32, R12, R51 ;  /* 0x000000330c207220 */ /* 0x000fc80000410000 */
[----:B------:R-:W-:Y:S01]  /*2480*/  FMUL.FTZ R32, R32, R63 ;  /* 0x0000003f20207220 */ /* 0x000fe20000410000 */
[----:B------:R-:W-:-:S03]  /*2490*/  FADD.FTZ R63, R11, -UR13 ;  /* 0x8000000d0b3f7e21 */ /* 0x000fc60008010000 */
        /* <DEDUP_REMOVED lines=14> */
[----:B------:R-:W-:Y:S01]  /*2580*/  FADD.FTZ R40, R26, -UR13 ;  /* 0x8000000d1a287e21 */ /* 0x000fe20008010000 */
[----:B------:R-:W-:Y:S02]  /*2590*/  FADD.FTZ R50, R68, R50 ;  /* 0x0000003244327221 */ /* 0x000fe40000010000 */
[----:B------:R-:W-:Y:S01]  /*25a0*/  FADD.FTZ R39, R39, R36 ;  /* 0x0000002427277221 */ /* 0x000fe20000010000 */
[----:B------:R-:W-:Y:S01]  /*25b0*/  FMUL.FTZ R35, R40, UR7 ;  /* 0x0000000728237c20 */ /* 0x000fe20008410000 */
[----:B------:R-:W-:Y:S01]  /*25c0*/  FFMA.FTZ R40, R38, R68, R33 ;  /* 0x0000004426287223 */ /* 0x000fe20000010021 */
[----:B------:R-:W-:Y:S02]  /*25d0*/  FADD.FTZ R68, R27, -UR13 ;  /* 0x8000000d1b447e21 */ /* 0x000fe40008010000 */
[----:B------:R-:W-:-:S04]  /*25e0*/  FFMA.FTZ R33, R44, R35, R30 ;  /* 0x000000232c217223 */ /* 0x000fc8000001001e */
[----:B------:R-:W-:-:S06]  /*25f0*/  FMUL.FTZ R51, R33, -1.4426950216293334961 ;  /* 0xbfb8aa3b21337820 */ /* 0x000fcc0000410000 */
[----:B------:R-:W0:Y:S02]  /*2600*/  MUFU.EX2 R51, R51 ;  /* 0x0000003300337308 */ /* 0x000e240000000800 */
[----:B0-----:R-:W-:-:S06]  /*2610*/  FADD.FTZ R63, R51, 1 ;  /* 0x3f800000333f7421 */ /* 0x001fcc0000010000 */
[----:B------:R-:W0:Y:S02]  /*2620*/  MUFU.RCP R63, R63 ;  /* 0x0000003f003f7308 */ /* 0x000e240000001000 */
[----:B0-----:R-:W-:-:S04]  /*2630*/  FADD.FTZ R38, -R63, 1 ;  /* 0x3f8000003f267421 */ /* 0x001fc80000010100 */
[----:B------:R-:W-:Y:S01]  /*2640*/  FFMA.FTZ R33, R33, R38, 1 ;  /* 0x3f80000021217423 */ /* 0x000fe20000010026 */
[----:B------:R-:W-:-:S04]  /*2650*/  FMUL.FTZ R38, R28, R63 ;  /* 0x0000003f1c267220 */ /* 0x000fc80000410000 */
[----:B------:R-:W-:Y:S01]  /*2660*/  FMUL.FTZ R38, R38, R33 ;  /* 0x0000002126267220 */ /* 0x000fe20000410000 */
[----:B------:R-:W-:Y:S01]  /*2670*/  FMUL.FTZ R33, R44, R32 ;  /* 0x000000202c217220 */ /* 0x000fe20000410000 */
[----:B------:R-:W-:-:S03]  /*2680*/  FMUL.FTZ R32, R68, UR7 ;  /* 0x0000000744207c20 */ /* 0x000fc60008410000 */
[----:B------:R-:W-:Y:S01]  /*2690*/  FFMA.FTZ R40, R37, R33, R40 ;  /* 0x0000002125287223 */ /* 0x000fe20000010028 */
[C---:B------:R-:W-:Y:S01]  /*26a0*/  FFMA.FTZ R37, R45.reuse, R32, R31 ;  /* 0x000000202d257223 */ /* 0x040fe2000001001f */
[----:B------:R-:W-:Y:S01]  /*26b0*/  FADD.FTZ R50, R50, R33 ;  /* 0x0000002132327221 */ /* 0x000fe20000010000 */
[----:B------:R-:W-:Y:S02]  /*26c0*/  FMUL.FTZ R33, R45, R36 ;  /* 0x000000242d217220 */ /* 0x000fe40000410000 */
[----:B------:R-:W-:Y:S02]  /*26d0*/  FMUL.FTZ R51, R37, -1.4426950216293334961 ;  /* 0xbfb8aa3b25337820 */ /* 0x000fe40000410000 */
[----:B------:R-:W-:Y:S01]  /*26e0*/  FFMA.FTZ R40, R0, R33, R40 ;  /* 0x0000002100287223 */ /* 0x000fe20000010028 */
[----:B------:R-:W-:Y:S01]  /*26f0*/  FADD.FTZ R50, R33, R50 ;  /* 0x0000003221327221 */ /* 0x000fe20000010000 */
[----:B------:R-:W-:Y:S02]  /*2700*/  FMUL.FTZ R33, R44, R38 ;  /* 0x000000262c217220 */ /* 0x000fe40000410000 */
[----:B------:R-:W0:Y:S02]  /*2710*/  MUFU.EX2 R51, R51 ;  /* 0x0000003300337308 */ /* 0x000e240000000800 */
[----:B------:R-:W-:Y:S01]  /*2720*/  FADD.FTZ R50, R50, R33 ;  /* 0x0000002132327221 */ /* 0x000fe20000010000 */
[----:B0-----:R-:W-:Y:S01]  /*2730*/  FADD.FTZ R63, R51, 1 ;  /* 0x3f800000333f7421 */ /* 0x001fe20000010000 */
[----:B------:R-:W-:-:S04]  /*2740*/  FFMA.FTZ R51, R35, R33, R40 ;  /* 0x0000002123337223 */ /* 0x000fc80000010028 */
[----:B------:R-:W0:Y:S02]  /*2750*/  MUFU.RCP R68, R63 ;  /* 0x0000003f00447308 */ /* 0x000e240000001000 */
[----:B0-----:R-:W-:Y:S01]  /*2760*/  FADD.FTZ R70, -R68, 1 ;  /* 0x3f80000044467421 */ /* 0x001fe20000010100 */
[----:B------:R-:W-:-:S03]  /*2770*/  FMUL.FTZ R68, R29, R68 ;  /* 0x000000441d447220 */ /* 0x000fc60000410000 */
[----:B------:R-:W-:Y:S01]  /*2780*/  FFMA.FTZ R69, R37, R70, 1 ;  /* 0x3f80000025457423 */ /* 0x000fe20000010046 */
[----:B------:R-:W-:Y:S01]  /*2790*/  FFMA.FTZ R37, R0, R36, R43 ;  /* 0x0000002400257223 */ /* 0x000fe2000001002b */
[----:B------:R-:W-:Y:S01]  /*27a0*/  FFMA.FTZ R36, R35, R38, R42 ;  /* 0x0000002623247223 */ /* 0x000fe2000001002a */
[----:B------:R-:W-:Y:S01]  /*27b0*/  FADD.FTZ R38, R41, R38 ;  /* 0x0000002629267221 */ /* 0x000fe20000010000 */
[----:B------:R-:W-:-:S04]  /*27c0*/  FMUL.FTZ R68, R68, R69 ;  /* 0x0000004544447220 */ /* 0x000fc80000410000 */
[-C--:B------:R-:W-:Y:S01]  /*27d0*/  FMUL.FTZ R43, R45, R68.reuse ;  /* 0x000000442d2b7220 */ /* 0x080fe20000410000 */
[C---:B------:R-:W-:Y:S01]  /*27e0*/  FFMA.FTZ R37, R32.reuse, R68, R37 ;  /* 0x0000004420257223 */ /* 0x040fe20000010025 */
[----:B------:R-:W-:Y:S02]  /*27f0*/  FADD.FTZ R39, R39, R68 ;  /* 0x0000004427277221 */ /* 0x000fe40000010000 */
[----:B------:R-:W-:Y:S01]  /*2800*/  FFMA.FTZ R40, R32, R43, R51 ;  /* 0x0000002b20287223 */ /* 0x000fe20000010033 */
[----:B------:R-:W-:-:S07]  /*2810*/  FADD.FTZ R43, R43, R50 ;  /* 0x000000322b2b7221 */ /* 0x000fce0000010000 */
.L_x_1318:
[----:B------:R-:W0:Y:S01]  /*2820*/  SHFL.DOWN PT, R0, R40, 0x1, 0x1f ;  /* 0x08201f0028007f89 */ /* 0x000e2200000e0000 */
[C---:B------:R-:W-:Y:S01]  /*2830*/  ISETP.GT.AND P1, PT, R52.reuse, 0x1e, PT ;  /* 0x0000001e3400780c */ /* 0x040fe20003f24270 */
[----:B------:R-:W1:Y:S01]  /*2840*/  S2UR UR10, SR_CgaCtaId ;  /* 0x00000000000a79c3 */ /* 0x000e620000008800 */
[----:B------:R-:W-:Y:S01]  /*2850*/  UMOV UR6, 0x400 ;  /* 0x0000040000067882 */ /* 0x000fe20000000000 */
[----:B------:R-:W2:Y:S01]  /*2860*/  SHFL.DOWN PT, R32, R43, 0x1, 0x1f ;  /* 0x08201f002b207f89 */ /* 0x000ea200000e0000 */
[----:B------:R-:W-:Y:S01]  /*2870*/  UIADD3 UR5, UPT, UPT, UR6, 0x60, URZ ;  /* 0x0000006006057890 */ /* 0x000fe2000fffe0ff */
[----:B------:R-:W-:Y:S01]  /*2880*/  ISETP.GT.AND P3, PT, R52, 0xf, PT ;  /* 0x0000000f3400780c */ /* 0x000fe20003f64270 */
[----:B------:R-:W-:Y:S01]  /*2890*/  BSSY.RECONVERGENT B0, `(.L_x_1319) ;  /* 0x0000024000007945 */ /* 0x000fe20003800200 */
[C---:B------:R-:W-:Y:S02]  /*28a0*/  ISETP.NE.AND P2, PT, R55.reuse, RZ, PT ;  /* 0x000000ff3700720c */ /* 0x040fe40003f45270 */
[----:B------:R-:W-:-:S04]  /*28b0*/  ISETP.GT.U32.AND P5, PT, R55, 0x7, PT ;  /* 0x000000073700780c */ /* 0x000fc80003fa4070 */
        /* <DEDUP_REMOVED lines=33> */
.L_x_1320:
[----:B------:R-:W-:Y:S05]  /*2ad0*/  BSYNC.RECONVERGENT B0 ;  /* 0x0000000000007941 */ /* 0x000fea0003800200 */
.L_x_1319:
[----:B------:R-:W-:Y:S01]  /*2ae0*/  BAR.SYNC.DEFER_BLOCKING 0x0 ;  /* 0x0000000000007b1d */ /* 0x000fe20000010000 */
[----:B---3--:R-:W-:-:S05]  /*2af0*/  LEA R0, R34, R55, 0x3 ;  /* 0x0000003722007211 */ /* 0x008fca00078e18ff */
[----:B------:R-:W-:Y:S04]  /*2b00*/  BSSY.RECONVERGENT B0, `(.L_x_1321) ;  /* 0x0000015000007945 */ /* 0x000fe80003800200 */
[----:B------:R-:W-:Y:S05]  /*2b10*/  @P2 BRA `(.L_x_1322) ;  /* 0x00000000004c2947 */ /* 0x000fea0003800000 */
[----:B------:R-:W-:-:S09]  /*2b20*/  ULEA UR5, UR10, UR6, 0x18 ;  /* 0x000000060a057291 */ /* 0x000fd2000f8ec0ff */
[----:B-1----:R-:W1:Y:S04]  /*2b30*/  LDS.128 R40, [UR5+0x10] ;  /* 0x00001005ff287984 */ /* 0x002e680008000c00 */
[----:B--2---:R-:W2:Y:S01]  /*2b40*/  LDS.128 R32, [UR5+0x20] ;  /* 0x00002005ff207984 */ /* 0x004ea20008000c00 */
[----:B-1----:R-:W-:Y:S01]  /*2b50*/  FADD.FTZ R69, R50, R40 ;  /* 0x0000002832457221 */ /* 0x002fe20000010000 */
[----:B------:R-:W-:Y:S02]  /*2b60*/  FADD.FTZ R40, R51, R41 ;  /* 0x0000002933287221 */ /* 0x000fe40000010000 */
[----:B0-----:R-:W-:Y:S01]  /*2b70*/  LDS.64 R50, [UR5+0x40] ;  /* 0x00004005ff327984 */ /* 0x001fe20008000a00 */
[----:B------:R-:W-:Y:S01]  /*2b80*/  FADD.FTZ R69, R69, R42 ;  /* 0x0000002a45457221 */ /* 0x000fe20000010000 */
[----:B------:R-:W-:-:S03]  /*2b90*/  FADD.FTZ R40, R40, R43 ;  /* 0x0000002b28287221 */ /* 0x000fc60000010000 */
[----:B--2---:R-:W-:Y:S01]  /*2ba0*/  FADD.FTZ R69, R69, R32 ;  /* 0x0000002045457221 */ /* 0x004fe20000010000 */
        /* <DEDUP_REMOVED lines=10> */
.L_x_1322:
[----:B------:R-:W-:Y:S05]  /*2c50*/  BSYNC.RECONVERGENT B0 ;  /* 0x0000000000007941 */ /* 0x000fea0003800200 */
.L_x_1321:
[----:B------:R-:W-:Y:S06]  /*2c60*/  BAR.SYNC.DEFER_BLOCKING 0x0 ;  /* 0x0000000000007b1d */ /* 0x000fec0000010000 */
[----:B------:R-:W-:Y:S04]  /*2c70*/  BSSY.RECONVERGENT B0, `(.L_x_1323) ;  /* 0x000009d000007945 */ /* 0x000fe80003800200 */
[----:B------:R-:W-:Y:S05]  /*2c80*/  @P5 BRA `(.L_x_1324) ;  /* 0x00000008006c5947 */ /* 0x000fea0003800000 */
[----:B--2---:R-:W2:Y:S04]  /*2c90*/  LDS.128 R32, [R63+0x80] ;  /* 0x000080003f207984 */ /* 0x004ea80000000c00 */
[----:B-1----:R-:W1:Y:S01]  /*2ca0*/  LDS.128 R40, [R63+0x100] ;  /* 0x000100003f287984 */ /* 0x002e620000000c00 */
        /* <DEDUP_REMOVED lines=8> */
[----:B------:R-:W-:-:S02]  /*2d30*/  FADD.FTZ R42, R38, R43 ;  /* 0x0000002b262a7221 */ /* 0x000fc40000010000 */
[----:B------:R-:W2:Y:S01]  /*2d40*/  LDS.128 R36, [R63+0x200] ;  /* 0x000200003f247984 */ /* 0x000ea20000000c00 */
        /* <DEDUP_REMOVED lines=133> */
[----:B------:R-:W-:Y:S02]  /*35a0*/  FADD.FTZ R42, R42, R35 ;  /* 0x000000232a2a7221 */ /* 0x000fe40000010000 */
        /* <DEDUP_REMOVED lines=9> */
.L_x_1324:
[----:B------:R-:W-:Y:S05]  /*3640*/  BSYNC.RECONVERGENT B0 ;  /* 0x0000000000007941 */ /* 0x000fea0003800200 */
.L_x_1323:
[----:B------:R-:W-:Y:S04]  /*3650*/  BSSY.RECONVERGENT B0, `(.L_x_1325) ;  /* 0x000001c000007945 */ /* 0x000fe80003800200 */
[----:B------:R-:W-:Y:S05]  /*3660*/  @P5 BRA `(.L_x_1326) ;  /* 0x0000000000685947 */ /* 0x000fea0003800000 */
[----:B-1----:R-:W1:Y:S08]  /*3670*/  LDC.64 R40, c[0x0][0x3f8] ;  /* 0x0000fe00ff287b82 */ /* 0x002e700000000a00 */
[----:B--2---:R-:W2:Y:S01]  /*3680*/  LDC.64 R34, c[0x0][0x3d8] ;  /* 0x0000f600ff227b82 */ /* 0x004ea20000000a00 */
[----:B-1----:R-:W-:Y:S01]  /*3690*/  IMAD.WIDE.U32 R32, R40, 0x3, RZ ;  /* 0x0000000328207825 */ /* 0x002fe200078e00ff */
[----:B------:R-:W-:-:S04]  /*36a0*/  LEA R63, R41, R41, 0x1 ;  /* 0x00000029293f7211 */ /* 0x000fc800078e08ff */
[----:B------:R-:W-:Y:S01]  /*36b0*/  IADD3 R63, PT, PT, R33, R63, RZ ;  /* 0x0000003f213f7210 */ /* 0x000fe20007ffe0ff */
[----:B--2---:R-:W-:Y:S01]  /*36c0*/  IMAD.WIDE R34, R0, 0x4, R34 ;  /* 0x0000000400227825 */ /* 0x004fe200078e0222 */
[----:B------:R-:W-:Y:S02]  /*36d0*/  LEA.HI R0, P1, R41, R40, RZ, 0x1 ;  /* 0x0000002829007211 */ /* 0x000fe400078308ff */
[----:B------:R-:W-:Y:S02]  /*36e0*/  LEA.HI R43, P5, R63, R32, RZ, 0x1 ;  /* 0x000000203f2b7211 */ /* 0x000fe400078b08ff */
[C---:B------:R-:W-:Y:S01]  /*36f0*/  LEA R32, P3, R40.reuse, R34, 0x2 ;  /* 0x0000002228207211 */ /* 0x040fe200078610ff */
[----:B------:R3:W-:Y:S01]  /*3700*/  REDG.E.ADD.F32.FTZ.RN.STRONG.GPU desc[UR8][R34.64], R36 ;  /* 0x00000024220079a6 */ /* 0x0007e2000c12f308 */
[----:B------:R-:W-:Y:S02]  /*3710*/  IADD3.X R69, PT, PT, RZ, R41, RZ, P1, !PT ;  /* 0x00000029ff457210 */ /* 0x000fe40000ffe4ff */
[----:B------:R-:W-:-:S02]  /*3720*/  LEA.HI.X R33, R40, R35, R41, 0x2, P3 ;  /* 0x0000002328217211 */ /* 0x000fc400018f1429 */
[C---:B------:R-:W-:Y:S02]  /*3730*/  SHF.L.U64.HI R69, R0.reuse, 0x1, R69 ;  /* 0x0000000100457819 */ /* 0x040fe40000010245 */
[----:B------:R-:W-:Y:S02]  /*3740*/  SHF.L.U32 R41, R0, 0x1, RZ ;  /* 0x0000000100297819 */ /* 0x000fe400000006ff */
[----:B------:R-:W-:Y:S02]  /*3750*/  IADD3.X R0, PT, PT, RZ, R63, RZ, P5, !PT ;  /* 0x0000003fff007210 */ /* 0x000fe40002ffe4ff */
[----:B------:R-:W-:Y:S02]  /*3760*/  LOP3.LUT R41, R41, 0xfffffffc, RZ, 0xc0, !PT ;  /* 0xfffffffc29297812 */ /* 0x000fe400078ec0ff */
[C---:B------:R-:W-:Y:S02]  /*3770*/  SHF.L.U64.HI R63, R43.reuse, 0x1, R0 ;  /* 0x000000012b3f7819 */ /* 0x040fe40000010200 */
[----:B------:R-:W-:-:S02]  /*3780*/  SHF.L.U32 R43, R43, 0x1, RZ ;  /* 0x000000012b2b7819 */ /* 0x000fc400000006ff */
        /* <DEDUP_REMOVED lines=8> */
.L_x_1326:
[----:B------:R-:W-:Y:S05]  /*3810*/  BSYNC.RECONVERGENT B0 ;  /* 0x0000000000007941 */ /* 0x000fea0003800200 */
.L_x_1325:
[----:B------:R-:W4:Y:S02]  /*3820*/  LDCU UR5, c[0x0][0x370] ;  /* 0x00006e00ff0577ac */ /* 0x000f240008000800 */
[----:B----4-:R-:W-:-:S09]  /*3830*/  UISETP.GE.U32.AND UP0, UPT, UR5, 0x2, UPT ;  /* 0x000000020500788c */ /* 0x010fd2000bf06070 */
[----:B------:R-:W-:Y:S05]  /*3840*/  BRA.U !UP0, `(.L_x_1327) ;  /* 0x0000000908b07547 */ /* 0x000fea000b800000 */
[----:B---3--:R-:W3:Y:S01]  /*3850*/  LDC R32, c[0x0][0x370] ;  /* 0x0000dc00ff207b82 */ /* 0x008ee20000000800 */
[----:B------:R-:W-:-:S05]  /*3860*/  LOP3.LUT R0, R57, 0x1, RZ, 0xc0, !PT ;  /* 0x0000000139007812 */ /* 0x000fca00078ec0ff */
[----:B--2---:R-:W-:Y:S02]  /*3870*/  IMAD R35, R0, R53, RZ ;  /* 0x0000003500237224 */ /* 0x004fe400078e02ff */
[----:B------:R-:W2:Y:S02]  /*3880*/  LDC.64 R72, c[0x0][0x3d0] ;  /* 0x0000f400ff487b82 */ /* 0x000ea40000000a00 */
[----:B---3--:R-:W-:-:S05]  /*3890*/  IMAD R0, R35, R32, RZ ;  /* 0x0000002023007224 */ /* 0x008fca00078e02ff */
[----:B------:R-:W-:-:S05]  /*38a0*/  SHF.L.U32 R33, R0, 0x1, RZ ;  /* 0x0000000100217819 */ /* 0x000fca00000006ff */
[----:B--2---:R-:W-:Y:S01]  /*38b0*/  IMAD.WIDE R72, R33, 0x4, R72 ;  /* 0x0000000421487825 */ /* 0x004fe200078e0248 */
[----:B------:R-:W-:Y:S06]  /*38c0*/  @P2 BRA `(.L_x_1328) ;  /* 0x0000000000542947 */ /* 0x000fec0003800000 */
[----:B------:R-:W2:Y:S01]  /*38d0*/  LDC.64 R32, c[0x0][0x3c8] ;  /* 0x0000f200ff207b82 */ /* 0x000ea20000000a00 */
[----:B------:R-:W-:Y:S01]  /*38e0*/  IADD3 R35, PT, PT, R35, R54, RZ ;  /* 0x0000003623237210 */ /* 0x000fe20007ffe0ff */
[----:B------:R-:W-:Y:S01]  /*38f0*/  IMAD R37, R53, UR11, R54 ;  /* 0x0000000b35257c24 */ /* 0x000fe2000f8e0236 */
[----:B------:R-:W-:-:S03]  /*3900*/  LOP3.LUT P1, R0, R57, 0x2, RZ, 0xc0, !PT ;  /* 0x0000000239007812 */ /* 0x000fc6000782c0ff */
[----:B--2---:R-:W-:-:S04]  /*3910*/  IMAD.WIDE.U32 R32, R35, 0x4, R32 ;  /* 0x0000000423207825 */ /* 0x004fc800078e0020 */
[----:B------:R-:W-:Y:S01]  /*3920*/  IMAD.WIDE.U32 R34, R37, 0x8, R72 ;  /* 0x0000000825227825 */ /* 0x000fe200078e0048 */
[----:B------:R-:W-:Y:S02]  /*3930*/  IADD3 R37, PT, PT, -R0, 0x1, RZ ;  /* 0x0000000100257810 */ /* 0x000fe40007ffe1ff */
[----:B------:R-:W2:Y:S02]  /*3940*/  LDC R0, c[0x0][0x370] ;  /* 0x0000dc00ff007b82 */ /* 0x000ea40000000800 */
[----:B------:R3:W-:Y:S01]  /*3950*/  STG.E.64 desc[UR8][R34.64], R50 ;  /* 0x0000003222007986 */ /* 0x0007e2000c101b08 */
[----:B------:R-:W-:Y:S06]  /*3960*/  MEMBAR.ALL.GPU ;  /* 0x0000000000007992 */ /* 0x000fec000000a000 */
[----:B------:R-:W-:-:S00]  /*3970*/  ERRBAR ;  /* 0x00000000000079ab */ /* 0x000fc00000000000 */
[----:B------:R-:W-:Y:S06]  /*3980*/  CGAERRBAR ;  /* 0x00000000000075ab */ /* 0x000fec0000000000 */
[----:B------:R3:W-:Y:S01]  /*3990*/  REDG.E.ADD.S32.STRONG.GPU desc[UR8][R32.64], R37 ;  /* 0x000000252000798e */ /* 0x0007e2000c12e308 */
[----:B--2---:R-:W-:-:S04]  /*39a0*/  SEL R39, R0, RZ, !P1 ;  /* 0x000000ff00277207 */ /* 0x004fc80004800000 */
[----:B------:R-:W-:-:S13]  /*39b0*/  ISETP.NE.AND P1, PT, R39, -0x1, PT ;  /* 0xffffffff2700780c */ /* 0x000fda0003f25270 */
[----:B---3--:R-:W-:Y:S05]  /*39c0*/  @!P1 BRA `(.L_x_1328) ;  /* 0x0000000000149947 */ /* 0x008fea0003800000 */
.L_x_1329:
[----:B------:R-:W2:Y:S04]  /*39d0*/  LDG.E.STRONG.GPU R0, desc[UR8][R32.64] ;  /* 0x0000000820007981 */ /* 0x000ea8000c1ef900 */
[----:B--2---:R-:W-:Y:S01]  /*39e0*/  CCTL.IVALL ;  /* 0x00000000ff00798f */ /* 0x004fe20002000000 */
[----:B------:R-:W-:Y:S05]  /*39f0*/  YIELD ;  /* 0x0000000000007946 */ /* 0x000fea0003800000 */
[----:B------:R-:W-:-:S13]  /*3a00*/  ISETP.NE.AND P1, PT, R0, R39, PT ;  /* 0x000000270000720c */ /* 0x000fda0003f25270 */
[----:B------:R-:W-:Y:S05]  /*3a10*/  @P1 BRA `(.L_x_1329) ;  /* 0xfffffffc00ec1947 */ /* 0x000fea000383ffff */
.L_x_1328:
[----:B------:R-:W2:Y:S01]  /*3a20*/  LDC R0, c[0x0][0x370] ;  /* 0x0000dc00ff007b82 */ /* 0x000ea20000000800 */
[----:B------:R-:W-:Y:S05]  /*3a30*/  WARPSYNC.ALL ;  /* 0x0000000000007948 */ /* 0x000fea0003800000 */
[----:B--2---:R-:W-:Y:S02]  /*3a40*/  ISETP.GE.U32.AND P1, PT, R0, 0x8, PT ;  /* 0x000000080000780c */ /* 0x004fe40003f26070 */
[----:B------:R-:W-:Y:S01]  /*3a50*/  BAR.SYNC.DEFER_BLOCKING 0x0 ;  /* 0x0000000000007b1d */ /* 0x000fe20000010000 */
[----:B------:R-:W-:-:S10]  /*3a60*/  HFMA2 R0, -RZ, RZ, 0, 0 ;  /* 0x00000000ff007431 */ /* 0x000fd400000001ff */
        /* <DEDUP_REMOVED lines=10> */
[----:B------:R-:W-:-:S11]  /*3b10*/  MOV R68, R54 ;  /* 0x0000003600447202 */ /* 0x000fd60000000f00 */
.L_x_1331:
[----:B------:R-:W-:-:S13]  /*3b20*/  ISETP.EQ.OR P1, PT, RZ, UR5, P2 ;  /* 0x00000005ff007c0c */ /* 0x000fda0009722670 */
[----:B------:R-:W-:-:S05]  /*3b30*/  @!P1 IMAD.WIDE.U32 R74, R68, 0x8, R72 ;  /* 0x00000008444a9825 */ /* 0x000fca00078e0048 */
[----:B-1----:R-:W0:Y:S01]  /*3b40*/  @!P1 LDG.E.64 R40, desc[UR8][R74.64] ;  /* 0x000000084a289981 */ /* 0x002e22000c1e1b00 */
[----:B------:R-:W-:-:S04]  /*3b50*/  IADD3 R35, PT, PT, R33, 0x1, RZ ;  /* 0x0000000121237810 */ /* 0x000fc80007ffe0ff */
[----:B------:R-:W-:-:S13]  /*3b60*/  ISETP.EQ.OR P3, PT, R35, UR11, P2 ;  /* 0x0000000b23007c0c */ /* 0x000fda0009762670 */
[----:B------:R-:W-:Y:S01]  /*3b70*/  @!P3 IMAD.WIDE.U32 R76, R42, 0x8, R72 ;  /* 0x000000082a4cb825 */ /* 0x000fe200078e0048 */
[----:B------:R-:W-:-:S03]  /*3b80*/  IADD3 R35, PT, PT, R33, 0x2, RZ ;  /* 0x0000000221237810 */ /* 0x000fc60007ffe0ff */
[----:B0-----:R-:W-:Y:S01]  /*3b90*/  @!P1 FADD.FTZ R50, R50, R40 ;  /* 0x0000002832329221 */ /* 0x001fe20000010000 */
[----:B------:R-:W-:Y:S02]  /*3ba0*/  @!P1 FADD.FTZ R51, R51, R41 ;  /* 0x0000002933339221 */ /* 0x000fe40000010000 */
[----:B------:R-:W2:Y:S01]  /*3bb0*/  @!P3 LDG.E.64 R40, desc[UR8][R76.64] ;  /* 0x000000084c28b981 */ /* 0x000ea2000c1e1b00 */
[----:B------:R-:W-:-:S13]  /*3bc0*/  ISETP.EQ.OR P1, PT, R35, UR11, P2 ;  /* 0x0000000b23007c0c */ /* 0x000fda0009722670 */
[----:B------:R-:W-:Y:S01]  /*3bd0*/  @!P1 IMAD.WIDE.U32 R74, R38, 0x8, R72 ;  /* 0x00000008264a9825 */ /* 0x000fe200078e0048 */
[----:B------:R-:W-:-:S03]  /*3be0*/  IADD3 R35, PT, PT, R33, 0x3, RZ ;  /* 0x0000000321237810 */ /* 0x000fc60007ffe0ff */
[----:B--2---:R-:W-:Y:S01]  /*3bf0*/  @!P3 FADD.FTZ R50, R50, R40 ;  /* 0x000000283232b221 */ /* 0x004fe20000010000 */
        /* <DEDUP_REMOVED lines=26> */
[----:B------:R-:W-:Y:S02]  /*3da0*/  ISETP.EQ.OR P3, PT, R35, UR11, P2 ;  /* 0x0000000b23007c0c */ /* 0x000fe40009762670 */
[----:B------:R-:W0:Y:S01]  /*3db0*/  LDC R35, c[0x0][0x370] ;  /* 0x0000dc00ff237b82 */ /* 0x000e220000000800 */
[----:B------:R-:W-:Y:S01]  /*3dc0*/  IADD3 R33, PT, PT, R33, 0x8, RZ ;  /* 0x0000000821217810 */ /* 0x000fe20007ffe0ff */
[----:B--2---:R-:W-:Y:S01]  /*3dd0*/  @!P1 FADD.FTZ R50, R50, R40 ;  /* 0x0000002832329221 */ /* 0x004fe20000010000 */
[----:B------:R-:W-:-:S08]  /*3de0*/  @!P1 FADD.FTZ R51, R51, R41 ;  /* 0x0000002933339221 */ /* 0x000fd00000010000 */
[----:B------:R-:W-:-:S06]  /*3df0*/  @!P3 IMAD.WIDE.U32 R40, R70, 0x8, R72 ;  /* 0x000000084628b825 */ /* 0x000fcc00078e0048 */
[----:B------:R-:W2:Y:S01]  /*3e00*/  @!P3 LDG.E.64 R40, desc[UR8][R40.64] ;  /* 0x000000082828b981 */ /* 0x000ea2000c1e1b00 */
[----:B0-----:R-:W-:Y:S01]  /*3e10*/  LOP3.LUT R74, R35, 0x7ffffff8, RZ, 0xc0, !PT ;  /* 0x7ffffff8234a7812 */ /* 0x001fe200078ec0ff */
[----:B------:R-:W-:Y:S01]  /*3e20*/  UIADD3 UR5, UPT, UPT, UR5, 0x8, URZ ;  /* 0x0000000805057890 */ /* 0x000fe2000fffe0ff */
[----:B------:R-:W-:Y:S02]  /*3e30*/  LEA R68, R53, R68, 0x3 ;  /* 0x0000004435447211 */ /* 0x000fe400078e18ff */
[----:B------:R-:W-:Y:S02]  /*3e40*/  ISETP.NE.AND P1, PT, R33, R74, PT ;  /* 0x0000004a2100720c */ /* 0x000fe40003f25270 */
[C---:B------:R-:W-:Y:S02]  /*3e50*/  LEA R42, R53.reuse, R42, 0x3 ;  /* 0x0000002a352a7211 */ /* 0x040fe400078e18ff */
[C---:B------:R-:W-:Y:S02]  /*3e60*/  LEA R38, R53.reuse, R38, 0x3 ;  /* 0x0000002635267211 */ /* 0x040fe400078e18ff */
[----:B------:R-:W-:-:S02]  /*3e70*/  LEA R36, R53, R36, 0x3 ;  /* 0x0000002435247211 */ /* 0x000fc400078e18ff */
[C---:B------:R-:W-:Y:S02]  /*3e80*/  LEA R34, R53.reuse, R34, 0x3 ;  /* 0x0000002235227211 */ /* 0x040fe400078e18ff */
[C---:B------:R-:W-:Y:S02]  /*3e90*/  LEA R32, R53.reuse, R32, 0x3 ;  /* 0x0000002035207211 */ /* 0x040fe400078e18ff */
[C---:B------:R-:W-:Y:S02]  /*3ea0*/  LEA R0, R53.reuse, R0, 0x3 ;  /* 0x0000000035007211 */ /* 0x040fe400078e18ff */
[----:B------:R-:W-:Y:S01]  /*3eb0*/  LEA R70, R53, R70, 0x3 ;  /* 0x0000004635467211 */ /* 0x000fe200078e18ff */
[----:B--2---:R-:W-:Y:S01]  /*3ec0*/  @!P3 FADD.FTZ R50, R50, R40 ;  /* 0x000000283232b221 */ /* 0x004fe20000010000 */
[----:B------:R-:W-:Y:S01]  /*3ed0*/  @!P3 FADD.FTZ R51, R51, R41 ;  /* 0x000000293333b221 */ /* 0x000fe20000010000 */
[----:B------:R-:W-:Y:S06]  /*3ee0*/  @P1 BRA `(.L_x_1331) ;  /* 0xfffffffc000c1947 */ /* 0x000fec000383ffff */
[----:B------:R-:W-:-:S07]  /*3ef0*/  MOV R0, R74 ;  /* 0x0000004a00007202 */ /* 0x000fce0000000f00 */
.L_x_1330:
[----:B------:R-:W2:Y:S02]  /*3f00*/  LDCU UR5, c[0x0][0x370] ;  /* 0x00006e00ff0577ac */ /* 0x000ea40008000800 */
[----:B--2---:R-:W-:-:S09]  /*3f10*/  ULOP3.LUT UP0, UR5, UR5, 0x7, URZ, 0xc0, !UPT ;  /* 0x0000000705057892 */ /* 0x004fd2000f80c0ff */
[----:B------:R-:W-:Y:S05]  /*3f20*/  BRA.U !UP0, `(.L_x_1327) ;  /* 0x0000000108f87547 */ /* 0x000fea000b800000 */
[----:B------:R-:W2:Y:S01]  /*3f30*/  LDCU UR6, c[0x0][0x370] ;  /* 0x00006e00ff0677ac */ /* 0x000ea20008000800 */
[----:B------:R-:W-:-:S04]  /*3f40*/  UIADD3 UR5, UPT, UPT, UR5, -0x1, URZ ;  /* 0xffffffff05057890 */ /* 0x000fc8000fffe0ff */
[----:B------:R-:W-:Y:S02]  /*3f50*/  UISETP.GE.U32.AND UP0, UPT, UR5, 0x3, UPT ;  /* 0x000000030500788c */ /* 0x000fe4000bf06070 */
[----:B--2---:R-:W-:-:S07]  /*3f60*/  ULOP3.LUT UP1, UR6, UR6, 0x3, URZ, 0xc0, !UPT ;  /* 0x0000000306067892 */ /* 0x004fce000f82c0ff */
[----:B------:R-:W-:Y:S05]  /*3f70*/  BRA.U !UP0, `(.L_x_1332) ;  /* 0x0000000108707547 */ /* 0x000fea000b800000 */
[C---:B------:R-:W-:Y:S02]  /*3f80*/  IADD3 R35, PT, PT, R0.reuse, 0x1, RZ ;  /* 0x0000000100237810 */ /* 0x040fe40007ffe0ff */
[C---:B------:R-:W-:Y:S02]  /*3f90*/  ISETP.EQ.OR P1, PT, R0.reuse, UR11, P2 ;  /* 0x0000000b00007c0c */ /* 0x040fe40009722670 */
[C---:B------:R-:W-:Y:S02]  /*3fa0*/  IADD3 R37, PT, PT, R0.reuse, 0x2, RZ ;  /* 0x0000000200257810 */ /* 0x040fe40007ffe0ff */
[----:B------:R-:W-:Y:S02]  /*3fb0*/  ISETP.EQ.OR P3, PT, R35, UR11, P2 ;  /* 0x0000000b23007c0c */ /* 0x000fe40009762670 */
[----:B------:R-:W-:Y:S02]  /*3fc0*/  ISETP.EQ.OR P5, PT, R37, UR11, P2 ;  /* 0x0000000b25007c0c */ /* 0x000fe400097a2670 */
[----:B------:R-:W-:-:S04]  /*3fd0*/  IADD3 R39, PT, PT, R0, 0x3, RZ ;  /* 0x0000000300277810 */ /* 0x000fc80007ffe0ff */
[----:B------:R-:W-:Y:S01]  /*3fe0*/  ISETP.EQ.OR P6, PT, R39, UR11, P2 ;  /* 0x0000000b27007c0c */ /* 0x000fe200097c2670 */
[----:B------:R-:W-:-:S04]  /*3ff0*/  @!P1 IMAD R33, R0, R53, R54 ;  /* 0x0000003500219224 */ /* 0x000fc800078e0236 */
[----:B------:R-:W-:Y:S02]  /*4000*/  @!P3 IMAD R35, R35, R53, R54 ;  /* 0x000000352323b224 */ /* 0x000fe400078e0236 */
[----:B------:R-:W-:-:S04]  /*4010*/  @!P1 IMAD.WIDE.U32 R32, R33, 0x8, R72 ;  /* 0x0000000821209825 */ /* 0x000fc800078e0048 */
[-C--:B------:R-:W-:Y:S02]  /*4020*/  @!P5 IMAD R37, R37, R53.reuse, R54 ;  /* 0x000000352525d224 */ /* 0x080fe400078e0236 */
[--C-:B------:R-:W-:Y:S01]  /*4030*/  @!P3 IMAD.WIDE.U32 R34, R35, 0x8, R72.reuse ;  /* 0x000000082322b825 */ /* 0x100fe200078e0048 */
[----:B------:R-:W0:Y:S03]  /*4040*/  @!P1 LDG.E.64 R32, desc[UR8][R32.64] ;  /* 0x0000000820209981 */ /* 0x000e26000c1e1b00 */
[----:B------:R-:W-:Y:S02]  /*4050*/  @!P5 IMAD.WIDE.U32 R36, R37, 0x8, R72 ;  /* 0x000000082524d825 */ /* 0x000fe400078e0048 */
[----:B------:R-:W2:Y:S02]  /*4060*/  @!P3 LDG.E.64 R34, desc[UR8][R34.64] ;  /* 0x000000082222b981 */ /* 0x000ea4000c1e1b00 */
[----:B------:R-:W-:-:S02]  /*4070*/  @!P6 IMAD R39, R39, R53, R54 ;  /* 0x000000352727e224 */ /* 0x000fc400078e0236 */
[----:B------:R-:W3:Y:S02]  /*4080*/  @!P5 LDG.E.64 R36, desc[UR8][R36.64] ;  /* 0x000000082424d981 */ /* 0x000ee4000c1e1b00 */
[----:B------:R-:W-:-:S06]  /*4090*/  @!P6 IMAD.WIDE.U32 R38, R39, 0x8, R72 ;  /* 0x000000082726e825 */ /* 0x000fcc00078e0048 */
[----:B------:R-:W4:Y:S01]  /*40a0*/  @!P6 LDG.E.64 R38, desc[UR8][R38.64] ;  /* 0x000000082626e981 */ /* 0x000f22000c1e1b00 */
[----:B------:R-:W-:Y:S01]  /*40b0*/  IADD3 R0, PT, PT, R0, 0x4, RZ ;  /* 0x0000000400007810 */ /* 0x000fe20007ffe0ff */
[----:B0-----:R-:W-:Y:S01]  /*40c0*/  @!P1 FADD.FTZ R50, R50, R32 ;  /* 0x0000002032329221 */ /* 0x001fe20000010000 */
[----:B------:R-:W-:-:S03]  /*40d0*/  @!P1 FADD.FTZ R51, R51, R33 ;  /* 0x0000002133339221 */ /* 0x000fc60000010000 */
[----:B--2---:R-:W-:Y:S01]  /*40e0*/  @!P3 FADD.FTZ R50, R50, R34 ;  /* 0x000000223232b221 */ /* 0x004fe20000010000 */
[----:B------:R-:W-:-:S03]  /*40f0*/  @!P3 FADD.FTZ R51, R51, R35 ;  /* 0x000000233333b221 */ /* 0x000fc60000010000 */
[----:B---3--:R-:W-:Y:S01]  /*4100*/  @!P5 FADD.FTZ R50, R50, R36 ;  /* 0x000000243232d221 */ /* 0x008fe20000010000 */
[----:B------:R-:W-:-:S03]  /*4110*/  @!P5 FADD.FTZ R51, R51, R37 ;  /* 0x000000253333d221 */ /* 0x000fc60000010000 */
[----:B----4-:R-:W-:Y:S01]  /*4120*/  @!P6 FADD.FTZ R50, R50, R38 ;  /* 0x000000263232e221 */ /* 0x010fe20000010000 */
[----:B------:R-:W-:-:S07]  /*4130*/  @!P6 FADD.FTZ R51, R51, R39 ;  /* 0x000000273333e221 */ /* 0x000fce0000010000 */
.L_x_1332:
[----:B------:R-:W-:Y:S05]  /*4140*/  BRA.U !UP1, `(.L_x_1327) ;  /* 0x0000000109707547 */ /* 0x000fea000b800000 */
[----:B------:R-:W2:Y:S01]  /*4150*/  LDC R36, c[0x0][0x370] ;  /* 0x0000dc00ff247b82 */ /* 0x000ea20000000800 */
[----:B------:R-:W-:Y:S01]  /*4160*/  UISETP.NE.AND UP0, UPT, UR6, 0x1, UPT ;  /* 0x000000010600788c */ /* 0x000fe2000bf05270 */
[----:B--2---:R-:W-:-:S08]  /*4170*/  LOP3.LUT R36, R36, 0x1, RZ, 0xc0, !PT ;  /* 0x0000000124247812 */ /* 0x004fd000078ec0ff */
[----:B------:R-:W-:Y:S05]  /*4180*/  BRA.U !UP0, `(.L_x_1333) ;  /* 0x0000000108387547 */ /* 0x000fea000b800000 */
        /* <DEDUP_REMOVED lines=14> */
.L_x_1333:
        /* <DEDUP_REMOVED lines=9> */
.L_x_1334:
[----:B------:R-:W-:Y:S05]  /*4300*/  BSYNC.RECONVERGENT B0 ;  /* 0x0000000000007941 */ /* 0x000fea0003800200 */
.L_x_1327:
[----:B------:R-:W4:Y:S01]  /*4310*/  S2UR UR6, SR_CgaCtaId ;  /* 0x00000000000679c3 */ /* 0x000f220000008800 */
[----:B------:R-:W-:Y:S01]  /*4320*/  UMOV UR5, 0x400 ;  /* 0x0000040000057882 */ /* 0x000fe20000000000 */
[----:B------:R-:W5:Y:S01]  /*4330*/  LDCU.64 UR16, c[0x0][0x400] ;  /* 0x00008000ff1077ac */ /* 0x000f620008000a00 */
[----:B---3--:R-:W-:Y:S01]  /*4340*/  SHF.R.U32.HI R38, RZ, 0x3, R55 ;  /* 0x00000003ff267819 */ /* 0x008fe20000011637 */
[----:B------:R-:W-:Y:S01]  /*4350*/  FADD.FTZ R48, R48, -UR13 ;  /* 0x8000000d30307e21 */ /* 0x000fe20008010000 */
[----:B------:R-:W-:Y:S01]  /*4360*/  SHF.R.S32.HI R37, RZ, 0x1f, R62 ;  /* 0x0000001fff257819 */ /* 0x000fe2000001143e */
[----:B-1----:R-:W-:Y:S02]  /*4370*/  FADD.FTZ R40, R49, -UR13 ;  /* 0x8000000d31287e21 */ /* 0x002fe40008010000 */
[----:B--2---:R-:W1:Y:S01]  /*4380*/  LDC R35, c[0x0][0x41c] ;  /* 0x00010700ff237b82 */ /* 0x004e620000000800 */
[----:B------:R-:W-:Y:S01]  /*4390*/  FMUL.FTZ R43, R48, UR7 ;  /* 0x00000007302b7c20 */ /* 0x000fe20008410000 */
[----:B------:R-:W-:Y:S01]  /*43a0*/  FMUL.FTZ R40, R40, UR7 ;  /* 0x0000000728287c20 */ /* 0x000fe20008410000 */
[----:B----4-:R-:W-:Y:S01]  /*43b0*/  ULEA UR5, UR6, UR5, 0x18 ;  /* 0x0000000506057291 */ /* 0x010fe2000f8ec0ff */
[----:B-1----:R-:W-:-:S08]  /*43c0*/  IMAD R38, R35, UR11, R38 ;  /* 0x0000000b23267c24 */ /* 0x002fd0000f8e0226 */
[----:B------:R-:W-:Y:S01]  /*43d0*/  @!P2 STS.64 [UR5+0x50], R50 ;  /* 0x00005032ff00a988 */ /* 0x000fe20008000a05 */
[----:B------:R-:W-:Y:S01]  /*43e0*/  BAR.SYNC.DEFER_BLOCKING 0x0 ;  /* 0x0000000000007b1d */ /* 0x000fe20000010000 */
[C---:B------:R-:W-:Y:S02]  /*43f0*/  IADD3 R35, PT, PT, R38.reuse, 0x40, RZ ;  /* 0x0000004026237810 */ /* 0x040fe40007ffe0ff */
[----:B------:R-:W-:Y:S02]  /*4400*/  IADD3 R0, PT, PT, R38, 0x60, RZ ;  /* 0x0000006026007810 */ /* 0x000fe40007ffe0ff */
[----:B-----5:R-:W-:Y:S02]  /*4410*/  ISETP.GE.U32.AND P2, PT, R62, UR16, PT ;  /* 0x000000103e007c0c */ /* 0x020fe4000bf46070 */
[----:B------:R-:W-:Y:S02]  /*4420*/  ISETP.GE.U32.AND P1, PT, R38, UR16, PT ;  /* 0x0000001026007c0c */ /* 0x000fe4000bf26070 */
[----:B------:R-:W-:-:S02]  /*4430*/  SHF.R.S32.HI R39, RZ, 0x1f, R38 ;  /* 0x0000001fff277819 */ /* 0x000fc40000011426 */
[----:B------:R-:W-:Y:S02]  /*4440*/  ISETP.GE.U32.AND P5, PT, R35, UR16, PT ;  /* 0x0000001023007c0c */ /* 0x000fe4000bfa6070 */
[----:B------:R-:W-:Y:S02]  /*4450*/  ISETP.GE.U32.AND P3, PT, R0, UR16, PT ;  /* 0x0000001000007c0c */ /* 0x000fe4000bf66070 */
[----:B------:R-:W-:Y:S02]  /*4460*/  SHF.R.S32.HI R36, RZ, 0x1f, R35 ;  /* 0x0000001fff247819 */ /* 0x000fe40000011423 */
[----:B------:R-:W-:Y:S02]  /*4470*/  SHF.R.S32.HI R34, RZ, 0x1f, R0 ;  /* 0x0000001fff227819 */ /* 0x000fe40000011400 */
[----:B------:R-:W-:Y:S02]  /*4480*/  ISETP.GE.AND.EX P2, PT, R37, UR17, PT, P2 ;  /* 0x0000001125007c0c */ /* 0x000fe4000bf46320 */
[----:B------:R-:W-:-:S02]  /*4490*/  ISETP.GE.AND.EX P1, PT, R39, UR17, PT, P1 ;  /* 0x0000001127007c0c */ /* 0x000fc4000bf26310 */
[----:B------:R-:W-:Y:S01]  /*44a0*/  ISETP.GE.AND.EX P5, PT, R36, UR17, PT, P5 ;  /* 0x0000001124007c0c */ /* 0x000fe2000bfa6350 */
[----:B------:R-:W1:Y:S01]  /*44b0*/  LDS.64 R32, [UR5+0x50] ;  /* 0x00005005ff207984 */ /* 0x000e620008000a00 */
[----:B------:R-:W1:Y:S01]  /*44c0*/  LDCU UR5, c[0x0][0x42c] ;  /* 0x00008580ff0577ac */ /* 0x000e620008000800 */
[----:B------:R-:W-:Y:S01]  /*44d0*/  ISETP.GE.AND.EX P3, PT, R34, UR17, PT, P3 ;  /* 0x0000001122007c0c */ /* 0x000fe2000bf66330 */
[----:B-1----:R-:W-:Y:S01]  /*44e0*/  FMUL.FTZ R32, R32, UR5 ;  /* 0x0000000520207c20 */ /* 0x002fe20008410000 */
[----:B------:R-:W-:-:S04]  /*44f0*/  FMUL.FTZ R33, R33, UR5 ;  /* 0x0000000521217c20 */ /* 0x000fc80008410000 */
[----:B------:R-:W-:Y:S01]  /*4500*/  FFMA.FTZ R41, R32, R43, R33 ;  /* 0x0000002b20297223 */ /* 0x000fe20000010021 */
        /* <DEDUP_REMOVED lines=11> */
[----:B0-----:R-:W-:Y:S01]  /*45c0*/  FMUL.FTZ R46, R46, R49 ;  /* 0x000000312e2e7220 */ /* 0x001fe20000410000 */
[----:B-1----:R-:W-:Y:S01]  /*45d0*/  FMUL.FTZ R63, R47, R68 ;  /* 0x000000442f3f7220 */ /* 0x002fe20000410000 */
[----:B------:R-:W-:Y:S01]  /*45e0*/  FADD.FTZ R47, -R49, 1 ;  /* 0x3f800000312f7421 */ /* 0x000fe20000010100 */
[----:B------:R-:W-:-:S03]  /*45f0*/  FADD.FTZ R68, -R68, 1 ;  /* 0x3f80000044447421 */ /* 0x000fc60000010100 */
[----:B------:R-:W-:Y:S01]  /*4600*/  FFMA.FTZ R47, R42, R47, 1 ;  /* 0x3f8000002a2f7423 */ /* 0x000fe2000001002f */
[----:B------:R-:W-:-:S03]  /*4610*/  FFMA.FTZ R68, R43, R68, 1 ;  /* 0x3f8000002b447423 */ /* 0x000fc60000010044 */
[----:B------:R-:W-:Y:S01]  /*4620*/  FMUL.FTZ R46, R46, R47 ;  /* 0x0000002f2e2e7220 */ /* 0x000fe20000410000 */
[----:B------:R-:W-:-:S07]  /*4630*/  FMUL.FTZ R47, R63, R68 ;  /* 0x000000443f2f7220 */ /* 0x000fce0000410000 */
.L_x_1335:
[----:B------:R-:W-:Y:S01]  /*4640*/  FADD.FTZ R42, R2, -UR13 ;  /* 0x8000000d022a7e21 */ /* 0x000fe20008010000 */
[----:B------:R-:W-:Y:S01]  /*4650*/  FFMA.FTZ R2, R32, R40, R33 ;  /* 0x0000002820027223 */ /* 0x000fe20000010021 */
[----:B------:R-:W-:Y:S01]  /*4660*/  BSSY.RECONVERGENT B0, `(.L_x_1336) ;  /* 0x0000013000007945 */ /* 0x000fe20003800200 */
[----:B------:R-:W-:Y:S01]  /*4670*/  FFMA.FTZ R40, R44, R46, -R41 ;  /* 0x0000002e2c287223 */ /* 0x000fe20000010829 */
[----:B------:R-:W-:Y:S01]  /*4680*/  FADD.FTZ R43, R3, -UR13 ;  /* 0x8000000d032b7e21 */ /* 0x000fe20008010000 */
[----:B------:R-:W-:Y:S01]  /*4690*/  FMUL.FTZ R49, R42, UR7 ;  /* 0x000000072a317c20 */ /* 0x000fe20008410000 */
[----:B------:R-:W-:Y:S01]  /*46a0*/  FFMA.FTZ R41, R45, R47, -R2 ;  /* 0x0000002f2d297223 */ /* 0x000fe20000010802 */
[----:B------:R-:W-:Y:S06]  /*46b0*/  @P1 BRA `(.L_x_1337) ;  /* 0x0000000000341947 */ /* 0x000fec0003800000 */
[----:B------:R-:W1:Y:S01]  /*46c0*/  LDCU.64 UR18, c[0x0][0x3f8] ;  /* 0x00007f00ff1277ac */ /* 0x000e620008000a00 */
[----:B------:R-:W-:Y:S01]  /*46d0*/  MOV R2, R66 ;  /* 0x0000004200027202 */ /* 0x000fe20000000f00 */
[----:B------:R-:W-:Y:S01]  /*46e0*/  FMUL.FTZ R40, R40, UR7 ;  /* 0x0000000728287c20 */ /* 0x000fe20008410000 */
[----:B------:R-:W-:Y:S01]  /*46f0*/  MOV R3, R65 ;  /* 0x0000004100037202 */ /* 0x000fe20000000f00 */
[----:B------:R-:W2:Y:S01]  /*4700*/  LDCU.64 UR14, c[0x0][0x380] ;  /* 0x00007000ff0e77ac */ /* 0x000ea20008000a00 */
[----:B------:R-:W-:Y:S01]  /*4710*/  FMUL.FTZ R41, R41, UR7 ;  /* 0x0000000729297c20 */ /* 0x000fe20008410000 */
[----:B-1----:R-:W-:Y:S02]  /*4720*/  IMAD R39, R39, UR18, RZ ;  /* 0x0000001227277c24 */ /* 0x002fe4000f8e02ff */
[----:B------:R-:W-:-:S04]  /*4730*/  IMAD.WIDE.U32 R2, R38, UR18, R2 ;  /* 0x0000001226027c25 */ /* 0x000fc8000f8e0002 */
[----:B------:R-:W-:Y:S01]  /*4740*/  IMAD R39, R38, UR19, R39 ;  /* 0x0000001326277c24 */ /* 0x000fe2000f8e0227 */
[----:B--2---:R-:W-:-:S04]  /*4750*/  LEA R38, P1, R2, UR14, 0x2 ;  /* 0x0000000e02267c11 */ /* 0x004fc8000f8210ff */
[----:B------:R-:W-:-:S04]  /*4760*/  IADD3 R39, PT, PT, R3, R39, RZ ;  /* 0x0000002703277210 */ /* 0x000fc80007ffe0ff */
[----:B------:R-:W-:-:S05]  /*4770*/  LEA.HI.X R39, R2, UR15, R39, 0x2, P1 ;  /* 0x0000000f02277c11 */ /* 0x000fca00088f1427 */
[----:B------:R1:W-:Y:S02]  /*4780*/  STG.E.64 desc[UR8][R38.64], R40 ;  /* 0x0000002826007986 */ /* 0x0003e4000c101b08 */
.L_x_1337:
[----:B------:R-:W-:Y:S05]  /*4790*/  BSYNC.RECONVERGENT B0 ;  /* 0x0000000000007941 */ /* 0x000fea0003800200 */
.L_x_1336:
[----:B------:R-:W-:Y:S01]  /*47a0*/  FFMA.FTZ R47, R32, R49, R33 ;  /* 0x00000031202f7223 */ /* 0x000fe20000010021 */
[----:B------:R-:W-:Y:S01]  /*47b0*/  FMUL.FTZ R48, R43, UR7 ;  /* 0x000000072b307c20 */ /* 0x000fe20008410000 */
[----:B------:R-:W-:Y:S06]  /*47c0*/  @!P4 BRA `(.L_x_1338) ;  /* 0x000000000048c947 */ /* 0x000fec0003800000 */
[----:B------:R-:W-:Y:S01]  /*47d0*/  FFMA.FTZ R2, R44, R49, R30 ;  /* 0x000000312c027223 */ /* 0x000fe2000001001e */
[----:B------:R-:W-:-:S03]  /*47e0*/  FFMA.FTZ R3, R45, R48, R31 ;  /* 0x000000302d037223 */ /* 0x000fc6000001001f */
[----:B-1----:R-:W-:Y:S01]  /*47f0*/  FMUL.FTZ R38, R2, -1.4426950216293334961 ;  /* 0xbfb8aa3b02267820 */ /* 0x002fe20000410000 */
        /* <DEDUP_REMOVED lines=15> */
.L_x_1338:
[----:B------:R-:W-:Y:S01]  /*48f0*/  FADD.FTZ R3, R14, -UR13 ;  /* 0x8000000d0e037e21 */ /* 0x000fe20008010000 */
[----:B------:R-:W-:Y:S01]  /*4900*/  FFMA.FTZ R2, R32, R48, R33 ;  /* 0x0000003020027223 */ /* 0x000fe20000010021 */
[----:B------:R-:W-:Y:S01]  /*4910*/  BSSY.RECONVERGENT B0, `(.L_x_1339) ;  /* 0x0000013000007945 */ /* 0x000fe20003800200 */
[----:B-1----:R-:W-:Y:S01]  /*4920*/  FADD.FTZ R38, R15, -UR13 ;  /* 0x8000000d0f267e21 */ /* 0x002fe20008010000 */
[----:B------:R-:W-:Y:S01]  /*4930*/  FFMA.FTZ R14, R44, R4, -R47 ;  /* 0x000000042c0e7223 */ /* 0x000fe2000001082f */
        /* <DEDUP_REMOVED lines=16> */
.L_x_1340:
[----:B------:R-:W-:Y:S05]  /*4a40*/  BSYNC.RECONVERGENT B0 ;  /* 0x0000000000007941 */ /* 0x000fea0003800200 */
.L_x_1339:
        /* <DEDUP_REMOVED lines=21> */
.L_x_1341:
[----:B------:R-:W-:Y:S01]  /*4ba0*/  FADD.FTZ R18, R18, -UR13 ;  /* 0x8000000d12127e21 */ /* 0x000fe20008010000 */
[----:B------:R-:W-:Y:S01]  /*4bb0*/  FFMA.FTZ R2, R32, R42, R33 ;  /* 0x0000002a20027223 */ /* 0x000fe20000010021 */
[----:B------:R-:W-:Y:S01]  /*4bc0*/  BSSY.RECONVERGENT B0, `(.L_x_1342) ;  /* 0x0000013000007945 */ /* 0x000fe20003800200 */
[----:B------:R-:W-:Y:S01]  /*4bd0*/  FFMA.FTZ R39, R44, R16, -R39 ;  /* 0x000000102c277223 */ /* 0x000fe20000010827 */
[----:B------:R-:W-:Y:S01]  /*4be0*/  FADD.FTZ R16, R19, -UR13 ;  /* 0x8000000d13107e21 */ /* 0x000fe20008010000 */
[----:B------:R-:W-:Y:S01]  /*4bf0*/  FMUL.FTZ R37, R18, UR7 ;  /* 0x0000000712257c20 */ /* 0x000fe20008410000 */
[----:B-1----:R-:W-:Y:S01]  /*4c00*/  FFMA.FTZ R15, R45, R17, -R2 ;  /* 0x000000112d0f7223 */ /* 0x002fe20000010802 */
        /* <DEDUP_REMOVED lines=14> */
.L_x_1343:
[----:B------:R-:W-:Y:S05]  /*4cf0*/  BSYNC.RECONVERGENT B0 ;  /* 0x0000000000007941 */ /* 0x000fea0003800200 */
.L_x_1342:
        /* <DEDUP_REMOVED lines=21> */
.L_x_1344:
[----:B------:R-:W-:Y:S01]  /*4e50*/  FFMA.FTZ R2, R32, R36, R33 ;  /* 0x0000002420027223 */ /* 0x000fe20000010021 */
[----:B------:R-:W-:Y:S01]  /*4e60*/  BSSY.RECONVERGENT B0, `(.L_x_1345) ;  /* 0x0000013000007945 */ /* 0x000fe20003800200 */
[----:B------:R-:W-:Y:S01]  /*4e70*/  FFMA.FTZ R19, R44, R20, -R19 ;  /* 0x000000142c137223 */ /* 0x000fe20000010813 */
[----:B------:R-:W-:Y:S01]  /*4e80*/  FADD.FTZ R22, R22, -UR13 ;  /* 0x8000000d16167e21 */ /* 0x000fe20008010000 */
[----:B------:R-:W-:Y:S01]  /*4e90*/  FADD.FTZ R23, R23, -UR13 ;  /* 0x8000000d17177e21 */ /* 0x000fe20008010000 */
        /* <DEDUP_REMOVED lines=15> */
.L_x_1346:
[----:B------:R-:W-:Y:S05]  /*4f90*/  BSYNC.RECONVERGENT B0 ;  /* 0x0000000000007941 */ /* 0x000fea0003800200 */
.L_x_1345:
[----:B------:R-:W-:Y:S01]  /*4fa0*/  FADD.FTZ R6, R6, -UR13 ;  /* 0x8000000d06067e21 */ /* 0x000fe20008010000 */
[----:B------:R-:W-:Y:S01]  /*4fb0*/  FADD.FTZ R7, R7, -UR13 ;  /* 0x8000000d07077e21 */ /* 0x000fe20008010000 */
[----:B------:R-:W-:Y:S01]  /*4fc0*/  FMUL.FTZ R21, R22, UR7 ;  /* 0x0000000716157c20 */ /* 0x000fe20008410000 */
[----:B------:R-:W-:Y:S01]  /*4fd0*/  FMUL.FTZ R18, R23, UR7 ;  /* 0x0000000717127c20 */ /* 0x000fe20008410000 */
[----:B------:R-:W-:Y:S06]  /*4fe0*/  @!P4 BRA `(.L_x_1347) ;  /* 0x000000000048c947 */ /* 0x000fec0003800000 */
[----:B------:R-:W-:Y:S01]  /*4ff0*/  FFMA.FTZ R0, R44, R21, R30 ;  /* 0x000000152c007223 */ /* 0x000fe2000001001e */
[----:B-1----:R-:W-:-:S03]  /*5000*/  FFMA.FTZ R2, R45, R18, R31 ;  /* 0x000000122d027223 */ /* 0x002fc6000001001f */
        /* <DEDUP_REMOVED lines=16> */
.L_x_1347:
[----:B------:R-:W-:Y:S04]  /*5110*/  BSSY.RECONVERGENT B0, `(.L_x_1348) ;  /* 0x0000014000007945 */ /* 0x000fe80003800200 */
[----:B------:R-:W-:Y:S05]  /*5120*/  @P0 BRA `(.L_x_1349) ;  /* 0x0000000000480947 */ /* 0x000fea0003800000 */
[----:B------:R-:W2:Y:S01]  /*5130*/  LDCU.64 UR14, c[0x0][0x3f8] ;  /* 0x00007f00ff0e77ac */ /* 0x000ea20008000a00 */
[----:B------:R-:W-:Y:S01]  /*5140*/  SHF.R.S32.HI R0, RZ, 0x1f, R61 ;  /* 0x0000001fff007819 */ /* 0x000fe2000001143d */
[----:B-1----:R-:W-:Y:S01]  /*5150*/  FFMA.FTZ R15, R32, R21, R33 ;  /* 0x00000015200f7223 */ /* 0x002fe20000010021 */
[----:B------:R-:W-:Y:S01]  /*5160*/  MOV R2, R66 ;  /* 0x0000004200027202 */ /* 0x000fe20000000f00 */
[----:B------:R-:W1:Y:S01]  /*5170*/  LDCU.64 UR18, c[0x0][0x380] ;  /* 0x00007000ff1277ac */ /* 0x000e620008000a00 */
[----:B------:R-:W-:Y:S01]  /*5180*/  MOV R3, R65 ;  /* 0x0000004100037202 */ /* 0x000fe20000000f00 */
[----:B------:R-:W-:-:S04]  /*5190*/  FFMA.FTZ R15, R44, R24, -R15 ;  /* 0x000000182c0f7223 */ /* 0x000fc8000001080f */
[----:B------:R-:W-:Y:S01]  /*51a0*/  FMUL.FTZ R14, R15, UR7 ;  /* 0x000000070f0e7c20 */ /* 0x000fe20008410000 */
[----:B--2---:R-:W-:Y:S02]  /*51b0*/  IMAD R0, R0, UR14, RZ ;  /* 0x0000000e00007c24 */ /* 0x004fe4000f8e02ff */
[----:B------:R-:W-:-:S04]  /*51c0*/  IMAD.WIDE.U32 R4, R61, UR14, R2 ;  /* 0x0000000e3d047c25 */ /* 0x000fc8000f8e0002 */
[----:B------:R-:W-:Y:S02]  /*51d0*/  IMAD R3, R61, UR15, R0 ;  /* 0x0000000f3d037c24 */ /* 0x000fe4000f8e0200 */
[----:B------:R-:W-:Y:S01]  /*51e0*/  FFMA.FTZ R0, R32, R18, R33 ;  /* 0x0000001220007223 */ /* 0x000fe20000010021 */
[----:B-1----:R-:W-:Y:S02]  /*51f0*/  LEA R2, P0, R4, UR18, 0x2 ;  /* 0x0000001204027c11 */ /* 0x002fe4000f8010ff */
[----:B------:R-:W-:Y:S01]  /*5200*/  IADD3 R3, PT, PT, R5, R3, RZ ;  /* 0x0000000305037210 */ /* 0x000fe20007ffe0ff */
[----:B------:R-:W-:-:S03]  /*5210*/  FFMA.FTZ R0, R45, R25, -R0 ;  /* 0x000000192d007223 */ /* 0x000fc60000010800 */
[----:B------:R-:W-:Y:S01]  /*5220*/  LEA.HI.X R3, R4, UR19, R3, 0x2, P0 ;  /* 0x0000001304037c11 */ /* 0x000fe200080f1403 */
[----:B------:R-:W-:-:S05]  /*5230*/  FMUL.FTZ R15, R0, UR7 ;  /* 0x00000007000f7c20 */ /* 0x000fca0008410000 */
[----:B------:R2:W-:Y:S02]  /*5240*/  STG.E.64 desc[UR8][R2.64], R14 ;  /* 0x0000000e02007986 */ /* 0x0005e4000c101b08 */
.L_x_1349:
[----:B------:R-:W-:Y:S05]  /*5250*/  BSYNC.RECONVERGENT B0 ;  /* 0x0000000000007941 */ /* 0x000fea0003800200 */
.L_x_1348:
[----:B------:R-:W-:Y:S01]  /*5260*/  UISETP.NE.AND UP0, UPT, UR12, URZ, UPT ;  /* 0x000000ff0c00728c */ /* 0x000fe2000bf05270 */
[----:B------:R-:W-:Y:S01]  /*5270*/  FADD.FTZ R0, R10, -UR13 ;  /* 0x8000000d0a007e21 */ /* 0x000fe20008010000 */
[----:B-12---:R-:W-:Y:S01]  /*5280*/  FADD.FTZ R2, R11, -UR13 ;  /* 0x8000000d0b027e21 */ /* 0x006fe20008010000 */
[----:B------:R-:W-:Y:S01]  /*5290*/  FADD.FTZ R26, R26, -UR13 ;  /* 0x8000000d1a1a7e21 */ /* 0x000fe20008010000 */
[----:B------:R-:W-:Y:S01]  /*52a0*/  FADD.FTZ R27, R27, -UR13 ;  /* 0x8000000d1b1b7e21 */ /* 0x000fe20008010000 */
[----:B------:R-:W-:Y:S01]  /*52b0*/  FMUL.FTZ R23, R0, UR7 ;  /* 0x0000000700177c20 */ /* 0x000fe20008410000 */
[----:B------:R-:W-:Y:S01]  /*52c0*/  FMUL.FTZ R11, R6, UR7 ;  /* 0x00000007060b7c20 */ /* 0x000fe20008410000 */
[----:B------:R-:W-:Y:S01]  /*52d0*/  FMUL.FTZ R10, R7, UR7 ;  /* 0x00000007070a7c20 */ /* 0x000fe20008410000 */
[----:B------:R-:W-:Y:S01]  /*52e0*/  FMUL.FTZ R24, R2, UR7 ;  /* 0x0000000702187c20 */ /* 0x000fe20008410000 */
[----:B------:R-:W-:Y:S01]  /*52f0*/  FMUL.FTZ R0, R26, UR7 ;  /* 0x000000071a007c20 */ /* 0x000fe20008410000 */
[----:B------:R-:W-:Y:S01]  /*5300*/  SHF.R.S32.HI R25, RZ, 0x1f, R60 ;  /* 0x0000001fff197819 */ /* 0x000fe2000001143c */
[----:B------:R-:W-:Y:S01]  /*5310*/  FMUL.FTZ R2, R27, UR7 ;  /* 0x000000071b027c20 */ /* 0x000fe20008410000 */
[----:B------:R-:W-:Y:S01]  /*5320*/  SHF.R.S32.HI R4, RZ, 0x1f, R59 ;  /* 0x0000001fff047819 */ /* 0x000fe2000001143b */
[--C-:B------:R-:W-:Y:S01]  /*5330*/  FFMA.FTZ R21, R32, R11, R33.reuse ;  /* 0x0000000b20157223 */ /* 0x100fe20000010021 */
[----:B------:R-:W-:Y:S01]  /*5340*/  ISETP.GE.U32.AND P0, PT, R60, UR16, PT ;  /* 0x000000103c007c0c */ /* 0x000fe2000bf06070 */
[C-C-:B------:R-:W-:Y:S01]  /*5350*/  FFMA.FTZ R22, R32.reuse, R10, R33.reuse ;  /* 0x0000000a20167223 */ /* 0x140fe20000010021 */
[----:B------:R-:W-:Y:S01]  /*5360*/  ISETP.GE.U32.AND P1, PT, R59, UR16, PT ;  /* 0x000000103b007c0c */ /* 0x000fe2000bf26070 */
        /* <DEDUP_REMOVED lines=26> */
.L_x_1350:
[----:B------:R-:W-:Y:S01]  /*5510*/  BSSY.RECONVERGENT B0, `(.L_x_1351) ;  /* 0x0000011000007945 */ /* 0x000fe20003800200 */
[----:B------:R-:W-:Y:S01]  /*5520*/  FFMA.FTZ R21, R44, R8, -R21 ;  /* 0x000000082c157223 */ /* 0x000fe20000010815 */
[----:B------:R-:W-:Y:S02]  /*5530*/  FFMA.FTZ R15, R45, R9, -R22 ;  /* 0x000000092d0f7223 */ /* 0x000fe40000010816 */
[----:B------:R-:W-:Y:S05]  /*5540*/  @P0 BRA `(.L_x_1352) ;  /* 0x0000000000340947 */ /* 0x000fea0003800000 */
        /* <DEDUP_REMOVED lines=13> */
.L_x_1352:
[----:B------:R-:W-:Y:S05]  /*5620*/  BSYNC.RECONVERGENT B0 ;  /* 0x0000000000007941 */ /* 0x000fea0003800200 */
.L_x_1351:
[----:B------:R-:W-:Y:S05]  /*5630*/  BRA.U !UP0, `(.L_x_1353) ;  /* 0x0000000108487547 */ /* 0x000fea000b800000 */
        /* <DEDUP_REMOVED lines=18> */
.L_x_1353:
[----:B------:R-:W-:Y:S01]  /*5760*/  BSSY.RECONVERGENT B0, `(.L_x_1354) ;  /* 0x0000012000007945 */ /* 0x000fe20003800200 */
[----:B------:R-:W-:Y:S01]  /*5770*/  FFMA.FTZ R12, R44, R12, -R5 ;  /* 0x0000000c2c0c7223 */ /* 0x000fe20000010805 */
[----:B------:R-:W-:Y:S01]  /*5780*/  SHF.R.S32.HI R10, RZ, 0x1f, R58 ;  /* 0x0000001fff0a7819 */ /* 0x000fe2000001143a */
[----:B------:R-:W-:Y:S01]  /*5790*/  FFMA.FTZ R13, R45, R13, -R6 ;  /* 0x0000000d2d0d7223 */ /* 0x000fe20000010806 */
[----:B------:R-:W-:Y:S06]  /*57a0*/  @P1 BRA `(.L_x_1355) ;  /* 0x0000000000341947 */ /* 0x000fec0003800000 */
[----:B------:R-:W1:Y:S01]  /*57b0*/  LDCU.64 UR14, c[0x0][0x3f8] ;  /* 0x00007f00ff0e77ac */ /* 0x000e620008000a00 */
[----:B------:R-:W-:Y:S01]  /*57c0*/  MOV R5, R65 ;  /* 0x0000004100057202 */ /* 0x000fe20000000f00 */
[----:B------:R-:W-:Y:S01]  /*57d0*/  FMUL.FTZ R12, R12, UR7 ;  /* 0x000000070c0c7c20 */ /* 0x000fe20008410000 */
[----:B------:R-:W-:Y:S01]  /*57e0*/  FMUL.FTZ R13, R13, UR7 ;  /* 0x000000070d0d7c20 */ /* 0x000fe20008410000 */
[----:B------:R-:W2:Y:S01]  /*57f0*/  LDCU.64 UR18, c[0x0][0x380] ;  /* 0x00007000ff1277ac */ /* 0x000ea20008000a00 */
[----:B-1----:R-:W-:Y:S01]  /*5800*/  IMAD R8, R4, UR14, RZ ;  /* 0x0000000e04087c24 */ /* 0x002fe2000f8e02ff */
[----:B------:R-:W-:-:S05]  /*5810*/  MOV R4, R66 ;  /* 0x0000004200047202 */ /* 0x000fca0000000f00 */
[----:B------:R-:W-:-:S04]  /*5820*/  IMAD.WIDE.U32 R6, R59, UR14, R4 ;  /* 0x0000000e3b067c25 */ /* 0x000fc8000f8e0004 */
[----:B------:R-:W-:Y:S01]  /*5830*/  IMAD R5, R59, UR15, R8 ;  /* 0x0000000f3b057c24 */ /* 0x000fe2000f8e0208 */
[----:B--2---:R-:W-:-:S04]  /*5840*/  LEA R4, P0, R6, UR18, 0x2 ;  /* 0x0000001206047c11 */ /* 0x004fc8000f8010ff */
[----:B------:R-:W-:-:S04]  /*5850*/  IADD3 R5, PT, PT, R7, R5, RZ ;  /* 0x0000000507057210 */ /* 0x000fc80007ffe0ff */
[----:B------:R-:W-:-:S05]  /*5860*/  LEA.HI.X R5, R6, UR19, R5, 0x2, P0 ;  /* 0x0000001306057c11 */ /* 0x000fca00080f1405 */
[----:B------:R2:W-:Y:S02]  /*5870*/  STG.E.64 desc[UR8][R4.64], R12 ;  /* 0x0000000c04007986 */ /* 0x0005e4000c101b08 */
.L_x_1355:
[----:B------:R-:W-:Y:S05]  /*5880*/  BSYNC.RECONVERGENT B0 ;  /* 0x0000000000007941 */ /* 0x000fea0003800200 */
.L_x_1354:
[----:B------:R-:W-:Y:S05]  /*5890*/  BRA.U !UP0, `(.L_x_1356) ;  /* 0x0000000108487547 */ /* 0x000fea000b800000 */
[----:B------:R-:W-:Y:S01]  /*58a0*/  FFMA.FTZ R0, R44, R0, R30 ;  /* 0x000000002c007223 */ /* 0x000fe2000001001e */
[----:B------:R-:W-:-:S03]  /*58b0*/  FFMA.FTZ R2, R45, R2, R31 ;  /* 0x000000022d027223 */ /* 0x000fc6000001001f */
[----:B--2---:R-:W-:Y:S01]  /*58c0*/  FMUL.FTZ R4, R0, -1.4426950216293334961 ;  /* 0xbfb8aa3b00047820 */ /* 0x004fe20000410000 */
[----:B------:R-:W-:-:S05]  /*58d0*/  FMUL.FTZ R6, R2, -1.4426950216293334961 ;  /* 0xbfb8aa3b02067820 */ /* 0x000fca0000410000 */
[----:B------:R-:W2:Y:S08]  /*58e0*/  MUFU.EX2 R4, R4 ;  /* 0x0000000400047308 */ /* 0x000eb00000000800 */
[----:B------:R-:W3:Y:S01]  /*58f0*/  MUFU.EX2 R6, R6 ;  /* 0x0000000600067308 */ /* 0x000ee20000000800 */
[----:B--2---:R-:W-:-:S07]  /*5900*/  FADD.FTZ R5, R4, 1 ;  /* 0x3f80000004057421 */ /* 0x004fce0000010000 */
[----:B------:R-:W2:Y:S01]  /*5910*/  MUFU.RCP R5, R5 ;  /* 0x0000000500057308 */ /* 0x000ea20000001000 */
[----:B---3--:R-:W-:-:S07]  /*5920*/  FADD.FTZ R7, R6, 1 ;  /* 0x3f80000006077421 */ /* 0x008fce0000010000 */
[----:B-1----:R-:W1:Y:S01]  /*5930*/  MUFU.RCP R8, R7 ;  /* 0x0000000700087308 */ /* 0x002e620000001000 */
[----:B--2---:R-:W-:Y:S01]  /*5940*/  FADD.FTZ R9, -R5, 1 ;  /* 0x3f80000005097421 */ /* 0x004fe20000010100 */
[----:B------:R-:W-:-:S03]  /*5950*/  FMUL.FTZ R28, R28, R5 ;  /* 0x000000051c1c7220 */ /* 0x000fc60000410000 */
[----:B------:R-:W-:Y:S01]  /*5960*/  FFMA.FTZ R9, R0, R9, 1 ;  /* 0x3f80000000097423 */ /* 0x000fe20000010009 */
[----:B-1----:R-:W-:Y:S01]  /*5970*/  FADD.FTZ R11, -R8, 1 ;  /* 0x3f800000080b7421 */ /* 0x002fe20000010100 */
[----:B------:R-:W-:Y:S02]  /*5980*/  FMUL.FTZ R29, R29, R8 ;  /* 0x000000081d1d7220 */ /* 0x000fe40000410000 */
[----:B------:R-:W-:Y:S01]  /*5990*/  FMUL.FTZ R28, R28, R9 ;  /* 0x000000091c1c7220 */ /* 0x000fe20000410000 */
[----:B------:R-:W-:-:S04]  /*59a0*/  FFMA.FTZ R2, R2, R11, 1 ;  /* 0x3f80000002027423 */ /* 0x000fc8000001000b */
[----:B------:R-:W-:-:S07]  /*59b0*/  FMUL.FTZ R29, R29, R2 ;  /* 0x000000021d1d7220 */ /* 0x000fce0000410000 */
.L_x_1356:
[----:B------:R-:W-:Y:S01]  /*59c0*/  ISETP.GE.AND.EX P2, PT, R10, UR17, PT, P2 ;  /* 0x000000110a007c0c */ /* 0x000fe2000bf46320 */
[----:B------:R-:W-:Y:S01]  /*59d0*/  FFMA.FTZ R3, R44, R28, -R3 ;  /* 0x0000001c2c037223 */ /* 0x000fe20000010803 */
[----:B------:R-:W-:Y:S01]  /*59e0*/  FFMA.FTZ R32, R45, R29, -R32 ;  /* 0x0000001d2d207223 */ /* 0x000fe20000010820 */
[----:B------:R-:W-:Y:S02]  /*59f0*/  BSSY.RECONVERGENT B0, `(.L_x_1357) ;  /* 0x000000e000007945 */ /* 0x000fe40003800200 */
[----:B--2---:R-:W-:Y:S01]  /*5a00*/  FMUL.FTZ R4, R3, UR7 ;  /* 0x0000000703047c20 */ /* 0x004fe20008410000 */
[----:B------:R-:W-:-:S07]  /*5a10*/  FMUL.FTZ R5, R32, UR7 ;  /* 0x0000000720057c20 */ /* 0x000fce0008410000 */
[----:B------:R-:W-:Y:S05]  /*5a20*/  @P2 BRA `(.L_x_1358) ;  /* 0x0000000000282947 */ /* 0x000fea0003800000 */
[----:B------:R-:W2:Y:S01]  /*5a30*/  LDCU.64 UR6, c[0x0][0x3f8] ;  /* 0x00007f00ff0677ac */ /* 0x000ea20008000a00 */
[----:B------:R-:W-:Y:S01]  /*5a40*/  MOV R64, R66 ;  /* 0x0000004200407202 */ /* 0x000fe20000000f00 */
[----:B------:R-:W3:Y:S01]  /*5a50*/  LDCU.64 UR14, c[0x0][0x380] ;  /* 0x00007000ff0e77ac */ /* 0x000ee20008000a00 */
[----:B--2---:R-:W-:-:S03]  /*5a60*/  IMAD R3, R10, UR6, RZ ;  /* 0x000000060a037c24 */ /* 0x004fc6000f8e02ff */
[----:B------:R-:W-:-:S04]  /*5a70*/  IMAD.WIDE.U32 R64, R58, UR6, R64 ;  /* 0x000000063a407c25 */ /* 0x000fc8000f8e0040 */
[----:B------:R-:W-:Y:S01]  /*5a80*/  IMAD R3, R58, UR7, R3 ;  /* 0x000000073a037c24 */ /* 0x000fe2000f8e0203 */
[----:B---3--:R-:W-:-:S04]  /*5a90*/  LEA R2, P0, R64, UR14, 0x2 ;  /* 0x0000000e40027c11 */ /* 0x008fc8000f8010ff */
[----:B------:R-:W-:-:S04]  /*5aa0*/  IADD3 R3, PT, PT, R65, R3, RZ ;  /* 0x0000000341037210 */ /* 0x000fc80007ffe0ff */
[----:B------:R-:W-:-:S05]  /*5ab0*/  LEA.HI.X R3, R64, UR15, R3, 0x2, P0 ;  /* 0x0000000f40037c11 */ /* 0x000fca00080f1403 */
[----:B------:R2:W-:Y:S02]  /*5ac0*/  STG.E.64 desc[UR8][R2.64], R4 ;  /* 0x0000000402007986 */ /* 0x0005e4000c101b08 */
.L_x_1358:
[----:B------:R-:W-:Y:S05]  /*5ad0*/  BSYNC.RECONVERGENT B0 ;  /* 0x0000000000007941 */ /* 0x000fea0003800200 */
.L_x_1357:
[----:B------:R-:W-:Y:S02]  /*5ae0*/  IADD3 R56, PT, PT, R53, R56, RZ ;  /* 0x0000003835387210 */ /* 0x000fe40007ffe0ff */
[----:B------:R-:W-:Y:S02]  /*5af0*/  IADD3 R57, PT, PT, R57, 0x1, RZ ;  /* 0x0000000139397810 */ /* 0x000fe40007ffe0ff */
[----:B------:R-:W-:-:S13]  /*5b00*/  ISETP.GE.AND P0, PT, R56, UR4, PT ;  /* 0x0000000438007c0c */ /* 0x000fda000bf06270 */
[----:B------:R-:W-:Y:S05]  /*5b10*/  @!P0 BRA `(.L_x_1359) ;  /* 0xffffffa400948947 */ /* 0x000fea000383ffff */
.L_x_1316:
[----:B--2---:R-:W2:Y:S01]  /*5b20*/  LDC R4, c[0x0][0x370] ;  /* 0x0000dc00ff047b82 */ /* 0x004ea20000000800 */
[----:B------:R-:W-:Y:S01]  /*5b30*/  ISETP.NE.AND P2, PT, R55, RZ, PT ;  /* 0x000000ff3700720c */ /* 0x000fe20003f45270 */
[----:B------:R-:W-:Y:S06]  /*5b40*/  BSSY.RECONVERGENT B0, `(.L_x_1360) ;  /* 0x0000011000007945 */ /* 0x000fec0003800200 */
[----:B------:R-:W3:Y:S08]  /*5b50*/  LDC R7, c[0x0][0x374] ;  /* 0x0000dd00ff077b82 */ /* 0x000ef00000000800 */
[----:B------:R-:W4:Y:S01]  /*5b60*/  LDC.64 R2, c[0x0][0x3c8] ;  /* 0x0000f200ff027b82 */ /* 0x000f220000000a00 */
[----:B--2---:R-:W-:-:S02]  /*5b70*/  ISETP.NE.AND P1, PT, R4, 0x1, PT ;  /* 0x000000010400780c */ /* 0x004fc40003f25270 */
[----:B------:R-:W-:Y:S02]  /*5b80*/  IADD3 R6, PT, PT, R4, -0x1, RZ ;  /* 0xffffffff04067810 */ /* 0x000fe40007ffe0ff */
[C---:B---3--:R-:W-:Y:S02]  /*5b90*/  IADD3 R5, PT, PT, R7.reuse, -0x1, RZ ;  /* 0xffffffff07057810 */ /* 0x048fe40007ffe0ff */
[----:B------:R-:W-:Y:S02]  /*5ba0*/  SHF.L.U32 R0, R7, 0x1, RZ ;  /* 0x0000000107007819 */ /* 0x000fe400000006ff */
[----:B------:R-:W-:Y:S02]  /*5bb0*/  ISETP.NE.AND P0, PT, R54, R5, PT ;  /* 0x000000053600720c */ /* 0x000fe40003f05270 */
[----:B------:R-:W-:Y:S02]  /*5bc0*/  SEL R5, R0, RZ, P1 ;  /* 0x000000ff00057207 */ /* 0x000fe40000800000 */
[----:B------:R-:W-:-:S03]  /*5bd0*/  ISETP.NE.OR P0, PT, R6, UR11, P0 ;  /* 0x0000000b06007c0c */ /* 0x000fc60008705670 */
[----:B----4-:R-:W-:Y:S01]  /*5be0*/  IMAD.WIDE.U32 R2, R5, 0x4, R2 ;  /* 0x0000000405027825 */ /* 0x010fe200078e0002 */
[----:B------:R-:W-:Y:S09]  /*5bf0*/  @P2 BRA `(.L_x_1361) ;  /* 0x0000000000142947 */ /* 0x000ff20003800000 */
[----:B------:R-:W-:Y:S01]  /*5c00*/  HFMA2 R5, -RZ, RZ, 0, 5.9604644775390625e-08 ;  /* 0x00000001ff057431 */ /* 0x000fe200000001ff */
[----:B------:R-:W-:Y:S06]  /*5c10*/  MEMBAR.ALL.GPU ;  /* 0x0000000000007992 */ /* 0x000fec000000a000 */
[----:B------:R-:W-:-:S00]  /*5c20*/  ERRBAR ;  /* 0x00000000000079ab */ /* 0x000fc00000000000 */
[----:B------:R-:W-:Y:S06]  /*5c30*/  CGAERRBAR ;  /* 0x00000000000075ab */ /* 0x000fec0000000000 */
[----:B------:R2:W-:Y:S02]  /*5c40*/  REDG.E.ADD.S32.STRONG.GPU desc[UR8][R2.64], R5 ;  /* 0x000000050200798e */ /* 0x0005e4000c12e308 */
.L_x_1361:
[----:B------:R-:W-:Y:S05]  /*5c50*/  BSYNC.RECONVERGENT B0 ;  /* 0x0000000000007941 */ /* 0x000fea0003800200 */
.L_x_1360:
[----:B------:R-:W-:Y:S05]  /*5c60*/  @P0 EXIT ;  /* 0x000000000000094d */ /* 0x000fea0003800000 */
[----:B------:R-:W-:Y:S05]  /*5c70*/  @P2 BRA `(.L_x_1362) ;  /* 0x0000000000202947 */ /* 0x000fea0003800000 */
[----:B------:R-:W-:-:S05]  /*5c80*/  IMAD R0, R4, R7, RZ ;  /* 0x0000000704007224 */ /* 0x000fca00078e02ff */
[----:B------:R-:W-:-:S13]  /*5c90*/  ISETP.NE.AND P0, PT, R0, -0x1, PT ;  /* 0xffffffff0000780c */ /* 0x000fda0003f05270 */
[----:B------:R-:W-:Y:S05]  /*5ca0*/  @!P0 BRA `(.L_x_1362) ;  /* 0x0000000000148947 */ /* 0x000fea0003800000 */
.L_x_1363:
[----:B--2---:R-:W2:Y:S04]  /*5cb0*/  LDG.E.STRONG.GPU R5, desc[UR8][R2.64] ;  /* 0x0000000802057981 */ /* 0x004ea8000c1ef900 */
[----:B--2---:R-:W-:Y:S01]  /*5cc0*/  CCTL.IVALL ;  /* 0x00000000ff00798f */ /* 0x004fe20002000000 */
[----:B------:R-:W-:Y:S05]  /*5cd0*/  YIELD ;  /* 0x0000000000007946 */ /* 0x000fea0003800000 */
[----:B------:R-:W-:-:S13]  /*5ce0*/  ISETP.NE.AND P0, PT, R5, R0, PT ;  /* 0x000000000500720c */ /* 0x000fda0003f05270 */
[----:B------:R-:W-:Y:S05]  /*5cf0*/  @P0 BRA `(.L_x_1363) ;  /* 0xfffffffc00ec0947 */ /* 0x000fea000383ffff */
.L_x_1362:
[----:B------:R-:W-:Y:S05]  /*5d00*/  WARPSYNC.ALL ;  /* 0x0000000000007948 */ /* 0x000fea0003800000 */
[----:B------:R-:W3:Y:S08]  /*5d10*/  LDC.64 R6, c[0x0][0x3f8] ;  /* 0x0000fe00ff067b82 */ /* 0x000ef00000000a00 */
[----:B------:R-:W-:Y:S01]  /*5d20*/  BAR.SYNC.DEFER_BLOCKING 0x0 ;  /* 0x0000000000007b1d */ /* 0x000fe20000010000 */
[----:B---3--:R-:W-:-:S04]  /*5d30*/  LEA.HI R0, P0, R7, R6, RZ, 0x1 ;  /* 0x0000000607007211 */ /* 0x008fc800078108ff */
[----:B--2---:R-:W-:-:S04]  /*5d40*/  IADD3.X R3, PT, PT, RZ, R7, RZ, P0, !PT ;  /* 0x00000007ff037210 */ /* 0x004fc800007fe4ff */
        /* <DEDUP_REMOVED lines=32> */
[C---:B------:R-:W-:Y:S01]  /*5f50*/  SHF.L.U32 R22, R55.reuse, 0x3, RZ ;  /* 0x0000000337167819 */ /* 0x040fe200000006ff */
[----:B------:R-:W2:Y:S01]  /*5f60*/  LDCU.64 UR6, c[0x0][0x390] ;  /* 0x00007200ff0677ac */ /* 0x000ea20008000a00 */
[----:B------:R-:W-:Y:S02]  /*5f70*/  IADD3 R4, PT, PT, R4, 0x1, RZ ;  /* 0x0000000104047810 */ /* 0x000fe40007ffe0ff */
[----:B------:R-:W-:Y:S01]  /*5f80*/  SHF.L.U64.HI R23, R55, 0x3, R10 ;  /* 0x0000000337177819 */ /* 0x000fe2000001020a */
[----:B------:R-:W3:Y:S01]  /*5f90*/  LDCU.64 UR10, c[0x0][0x388] ;  /* 0x00007100ff0a77ac */ /* 0x000ee20008000a00 */
[----:B------:R-:W-:Y:S02]  /*5fa0*/  SHF.L.U32 R2, R4, 0x8, RZ ;  /* 0x0000000804027819 */ /* 0x000fe400000006ff */
[----:B------:R-:W-:-:S02]  /*5fb0*/  SHF.L.U32 R31, R7, 0x2, RZ ;  /* 0x00000002071f7819 */ /* 0x000fc400000006ff */
[----:B------:R-:W-:Y:S02]  /*5fc0*/  LOP3.LUT R2, R2, 0x300, RZ, 0xc0, !PT ;  /* 0x0000030002027812 */ /* 0x000fe400078ec0ff */
[----:B------:R-:W-:Y:S02]  /*5fd0*/  SHF.L.U64.HI R33, R0, 0x2, R3 ;  /* 0x0000000200217819 */ /* 0x000fe40000010203 */
[----:B------:R-:W-:Y:S02]  /*5fe0*/  SHF.L.U64.HI R29, R28, 0x2, R35 ;  /* 0x000000021c1d7819 */ /* 0x000fe40000010223 */
[C---:B-1----:R-:W-:Y:S02]  /*5ff0*/  LEA R27, P1, R55.reuse, UR4, 0x2 ;  /* 0x00000004371b7c11 */ /* 0x042fe4000f8210ff */
[----:B--2---:R-:W-:Y:S02]  /*6000*/  IADD3 R24, P2, PT, R22, UR6, RZ ;  /* 0x0000000616187c10 */ /* 0x004fe4000ff5e0ff */
[----:B------:R-:W-:-:S02]  /*6010*/  LEA.HI.X R26, R55, UR5, R10, 0x2, P1 ;  /* 0x00000005371a7c11 */ /* 0x000fc400088f140a */
[C---:B------:R-:W-:Y:S02]  /*6020*/  IADD3.X R25, PT, PT, R23.reuse, UR7, RZ, P2, !PT ;  /* 0x0000000717197c10 */ /* 0x040fe400097fe4ff */
[----:B------:R-:W-:Y:S02]  /*6030*/  IADD3 R55, P2, PT, R2, R55, RZ ;  /* 0x0000003702377210 */ /* 0x000fe40007f5e0ff */
[----:B------:R-:W-:Y:S01]  /*6040*/  LOP3.LUT R2, R4, 0x3, RZ, 0xc0, !PT ;  /* 0x0000000304027812 */ /* 0x000fe200078ec0ff */
[----:B------:R-:W-:Y:S01]  /*6050*/  IMAD.WIDE.U32 R4, R6, 0x4, RZ ;  /* 0x0000000406047825 */ /* 0x000fe200078e00ff */
[----:B---3--:R-:W-:Y:S02]  /*6060*/  IADD3 R22, P1, PT, R22, UR10, RZ ;  /* 0x0000000a16167c10 */ /* 0x008fe4000ff3e0ff */
[----:B------:R-:W-:Y:S02]  /*6070*/  IADD3 R2, P3, PT, RZ, -R2, RZ ;  /* 0x80000002ff027210 */ /* 0x000fe40007f7e0ff */
[----:B------:R-:W-:-:S02]  /*6080*/  IADD3.X R23, PT, PT, R23, UR11, RZ, P1, !PT ;  /* 0x0000000b17177c10 */ /* 0x000fc40008ffe4ff */
[----:B------:R-:W-:Y:S02]  /*6090*/  IADD3 R31, PT, PT, R5, R31, RZ ;  /* 0x0000001f051f7210 */ /* 0x000fe40007ffe0ff */
[----:B------:R-:W-:Y:S02]  /*60a0*/  IADD3.X R11, PT, PT, RZ, -0x1, RZ, P3, !PT ;  /* 0xffffffffff0b7810 */ /* 0x000fe40001ffe4ff */
[----:B------:R-:W-:-:S07]  /*60b0*/  IADD3.X R10, PT, PT, RZ, R10, RZ, P2, !PT ;  /* 0x0000000aff0a7210 */ /* 0x000fce00017fe4ff */
.L_x_1366:
[-C--:B-1----:R-:W-:Y:S02]  /*60c0*/  LEA R12, P1, R0, R27.reuse, 0x2 ;  /* 0x0000001b000c7211 */ /* 0x082fe400078210ff */
        /* <DEDUP_REMOVED lines=9> */
[----:B------:R-:W4:Y:S04]  /*6160*/  LDG.E R20, desc[UR8][R14.64] ;  /* 0x000000080e147981 */ /* 0x000f28000c1e1900 */
[----:B------:R-:W4:Y:S01]  /*6170*/  LDG.E R21, desc[UR8][R16.64] ;  /* 0x0000000810157981 */ /* 0x000f22000c1e1900 */
[----:B-1----:R-:W-:-:S02]  /*6180*/  MOV R12, R24 ;  /* 0x00000018000c7202 */ /* 0x002fc40000000f00 */
[----:B---3--:R-:W-:Y:S02]  /*6190*/  MOV R8, R22 ;  /* 0x0000001600087202 */ /* 0x008fe40000000f00 */
        /* <DEDUP_REMOVED lines=13> */
[----:B----4-:R1:W-:Y:S01]  /*6270*/  STG.E.64 desc[UR8][R12.64], R20 ;  /* 0x000000140c007986 */ /* 0x0103e2000c101b08 */
[----:B------:R-:W-:Y:S05]  /*6280*/  @P1 BRA `(.L_x_1366) ;  /* 0xfffffffc008c1947 */ /* 0x000fea000383ffff */
.L_x_1365:
[----:B------:R-:W-:Y:S05]  /*6290*/  BSYNC.RECONVERGENT B0 ;  /* 0x0000000000007941 */ /* 0x000fea0003800200 */
.L_x_1364:
        /* <DEDUP_REMOVED lines=10> */
.L_x_1367:
[C---:B------:R-:W-:Y:S02]  /*6340*/  SHF.L.U32 R24, R55.reuse, 0x2, RZ ;  /* 0x0000000237187819 */ /* 0x040fe400000006ff */
[----:B------:R-:W-:Y:S02]  /*6350*/  SHF.L.U64.HI R9, R55, 0x2, R10 ;  /* 0x0000000237097819 */ /* 0x000fe4000001020a */
[----:B--2---:R-:W-:-:S04]  /*6360*/  IADD3 R12, P0, PT, R24, UR4, RZ ;  /* 0x00000004180c7c10 */ /* 0x004fc8000ff1e0ff */
[----:B------:R-:W-:Y:S02]  /*6370*/  IADD3.X R13, PT, PT, R9, UR5, RZ, P0, !PT ;  /* 0x00000005090d7c10 */ /* 0x000fe400087fe4ff */
[C---:B------:R-:W-:Y:S02]  /*6380*/  IADD3 R14, P0, PT, R12.reuse, R5, RZ ;  /* 0x000000050c0e7210 */ /* 0x040fe40007f1e0ff */
[C---:B-1----:R-:W-:Y:S01]  /*6390*/  IADD3 R18, P1, PT, R12.reuse, R8, RZ ;  /* 0x000000080c127210 */ /* 0x042fe20007f3e0ff */
[----:B------:R2:W4:Y:S01]  /*63a0*/  LDG.E R26, desc[UR8][R12.64] ;  /* 0x000000080c1a7981 */ /* 0x000522000c1e1900 */
[C---:B------:R-:W-:Y:S02]  /*63b0*/  IADD3.X R15, PT, PT, R13.reuse, R4, RZ, P0, !PT ;  /* 0x000000040d0f7210 */ /* 0x040fe400007fe4ff */
[----:B------:R-:W-:Y:S02]  /*63c0*/  IADD3 R16, P0, PT, R12, R6, RZ ;  /* 0x000000060c107210 */ /* 0x000fe40007f1e0ff */
[C---:B------:R-:W-:Y:S01]  /*63d0*/  IADD3.X R19, PT, PT, R13.reuse, R7, RZ, P1, !PT ;  /* 0x000000070d137210 */ /* 0x040fe20000ffe4ff */
[----:B------:R5:W4:Y:S01]  /*63e0*/  LDG.E R27, desc[UR8][R14.64] ;  /* 0x000000080e1b7981 */ /* 0x000b22000c1e1900 */
[----:B------:R-:W-:-:S03]  /*63f0*/  IADD3.X R17, PT, PT, R13, R2, RZ, P0, !PT ;  /* 0x000000020d117210 */ /* 0x000fc600007fe4ff */
[----:B------:R-:W4:Y:S04]  /*6400*/  LDG.E R29, desc[UR8][R18.64] ;  /* 0x00000008121d7981 */ /* 0x000f28000c1e1900 */
[----:B------:R-:W4:Y:S01]  /*6410*/  LDG.E R28, desc[UR8][R16.64] ;  /* 0x00000008101c7981 */ /* 0x000f22000c1e1900 */
[C---:B------:R-:W-:Y:S02]  /*6420*/  SHF.L.U32 R34, R55.reuse, 0x3, RZ ;  /* 0x0000000337227819 */ /* 0x040fe400000006ff */
[----:B------:R-:W-:Y:S02]  /*6430*/  SHF.L.U64.HI R35, R55, 0x3, R10 ;  /* 0x0000000337237819 */ /* 0x000fe4000001020a */
[----:B------:R-:W-:Y:S02]  /*6440*/  LOP3.LUT R22, R34, 0xfffffff8, RZ, 0xc0, !PT ;  /* 0xfffffff822167812 */ /* 0x000fe400078ec0ff */
[----:B------:R-:W-:-:S02]  /*6450*/  LOP3.LUT R24, R24, 0xfffffffc, RZ, 0xc0, !PT ;  /* 0xfffffffc18187812 */ /* 0x000fc400078ec0ff */
[C---:B---3--:R-:W-:Y:S02]  /*6460*/  IADD3 R20, P0, PT, R22.reuse, UR6, RZ ;  /* 0x0000000616147c10 */ /* 0x048fe4000ff1e0ff */
[----:B------:R-:W-:Y:S02]  /*6470*/  LOP3.LUT R10, R35, 0x3, RZ, 0xc0, !PT ;  /* 0x00000003230a7812 */ /* 0x000fe400078ec0ff */
[----:B-1----:R-:W-:Y:S02]  /*6480*/  IADD3 R22, P1, PT, R22, UR10, RZ ;  /* 0x0000000a16167c10 */ /* 0x002fe4000ff3e0ff */
[----:B------:R-:W-:Y:S02]  /*6490*/  LOP3.LUT R9, R9, 0x3, RZ, 0xc0, !PT ;  /* 0x0000000309097812 */ /* 0x000fe400078ec0ff */
[----:B------:R-:W-:Y:S02]  /*64a0*/  IADD3 R24, P2, PT, R24, UR4, RZ ;  /* 0x0000000418187c10 */ /* 0x000fe4000ff5e0ff */
[----:B------:R-:W-:-:S02]  /*64b0*/  IADD3.X R21, PT, PT, R10, UR7, RZ, P0, !PT ;  /* 0x000000070a157c10 */ /* 0x000fc400087fe4ff */
[----:B------:R-:W-:Y:S02]  /*64c0*/  IADD3.X R23, PT, PT, R10, UR11, RZ, P1, !PT ;  /* 0x0000000b0a177c10 */ /* 0x000fe40008ffe4ff */
[----:B------:R-:W-:Y:S02]  /*64d0*/  IADD3.X R25, PT, PT, R9, UR5, RZ, P2, !PT ;  /* 0x0000000509197c10 */ /* 0x000fe400097fe4ff */
[C---:B------:R-:W-:Y:S02]  /*64e0*/  IADD3 R10, P0, PT, R24.reuse, R5, RZ ;  /* 0x00000005180a7210 */ /* 0x040fe40007f1e0ff */
[C---:B--2---:R-:W-:Y:S02]  /*64f0*/  IADD3 R12, P1, PT, R24.reuse, R6, RZ ;  /* 0x00000006180c7210 */ /* 0x044fe40007f3e0ff */
[----:B-----5:R-:W-:Y:S02]  /*6500*/  IADD3 R14, P2, PT, R24, R8, RZ ;  /* 0x00000008180e7210 */ /* 0x020fe40007f5e0ff */
[----:B------:R-:W-:-:S02]  /*6510*/  IADD3.X R11, PT, PT, R25, R4, RZ, P0, !PT ;  /* 0x00000004190b7210 */ /* 0x000fc400007fe4ff */
[C---:B------:R-:W-:Y:S02]  /*6520*/  IADD3.X R13, PT, PT, R25.reuse, R2, RZ, P1, !PT ;  /* 0x00000002190d7210 */ /* 0x040fe40000ffe4ff */
[----:B------:R-:W-:Y:S01]  /*6530*/  IADD3.X R15, PT, PT, R25, R7, RZ, P2, !PT ;  /* 0x00000007190f7210 */ /* 0x000fe200017fe4ff */
[----:B----4-:R-:W-:Y:S04]  /*6540*/  STG.E.64 desc[UR8][R20.64], R26 ;  /* 0x0000001a14007986 */ /* 0x010fe8000c101b08 */
[----:B------:R1:W-:Y:S04]  /*6550*/  STG.E.64 desc[UR8][R22.64], R28 ;  /* 0x0000001c16007986 */ /* 0x0003e8000c101b08 */
        /* <DEDUP_REMOVED lines=14> */
[----:B-1----:R-:W4:Y:S04]  /*6640*/  LDG.E R22, desc[UR8][R24.64+0x800] ;  /* 0x0008000818167981 */ /* 0x002f28000c1e1900 */
[----:B------:R-:W4:Y:S04]  /*6650*/  LDG.E R23, desc[UR8][R10.64+0x800] ;  /* 0x000800080a177981 */ /* 0x000f28000c1e1900 */
[----:B------:R-:W5:Y:S04]  /*6660*/  LDG.E R26, desc[UR8][R12.64+0x800] ;  /* 0x000800080c1a7981 */ /* 0x000f68000c1e1900 */
[----:B------:R-:W5:Y:S01]  /*6670*/  LDG.E R27, desc[UR8][R14.64+0x800] ;  /* 0x000800080e1b7981 */ /* 0x000f62000c1e1900 */
[----:B------:R-:W-:-:S04]  /*6680*/  IADD3 R9, P0, PT, R34, 0x1000, RZ ;  /* 0x0000100022097810 */ /* 0x000fc80007f1e0ff */
[----:B------:R-:W-:Y:S02]  /*6690*/  IADD3.X R28, PT, PT, RZ, R35, RZ, P0, !PT ;  /* 0x00000023ff1c7210 */ /* 0x000fe400007fe4ff */
[----:B------:R-:W-:Y:S02]  /*66a0*/  LOP3.LUT R9, R9, 0xfffffff8, RZ, 0xc0, !PT ;  /* 0xfffffff809097812 */ /* 0x000fe400078ec0ff */
[----:B------:R-:W-:Y:S02]  /*66b0*/  LOP3.LUT R28, R28, 0x3, RZ, 0xc0, !PT ;  /* 0x000000031c1c7812 */ /* 0x000fe400078ec0ff */
[C---:B------:R-:W-:Y:S02]  /*66c0*/  IADD3 R20, P0, PT, R9.reuse, UR6, RZ ;  /* 0x0000000609147c10 */ /* 0x040fe4000ff1e0ff */
[----:B--2---:R-:W-:Y:S02]  /*66d0*/  IADD3 R16, P1, PT, R9, UR10, RZ ;  /* 0x0000000a09107c10 */ /* 0x004fe4000ff3e0ff */
[----:B------:R-:W-:-:S02]  /*66e0*/  IADD3.X R21, PT, PT, R28, UR7, RZ, P0, !PT ;  /* 0x000000071c157c10 */ /* 0x000fc400087fe4ff */
[----:B------:R-:W-:-:S03]  /*66f0*/  IADD3.X R17, PT, PT, R28, UR11, RZ, P1, !PT ;  /* 0x0000000b1c117c10 */ /* 0x000fc60008ffe4ff */
[----:B----4-:R1:W-:Y:S04]  /*6700*/  STG.E.64 desc[UR8][R20.64], R22 ;  /* 0x0000001614007986 */ /* 0x0103e8000c101b08 */
[----:B-----5:R4:W-:Y:S04]  /*6710*/  STG.E.64 desc[UR8][R16.64], R26 ;  /* 0x0000001a10007986 */ /* 0x0209e8000c101b08 */
[----:B------:R-:W2:Y:S04]  /*6720*/  LDG.E R28, desc[UR8][R24.64+0xc00] ;  /* 0x000c0008181c7981 */ /* 0x000ea8000c1e1900 */
[----:B------:R5:W2:Y:S04]  /*6730*/  LDG.E R29, desc[UR8][R10.64+0xc00] ;  /* 0x000c00080a1d7981 */ /* 0x000aa8000c1e1900 */
[----:B------:R-:W4:Y:S04]  /*6740*/  LDG.E R30, desc[UR8][R12.64+0xc00] ;  /* 0x000c00080c1e7981 */ /* 0x000f28000c1e1900 */
[----:B------:R-:W4:Y:S01]  /*6750*/  LDG.E R31, desc[UR8][R14.64+0xc00] ;  /* 0x000c00080e1f7981 */ /* 0x000f22000c1e1900 */
[----:B------:R-:W-:-:S04]  /*6760*/  IADD3 R9, P0, PT, R34, 0x1800, RZ ;  /* 0x0000180022097810 */ /* 0x000fc80007f1e0ff */
[----:B---3--:R-:W-:Y:S02]  /*6770*/  IADD3.X R32, PT, PT, RZ, R35, RZ, P0, !PT ;  /* 0x00000023ff207210 */ /* 0x008fe400007fe4ff */
[----:B------:R-:W-:Y:S02]  /*6780*/  LOP3.LUT R9, R9, 0xfffffff8, RZ, 0xc0, !PT ;  /* 0xfffffff809097812 */ /* 0x000fe400078ec0ff */
[----:B------:R-:W-:Y:S02]  /*6790*/  LOP3.LUT R32, R32, 0x3, RZ, 0xc0, !PT ;  /* 0x0000000320207812 */ /* 0x000fe400078ec0ff */
[C---:B------:R-:W-:Y:S02]  /*67a0*/  IADD3 R18, P0, PT, R9.reuse, UR6, RZ ;  /* 0x0000000609127c10 */ /* 0x040fe4000ff1e0ff */
[----:B-1----:R-:W-:Y:S02]  /*67b0*/  IADD3 R20, P1, PT, R9, UR10, RZ ;  /* 0x0000000a09147c10 */ /* 0x002fe4000ff3e0ff */
[----:B------:R-:W-:-:S02]  /*67c0*/  IADD3.X R19, PT, PT, R32, UR7, RZ, P0, !PT ;  /* 0x0000000720137c10 */ /* 0x000fc400087fe4ff */
[----:B------:R-:W-:Y:S02]  /*67d0*/  IADD3.X R21, PT, PT, R32, UR11, RZ, P1, !PT ;  /* 0x0000000b20157c10 */ /* 0x000fe40008ffe4ff */
[----:B------:R-:W-:-:S04]  /*67e0*/  IADD3 R55, PT, PT, R55, 0x400, RZ ;  /* 0x0000040037377810 */ /* 0x000fc80007ffe0ff */
[----:B------:R-:W-:-:S04]  /*67f0*/  ISETP.GT.U32.AND P0, PT, R0, R55, PT ;  /* 0x000000370000720c */ /* 0x000fc80003f04070 */
[----:B------:R-:W-:Y:S01]  /*6800*/  ISETP.GT.AND.EX P0, PT, R3, RZ, PT, P0 ;  /* 0x000000ff0300720c */ /* 0x000fe20003f04300 */
[----:B-----5:R-:W-:Y:S01]  /*6810*/  HFMA2 R10, -RZ, RZ, 0, 0 ;  /* 0x00000000ff0a7431 */ /* 0x020fe200000001ff */
[----:B--2---:R1:W-:Y:S04]  /*6820*/  STG.E.64 desc[UR8][R18.64], R28 ;  /* 0x0000001c12007986 */ /* 0x0043e8000c101b08 */
[----:B----4-:R1:W-:Y:S07]  /*6830*/  STG.E.64 desc[UR8][R20.64], R30 ;  /* 0x0000001e14007986 */ /* 0x0103ee000c101b08 */
[----:B------:R-:W-:Y:S05]  /*6840*/  @P0 BRA `(.L_x_1367) ;  /* 0xfffffff800bc0947 */ /* 0x000fea000383ffff */
[----:B------:R-:W-:Y:S05]  /*6850*/  EXIT ;  /* 0x000000000000794d */ /* 0x000fea0003800000 */
.L_x_1368:
        /* <DEDUP_REMOVED lines=10> */
.L_x_3433:


//--------------------- .text._Z35group_norm_nhwc_bwd_one_pass_kernelI11Fp32IOFp32WLi512ELi16ELi256EEv26Group_norm_nhwc_bwd_params --------------------------
	.section	.text._Z35group_norm_nhwc_bwd_one_pass_kernelI11Fp32IOFp32WLi512ELi16ELi256EEv26Group_norm_nhwc_bwd_params,"ax",@progbits
	.align	128
        .global         _Z35group_norm_nhwc_bwd_one_pass_kernelI11Fp32IOFp32WLi512ELi16ELi256EEv26Group_norm_nhwc_bwd_params
        .type           _Z35group_norm_nhwc_bwd_one_pass_kernelI11Fp32IOFp32WLi512ELi16ELi256EEv26Group_norm_nhwc_bwd_params,@function
        .size           _Z35group_norm_nhwc_bwd_one_pass_kernelI11Fp32IOFp32WLi512ELi16ELi256EEv26Group_norm_nhwc_bwd_params,(.L_x_3434 - _Z35group_norm_nhwc_bwd_one_pass_kernelI11Fp32IOFp32WLi512ELi16ELi256EEv26Group_norm_nhwc_bwd_params)
        .other          _Z35group_norm_nhwc_bwd_one_pass_kernelI11Fp32IOFp32WLi512ELi16ELi256EEv26Group_norm_nhwc_bwd_params,@"STO_CUDA_ENTRY STV_DEFAULT"
_Z35group_norm_nhwc_bwd_one_pass_kernelI11Fp32IOFp32WLi512ELi16ELi256EEv26Group_norm_nhwc_bwd_params:
.text._Z35group_norm_nhwc_bwd_one_pass_kernelI11Fp32IOFp32WLi512ELi16ELi256EEv26Group_norm_nhwc_bwd_params:
        /* <DEDUP_REMOVED lines=30> */
[----:B------:R-:W-:Y:S02]  /*01e0*/  IADD3 R106, PT, PT, R0, 0x1e0, RZ ;  /* 0x000001e0006a7810 */ /* 0x000fe40007ffe0ff */
        /* <DEDUP_REMOVED lines=12> */
[----:B-123--:R-:W-:-:S07]  /*02b0*/  SHF.R.S32.HI R0, RZ, 0x1f, R106 ;  /* 0x0000001fff007819 */ /* 0x00efce000001146a */
.L_x_1436:
[----:B0-----:R-:W0:Y:S01]  /*02c0*/  LDC R11, c[0x0][0x410] ;  /* 0x00010400ff0b7b82 */ /* 0x001e220000000800 */
[----:B-1----:R-:W1:Y:S01]  /*02d0*/  LDCU.128 UR12, c[0x0][0x400] ;  /* 0x00008000ff0c77ac */ /* 0x002e620008000c00 */
[----:B------:R-:W-:Y:S02]  /*02e0*/  ISETP.GE.AND P3, PT, R104, RZ, PT ;  /* 0x000000ff6800720c */ /* 0x000fe40003f66270 */
[----:B------:R-:W-:Y:S02]  /*02f0*/  CS2R R82, SRZ ;  /* 0x0000000000527805 */ /* 0x000fe4000001ff00 */
[----:B------:R-:W-:Y:S02]  /*0300*/  SHF.L.U32 R58, R103, 0x1, RZ ;  /* 0x00000001673a7819 */ /* 0x000fe400000006ff */
[----:B------:R-:W-:Y:S02]  /*0310*/  CS2R R84, SRZ ;  /* 0x0000000000547805 */ /* 0x000fe4000001ff00 */
[----:B------:R-:W-:-:S02]  /*0320*/  LOP3.LUT R58, R58, 0xe, RZ, 0xc0, !PT ;  /* 0x0000000e3a3a7812 */ /* 0x000fc400078ec0ff */
[----:B------:R-:W-:Y:S02]  /*0330*/  CS2R R80, SRZ ;  /* 0x0000000000507805 */ /* 0x000fe4000001ff00 */
[----:B------:R-:W-:Y:S02]  /*0340*/  CS2R R78, SRZ ;  /* 0x00000000004e7805 */ /* 0x000fe4000001ff00 */
[----:B------:R-:W-:Y:S02]  /*0350*/  CS2R R76, SRZ ;  /* 0x00000000004c7805 */ /* 0x000fe4000001ff00 */
[----:B------:R-:W-:Y:S02]  /*0360*/  CS2R R74, SRZ ;  /* 0x00000000004a7805 */ /* 0x000fe4000001ff00 */
[----:B------:R-:W-:Y:S01]  /*0370*/  CS2R R72, SRZ ;  /* 0x0000000000487805 */ /* 0x000fe2000001ff00 */
[----:B------:R-:W2:Y:S08]  /*0380*/  LDC.64 R48, c[0x0][0x3b8] ;  /* 0x0000ee00ff307b82 */ /* 0x000eb00000000a00 */
[----:B------:R-:W3:Y:S01]  /*0390*/  LDC.64 R68, c[0x0][0x3a8] ;  /* 0x0000ea00ff447b82 */ /* 0x000ee20000000a00 */
[----:B0-----:R-:W-:-:S04]  /*03a0*/  IABS R5, R11 ;  /* 0x0000000b00057213 */ /* 0x001fc80000000000 */
[----:B------:R-:W0:Y:S08]  /*03b0*/  I2F.RP R4, R5 ;  /* 0x0000000500047306 */ /* 0x000e300000209400 */
[----:B0-----:R-:W0:Y:S02]  /*03c0*/  MUFU.RCP R4, R4 ;  /* 0x0000000400047308 */ /* 0x001e240000001000 */
[----:B0-----:R-:W-:-:S06]  /*03d0*/  IADD3 R2, PT, PT, R4, 0xffffffe, RZ ;  /* 0x0ffffffe04027810 */ /* 0x001fcc0007ffe0ff */
[----:B------:R0:W4:Y:S02]  /*03e0*/  F2I.FTZ.U32.TRUNC.NTZ R3, R2 ;  /* 0x0000000200037305 */ /* 0x000124000021f000 */
[----:B0-----:R-:W-:Y:S02]  /*03f0*/  MOV R2, RZ ;  /* 0x000000ff00027202 */ /* 0x001fe40000000f00 */
[----:B----4-:R-:W-:-:S05]  /*0400*/  IADD3 R6, PT, PT, RZ, -R3, RZ ;  /* 0x80000003ff067210 */ /* 0x010fca0007ffe0ff */
        /* <DEDUP_REMOVED lines=14> */
[----:B------:R-:W-:Y:S02]  /*04f0*/  ISETP.GE.AND.EX P4, PT, R9, UR13, PT, P4 ;  /* 0x0000000d09007c0c */ /* 0x000fe4000bf86340 */
[-C--:B------:R-:W-:Y:S02]  /*0500*/  ISETP.GE.U32.AND P0, PT, R2, R5.reuse, PT ;  /* 0x000000050200720c */ /* 0x080fe40003f06070 */
[----:B------:R-:W-:Y:S02]  /*0510*/  ISETP.GE.AND P1, PT, R4, RZ, PT ;  /* 0x000000ff0400720c */ /* 0x000fe40003f26270 */
[----:B------:R-:W-:Y:S02]  /*0520*/  ISETP.GT.U32.AND P5, PT, R5, R2, PT ;  /* 0x000000020500720c */ /* 0x000fe40003fa4070 */
[----:B------:R-:W-:-:S02]  /*0530*/  IADD3 R5, PT, PT, R2, -R5, RZ ;  /* 0x8000000502057210 */ /* 0x000fc40007ffe0ff */
[----:B------:R-:W-:Y:S02]  /*0540*/  @!P2 IADD3 R3, PT, PT, R3, 0x1, RZ ;  /* 0x000000010303a810 */ /* 0x000fe40007ffe0ff */
[----:B------:R-:W-:Y:S01]  /*0550*/  IADD3 R17, PT, PT, R21, 0xc0, RZ ;  /* 0x000000c015117810 */ /* 0x000fe20007ffe0ff */
[----:B------:R-:W0:Y:S01]  /*0560*/  @!P4 LDC.64 R18, c[0x0][0x3f8] ;  /* 0x0000fe00ff12cb82 */ /* 0x000e220000000a00 */
[----:B------:R-:W-:Y:S02]  /*0570*/  SEL R2, R5, R2, !P5 ;  /* 0x0000000205027207 */ /* 0x000fe40006800000 */
[----:B------:R-:W-:Y:S02]  /*0580*/  @P0 IADD3 R3, PT, PT, R3, 0x1, RZ ;  /* 0x0000000103030810 */ /* 0x000fe40007ffe0ff */
[----:B------:R-:W-:Y:S02]  /*0590*/  ISETP.GE.U32.AND P0, PT, R17, UR12, PT ;  /* 0x0000000c11007c0c */ /* 0x000fe4000bf06070 */
[----:B------:R-:W-:-:S02]  /*05a0*/  SHF.R.S32.HI R15, RZ, 0x1f, R17 ;  /* 0x0000001fff0f7819 */ /* 0x000fc40000011411 */
[----:B------:R-:W-:Y:S02]  /*05b0*/  ISETP.NE.AND P2, PT, R11, RZ, PT ;  /* 0x000000ff0b00720c */ /* 0x000fe40003f45270 */
[----:B------:R-:W-:Y:S02]  /*05c0*/  LOP3.LUT R5, RZ, R11, RZ, 0x33, !PT ;  /* 0x0000000bff057212 */ /* 0x000fe400078e33ff */
[----:B------:R-:W-:Y:S02]  /*05d0*/  @!P3 IADD3 R2, PT, PT, -R2, RZ, RZ ;  /* 0x000000ff0202b210 */ /* 0x000fe40007ffe1ff */
[----:B------:R-:W-:Y:S02]  /*05e0*/  IADD3 R25, PT, PT, R21, 0x120, RZ ;  /* 0x0000012015197810 */ /* 0x000fe40007ffe0ff */
[----:B------:R-:W-:Y:S02]  /*05f0*/  @!P1 IADD3 R3, PT, PT, -R3, RZ, RZ ;  /* 0x000000ff03039210 */ /* 0x000fe40007ffe1ff */
[----:B------:R-:W-:-:S02]  /*0600*/  ISETP.GE.AND.EX P0, PT, R15, UR13, PT, P0 ;  /* 0x0000000d0f007c0c */ /* 0x000fc4000bf06300 */
[----:B------:R-:W-:Y:S02]  /*0610*/  SEL R119, R5, R2, !P2 ;  /* 0x0000000205777207 */ /* 0x000fe40005000000 */
[----:B------:R-:W-:Y:S02]  /*0620*/  ISETP.GE.U32.AND P1, PT, R25, UR12, PT ;  /* 0x0000000c19007c0c */ /* 0x000fe4000bf26070 */
[----:B------:R-:W-:Y:S02]  /*0630*/  SHF.R.S32.HI R27, RZ, 0x1f, R25 ;  /* 0x0000001fff1b7819 */ /* 0x000fe40000011419 */
[----:B------:R-:W-:Y:S02]  /*0640*/  SEL R7, R5, R3, !P2 ;  /* 0x0000000305077207 */ /* 0x000fe40005000000 */
[----:B------:R-:W-:Y:S01]  /*0650*/  SHF.L.U32 R3, R119, 0x4, RZ ;  /* 0x0000000477037819 */ /* 0x000fe200000006ff */
[----:B------:R-:W1:Y:S01]  /*0660*/  @!P4 LDC.64 R4, c[0x0][0x3a0] ;  /* 0x0000e800ff04cb82 */ /* 0x000e620000000a00 */
[----:B------:R-:W-:-:S02]  /*0670*/  ISETP.GE.AND.EX P1, PT, R27, UR13, PT, P1 ;  /* 0x0000000d1b007c0c */ /* 0x000fc4000bf26310 */
[----:B------:R-:W-:Y:S02]  /*0680*/  SHF.R.S32.HI R6, RZ, 0x1f, R7 ;  /* 0x0000001fff067819 */ /* 0x000fe40000011407 */
[----:B------:R-:W-:Y:S02]  /*0690*/  SHF.R.S32.HI R123, RZ, 0x1f, R3 ;  /* 0x0000001fff7b7819 */ /* 0x000fe40000011403 */
[----:B------:R-:W-:Y:S01]  /*06a0*/  LOP3.LUT R122, R3, R58, RZ, 0xfc, !PT ;  /* 0x0000003a037a7212 */ /* 0x000fe200078efcff */
[----:B------:R-:W-:Y:S01]  /*06b0*/  IMAD R6, R6, UR14, RZ ;  /* 0x0000000e06067c24 */ /* 0x000fe2000f8e02ff */
[----:B------:R-:W4:Y:S01]  /*06c0*/  @!P0 LDC.64 R10, c[0x0][0x3f8] ;  /* 0x0000fe00ff0a8b82 */ /* 0x000f220000000a00 */
[----:B------:R-:W-:Y:S02]  /*06d0*/  ISETP.GE.U32.AND P2, PT, R118, UR12, PT ;  /* 0x0000000c76007c0c */ /* 0x000fe4000bf46070 */
[----:B------:R-:W-:Y:S01]  /*06e0*/  IMAD.WIDE.U32 R122, R7, UR14, R122 ;  /* 0x0000000e077a7c25 */ /* 0x000fe2000f8e007a */
[----:B------:R-:W-:-:S02]  /*06f0*/  ISETP.GE.U32.AND P3, PT, R117, UR12, PT ;  /* 0x0000000c75007c0c */ /* 0x000fc4000bf66070 */
[----:B------:R-:W-:Y:S01]  /*0700*/  ISETP.GE.AND.EX P2, PT, R99, UR13, PT, P2 ;  /* 0x0000000d63007c0c */ /* 0x000fe2000bf46320 */
[----:B------:R-:W-:Y:S01]  /*0710*/  IMAD R7, R7, UR15, R6 ;  /* 0x0000000f07077c24 */ /* 0x000fe2000f8e0206 */
[----:B------:R-:W2:Y:S01]  /*0720*/  @!P1 LDC.64 R12, c[0x0][0x3f8] ;  /* 0x0000fe00ff0c9b82 */ /* 0x000ea20000000a00 */
[----:B0-----:R-:W-:Y:S01]  /*0730*/  @!P4 IMAD R6, R9, R18, RZ ;  /* 0x000000120906c224 */ /* 0x001fe200078e02ff */
[-C--:B------:R-:W-:Y:S02]  /*0740*/  @!P4 MOV R124, R122.reuse ;  /* 0x0000007a007cc202 */ /* 0x080fe40000000f00 */
[----:B------:R-:W-:Y:S01]  /*0750*/  IADD3 R125, PT, PT, R123, R7, RZ ;  /* 0x000000077b7d7210 */ /* 0x000fe20007ffe0ff */
[C---:B------:R-:W-:Y:S01]  /*0760*/  @!P4 IMAD R19, R21.reuse, R19, R6 ;  /* 0x000000131513c224 */ /* 0x040fe200078e0206 */
[----:B------:R-:W-:Y:S02]  /*0770*/  @!P0 MOV R14, R122 ;  /* 0x0000007a000e8202 */ /* 0x000fe40000000f00 */
[----:B------:R-:W0:Y:S01]  /*0780*/  @!P4 LDC.64 R2, c[0x0][0x398] ;  /* 0x0000e600ff02cb82 */ /* 0x000e220000000a00 */
[----:B------:R-:W-:Y:S01]  /*0790*/  @!P4 IMAD.WIDE.U32 R6, R21, R18, R124 ;  /* 0x000000121506c225 */ /* 0x000fe200078e007c */
[----:B------:R-:W-:-:S04]  /*07a0*/  ISETP.GE.AND.EX P3, PT, R98, UR13, PT, P3 ;  /* 0x0000000d62007c0c */ /* 0x000fc8000bf66330 */
[----:B------:R-:W-:Y:S02]  /*07b0*/  @!P4 IADD3 R19, PT, PT, R7, R19, RZ ;  /* 0x000000130713c210 */ /* 0x000fe40007ffe0ff */
[----:B------:R-:W3:Y:S01]  /*07c0*/  @!P0 LDC.64 R22, c[0x0][0x3a0] ;  /* 0x0000e800ff168b82 */ /* 0x000ee20000000a00 */
[C---:B------:R-:W-:Y:S02]  /*07d0*/  @!P4 SHF.L.U32 R7, R6.reuse, 0x2, RZ ;  /* 0x000000020607c819 */ /* 0x040fe400000006ff */
[----:B------:R-:W-:Y:S01]  /*07e0*/  @!P4 SHF.L.U64.HI R16, R6, 0x2, R19 ;  /* 0x000000020610c819 */ /* 0x000fe20000010213 */
[----:B----4-:R-:W-:Y:S01]  /*07f0*/  @!P0 IMAD R6, R15, R10, RZ ;  /* 0x0000000a0f068224 */ /* 0x010fe200078e02ff */
[----:B------:R-:W-:Y:S02]  /*0800*/  @!P0 MOV R15, R125 ;  /* 0x0000007d000f8202 */ /* 0x000fe40000000f00 */
[----:B-1----:R-:W-:Y:S01]  /*0810*/  @!P4 IADD3 R4, P5, PT, R7, R4, RZ ;  /* 0x000000040704c210 */ /* 0x002fe20007fbe0ff */
[----:B------:R-:W1:Y:S01]  /*0820*/  @!P0 LDC.64 R8, c[0x0][0x398] ;  /* 0x0000e600ff088b82 */ /* 0x000e620000000a00 */
[----:B------:R-:W-:-:S02]  /*0830*/  @!P0 IMAD R29, R17, R11, R6 ;  /* 0x0000000b111d8224 */ /* 0x000fc400078e0206 */
[----:B------:R-:W-:Y:S01]  /*0840*/  @!P0 IMAD.WIDE.U32 R10, R17, R10, R14 ;  /* 0x0000000a110a8225 */ /* 0x000fe200078e000e */
[----:B------:R-:W-:Y:S02]  /*0850*/  @!P1 MOV R14, R122 ;  /* 0x0000007a000e9202 */ /* 0x000fe40000000f00 */
[----:B------:R-:W-:Y:S01]  /*0860*/  @!P1 MOV R15, R125 ;  /* 0x0000007d000f9202 */ /* 0x000fe20000000f00 */
[----:B--2---:R-:W-:Y:S01]  /*0870*/  @!P1 IMAD R24, R27, R12, RZ ;  /* 0x0000000c1b189224 */ /* 0x004fe200078e02ff */
[----:B------:R-:W2:Y:S01]  /*0880*/  @!P1 LDC.64 R20, c[0x0][0x3a0] ;  /* 0x0000e800ff149b82 */ /* 0x000ea20000000a00 */
[----:B0-----:R-:W-:Y:S02]  /*0890*/  @!P4 IADD3 R2, P6, PT, R7, R2, RZ ;  /* 0x000000020702c210 */ /* 0x001fe40007fde0ff */
[C---:B------:R-:W-:Y:S01]  /*08a0*/  @!P1 IMAD R17, R25.reuse, R13, R24 ;  /* 0x0000000d19119224 */ /* 0x040fe200078e0218 */
[----:B------:R-:W-:Y:S01]  /*08b0*/  @!P4 IADD3.X R5, PT, PT, R16, R5, RZ, P5, !PT ;  /* 0x000000051005c210 */ /* 0x000fe20002ffe4ff */
[----:B------:R-:W-:Y:S01]  /*08c0*/  @!P1 IMAD.WIDE.U32 R12, R25, R12, R14 ;  /* 0x0000000c190c9225 */ /* 0x000fe200078e000e */
[----:B------:R-:W-:-:S02]  /*08d0*/  @!P0 IADD3 R15, PT, PT, R11, R29, RZ ;  /* 0x0000001d0b0f8210 */ /* 0x000fc40007ffe0ff */
[----:B------:R-:W0:Y:S01]  /*08e0*/  @!P1 LDC.64 R18, c[0x0][0x398] ;  /* 0x0000e600ff129b82 */ /* 0x000e220000000a00 */
[----:B------:R-:W-:Y:S01]  /*08f0*/  @!P0 SHF.L.U32 R11, R10, 0x2, RZ ;  /* 0x000000020a0b8819 */ /* 0x000fe200000006ff */
[----:B------:R-:W5:Y:S01]  /*0900*/  @!P4 LDG.E.64 R84, desc[UR8][R4.64] ;  /* 0x000000080454c981 */ /* 0x000f62000c1e1b00 */
[----:B------:R-:W-:Y:S02]  /*0910*/  @!P4 IADD3.X R3, PT, PT, R16, R3, RZ, P6, !PT ;  /* 0x000000031003c210 */ /* 0x000fe400037fe4ff */
[C---:B---3--:R-:W-:Y:S02]  /*0920*/  @!P0 IADD3 R22, P5, PT, R11.reuse, R22, RZ ;  /* 0x000000160b168210 */ /* 0x048fe40007fbe0ff */
[----:B------:R-:W-:Y:S01]  /*0930*/  @!P0 SHF.L.U64.HI R10, R10, 0x2, R15 ;  /* 0x000000020a0a8819 */ /* 0x000fe2000001020f */
[----:B------:R-:W3:Y:S01]  /*0940*/  @!P2 LDC.64 R6, c[0x0][0x3f8] ;  /* 0x0000fe00ff06ab82 */ /* 0x000ee20000000a00 */
[----:B-1----:R-:W-:Y:S01]  /*0950*/  @!P0 IADD3 R8, P6, PT, R11, R8, RZ ;  /* 0x000000080b088210 */ /* 0x002fe20007fde0ff */
[----:B------:R1:W5:Y:S01]  /*0960*/  @!P4 LDG.E.64 R82, desc[UR8][R2.64] ;  /* 0x000000080252c981 */ /* 0x000362000c1e1b00 */
[----:B------:R-:W-:-:S02]  /*0970*/  @!P1 SHF.L.U32 R11, R12, 0x2, RZ ;  /* 0x000000020c0b9819 */ /* 0x000fc400000006ff */
[C---:B------:R-:W-:Y:S02]  /*0980*/  @!P0 IADD3.X R23, PT, PT, R10.reuse, R23, RZ, P5, !PT ;  /* 0x000000170a178210 */ /* 0x040fe40002ffe4ff */
[----:B------:R-:W-:Y:S01]  /*0990*/  @!P0 IADD3.X R9, PT, PT, R10, R9, RZ, P6, !PT ;  /* 0x000000090a098210 */ /* 0x000fe200037fe4ff */
[----:B------:R-:W4:Y:S01]  /*09a0*/  @!P2 LDC.64 R30, c[0x0][0x3a0] ;  /* 0x0000e800ff1eab82 */ /* 0x000f220000000a00 */
[----:B------:R-:W-:Y:S02]  /*09b0*/  @!P1 IADD3 R13, PT, PT, R13, R17, RZ ;  /* 0x000000110d0d9210 */ /* 0x000fe40007ffe0ff */
[C---:B--2---:R-:W-:Y:S02]  /*09c0*/  @!P1 IADD3 R20, P5, PT, R11.reuse, R20, RZ ;  /* 0x000000140b149210 */ /* 0x044fe40007fbe0ff */
[----:B------:R-:W-:Y:S02]  /*09d0*/  @!P1 SHF.L.U64.HI R12, R12, 0x2, R13 ;  /* 0x000000020c0c9819 */ /* 0x000fe4000001020d */
[----:B------:R-:W-:Y:S01]  /*09e0*/  @!P2 MOV R14, R122 ;  /* 0x0000007a000ea202 */ /* 0x000fe20000000f00 */
[----:B------:R-:W2:Y:S01]  /*09f0*/  @!P2 LDC.64 R16, c[0x0][0x398] ;  /* 0x0000e600ff10ab82 */ /* 0x000ea20000000a00 */
[----:B0-----:R-:W-:-:S02]  /*0a00*/  @!P1 IADD3 R18, P6, PT, R11, R18, RZ ;  /* 0x000000120b129210 */ /* 0x001fc40007fde0ff */
[----:B------:R-:W-:Y:S02]  /*0a10*/  @!P1 IADD3.X R21, PT, PT, R12, R21, RZ, P5, !PT ;  /* 0x000000150c159210 */ /* 0x000fe40002ffe4ff */
[----:B------:R-:W-:Y:S02]  /*0a20*/  ISETP.GE.U32.AND P5, PT, R116, UR12, PT ;  /* 0x0000000c74007c0c */ /* 0x000fe4000bfa6070 */
[----:B------:R-:W-:Y:S01]  /*0a30*/  @!P1 IADD3.X R19, PT, PT, R12, R19, RZ, P6, !PT ;  /* 0x000000130c139210 */ /* 0x000fe200037fe4ff */
[----:B------:R-:W0:Y:S01]  /*0a40*/  @!P3 LDC.64 R10, c[0x0][0x3f8] ;  /* 0x0000fe00ff0abb82 */ /* 0x000e220000000a00 */
[----:B---3--:R-:W-:Y:S01]  /*0a50*/  @!P2 IMAD R13, R99, R6, RZ ;  /* 0x00000006630da224 */ /* 0x008fe200078e02ff */
[----:B------:R-:W-:Y:S02]  /*0a60*/  ISETP.GE.AND.EX P5, PT, R97, UR13, PT, P5 ;  /* 0x0000000d61007c0c */ /* 0x000fe4000bfa6350 */
[----:B------:R-:W-:Y:S01]  /*0a70*/  @!P2 MOV R15, R125 ;  /* 0x0000007d000fa202 */ /* 0x000fe20000000f00 */
[----:B------:R-:W-:-:S03]  /*0a80*/  @!P2 IMAD R7, R118, R7, R13 ;  /* 0x000000077607a224 */ /* 0x000fc600078e020d */
[----:B------:R-:W3:Y:S01]  /*0a90*/  @!P3 LDC.64 R12, c[0x0][0x3a0] ;  /* 0x0000e800ff0cbb82 */ /* 0x000ee20000000a00 */
[----:B------:R-:W-:Y:S01]  /*0aa0*/  @!P2 IMAD.WIDE.U32 R14, R118, R6, R14 ;  /* 0x00000006760ea225 */ /* 0x000fe200078e000e */
[----:B-1----:R-:W-:Y:S02]  /*0ab0*/  @!P3 MOV R2, R122 ;  /* 0x0000007a0002b202 */ /* 0x002fe40000000f00 */
[----:B------:R-:W-:-:S04]  /*0ac0*/  @!P3 MOV R3, R125 ;  /* 0x0000007d0003b202 */ /* 0x000fc80000000f00 */
[----:B------:R-:W1:Y:S01]  /*0ad0*/  @!P3 LDC.64 R24, c[0x0][0x398] ;  /* 0x0000e600ff18bb82 */ /* 0x000e620000000a00 */
[----:B------:R-:W-:Y:S02]  /*0ae0*/  @!P2 IADD3 R15, PT, PT, R15, R7, RZ ;  /* 0x000000070f0fa210 */ /* 0x000fe40007ffe0ff */
[----:B------:R-:W-:Y:S01]  /*0af0*/  @!P2 SHF.L.U32 R27, R14, 0x2, RZ ;  /* 0x000000020e1ba819 */ /* 0x000fe200000006ff */
[----:B0-----:R-:W-:-:S04]  /*0b00*/  @!P3 IMAD R28, R98, R10, RZ ;  /* 0x0000000a621cb224 */ /* 0x001fc800078e02ff */
[----:B------:R-:W0:Y:S01]  /*0b10*/  @!P5 LDC.64 R6, c[0x0][0x3f8] ;  /* 0x0000fe00ff06db82 */ /* 0x000e220000000a00 */
[----:B------:R-:W-:Y:S01]  /*0b20*/  @!P2 SHF.L.U64.HI R26, R14, 0x2, R15 ;  /* 0x000000020e1aa819 */ /* 0x000fe2000001020f */
[----:B------:R-:W-:Y:S01]  /*0b30*/  @!P3 IMAD R29, R117, R11, R28 ;  /* 0x0000000b751db224 */ /* 0x000fe200078e021c */
[----:B----4-:R-:W-:Y:S01]  /*0b40*/  @!P2 IADD3 R14, P6, PT, R27, R30, RZ ;  /* 0x0000001e1b0ea210 */ /* 0x010fe20007fde0ff */
[----:B------:R-:W-:Y:S01]  /*0b50*/  @!P3 IMAD.WIDE.U32 R10, R117, R10, R2 ;  /* 0x0000000a750ab225 */ /* 0x000fe200078e0002 */
[----:B------:R-:W-:Y:S02]  /*0b60*/  ISETP.GE.U32.AND P4, PT, R115, UR12, PT ;  /* 0x0000000c73007c0c */ /* 0x000fe4000bf86070 */
[----:B------:R-:W-:Y:S02]  /*0b70*/  @!P2 IADD3.X R15, PT, PT, R26, R31, RZ, P6, !PT ;  /* 0x0000001f1a0fa210 */ /* 0x000fe400037fe4ff */
[----:B------:R-:W-:Y:S02]  /*0b80*/  CS2R R4, SRZ ;  /* 0x0000000000047805 */ /* 0x000fe4000001ff00 */
[----:B--2---:R-:W-:Y:S01]  /*0b90*/  @!P2 IADD3 R16, P6, PT, R27, R16, RZ ;  /* 0x000000101b10a210 */ /* 0x004fe20007fde0ff */
[----:B------:R-:W2:Y:S01]  /*0ba0*/  @!P5 LDC.64 R36, c[0x0][0x398] ;  /* 0x0000e600ff24db82 */ /* 0x000ea20000000a00 */
[----:B------:R-:W-:Y:S01]  /*0bb0*/  @!P3 IADD3 R3, PT, PT, R11, R29, RZ ;  /* 0x0000001d0b03b210 */ /* 0x000fe20007ffe0ff */
[----:B------:R-:W5:Y:S01]  /*0bc0*/  @!P2 LDG.E.64 R80, desc[UR8][R14.64] ;  /* 0x000000080e50a981 */ /* 0x000f62000c1e1b00 */
[----:B------:R-:W-:-:S02]  /*0bd0*/  ISETP.GE.AND.EX P4, PT, R96, UR13, PT, P4 ;  /* 0x0000000d60007c0c */ /* 0x000fc4000bf86340 */
[----:B------:R-:W-:Y:S01]  /*0be0*/  @!P3 SHF.L.U32 R11, R10, 0x2, RZ ;  /* 0x000000020a0bb819 */ /* 0x000fe200000006ff */
[----:B------:R4:W5:Y:S01]  /*0bf0*/  @!P0 LDG.E.64 R4, desc[UR8][R8.64] ;  /* 0x0000000808048981 */ /* 0x000962000c1e1b00 */
[----:B------:R-:W-:Y:S02]  /*0c00*/  @!P2 IADD3.X R17, PT, PT, R26, R17, RZ, P6, !PT ;  /* 0x000000111a11a210 */ /* 0x000fe400037fe4ff */
[----:B------:R-:W-:Y:S02]  /*0c10*/  @!P3 SHF.L.U64.HI R2, R10, 0x2, R3 ;  /* 0x000000020a02b819 */ /* 0x000fe40000010203 */
[C---:B---3--:R-:W-:Y:S01]  /*0c20*/  @!P3 IADD3 R12, P6, PT, R11.reuse, R12, RZ ;  /* 0x0000000c0b0cb210 */ /* 0x048fe20007fde0ff */
[----:B------:R-:W5:Y:S03]  /*0c30*/  @!P2 LDG.E.64 R78, desc[UR8][R16.64] ;  /* 0x00000008104ea981 */ /* 0x000f66000c1e1b00 */
[----:B------:R-:W-:Y:S01]  /*0c40*/  @!P3 IADD3.X R13, PT, PT, R2, R13, RZ, P6, !PT ;  /* 0x0000000d020db210 */ /* 0x000fe200037fe4ff */
[----:B------:R-:W3:Y:S01]  /*0c50*/  @!P4 LDC.64 R28, c[0x0][0x3f8] ;  /* 0x0000fe00ff1ccb82 */ /* 0x000ee20000000a00 */
[----:B-1----:R-:W-:Y:S01]  /*0c60*/  @!P3 IADD3 R10, P6, PT, R11, R24, RZ ;  /* 0x000000180b0ab210 */ /* 0x002fe20007fde0ff */
[----:B0-----:R-:W-:Y:S01]  /*0c70*/  @!P5 IMAD R3, R97, R6, RZ ;  /* 0x000000066103d224 */ /* 0x001fe200078e02ff */
[----:B------:R-:W-:-:S02]  /*0c80*/  @!P5 MOV R24, R122 ;  /* 0x0000007a0018d202 */ /* 0x000fc40000000f00 */
[----:B----4-:R-:W-:Y:S02]  /*0c90*/  CS2R R8, SRZ ;  /* 0x0000000000087805 */ /* 0x010fe4000001ff00 */
[----:B------:R-:W-:Y:S01]  /*0ca0*/  @!P3 IADD3.X R11, PT, PT, R2, R25, RZ, P6, !PT ;  /* 0x00000019020bb210 */ /* 0x000fe200037fe4ff */
[----:B------:R-:W5:Y:S01]  /*0cb0*/  @!P3 LDG.E.64 R76, desc[UR8][R12.64] ;  /* 0x000000080c4cb981 */ /* 0x000f62000c1e1b00 */
[----:B------:R-:W-:Y:S01]  /*0cc0*/  @!P5 MOV R25, R125 ;  /* 0x0000007d0019d202 */ /* 0x000fe20000000f00 */
[C---:B------:R-:W-:Y:S01]  /*0cd0*/  @!P5 IMAD R27, R116.reuse, R7, R3 ;  /* 0x00000007741bd224 */ /* 0x040fe200078e0203 */
[----:B------:R-:W-:Y:S01]  /*0ce0*/  MOV R3, RZ ;  /* 0x000000ff00037202 */ /* 0x000fe20000000f00 */
[----:B------:R0:W5:Y:S01]  /*0cf0*/  @!P1 LDG.E.64 R8, desc[UR8][R18.64] ;  /* 0x0000000812089981 */ /* 0x000162000c1e1b00 */
[----:B------:R-:W-:Y:S01]  /*0d00*/  MOV R2, RZ ;  /* 0x000000ff00027202 */ /* 0x000fe20000000f00 */
[----:B------:R-:W-:Y:S01]  /*0d10*/  @!P5 IMAD.WIDE.U32 R6, R116, R6, R24 ;  /* 0x000000067406d225 */ /* 0x000fe200078e0018 */
[----:B------:R-:W1:Y:S08]  /*0d20*/  @!P4 LDC.64 R32, c[0x0][0x3a0] ;  /* 0x0000e800ff20cb82 */ /* 0x000e700000000a00 */
[----:B------:R-:W4:Y:S01]  /*0d30*/  @!P4 LDC.64 R34, c[0x0][0x398] ;  /* 0x0000e600ff22cb82 */ /* 0x000f220000000a00 */
[----:B------:R-:W-:Y:S01]  /*0d40*/  @!P5 IADD3 R7, PT, PT, R7, R27, RZ ;  /* 0x0000001b0707d210 */ /* 0x000fe20007ffe0ff */
[----:B------:R-:W5:Y:S01]  /*0d50*/  @!P0 LDG.E.64 R2, desc[UR8][R22.64] ;  /* 0x0000000816028981 */ /* 0x000f62000c1e1b00 */
[----:B------:R-:W-:-:S02]  /*0d60*/  ISETP.GE.U32.AND P0, PT, R114, UR12, PT ;  /* 0x0000000c72007c0c */ /* 0x000fc4000bf06070 */
[----:B------:R-:W-:Y:S01]  /*0d70*/  @!P5 SHF.L.U32 R31, R6, 0x2, RZ ;  /* 0x00000002061fd819 */ /* 0x000fe200000006ff */
[----:B---3--:R-:W-:Y:S01]  /*0d80*/  @!P4 IMAD R26, R96, R28, RZ ;  /* 0x0000001c601ac224 */ /* 0x008fe200078e02ff */
[----:B------:R-:W-:Y:S02]  /*0d90*/  @!P5 SHF.L.U64.HI R30, R6, 0x2, R7 ;  /* 0x00000002061ed819 */ /* 0x000fe40000010207 */
[----:B------:R-:W-:Y:S02]  /*0da0*/  CS2R R6, SRZ ;  /* 0x0000000000067805 */ /* 0x000fe4000001ff00 */
[----:B------:R-:W-:Y:S01]  /*0db0*/  ISETP.GE.AND.EX P0, PT, R95, UR13, PT, P0 ;  /* 0x0000000d5f007c0c */ /* 0x000fe2000bf06300 */
[----:B------:R-:W3:Y:S01]  /*0dc0*/  @!P5 LDC.64 R24, c[0x0][0x3a0] ;  /* 0x0000e800ff18db82 */ /* 0x000ee20000000a00 */
[----:B------:R-:W-:Y:S01]  /*0dd0*/  ISETP.GE.U32.AND P2, PT, R112, UR12, PT ;  /* 0x0000000c70007c0c */ /* 0x000fe2000bf46070 */
[----:B------:R-:W5:Y:S04]  /*0de0*/  @!P3 LDG.E.64 R74, desc[UR8][R10.64] ;  /* 0x000000080a4ab981 */ /* 0x000f68000c1e1b00 */
[----:B------:R2:W5:Y:S01]  /*0df0*/  @!P1 LDG.E.64 R6, desc[UR8][R20.64] ;  /* 0x0000000814069981 */ /* 0x000562000c1e1b00 */
[----:B------:R-:W-:Y:S01]  /*0e00*/  ISETP.GE.U32.AND P1, PT, R113, UR12, PT ;  /* 0x0000000c71007c0c */ /* 0x000fe2000bf26070 */
[----:B------:R-:W-:-:S03]  /*0e10*/  @!P4 IMAD R39, R115, R29, R26 ;  /* 0x0000001d7327c224 */ /* 0x000fc600078e021a */
[----:B------:R-:W-:Y:S01]  /*0e20*/  ISETP.GE.AND.EX P1, PT, R94, UR13, PT, P1 ;  /* 0x0000000d5e007c0c */ /* 0x000fe2000bf26310 */
[----:B------:R-:W1:Y:S01]  /*0e30*/  @!P0 LDC.64 R26, c[0x0][0x3f8] ;  /* 0x0000fe00ff1a8b82 */ /* 0x000e620000000a00 */
[----:B0-----:R-:W-:Y:S02]  /*0e40*/  @!P4 MOV R18, R122 ;  /* 0x0000007a0012c202 */ /* 0x001fe40000000f00 */
[----:B------:R-:W-:-:S09]  /*0e50*/  @!P4 MOV R19, R125 ;  /* 0x0000007d0013c202 */ /* 0x000fd20000000f00 */
[----:B--2---:R-:W0:Y:S01]  /*0e60*/  @!P1 LDC.64 R20, c[0x0][0x3f8] ;  /* 0x0000fe00ff149b82 */ /* 0x004e220000000a00 */
[----:B------:R-:W-:Y:S01]  /*0e70*/  @!P4 IMAD.WIDE.U32 R28, R115, R28, R18 ;  /* 0x0000001c731cc225 */ /* 0x000fe200078e0012 */
[----:B---3--:R-:W-:-:S04]  /*0e80*/  @!P5 IADD3 R24, P6, PT, R31, R24, RZ ;  /* 0x000000181f18d210 */ /* 0x008fc80007fde0ff */
[----:B------:R-:W-:Y:S02]  /*0e90*/  @!P4 IADD3 R23, PT, PT, R29, R39, RZ ;  /* 0x000000271d17c210 */ /* 0x000fe40007ffe0ff */
[C---:B------:R-:W-:Y:S02]  /*0ea0*/  @!P4 SHF.L.U32 R19, R28.reuse, 0x2, RZ ;  /* 0x000000021c13c819 */ /* 0x040fe400000006ff */
[----:B------:R-:W-:Y:S01]  /*0eb0*/  @!P0 MOV R14, R122 ;  /* 0x0000007a000e8202 */ /* 0x000fe20000000f00 */
[-C--:B-1----:R-:W-:Y:S01]  /*0ec0*/  @!P0 IMAD R18, R95, R26.reuse, RZ ;  /* 0x0000001a5f128224 */ /* 0x082fe200078e02ff */
[----:B------:R-:W-:Y:S02]  /*0ed0*/  @!P0 MOV R15, R125 ;  /* 0x0000007d000f8202 */ /* 0x000fe40000000f00 */
[----:B------:R-:W-:Y:S02]  /*0ee0*/  @!P4 SHF.L.U64.HI R28, R28, 0x2, R23 ;  /* 0x000000021c1cc819 */ /* 0x000fe40000010217 */
[----:B------:R-:W1:Y:S01]  /*0ef0*/  @!P0 LDC.64 R22, c[0x0][0x3a0] ;  /* 0x0000e800ff168b82 */ /* 0x000e620000000a00 */
[----:B------:R-:W-:Y:S01]  /*0f00*/  ISETP.GE.AND.EX P2, PT, R93, UR13, PT, P2 ;  /* 0x0000000d5d007c0c */ /* 0x000fe2000bf46320 */
[----:B------:R-:W-:Y:S01]  /*0f10*/  @!P0 IMAD R17, R114, R27, R18 ;  /* 0x0000001b72118224 */ /* 0x000fe200078e0212 */
[----:B------:R-:W-:Y:S01]  /*0f20*/  @!P5 IADD3.X R25, PT, PT, R30, R25, RZ, P6, !PT ;  /* 0x000000191e19d210 */ /* 0x000fe200037fe4ff */
[----:B------:R-:W-:Y:S01]  /*0f30*/  @!P0 IMAD.WIDE.U32 R26, R114, R26, R14 ;  /* 0x0000001a721a8225 */ /* 0x000fe200078e000e */
[----:B------:R-:W-:-:S03]  /*0f40*/  @!P5 IADD3 R36, P6, PT, R31, R36, RZ ;  /* 0x000000241f24d210 */ /* 0x000fc60007fde0ff */
[----:B------:R-:W2:Y:S01]  /*0f50*/  @!P0 LDC.64 R14, c[0x0][0x398] ;  /* 0x0000e600ff0e8b82 */ /* 0x000ea20000000a00 */
[----:B------:R-:W-:Y:S01]  /*0f60*/  @!P5 IADD3.X R37, PT, PT, R30, R37, RZ, P6, !PT ;  /* 0x000000251e25d210 */ /* 0x000fe200037fe4ff */
[----:B0-----:R-:W-:Y:S01]  /*0f70*/  @!P1 IMAD R16, R94, R20, RZ ;  /* 0x000000145e109224 */ /* 0x001fe200078e02ff */
[----:B------:R-:W-:Y:S02]  /*0f80*/  @!P4 IADD3 R32, P6, PT, R19, R32, RZ ;  /* 0x000000201320c210 */ /* 0x000fe40007fde0ff */
[----:B------:R-:W-:Y:S02]  /*0f90*/  CS2R R10, SRZ ;  /* 0x00000000000a7805 */ /* 0x000fe4000001ff00 */
[----:B------:R-:W-:Y:S01]  /*0fa0*/  @!P0 IADD3 R17, PT, PT, R27, R17, RZ ;  /* 0x000000111b118210 */ /* 0x000fe20007ffe0ff */
[----:B------:R-:W-:Y:S01]  /*0fb0*/  @!P1 IMAD R21, R113, R21, R16 ;  /* 0x0000001571159224 */ /* 0x000fe200078e0210 */
[----:B------:R-:W-:Y:S01]  /*0fc0*/  @!P0 SHF.L.U32 R27, R26, 0x2, RZ ;  /* 0x000000021a1b8819 */ /* 0x000fe200000006ff */
[----:B------:R-:W0:Y:S01]  /*0fd0*/  @!P1 LDC.64 R30, c[0x0][0x3a0] ;  /* 0x0000e800ff1e9b82 */ /* 0x000e220000000a00 */
[----:B------:R-:W-:Y:S01]  /*0fe0*/  @!P4 IADD3.X R33, PT, PT, R28, R33, RZ, P6, !PT ;  /* 0x000000211c21c210 */ /* 0x000fe200037fe4ff */
[----:B------:R3:W5:Y:S01]  /*0ff0*/  @!P5 LDG.E.64 R72, desc[UR8][R24.64] ;  /* 0x000000081848d981 */ /* 0x000762000c1e1b00 */
[----:B------:R-:W-:-:S02]  /*1000*/  @!P0 SHF.L.U64.HI R26, R26, 0x2, R17 ;  /* 0x000000021a1a8819 */ /* 0x000fc40000010211 */
[----:B------:R-:W-:Y:S01]  /*1010*/  ISETP.GE.U32.AND P3, PT, R111, UR12, PT ;  /* 0x0000000c6f007c0c */ /* 0x000fe2000bf66070 */
[----:B------:R3:W5:Y:S01]  /*1020*/  @!P5 LDG.E.64 R10, desc[UR8][R36.64] ;  /* 0x00000008240ad981 */ /* 0x000762000c1e1b00 */
[----:B----4-:R-:W-:Y:S01]  /*1030*/  @!P4 IADD3 R34, P6, PT, R19, R34, RZ ;  /* 0x000000221322c210 */ /* 0x010fe20007fde0ff */
[----:B------:R-:W4:Y:S01]  /*1040*/  @!P2 LDC.64 R46, c[0x0][0x3a0] ;  /* 0x0000e800ff2eab82 */ /* 0x000f220000000a00 */
[----:B------:R-:W-:Y:S02]  /*1050*/  @!P1 MOV R16, R122 ;  /* 0x0000007a00109202 */ /* 0x000fe40000000f00 */
[----:B------:R-:W-:Y:S02]  /*1060*/  @!P1 MOV R17, R125 ;  /* 0x0000007d00119202 */ /* 0x000fe40000000f00 */
[----:B------:R-:W-:-:S03]  /*1070*/  ISETP.GE.AND.EX P3, PT, R92, UR13, PT, P3 ;  /* 0x0000000d5c007c0c */ /* 0x000fc6000bf66330 */
[----:B------:R-:W3:Y:S01]  /*1080*/  @!P2 LDC.64 R18, c[0x0][0x3f8] ;  /* 0x0000fe00ff12ab82 */ /* 0x000ee20000000a00 */
[----:B------:R-:W-:Y:S01]  /*1090*/  @!P1 IMAD.WIDE.U32 R16, R113, R20, R16 ;  /* 0x0000001471109225 */ /* 0x000fe200078e0010 */
[----:B------:R-:W-:Y:S02]  /*10a0*/  @!P4 IADD3.X R35, PT, PT, R28, R35, RZ, P6, !PT ;  /* 0x000000231c23c210 */ /* 0x000fe400037fe4ff */
[----:B-1----:R-:W-:Y:S02]  /*10b0*/  @!P0 IADD3 R22, P6, PT, R27, R22, RZ ;  /* 0x000000161b168210 */ /* 0x002fe40007fde0ff */
[----:B------:R-:W-:Y:S02]  /*10c0*/  @!P1 IADD3 R17, PT, PT, R17, R21, RZ ;  /* 0x0000001511119210 */ /* 0x000fe40007ffe0ff */
[----:B------:R-:W-:Y:S01]  /*10d0*/  @!P0 IADD3.X R23, PT, PT, R26, R23, RZ, P6, !PT ;  /* 0x000000171a178210 */ /* 0x000fe200037fe4ff */
[----:B------:R-:W1:Y:S01]  /*10e0*/  @!P2 LDC.64 R28, c[0x0][0x398] ;  /* 0x0000e600ff1cab82 */ /* 0x000e620000000a00 */
[----:B------:R-:W-:-:S02]  /*10f0*/  @!P1 SHF.L.U32 R39, R16, 0x2, RZ ;  /* 0x0000000210279819 */ /* 0x000fc400000006ff */
[----:B------:R-:W-:Y:S02]  /*1100*/  @!P1 SHF.L.U64.HI R38, R16, 0x2, R17 ;  /* 0x0000000210269819 */ /* 0x000fe40000010211 */
[----:B--2---:R-:W-:-:S03]  /*1110*/  @!P0 IADD3 R20, P6, PT, R27, R14, RZ ;  /* 0x0000000e1b148210 */ /* 0x004fc60007fde0ff */
[----:B------:R-:W2:Y:S01]  /*1120*/  @!P3 LDC.64 R16, c[0x0][0x3f8] ;  /* 0x0000fe00ff10bb82 */ /* 0x000ea20000000a00 */
[----:B------:R-:W-:Y:S02]  /*1130*/  @!P0 IADD3.X R21, PT, PT, R26, R15, RZ, P6, !PT ;  /* 0x0000000f1a158210 */ /* 0x000fe400037fe4ff */
[----:B------:R-:W-:-:S05]  /*1140*/  ISETP.GE.U32.AND P5, PT, R110, UR12, PT ;  /* 0x0000000c6e007c0c */ /* 0x000fca000bfa6070 */
[----:B------:R-:W4:Y:S01]  /*1150*/  @!P1 LDC.64 R26, c[0x0][0x398] ;  /* 0x0000e600ff1a9b82 */ /* 0x000f220000000a00 */
[----:B------:R-:W-:Y:S01]  /*1160*/  ISETP.GE.AND.EX P5, PT, R91, UR13, PT, P5 ;  /* 0x0000000d5b007c0c */ /* 0x000fe2000bfa6350 */
[----:B---3--:R-:W-:Y:S01]  /*1170*/  @!P2 IMAD R14, R93, R18, RZ ;  /* 0x000000125d0ea224 */ /* 0x008fe200078e02ff */
[----:B------:R-:W-:Y:S02]  /*1180*/  @!P2 MOV R24, R122 ;  /* 0x0000007a0018a202 */ /* 0x000fe40000000f00 */
[----:B------:R-:W-:Y:S01]  /*1190*/  @!P2 MOV R25, R125 ;  /* 0x0000007d0019a202 */ /* 0x000fe20000000f00 */
[C---:B------:R-:W-:Y:S02]  /*11a0*/  @!P2 IMAD R45, R112.reuse, R19, R14 ;  /* 0x00000013702da224 */ /* 0x040fe400078e020e */
[----:B------:R-:W3:Y:S01]  /*11b0*/  @!P3 LDC.64 R40, c[0x0][0x3a0] ;  /* 0x0000e800ff28bb82 */ /* 0x000ee20000000a00 */
[----:B------:R-:W-:Y:S01]  /*11c0*/  @!P2 IMAD.WIDE.U32 R18, R112, R18, R24 ;  /* 0x000000127012a225 */ /* 0x000fe200078e0018 */
[----:B------:R-:W-:-:S02]  /*11d0*/  CS2R R12, SRZ ;  /* 0x00000000000c7805 */ /* 0x000fc4000001ff00 */
[----:B------:R-:W-:Y:S02]  /*11e0*/  CS2R R14, SRZ ;  /* 0x00000000000e7805 */ /* 0x000fe4000001ff00 */
[----:B------:R-:W-:Y:S02]  /*11f0*/  @!P2 IADD3 R19, PT, PT, R19, R45, RZ ;  /* 0x0000002d1313a210 */ /* 0x000fe40007ffe0ff */
[----:B------:R-:W3:Y:S01]  /*1200*/  @!P3 LDC.64 R42, c[0x0][0x398] ;  /* 0x0000e600ff2abb82 */ /* 0x000ee20000000a00 */
[----:B------:R1:W5:Y:S01]  /*1210*/  @!P4 LDG.E.64 R12, desc[UR8][R32.64] ;  /* 0x00000008200cc981 */ /* 0x000362000c1e1b00 */
[----:B------:R-:W-:Y:S01]  /*1220*/  @!P2 SHF.L.U32 R37, R18, 0x2, RZ ;  /* 0x000000021225a819 */ /* 0x000fe200000006ff */
[----:B--2---:R-:W-:Y:S01]  /*1230*/  @!P3 IMAD R44, R92, R16, RZ ;  /* 0x000000105c2cb224 */ /* 0x004fe200078e02ff */
[----:B------:R-:W-:Y:S01]  /*1240*/  @!P2 SHF.L.U64.HI R36, R18, 0x2, R19 ;  /* 0x000000021224a819 */ /* 0x000fe20000010213 */
[----:B------:R2:W5:Y:S03]  /*1250*/  @!P4 LDG.E.64 R14, desc[UR8][R34.64] ;  /* 0x00000008220ec981 */ /* 0x000566000c1e1b00 */
[----:B------:R-:W2:Y:S01]  /*1260*/  @!P5 LDC.64 R24, c[0x0][0x3f8] ;  /* 0x0000fe00ff18db82 */ /* 0x000ea20000000a00 */
[----:B0-----:R-:W-:-:S02]  /*1270*/  @!P1 IADD3 R30, P4, PT, R39, R30, RZ ;  /* 0x0000001e271e9210 */ /* 0x001fc40007f9e0ff */
[----:B------:R-:W-:Y:S02]  /*1280*/  @!P3 MOV R18, R122 ;  /* 0x0000007a0012b202 */ /* 0x000fe40000000f00 */
[----:B------:R-:W-:Y:S01]  /*1290*/  @!P3 MOV R19, R125 ;  /* 0x0000007d0013b202 */ /* 0x000fe20000000f00 */
[----:B-1----:R-:W-:Y:S01]  /*12a0*/  @!P3 IMAD R33, R111, R17, R44 ;  /* 0x000000116f21b224 */ /* 0x002fe200078e022c */
[C---:B------:R-:W-:Y:S02]  /*12b0*/  @!P1 IADD3.X R31, PT, PT, R38.reuse, R31, RZ, P4, !PT ;  /* 0x0000001f261f9210 */ /* 0x040fe400027fe4ff */
[----:B----4-:R-:W-:Y:S01]  /*12c0*/  @!P1 IADD3 R26, P6, PT, R39, R26, RZ ;  /* 0x0000001a271a9210 */ /* 0x010fe20007fde0ff */
[----:B------:R-:W-:Y:S01]  /*12d0*/  @!P3 IMAD.WIDE.U32 R16, R111, R16, R18 ;  /* 0x000000106f10b225 */ /* 0x000fe200078e0012 */
[----:B------:R-:W-:Y:S02]  /*12e0*/  @!P2 IADD3 R46, P4, PT, R37, R46, RZ ;  /* 0x0000002e252ea210 */ /* 0x000fe40007f9e0ff */
[----:B------:R-:W-:-:S02]  /*12f0*/  @!P1 IADD3.X R27, PT, PT, R38, R27, RZ, P6, !PT ;  /* 0x0000001b261b9210 */ /* 0x000fc400037fe4ff */
[----:B------:R-:W-:Y:S02]  /*1300*/  @!P2 IADD3.X R47, PT, PT, R36, R47, RZ, P4, !PT ;  /* 0x0000002f242fa210 */ /* 0x000fe400027fe4ff */
[----:B------:R-:W-:Y:S02]  /*1310*/  @!P2 IADD3 R28, P6, PT, R37, R28, RZ ;  /* 0x0000001c251ca210 */ /* 0x000fe40007fde0ff */
[----:B------:R-:W-:Y:S02]  /*1320*/  @!P3 IADD3 R19, PT, PT, R17, R33, RZ ;  /* 0x000000211113b210 */ /* 0x000fe40007ffe0ff */
[----:B------:R-:W-:Y:S02]  /*1330*/  ISETP.GE.U32.AND P4, PT, R109, UR12, PT ;  /* 0x0000000c6d007c0c */ /* 0x000fe4000bf86070 */
[----:B------:R-:W-:Y:S02]  /*1340*/  @!P3 SHF.L.U32 R17, R16, 0x2, RZ ;  /* 0x000000021011b819 */ /* 0x000fe400000006ff */
[----:B------:R-:W-:-:S02]  /*1350*/  @!P2 IADD3.X R29, PT, PT, R36, R29, RZ, P6, !PT ;  /* 0x0000001d241da210 */ /* 0x000fc400037fe4ff */
[----:B------:R-:W-:Y:S02]  /*1360*/  ISETP.GE.AND.EX P4, PT, R90, UR13, PT, P4 ;  /* 0x0000000d5a007c0c */ /* 0x000fe4000bf86340 */
[----:B------:R-:W-:Y:S02]  /*1370*/  @!P3 SHF.L.U64.HI R16, R16, 0x2, R19 ;  /* 0x000000021010b819 */ /* 0x000fe40000010213 */
[----:B---3--:R-:W-:-:S04]  /*1380*/  @!P3 IADD3 R40, P6, PT, R17, R40, RZ ;  /* 0x000000281128b210 */ /* 0x008fc80007fde0ff */
[C---:B------:R-:W-:Y:S02]  /*1390*/  @!P3 IADD3.X R41, PT, PT, R16.reuse, R41, RZ, P6, !PT ;  /* 0x000000291029b210 */ /* 0x040fe400037fe4ff */
[----:B------:R-:W-:Y:S01]  /*13a0*/  @!P3 IADD3 R42, P6, PT, R17, R42, RZ ;  /* 0x0000002a112ab210 */ /* 0x000fe20007fde0ff */
[----:B--2---:R-:W-:Y:S01]  /*13b0*/  @!P5 IMAD R17, R91, R24, RZ ;  /* 0x000000185b11d224 */ /* 0x004fe200078e02ff */
[----:B------:R-:W-:Y:S01]  /*13c0*/  CS2R R18, SRZ ;  /* 0x0000000000127805 */ /* 0x000fe2000001ff00 */
[----:B------:R-:W0:Y:S01]  /*13d0*/  @!P4 LDC.64 R38, c[0x0][0x3f8] ;  /* 0x0000fe00ff26cb82 */ /* 0x000e220000000a00 */
[----:B------:R-:W-:Y:S01]  /*13e0*/  @!P3 IADD3.X R43, PT, PT, R16, R43, RZ, P6, !PT ;  /* 0x0000002b102bb210 */ /* 0x000fe200037fe4ff */
[----:B------:R-:W-:Y:S01]  /*13f0*/  @!P5 IMAD R35, R110, R25, R17 ;  /* 0x000000196e23d224 */ /* 0x000fe200078e0211 */
[----:B------:R-:W-:Y:S02]  /*1400*/  CS2R R16, SRZ ;  /* 0x0000000000107805 */ /* 0x000fe4000001ff00 */
[----:B------:R1:W5:Y:S01]  /*1410*/  @!P0 LDG.E.64 R18, desc[UR8][R20.64] ;  /* 0x0000000814128981 */ /* 0x000362000c1e1b00 */
[----:B------:R-:W-:-:S02]  /*1420*/  @!P5 MOV R32, R122 ;  /* 0x0000007a0020d202 */ /* 0x000fc40000000f00 */
[----:B------:R-:W-:Y:S01]  /*1430*/  @!P5 MOV R33, R125 ;  /* 0x0000007d0021d202 */ /* 0x000fe20000000f00 */
[----:B------:R2:W5:Y:S01]  /*1440*/  @!P0 LDG.E.64 R16, desc[UR8][R22.64] ;  /* 0x0000000816108981 */ /* 0x000562000c1e1b00 */
[----:B------:R-:W-:Y:S01]  /*1450*/  ISETP.GE.U32.AND P0, PT, R108, UR12, PT ;  /* 0x0000000c6c007c0c */ /* 0x000fe2000bf06070 */
[----:B------:R-:W-:Y:S01]  /*1460*/  IMAD.WIDE R48, R104, 0x8, R48 ;  /* 0x0000000868307825 */ /* 0x000fe200078e0230 */
[----:B------:R-:W3:Y:S01]  /*1470*/  @!P4 LDC.64 R44, c[0x0][0x3a0] ;  /* 0x0000e800ff2ccb82 */ /* 0x000ee20000000a00 */
[----:B-1----:R-:W-:Y:S02]  /*1480*/  CS2R R20, SRZ ;  /* 0x0000000000147805 */ /* 0x002fe4000001ff00 */
[----:B------:R-:W-:Y:S01]  /*1490*/  @!P5 IMAD.WIDE.U32 R24, R110, R24, R32 ;  /* 0x000000186e18d225 */ /* 0x000fe200078e0020 */
[----:B------:R-:W-:Y:S01]  /*14a0*/  ISETP.GE.AND.EX P0, PT, R89, UR13, PT, P0 ;  /* 0x0000000d59007c0c */ /* 0x000fe2000bf06300 */
[----:B------:R-:W4:Y:S01]  /*14b0*/  LDG.E.64 R56, desc[UR8][R48.64] ;  /* 0x0000000830387981 */ /* 0x000f22000c1e1b00 */
[----:B--2---:R-:W-:-:S03]  /*14c0*/  CS2R R22, SRZ ;  /* 0x0000000000167805 */ /* 0x004fc6000001ff00 */
[----:B------:R1:W5:Y:S01]  /*14d0*/  @!P1 LDG.E.64 R20, desc[UR8][R30.64] ;  /* 0x000000081e149981 */ /* 0x000362000c1e1b00 */
[----:B------:R-:W-:Y:S02]  /*14e0*/  @!P5 IADD3 R25, PT, PT, R25, R35, RZ ;  /* 0x000000231919d210 */ /* 0x000fe40007ffe0ff */
[----:B------:R-:W2:Y:S01]  /*14f0*/  @!P5 LDC.64 R34, c[0x0][0x398] ;  /* 0x0000e600ff22db82 */ /* 0x000ea20000000a00 */
[----:B------:R0:W5:Y:S01]  /*1500*/  @!P1 LDG.E.64 R22, desc[UR8][R26.64] ;  /* 0x000000081a169981 */ /* 0x000162000c1e1b00 */
[----:B------:R-:W-:-:S06]  /*1510*/  ISETP.GE.U32.AND P1, PT, R107, UR12, PT ;  /* 0x0000000c6b007c0c */ /* 0x000fcc000bf26070 */
[----:B-1----:R-:W1:Y:S01]  /*1520*/  @!P5 LDC.64 R30, c[0x0][0x3a0] ;  /* 0x0000e800ff1edb82 */ /* 0x002e620000000a00 */
[----:B------:R-:W-:Y:S01]  /*1530*/  ISETP.GE.AND.EX P1, PT, R88, UR13, PT, P1 ;  /* 0x0000000d58007c0c */ /* 0x000fe2000bf26310 */
[----:B0-----:R-:W-:Y:S01]  /*1540*/  @!P4 IMAD R36, R90, R38, RZ ;  /* 0x000000265a24c224 */ /* 0x001fe200078e02ff */
[----:B------:R-:W-:Y:S02]  /*1550*/  CS2R R26, SRZ ;  /* 0x00000000001a7805 */ /* 0x000fe4000001ff00 */
[----:B------:R-:W-:-:S03]  /*1560*/  @!P5 SHF.L.U32 R53, R24, 0x2, RZ ;  /* 0x000000021835d819 */ /* 0x000fc600000006ff */
[----:B------:R-:W0:Y:S01]  /*1570*/  @!P0 LDC.64 R32, c[0x0][0x3f8] ;  /* 0x0000fe00ff208b82 */ /* 0x000e220000000a00 */
[----:B------:R-:W-:Y:S02]  /*1580*/  @!P5 SHF.L.U64.HI R54, R24, 0x2, R25 ;  /* 0x000000021836d819 */ /* 0x000fe40000010219 */
[----:B------:R-:W-:Y:S01]  /*1590*/  CS2R R24, SRZ ;  /* 0x0000000000187805 */ /* 0x000fe2000001ff00 */
[C---:B------:R-:W-:Y:S01]  /*15a0*/  @!P4 IMAD R55, R109.reuse, R39, R36 ;  /* 0x000000276d37c224 */ /* 0x040fe200078e0224 */
[----:B------:R3:W5:Y:S01]  /*15b0*/  @!P2 LDG.E.64 R26, desc[UR8][R28.64] ;  /* 0x000000081c1aa981 */ /* 0x000762000c1e1b00 */
[----:B------:R-:W-:Y:S02]  /*15c0*/  @!P4 MOV R50, R122 ;  /* 0x0000007a0032c202 */ /* 0x000fe40000000f00 */
[----:B------:R-:W-:Y:S01]  /*15d0*/  @!P4 MOV R51, R125 ;  /* 0x0000007d0033c202 */ /* 0x000fe20000000f00 */
[----:B------:R-:W0:Y:S01]  /*15e0*/  @!P4 LDC.64 R36, c[0x0][0x398] ;  /* 0x0000e600ff24cb82 */ /* 0x000e220000000a00 */
[----:B------:R1:W5:Y:S01]  /*15f0*/  @!P2 LDG.E.64 R24, desc[UR8][R46.64] ;  /* 0x000000082e18a981 */ /* 0x000362000c1e1b00 */
[----:B------:R-:W-:Y:S01]  /*1600*/  ISETP.GE.U32.AND P2, PT, R106, UR12, PT ;  /* 0x0000000c6a007c0c */ /* 0x000fe2000bf46070 */
[----:B------:R-:W-:-:S05]  /*1610*/  @!P4 IMAD.WIDE.U32 R38, R109, R38, R50 ;  /* 0x000000266d26c225 */ /* 0x000fca00078e0032 */
[----:B---3--:R-:W3:Y:S01]  /*1620*/  @!P1 LDC.64 R28, c[0x0][0x3f8] ;  /* 0x0000fe00ff1c9b82 */ /* 0x008ee20000000a00 */
[C---:B-1----:R-:W-:Y:S02]  /*1630*/  @!P5 IADD3 R46, P6, PT, R53.reuse, R30, RZ ;  /* 0x0000001e352ed210 */ /* 0x042fe40007fde0ff */
[----:B------:R-:W-:Y:S02]  /*1640*/  ISETP.GE.AND.EX P2, PT, R0, UR13, PT, P2 ;  /* 0x0000000d00007c0c */ /* 0x000fe4000bf46320 */
[C---:B------:R-:W-:Y:S02]  /*1650*/  @!P5 IADD3.X R47, PT, PT, R54.reuse, R31, RZ, P6, !PT ;  /* 0x0000001f362fd210 */ /* 0x040fe400037fe4ff */
[----:B--2---:R-:W-:Y:S01]  /*1660*/  @!P5 IADD3 R52, P6, PT, R53, R34, RZ ;  /* 0x000000223534d210 */ /* 0x004fe20007fde0ff */
[----:B------:R-:W1:Y:S01]  /*1670*/  @!P0 LDC.64 R30, c[0x0][0x3a0] ;  /* 0x0000e800ff1e8b82 */ /* 0x000e620000000a00 */
[----:B------:R-:W-:Y:S02]  /*1680*/  @!P4 IADD3 R39, PT, PT, R39, R55, RZ ;  /* 0x000000372727c210 */ /* 0x000fe40007ffe0ff */
[----:B------:R-:W-:-:S02]  /*1690*/  @!P5 IADD3.X R53, PT, PT, R54, R35, RZ, P6, !PT ;  /* 0x000000233635d210 */ /* 0x000fc400037fe4ff */
[C---:B------:R-:W-:Y:S02]  /*16a0*/  @!P4 SHF.L.U32 R51, R38.reuse, 0x2, RZ ;  /* 0x000000022633c819 */ /* 0x040fe400000006ff */
[----:B------:R-:W-:Y:S01]  /*16b0*/  @!P4 SHF.L.U64.HI R54, R38, 0x2, R39 ;  /* 0x000000022636c819 */ /* 0x000fe20000010227 */
[----:B0-----:R-:W-:Y:S01]  /*16c0*/  @!P0 IMAD R34, R89, R32, RZ ;  /* 0x0000002059228224 */ /* 0x001fe200078e02ff */
[----:B------:R-:W-:Y:S02]  /*16d0*/  @!P0 MOV R38, R122 ;  /* 0x0000007a00268202 */ /* 0x000fe40000000f00 */
[----:B------:R-:W-:Y:S02]  /*16e0*/  @!P0 MOV R39, R125 ;  /* 0x0000007d00278202 */ /* 0x000fe40000000f00 */
[C---:B------:R-:W-:Y:S01]  /*16f0*/  @!P4 IADD3 R44, P6, PT, R51.reuse, R44, RZ ;  /* 0x0000002c332cc210 */ /* 0x040fe20007fde0ff */
[C---:B------:R-:W-:Y:S02]  /*1700*/  @!P0 IMAD R55, R108.reuse, R33, R34 ;  /* 0x000000216c378224 */ /* 0x040fe400078e0222 */
[----:B------:R-:W-:Y:S01]  /*1710*/  @!P0 IMAD.WIDE.U32 R38, R108, R32, R38 ;  /* 0x000000206c268225 */ /* 0x000fe200078e0026 */
[----:B------:R-:W-:Y:S01]  /*1720*/  @!P4 IADD3.X R45, PT, PT, R54, R45, RZ, P6, !PT ;  /* 0x0000002d362dc210 */ /* 0x000fe200037fe4ff */
[----:B------:R-:W0:Y:S01]  /*1730*/  @!P0 LDC.64 R32, c[0x0][0x398] ;  /* 0x0000e600ff208b82 */ /* 0x000e220000000a00 */
[----:B------:R-:W-:Y:S01]  /*1740*/  @!P4 IADD3 R50, P6, PT, R51, R36, RZ ;  /* 0x000000243332c210 */ /* 0x000fe20007fde0ff */
[----:B---3--:R-:W-:Y:S01]  /*1750*/  @!P1 IMAD R36, R88, R28, RZ ;  /* 0x0000001c58249224 */ /* 0x008fe200078e02ff */
[----:B------:R-:W-:-:S05]  /*1760*/  @!P0 IADD3 R39, PT, PT, R39, R55, RZ ;  /* 0x0000003727278210 */ /* 0x000fca0007ffe0ff */
[----:B------:R-:W2:Y:S01]  /*1770*/  @!P2 LDC.64 R34, c[0x0][0x3f8] ;  /* 0x0000fe00ff22ab82 */ /* 0x000ea20000000a00 */
[----:B------:R-:W-:Y:S02]  /*1780*/  @!P4 IADD3.X R51, PT, PT, R54, R37, RZ, P6, !PT ;  /* 0x000000253633c210 */ /* 0x000fe400037fe4ff */
[----:B------:R-:W-:Y:S02]  /*1790*/  @!P1 MOV R54, R122 ;  /* 0x0000007a00369202 */ /* 0x000fe40000000f00 */
[----:B------:R-:W-:Y:S01]  /*17a0*/  @!P1 MOV R55, R125 ;  /* 0x0000007d00379202 */ /* 0x000fe20000000f00 */
[C---:B------:R-:W-:Y:S01]  /*17b0*/  @!P1 IMAD R61, R107.reuse, R29, R36 ;  /* 0x0000001d6b3d9224 */ /* 0x040fe200078e0224 */
[C---:B------:R-:W-:Y:S01]  /*17c0*/  @!P0 SHF.L.U32 R59, R38.reuse, 0x2, RZ ;  /* 0x00000002263b8819 */ /* 0x040fe200000006ff */
[----:B------:R-:W3:Y:S01]  /*17d0*/  @!P1 LDC.64 R36, c[0x0][0x3a0] ;  /* 0x0000e800ff249b82 */ /* 0x000ee20000000a00 */
[----:B------:R-:W-:Y:S01]  /*17e0*/  @!P0 SHF.L.U64.HI R60, R38, 0x2, R39 ;  /* 0x00000002263c8819 */ /* 0x000fe20000010227 */
[----:B------:R-:W-:Y:S01]  /*17f0*/  @!P1 IMAD.WIDE.U32 R54, R107, R28, R54 ;  /* 0x0000001c6b369225 */ /* 0x000fe200078e0036 */
[----:B-1----:R-:W-:-:S02]  /*1800*/  @!P0 IADD3 R64, P6, PT, R59, R30, RZ ;  /* 0x0000001e3b408210 */ /* 0x002fc40007fde0ff */
[----:B------:R-:W-:-:S03]  /*1810*/  CS2R R28, SRZ ;  /* 0x00000000001c7805 */ /* 0x000fc6000001ff00 */
[----:B------:R-:W1:Y:S01]  /*1820*/  @!P1 LDC.64 R38, c[0x0][0x398] ;  /* 0x0000e600ff269b82 */ /* 0x000e620000000a00 */
[----:B------:R-:W-:Y:S02]  /*1830*/  @!P0 IADD3.X R65, PT, PT, R60, R31, RZ, P6, !PT ;  /* 0x0000001f3c418210 */ /* 0x000fe400037fe4ff */
[----:B------:R-:W-:Y:S01]  /*1840*/  CS2R R30, SRZ ;  /* 0x00000000001e7805 */ /* 0x000fe2000001ff00 */
[----:B------:R0:W5:Y:S02]  /*1850*/  @!P3 LDG.E.64 R28, desc[UR8][R40.64] ;  /* 0x00000008281cb981 */ /* 0x000164000c1e1b00 */
[----:B0-----:R-:W-:Y:S02]  /*1860*/  @!P0 IADD3 R48, P6, PT, R59, R32, RZ ;  /* 0x000000203b308210 */ /* 0x001fe40007fde0ff */
[----:B------:R-:W-:Y:S01]  /*1870*/  @!P1 IADD3 R55, PT, PT, R55, R61, RZ ;  /* 0x0000003d37379210 */ /* 0x000fe20007ffe0ff */
[----:B------:R0:W5:Y:S01]  /*1880*/  @!P3 LDG.E.64 R30, desc[UR8][R42.64] ;  /* 0x000000082a1eb981 */ /* 0x000162000c1e1b00 */
[----:B------:R-:W1:Y:S01]  /*1890*/  @!P2 LDC.64 R40, c[0x0][0x3a0] ;  /* 0x0000e800ff28ab82 */ /* 0x000e620000000a00 */
[----:B--2---:R-:W-:Y:S01]  /*18a0*/  @!P2 IMAD R32, R0, R34, RZ ;  /* 0x000000220020a224 */ /* 0x004fe200078e02ff */
[----:B------:R-:W-:-:S02]  /*18b0*/  ISETP.NE.AND P3, PT, RZ, UR10, PT ;  /* 0x0000000aff007c0c */ /* 0x000fc4000bf65270 */
[----:B------:R-:W-:-:S04]  /*18c0*/  @!P1 SHF.L.U32 R67, R54, 0x2, RZ ;  /* 0x0000000236439819 */ /* 0x000fc800000006ff */
[----:B0-----:R-:W0:Y:S01]  /*18d0*/  @!P2 LDC.64 R42, c[0x0][0x398] ;  /* 0x0000e600ff2aab82 */ /* 0x001e220000000a00 */
[----:B------:R-:W-:Y:S01]  /*18e0*/  @!P1 SHF.L.U64.HI R54, R54, 0x2, R55 ;  /* 0x0000000236369819 */ /* 0x000fe20000010237 */
[----:B------:R-:W-:Y:S01]  /*18f0*/  @!P2 IMAD R55, R106, R35, R32 ;  /* 0x000000236a37a224 */ /* 0x000fe200078e0220 */
[----:B------:R-:W-:Y:S02]  /*1900*/  @!P0 IADD3.X R49, PT, PT, R60, R33, RZ, P6, !PT ;  /* 0x000000213c318210 */ /* 0x000fe400037fe4ff */
[----:B------:R-:W-:Y:S02]  /*1910*/  @!P2 MOV R32, R122 ;  /* 0x0000007a0020a202 */ /* 0x000fe40000000f00 */
[----:B------:R-:W-:Y:S01]  /*1920*/  @!P2 MOV R33, R125 ;  /* 0x0000007d0021a202 */ /* 0x000fe20000000f00 */
[----:B------:R-:W2:Y:S01]  /*1930*/  @P3 LDC.64 R70, c[0x0][0x3b0] ;  /* 0x0000ec00ff463b82 */ /* 0x000ea20000000a00 */
[----:B---3--:R-:W-:Y:S01]  /*1940*/  @!P1 IADD3 R60, P6, PT, R67, R36, RZ ;  /* 0x00000024433c9210 */ /* 0x008fe20007fde0ff */
[----:B------:R-:W-:-:S03]  /*1950*/  @!P2 IMAD.WIDE.U32 R34, R106, R34, R32 ;  /* 0x000000226a22a225 */ /* 0x000fc600078e0020 */
[----:B------:R-:W-:Y:S02]  /*1960*/  @!P1 IADD3.X R61, PT, PT, R54, R37, RZ, P6, !PT ;  /* 0x00000025363d9210 */ /* 0x000fe400037fe4ff */
[----:B-1----:R-:W-:Y:S02]  /*1970*/  @!P1 IADD3 R66, P6, PT, R67, R38, RZ ;  /* 0x0000002643429210 */ /* 0x002fe40007fde0ff */
[----:B------:R-:W-:Y:S02]  /*1980*/  @!P2 IADD3 R33, PT, PT, R35, R55, RZ ;  /* 0x000000372321a210 */ /* 0x000fe40007ffe0ff */
[----:B------:R-:W-:Y:S02]  /*1990*/  @!P2 SHF.L.U32 R63, R34, 0x2, RZ ;  /* 0x00000002223fa819 */ /* 0x000fe400000006ff */
[----:B------:R-:W-:Y:S02]  /*19a0*/  @!P1 IADD3.X R67, PT, PT, R54, R39, RZ, P6, !PT ;  /* 0x0000002736439210 */ /* 0x000fe400037fe4ff */
[----:B------:R-:W-:-:S02]  /*19b0*/  @!P2 SHF.L.U64.HI R34, R34, 0x2, R33 ;  /* 0x000000022222a819 */ /* 0x000fc40000010221 */
[----:B------:R-:W-:-:S04]  /*19c0*/  @!P2 IADD3 R54, P6, PT, R63, R40, RZ ;  /* 0x000000283f36a210 */ /* 0x000fc80007fde0ff */
[C---:B------:R-:W-:Y:S02]  /*19d0*/  @!P2 IADD3.X R55, PT, PT, R34.reuse, R41, RZ, P6, !PT ;  /* 0x000000292237a210 */ /* 0x040fe400037fe4ff */
[----:B0-----:R-:W-:Y:S02]  /*19e0*/  @!P2 IADD3 R62, P6, PT, R63, R42, RZ ;  /* 0x0000002a3f3ea210 */ /* 0x001fe40007fde0ff */
[----:B------:R-:W-:Y:S02]  /*19f0*/  CS2R R32, SRZ ;  /* 0x0000000000207805 */ /* 0x000fe4000001ff00 */
[----:B------:R-:W-:Y:S02]  /*1a00*/  CS2R R36, SRZ ;  /* 0x0000000000247805 */ /* 0x000fe4000001ff00 */
[----:B------:R-:W-:Y:S02]  /*1a10*/  @!P2 IADD3.X R63, PT, PT, R34, R43, RZ, P6, !PT ;  /* 0x0000002b223fa210 */ /* 0x000fe400037fe4ff */
[----:B------:R-:W-:-:S02]  /*1a20*/  CS2R R42, SRZ ;  /* 0x00000000002a7805 */ /* 0x000fc4000001ff00 */
[----:B------:R-:W-:Y:S02]  /*1a30*/  CS2R R34, SRZ ;  /* 0x0000000000227805 */ /* 0x000fe4000001ff00 */
[----:B------:R-:W-:Y:S02]  /*1a40*/  CS2R R38, SRZ ;  /* 0x0000000000267805 */ /* 0x000fe4000001ff00 */
[----:B------:R-:W-:Y:S01]  /*1a50*/  LEA R59, R119, R58, 0x4 ;  /* 0x0000003a773b7211 */ /* 0x000fe200078e20ff */
[----:B------:R0:W5:Y:S04]  /*1a60*/  @!P5 LDG.E.64 R32, desc[UR8][R46.64] ;  /* 0x000000082e20d981 */ /* 0x000168000c1e1b00 */
[----:B------:R1:W5:Y:S01]  /*1a70*/  @!P0 LDG.E.64 R42, desc[UR8][R48.64] ;  /* 0x00000008302a8981 */ /* 0x000362000c1e1b00 */
[----:B------:R-:W-:-:S03]  /*1a80*/  IMAD.WIDE R68, R59, 0x4, R68 ;  /* 0x000000043b447825 */ /* 0x000fc600078e0244 */
[----:B------:R3:W5:Y:S01]  /*1a90*/  @!P5 LDG.E.64 R34, desc[UR8][R52.64] ;  /* 0x000000083422d981 */ /* 0x000762000c1e1b00 */
[----:B--2---:R-:W-:Y:S01]  /*1aa0*/  @P3 IMAD.WIDE R58, R59, 0x4, R70 ;  /* 0x000000043b3a3825 */ /* 0x004fe200078e0246 */
[----:B0-----:R-:W-:Y:S02]  /*1ab0*/  CS2R R46, SRZ ;  /* 0x00000000002e7805 */ /* 0x001fe4000001ff00 */
        /* <DEDUP_REMOVED lines=10> */
[----:B------:R2:W5:Y:S04]  /*1b60*/  @P3 LDG.E.64 R52, desc[UR8][R58.64] ;  /* 0x000000083a343981 */ /* 0x000568000c1e1b00 */
[----:B------:R2:W5:Y:S01]  /*1b70*/  LDG.E.64 R54, desc[UR8][R68.64] ;  /* 0x0000000844367981 */ /* 0x000562000c1e1b00 */
[----:B------:R-:W-:-:S06]  /*1b80*/  CS2R R40, SRZ ;  /* 0x0000000000287805 */ /* 0x000fcc000001ff00 */
[----:B------:R2:W5:Y:S01]  /*1b90*/  @!P0 LDG.E.64 R40, desc[UR8][R64.64] ;  /* 0x0000000840288981 */ /* 0x000562000c1e1b00 */
[----:B------:R-:W-:Y:S01]  /*1ba0*/  UISETP.NE.AND UP1, UPT, UR10, URZ, UPT ;  /* 0x000000ff0a00728c */ /* 0x000fe2000bf25270 */
[----:B------:R-:W-:Y:S01]  /*1bb0*/  UMOV UR12, 0x3f800000 ;  /* 0x3f800000000c7882 */ /* 0x000fe20000000000 */
[----:B----4-:R-:W-:-:S13]  /*1bc0*/  R2UR UR11, R56 ;  /* 0x00000000380b72ca */ /* 0x010fda00000e0000 */
        /* <DEDUP_REMOVED lines=10> */
[----:B--2---:R-:W-:Y:S05]  /*1c70*/  BRA.U UP1, `(.L_x_1370) ;  /* 0x0000000d01847547 */ /* 0x004fea000b800000 */
[----:B-----5:R-:W-:Y:S01]  /*1c80*/  FADD.FTZ R57, R84, -UR11 ;  /* 0x8000000b54397e21 */ /* 0x020fe20008010000 */
[-C--:B------:R-:W-:Y:S01]  /*1c90*/  FMUL.FTZ R58, R82, R54.reuse ;  /* 0x00000036523a7220 */ /* 0x080fe20000410000 */
[----:B------:R-:W-:Y:S01]  /*1ca0*/  FADD.FTZ R56, R85, -UR11 ;  /* 0x8000000b55387e21 */ /* 0x000fe20008010000 */
[----:B------:R-:W-:Y:S01]  /*1cb0*/  FMUL.FTZ R59, R83, R55 ;  /* 0x00000037533b7220 */ /* 0x000fe20000410000 */
[----:B------:R-:W-:Y:S01]  /*1cc0*/  FMUL.FTZ R57, R57, UR12 ;  /* 0x0000000c39397c20 */ /* 0x000fe20008410000 */
[----:B------:R-:W-:Y:S01]  /*1cd0*/  FADD.FTZ R60, RZ, R58 ;  /* 0x0000003aff3c7221 */ /* 0x000fe20000010000 */
[----:B------:R-:W-:Y:S01]  /*1ce0*/  FMUL.FTZ R56, R56, UR12 ;  /* 0x0000000c38387c20 */ /* 0x000fe20008410000 */
[----:B------:R-:W-:Y:S01]  /*1cf0*/  FMUL.FTZ R63, R78, R54 ;  /* 0x000000364e3f7220 */ /* 0x000fe20000410000 */
[----:B------:R-:W-:Y:S01]  /*1d00*/  FFMA.FTZ R61, R57, R58, RZ ;  /* 0x0000003a393d7223 */ /* 0x000fe200000100ff */
[----:B------:R-:W-:Y:S01]  /*1d10*/  FADD.FTZ R58, R80, -UR11 ;  /* 0x8000000b503a7e21 */ /* 0x000fe20008010000 */
[----:B------:R-:W-:Y:S01]  /*1d20*/  FADD.FTZ R60, R59, R60 ;  /* 0x0000003c3b3c7221 */ /* 0x000fe20000010000 */
[----:B------:R-:W-:Y:S01]  /*1d30*/  FFMA.FTZ R57, R82, R57, RZ ;  /* 0x0000003952397223 */ /* 0x000fe200000100ff */
[----:B------:R-:W-:Y:S01]  /*1d40*/  FFMA.FTZ R61, R56, R59, R61 ;  /* 0x0000003b383d7223 */ /* 0x000fe2000001003d */
[----:B------:R-:W-:Y:S01]  /*1d50*/  FMUL.FTZ R58, R58, UR12 ;  /* 0x0000000c3a3a7c20 */ /* 0x000fe20008410000 */
[----:B------:R-:W-:Y:S01]  /*1d60*/  FADD.FTZ R59, R81, -UR11 ;  /* 0x8000000b513b7e21 */ /* 0x000fe20008010000 */
[----:B------:R-:W-:Y:S01]  /*1d70*/  FMUL.FTZ R65, R79, R55 ;  /* 0x000000374f417220 */ /* 0x000fe20000410000 */
[----:B------:R-:W-:Y:S01]  /*1d80*/  FADD.FTZ R60, R60, R63 ;  /* 0x0000003f3c3c7221 */ /* 0x000fe20000010000 */
[----:B------:R-:W-:Y:S01]  /*1d90*/  FFMA.FTZ R57, R78, R58, R57 ;  /* 0x0000003a4e397223 */ /* 0x000fe20000010039 */
[----:B------:R-:W-:Y:S01]  /*1da0*/  FFMA.FTZ R61, R58, R63, R61 ;  /* 0x0000003f3a3d7223 */ /* 0x000fe2000001003d */
[----:B------:R-:W-:Y:S01]  /*1db0*/  FADD.FTZ R58, R76, -UR11 ;  /* 0x8000000b4c3a7e21 */ /* 0x000fe20008010000 */
[----:B------:R-:W-:Y:S01]  /*1dc0*/  FMUL.FTZ R62, R59, UR12 ;  /* 0x0000000c3b3e7c20 */ /* 0x000fe20008410000 */
[----:B------:R-:W-:Y:S01]  /*1dd0*/  FADD.FTZ R60, R65, R60 ;  /* 0x0000003c413c7221 */ /* 0x000fe20000010000 */
[----:B------:R-:W-:Y:S01]  /*1de0*/  FMUL.FTZ R63, R74, R54 ;  /* 0x000000364a3f7220 */ /* 0x000fe20000410000 */
[----:B------:R-:W-:Y:S01]  /*1df0*/  FFMA.FTZ R56, R83, R56, RZ ;  /* 0x0000003853387223 */ /* 0x000fe200000100ff */
[----:B------:R-:W-:Y:S01]  /*1e00*/  FMUL.FTZ R58, R58, UR12 ;  /* 0x0000000c3a3a7c20 */ /* 0x000fe20008410000 */
[----:B------:R-:W-:Y:S01]  /*1e10*/  FFMA.FTZ R61, R62, R65, R61 ;  /* 0x000000413e3d7223 */ /* 0x000fe2000001003d */
[----:B------:R-:W-:Y:S01]  /*1e20*/  FADD.FTZ R59, R77, -UR11 ;  /* 0x8000000b4d3b7e21 */ /* 0x000fe20008010000 */
[----:B------:R-:W-:Y:S01]  /*1e30*/  FADD.FTZ R65, R60, R63 ;  /* 0x0000003f3c417221 */ /* 0x000fe20000010000 */
[----:B------:R-:W-:Y:S01]  /*1e40*/  FFMA.FTZ R56, R79, R62, R56 ;  /* 0x0000003e4f387223 */ /* 0x000fe20000010038 */
[----:B------:R-:W-:Y:S01]  /*1e50*/  FFMA.FTZ R57, R74, R58, R57 ;  /* 0x0000003a4a397223 */ /* 0x000fe20000010039 */
[----:B------:R-:W-:Y:S01]  /*1e60*/  FADD.FTZ R60, R72, -UR11 ;  /* 0x8000000b483c7e21 */ /* 0x000fe20008010000 */
[----:B------:R-:W-:Y:S01]  /*1e70*/  FMUL.FTZ R62, R75, R55 ;  /* 0x000000374b3e7220 */ /* 0x000fe20000410000 */
[----:B------:R-:W-:Y:S01]  /*1e80*/  FMUL.FTZ R59, R59, UR12 ;  /* 0x0000000c3b3b7c20 */ /* 0x000fe20008410000 */
[----:B------:R-:W-:Y:S01]  /*1e90*/  FFMA.FTZ R58, R58, R63, R61 ;  /* 0x0000003f3a3a7223 */ /* 0x000fe2000001003d */
[----:B------:R-:W-:Y:S01]  /*1ea0*/  FMUL.FTZ R61, R60, UR12 ;  /* 0x0000000c3c3d7c20 */ /* 0x000fe20008410000 */
[----:B------:R-:W-:Y:S01]  /*1eb0*/  FADD.FTZ R65, R62, R65 ;  /* 0x000000413e417221 */ /* 0x000fe20000010000 */
[----:B------:R-:W-:Y:S01]  /*1ec0*/  FMUL.FTZ R60, R10, R54 ;  /* 0x000000360a3c7220 */ /* 0x000fe20000410000 */
[----:B------:R-:W-:Y:S01]  /*1ed0*/  FFMA.FTZ R58, R59, R62, R58 ;  /* 0x0000003e3b3a7223 */ /* 0x000fe2000001003a */
[----:B------:R-:W-:Y:S01]  /*1ee0*/  FFMA.FTZ R56, R75, R59, R56 ;  /* 0x0000003b4b387223 */ /* 0x000fe20000010038 */
[----:B------:R-:W-:Y:S01]  /*1ef0*/  FADD.FTZ R59, R73, -UR11 ;  /* 0x8000000b493b7e21 */ /* 0x000fe20008010000 */
[----:B------:R-:W-:Y:S01]  /*1f00*/  FADD.FTZ R65, R65, R60 ;  /* 0x0000003c41417221 */ /* 0x000fe20000010000 */
[----:B------:R-:W-:Y:S01]  /*1f10*/  FFMA.FTZ R58, R61, R60, R58 ;  /* 0x0000003c3d3a7223 */ /* 0x000fe2000001003a */
[----:B------:R-:W-:Y:S01]  /*1f20*/  FADD.FTZ R60, R12, -UR11 ;  /* 0x8000000b0c3c7e21 */ /* 0x000fe20008010000 */
[----:B------:R-:W-:Y:S01]  /*1f30*/  FMUL.FTZ R62, R11, R55 ;  /* 0x000000370b3e7220 */ /* 0x000fe20000410000 */
[----:B------:R-:W-:Y:S01]  /*1f40*/  FMUL.FTZ R59, R59, UR12 ;  /* 0x0000000c3b3b7c20 */ /* 0x000fe20008410000 */
[----:B------:R-:W-:Y:S01]  /*1f50*/  FFMA.FTZ R57, R10, R61, R57 ;  /* 0x0000003d0a397223 */ /* 0x000fe20000010039 */
[----:B------:R-:W-:Y:S01]  /*1f60*/  FMUL.FTZ R61, R60, UR12 ;  /* 0x0000000c3c3d7c20 */ /* 0x000fe20008410000 */
[----:B------:R-:W-:Y:S01]  /*1f70*/  FADD.FTZ R65, R62, R65 ;  /* 0x000000413e417221 */ /* 0x000fe20000010000 */
[----:B------:R-:W-:Y:S01]  /*1f80*/  FFMA.FTZ R58, R59, R62, R58 ;  /* 0x0000003e3b3a7223 */ /* 0x000fe2000001003a */
[----:B------:R-:W-:Y:S01]  /*1f90*/  FMUL.FTZ R60, R14, R54 ;  /* 0x000000360e3c7220 */ /* 0x000fe20000410000 */
[----:B------:R-:W-:Y:S01]  /*1fa0*/  FFMA.FTZ R56, R11, R59, R56 ;  /* 0x0000003b0b387223 */ /* 0x000fe20000010038 */
[----:B------:R-:W-:Y:S01]  /*1fb0*/  FADD.FTZ R59, R13, -UR11 ;  /* 0x8000000b0d3b7e21 */ /* 0x000fe20008010000 */
[----:B------:R-:W-:Y:S01]  /*1fc0*/  FMUL.FTZ R62, R15, R55 ;  /* 0x000000370f3e7220 */ /* 0x000fe20000410000 */
[----:B------:R-:W-:Y:S01]  /*1fd0*/  FADD.FTZ R65, R65, R60 ;  /* 0x0000003c41417221 */ /* 0x000fe20000010000 */
[----:B------:R-:W-:Y:S01]  /*1fe0*/  FFMA.FTZ R58, R61, R60, R58 ;  /* 0x0000003c3d3a7223 */ /* 0x000fe2000001003a */
[----:B------:R-:W-:Y:S01]  /*1ff0*/  FADD.FTZ R60, R16, -UR11 ;  /* 0x8000000b103c7e21 */ /* 0x000fe20008010000 */
[----:B------:R-:W-:Y:S01]  /*2000*/  FMUL.FTZ R59, R59, UR12 ;  /* 0x0000000c3b3b7c20 */ /* 0x000fe20008410000 */
[----:B------:R-:W-:Y:S01]  /*2010*/  FFMA.FTZ R57, R14, R61, R57 ;  /* 0x0000003d0e397223 */ /* 0x000fe20000010039 */
[----:B------:R-:W-:Y:S01]  /*2020*/  FADD.FTZ R65, R62, R65 ;  /* 0x000000413e417221 */ /* 0x000fe20000010000 */
[----:B------:R-:W-:Y:S01]  /*2030*/  FMUL.FTZ R61, R60, UR12 ;  /* 0x0000000c3c3d7c20 */ /* 0x000fe20008410000 */
        /* <DEDUP_REMOVED lines=61> */
[----:B------:R-:W-:Y:S01]  /*2410*/  FFMA.FTZ R58, R59, R62, R58 ;  /* 0x0000003e3b3a7223 */ /* 0x000fe2000001003a */
[C---:B------:R-:W-:Y:S01]  /*2420*/  FMUL.FTZ R60, R30.reuse, R54 ;  /* 0x000000361e3c7220 */ /* 0x040fe20000410000 */
[----:B------:R-:W-:Y:S01]  /*2430*/  FADD.FTZ R59, R29, -UR11 ;  /* 0x8000000b1d3b7e21 */ /* 0x000fe20008010000 */
[----:B------:R-:W-:Y:S01]  /*2440*/  FMUL.FTZ R62, R31, R55 ;  /* 0x000000371f3e7220 */ /* 0x000fe20000410000 */
[----:B------:R-:W-:Y:S01]  /*2450*/  FFMA.FTZ R57, R30, R61, R57 ;  /* 0x0000003d1e397223 */ /* 0x000fe20000010039 */
[----:B------:R-:W-:Y:S01]  /*2460*/  FADD.FTZ R65, R65, R60 ;  /* 0x0000003c41417221 */ /* 0x000fe20000010000 */
        /* <DEDUP_REMOVED lines=9> */
[C---:B------:R-:W-:Y:S01]  /*2500*/  FMUL.FTZ R60, R34.reuse, R54 ;  /* 0x00000036223c7220 */ /* 0x040fe20000410000 */
[----:B------:R-:W-:Y:S01]  /*2510*/  FMUL.FTZ R62, R35, R55 ;  /* 0x00000037233e7220 */ /* 0x000fe20000410000 */
[----:B------:R-:W-:Y:S01]  /*2520*/  FFMA.FTZ R57, R34, R61, R57 ;  /* 0x0000003d22397223 */ /* 0x000fe20000010039 */
[----:B------:R-:W-:Y:S01]  /*2530*/  FMUL.FTZ R59, R59, UR12 ;  /* 0x0000000c3b3b7c20 */ /* 0x000fe20008410000 */
[----:B------:R-:W-:Y:S01]  /*2540*/  FADD.FTZ R65, R65, R60 ;  /* 0x0000003c41417221 */ /* 0x000fe20000010000 */
[----:B------:R-:W-:Y:S01]  /*2550*/  FFMA.FTZ R58, R61, R60, R58 ;  /* 0x0000003c3d3a7223 */ /* 0x000fe2000001003a */
[----:B------:R-:W-:Y:S01]  /*2560*/  FADD.FTZ R60, R36, -UR11 ;  /* 0x8000000b243c7e21 */ /* 0x000fe20008010000 */
[----:B------:R-:W-:Y:S01]  /*2570*/  FFMA.FTZ R56, R35, R59, R56 ;  /* 0x0000003b23387223 */ /* 0x000fe20000010038 */
[----:B------:R-:W-:Y:S01]  /*2580*/  FADD.FTZ R65, R62, R65 ;  /* 0x000000413e417221 */ /* 0x000fe20000010000 */
[----:B------:R-:W-:Y:S01]  /*2590*/  FFMA.FTZ R58, R59, R62, R58 ;  /* 0x0000003e3b3a7223 */ /* 0x000fe2000001003a */
[----:B------:R-:W-:Y:S01]  /*25a0*/  FMUL.FTZ R62, R38, R54 ;  /* 0x00000036263e7220 */ /* 0x000fe20000410000 */
[----:B------:R-:W-:Y:S01]  /*25b0*/  FADD.FTZ R59, R37, -UR11 ;  /* 0x8000000b253b7e21 */ /* 0x000fe20008010000 */
[----:B------:R-:W-:Y:S01]  /*25c0*/  FMUL.FTZ R61, R60, UR12 ;  /* 0x0000000c3c3d7c20 */ /* 0x000fe20008410000 */
[----:B------:R-:W-:Y:S01]  /*25d0*/  FMUL.FTZ R60, R39, R55 ;  /* 0x00000037273c7220 */ /* 0x000fe20000410000 */
[----:B------:R-:W-:Y:S01]  /*25e0*/  FADD.FTZ R65, R65, R62 ;  /* 0x0000003e41417221 */ /* 0x000fe20000010000 */
[----:B------:R-:W-:Y:S01]  /*25f0*/  FMUL.FTZ R59, R59, UR12 ;  /* 0x0000000c3b3b7c20 */ /* 0x000fe20008410000 */
[----:B------:R-:W-:Y:S01]  /*2600*/  FFMA.FTZ R58, R61, R62, R58 ;  /* 0x0000003e3d3a7223 */ /* 0x000fe2000001003a */
[----:B------:R-:W-:Y:S01]  /*2610*/  FFMA.FTZ R61, R38, R61, R57 ;  /* 0x0000003d263d7223 */ /* 0x000fe20000010039 */
[----:B------:R-:W-:Y:S01]  /*2620*/  FADD.FTZ R65, R60, R65 ;  /* 0x000000413c417221 */ /* 0x000fe20000010000 */
[----:B------:R-:W-:Y:S01]  /*2630*/  FADD.FTZ R57, RZ, R82 ;  /* 0x00000052ff397221 */ /* 0x000fe20000010000 */
[----:B------:R-:W-:Y:S01]  /*2640*/  FFMA.FTZ R60, R59, R60, R58 ;  /* 0x0000003c3b3c7223 */ /* 0x000fe2000001003a */
[----:B------:R-:W-:Y:S01]  /*2650*/  FADD.FTZ R58, RZ, R83 ;  /* 0x00000053ff3a7221 */ /* 0x000fe20000010000 */
[----:B------:R-:W-:Y:S01]  /*2660*/  FFMA.FTZ R56, R39, R59, R56 ;  /* 0x0000003b27387223 */ /* 0x000fe20000010038 */
[----:B------:R-:W-:Y:S01]  /*2670*/  FADD.FTZ R59, R40, -UR11 ;  /* 0x8000000b283b7e21 */ /* 0x000fe20008010000 */
[----:B------:R-:W-:Y:S01]  /*2680*/  FADD.FTZ R57, R78, R57 ;  /* 0x000000394e397221 */ /* 0x000fe20000010000 */
[----:B------:R-:W-:Y:S01]  /*2690*/  FADD.FTZ R58, R79, R58 ;  /* 0x0000003a4f3a7221 */ /* 0x000fe20000010000 */
[----:B------:R-:W-:Y:S01]  /*26a0*/  FADD.FTZ R62, R41, -UR11 ;  /* 0x8000000b293e7e21 */ /* 0x000fe20008010000 */
[----:B------:R-:W-:Y:S01]  /*26b0*/  FMUL.FTZ R63, R59, UR12 ;  /* 0x0000000c3b3f7c20 */ /* 0x000fe20008410000 */
[----:B------:R-:W-:Y:S01]  /*26c0*/  FADD.FTZ R59, R74, R57 ;  /* 0x000000394a3b7221 */ /* 0x000fe20000010000 */
[----:B------:R-:W-:Y:S01]  /*26d0*/  FADD.FTZ R58, R75, R58 ;  /* 0x0000003a4b3a7221 */ /* 0x000fe20000010000 */
[----:B------:R-:W-:Y:S01]  /*26e0*/  FADD.FTZ R66, R65, R64 ;  /* 0x0000004041427221 */ /* 0x000fe20000010000 */
[----:B------:R-:W-:Y:S01]  /*26f0*/  FFMA.FTZ R57, R42, R63, R61 ;  /* 0x0000003f2a397223 */ /* 0x000fe2000001003d */
[----:B------:R-:W-:Y:S01]  /*2700*/  FADD.FTZ R59, R10, R59 ;  /* 0x0000003b0a3b7221 */ /* 0x000fe20000010000 */
[----:B------:R-:W-:Y:S01]  /*2710*/  FADD.FTZ R58, R11, R58 ;  /* 0x0000003a0b3a7221 */ /* 0x000fe20000010000 */
[----:B------:R-:W-:Y:S01]  /*2720*/  FFMA.FTZ R63, R63, R64, R60 ;  /* 0x000000403f3f7223 */ /* 0x000fe2000001003c */
[----:B------:R-:W-:Y:S01]  /*2730*/  FMUL.FTZ R62, R62, UR12 ;  /* 0x0000000c3e3e7c20 */ /* 0x000fe20008410000 */
[----:B------:R-:W-:Y:S01]  /*2740*/  FADD.FTZ R59, R14, R59 ;  /* 0x0000003b0e3b7221 */ /* 0x000fe20000010000 */
[----:B------:R-:W-:Y:S01]  /*2750*/  FADD.FTZ R58, R15, R58 ;  /* 0x0000003a0f3a7221 */ /* 0x000fe20000010000 */
[----:B------:R-:W-:Y:S01]  /*2760*/  FMUL.FTZ R61, R43, R55 ;  /* 0x000000372b3d7220 */ /* 0x000fe20000410000 */
[----:B------:R-:W-:Y:S01]  /*2770*/  FADD.FTZ R60, R44, -UR11 ;  /* 0x8000000b2c3c7e21 */ /* 0x000fe20008010000 */
[----:B------:R-:W-:Y:S01]  /*2780*/  FADD.FTZ R59, R18, R59 ;  /* 0x0000003b123b7221 */ /* 0x000fe20000010000 */
[----:B------:R-:W-:Y:S01]  /*2790*/  FADD.FTZ R58, R19, R58 ;  /* 0x0000003a133a7221 */ /* 0x000fe20000010000 */
[----:B------:R-:W-:Y:S01]  /*27a0*/  FFMA.FTZ R56, R43, R62, R56 ;  /* 0x0000003e2b387223 */ /* 0x000fe20000010038 */
[----:B------:R-:W-:Y:S01]  /*27b0*/  FADD.FTZ R66, R61, R66 ;  /* 0x000000423d427221 */ /* 0x000fe20000010000 */
[----:B------:R-:W-:Y:S01]  /*27c0*/  FADD.FTZ R59, R4, R59 ;  /* 0x0000003b043b7221 */ /* 0x000fe20000010000 */
[----:B------:R-:W-:Y:S01]  /*27d0*/  FADD.FTZ R58, R5, R58 ;  /* 0x0000003a053a7221 */ /* 0x000fe20000010000 */
[----:B------:R-:W-:Y:S01]  /*27e0*/  FFMA.FTZ R63, R62, R61, R63 ;  /* 0x0000003d3e3f7223 */ /* 0x000fe2000001003f */
[----:B------:R-:W-:Y:S01]  /*27f0*/  FMUL.FTZ R61, R46, R54 ;  /* 0x000000362e3d7220 */ /* 0x000fe20000410000 */
[----:B------:R-:W-:Y:S01]  /*2800*/  FADD.FTZ R59, R22, R59 ;  /* 0x0000003b163b7221 */ /* 0x000fe20000010000 */
[----:B------:R-:W-:Y:S01]  /*2810*/  FADD.FTZ R58, R23, R58 ;  /* 0x0000003a173a7221 */ /* 0x000fe20000010000 */
[----:B------:R-:W-:Y:S01]  /*2820*/  FMUL.FTZ R62, R60, UR12 ;  /* 0x0000000c3c3e7c20 */ /* 0x000fe20008410000 */
[----:B------:R-:W-:Y:S01]  /*2830*/  FADD.FTZ R60, R45, -UR11 ;  /* 0x8000000b2d3c7e21 */ /* 0x000fe20008010000 */
[----:B------:R-:W-:Y:S01]  /*2840*/  FADD.FTZ R59, R26, R59 ;  /* 0x0000003b1a3b7221 */ /* 0x000fe20000010000 */
[----:B------:R-:W-:Y:S01]  /*2850*/  FADD.FTZ R58, R27, R58 ;  /* 0x0000003a1b3a7221 */ /* 0x000fe20000010000 */
[----:B------:R-:W-:Y:S01]  /*2860*/  FADD.FTZ R65, R66, R61 ;  /* 0x0000003d42417221 */ /* 0x000fe20000010000 */
[----:B------:R-:W-:Y:S01]  /*2870*/  FFMA.FTZ R64, R62, R61, R63 ;  /* 0x0000003d3e407223 */ /* 0x000fe2000001003f */
[----:B------:R-:W-:Y:S01]  /*2880*/  FMUL.FTZ R61, R60, UR12 ;  /* 0x0000000c3c3d7c20 */ /* 0x000fe20008410000 */
[----:B------:R-:W-:Y:S01]  /*2890*/  FADD.FTZ R59, R8, R59 ;  /* 0x0000003b083b7221 */ /* 0x000fe20000010000 */
[----:B------:R-:W-:Y:S01]  /*28a0*/  FADD.FTZ R60, R9, R58 ;  /* 0x0000003a093c7221 */ /* 0x000fe20000010000 */
[----:B------:R-:W-:Y:S01]  /*28b0*/  FFMA.FTZ R57, R46, R62, R57 ;  /* 0x0000003e2e397223 */ /* 0x000fe20000010039 */
[C---:B------:R-:W-:Y:S01]  /*28c0*/  FMUL.FTZ R62, R47.reuse, R55 ;  /* 0x000000372f3e7220 */ /* 0x040fe20000410000 */
[----:B------:R-:W-:Y:S01]  /*28d0*/  FADD.FTZ R59, R30, R59 ;  /* 0x0000003b1e3b7221 */ /* 0x000fe20000010000 */
[----:B------:R-:W-:Y:S01]  /*28e0*/  FFMA.FTZ R58, R47, R61, R56 ;  /* 0x0000003d2f3a7223 */ /* 0x000fe20000010038 */
[----:B------:R-:W-:Y:S01]  /*28f0*/  FADD.FTZ R60, R31, R60 ;  /* 0x0000003c1f3c7221 */ /* 0x000fe20000010000 */
[----:B------:R-:W-:Y:S01]  /*2900*/  FADD.FTZ R56, R48, -UR11 ;  /* 0x8000000b30387e21 */ /* 0x000fe20008010000 */
[----:B------:R-:W-:Y:S01]  /*2910*/  FADD.FTZ R59, R34, R59 ;  /* 0x0000003b223b7221 */ /* 0x000fe20000010000 */
[----:B------:R-:W-:Y:S01]  /*2920*/  FADD.FTZ R65, R62, R65 ;  /* 0x000000413e417221 */ /* 0x000fe20000010000 */
[----:B------:R-:W-:Y:S01]  /*2930*/  FFMA.FTZ R61, R61, R62, R64 ;  /* 0x0000003e3d3d7223 */ /* 0x000fe20000010040 */
[----:B------:R-:W-:Y:S01]  /*2940*/  FADD.FTZ R60, R35, R60 ;  /* 0x0000003c233c7221 */ /* 0x000fe20000010000 */
[----:B------:R-:W-:Y:S01]  /*2950*/  FMUL.FTZ R62, R50, R54 ;  /* 0x00000036323e7220 */ /* 0x000fe20000410000 */
[----:B------:R-:W-:Y:S01]  /*2960*/  FMUL.FTZ R56, R56, UR12 ;  /* 0x0000000c38387c20 */ /* 0x000fe20008410000 */
[----:B------:R-:W-:Y:S01]  /*2970*/  FADD.FTZ R59, R38, R59 ;  /* 0x0000003b263b7221 */ /* 0x000fe20000010000 */
[----:B------:R-:W-:Y:S01]  /*2980*/  FADD.FTZ R60, R39, R60 ;  /* 0x0000003c273c7221 */ /* 0x000fe20000010000 */
[----:B------:R-:W-:Y:S01]  /*2990*/  FADD.FTZ R65, R65, R62 ;  /* 0x0000003e41417221 */ /* 0x000fe20000010000 */
        /* <DEDUP_REMOVED lines=8> */
[C---:B------:R-:W-:Y:S01]  /*2a20*/  FFMA.FTZ R56, R50.reuse, R56, R57 ;  /* 0x0000003832387223 */ /* 0x040fe20000010039 */
[----:B------:R-:W-:Y:S01]  /*2a30*/  FFMA.FTZ R57, R51, R63, R58 ;  /* 0x0000003f33397223 */ /* 0x000fe2000001003a */
[----:B------:R-:W-:Y:S01]  /*2a40*/  FADD.FTZ R58, R50, R59 ;  /* 0x0000003b323a7221 */ /* 0x000fe20000010000 */
[----:B------:R-:W-:Y:S01]  /*2a50*/  FADD.FTZ R60, R64, R65 ;  /* 0x00000041403c7221 */ /* 0x000fe20000010000 */
[----:B------:R-:W-:Y:S01]  /*2a60*/  FFMA.FTZ R61, R63, R64, R66 ;  /* 0x000000403f3d7223 */ /* 0x000fe20000010042 */
[----:B------:R-:W-:Y:S01]  /*2a70*/  FADD.FTZ R59, R51, R62 ;  /* 0x0000003e333b7221 */ /* 0x000fe20000010000 */
[----:B------:R-:W-:Y:S06]  /*2a80*/  BRA `(.L_x_1371) ;  /* 0x0000002000007947 */ /* 0x000fec0003800000 */
.L_x_1370:
        /* <DEDUP_REMOVED lines=13> */
[----:B------:R-:W-:-:S04]  /*2b60*/  FMUL.FTZ R67, R66, -1.4426950216293334961 ;  /* 0xbfb8aa3b42437820 */ /* 0x000fc80000410000 */
[----:B------:R-:W0:Y:S08]  /*2b70*/  MUFU.EX2 R59, R59 ;  /* 0x0000003b003b7308 */ /* 0x000e300000000800 */
[----:B------:R-:W1:Y:S08]  /*2b80*/  MUFU.EX2 R62, R62 ;  /* 0x0000003e003e7308 */ /* 0x000e700000000800 */
[----:B------:R-:W2:Y:S01]  /*2b90*/  MUFU.EX2 R67, R67 ;  /* 0x0000004300437308 */ /* 0x000ea20000000800 */
[----:B0-----:R-:W-:-:S07]  /*2ba0*/  FADD.FTZ R60, R59, 1 ;  /* 0x3f8000003b3c7421 */ /* 0x001fce0000010000 */
[----:B------:R-:W0:Y:S01]  /*2bb0*/  MUFU.RCP R61, R60 ;  /* 0x0000003c003d7308 */ /* 0x000e220000001000 */
[----:B-1----:R-:W-:Y:S01]  /*2bc0*/  FADD.FTZ R70, R62, 1 ;  /* 0x3f8000003e467421 */ /* 0x002fe20000010000 */
[----:B------:R-:W-:-:S04]  /*2bd0*/  FADD.FTZ R62, R77, -UR11 ;  /* 0x8000000b4d3e7e21 */ /* 0x000fc80008010000 */
[----:B------:R-:W-:Y:S02]  /*2be0*/  FMUL.FTZ R62, R62, UR12 ;  /* 0x0000000c3e3e7c20 */ /* 0x000fe40008410000 */
[----:B------:R-:W1:Y:S01]  /*2bf0*/  MUFU.RCP R70, R70 ;  /* 0x0000004600467308 */ /* 0x000e620000001000 */
[----:B--2---:R-:W-:-:S07]  /*2c00*/  FADD.FTZ R67, R67, 1 ;  /* 0x3f80000043437421 */ /* 0x004fce0000010000 */
[----:B------:R-:W-:Y:S01]  /*2c10*/  MUFU.RCP R67, R67 ;  /* 0x0000004300437308 */ /* 0x000fe20000001000 */
[----:B0-----:R-:W-:-:S04]  /*2c20*/  FADD.FTZ R63, -R61, 1 ;  /* 0x3f8000003d3f7421 */ /* 0x001fc80000010100 */
[----:B------:R-:W-:Y:S01]  /*2c30*/  FFMA.FTZ R63, R58, R63, 1 ;  /* 0x3f8000003a3f7423 */ /* 0x000fe2000001003f */
[----:B------:R-:W-:Y:S01]  /*2c40*/  FMUL.FTZ R58, R82, R61 ;  /* 0x0000003d523a7220 */ /* 0x000fe20000410000 */
[--C-:B------:R-:W-:Y:S01]  /*2c50*/  FFMA.FTZ R61, R55, R62, R53.reuse ;  /* 0x0000003e373d7223 */ /* 0x100fe20000010035 */
[----:B-1----:R-:W-:Y:S02]  /*2c60*/  FADD.FTZ R60, -R70, 1 ;  /* 0x3f800000463c7421 */ /* 0x002fe40000010100 */
[----:B------:R-:W-:Y:S01]  /*2c70*/  FMUL.FTZ R58, R58, R63 ;  /* 0x0000003f3a3a7220 */ /* 0x000fe20000410000 */
[----:B------:R-:W-:Y:S01]  /*2c80*/  FADD.FTZ R63, R76, -UR11 ;  /* 0x8000000b4c3f7e21 */ /* 0x000fe20008010000 */
[----:B------:R-:W-:Y:S01]  /*2c90*/  FMUL.FTZ R120, R61, -1.4426950216293334961 ;  /* 0xbfb8aa3b3d787820 */ /* 0x000fe20000410000 */
[----:B------:R-:W-:Y:S01]  /*2ca0*/  FFMA.FTZ R65, R65, R60, 1 ;  /* 0x3f80000041417423 */ /* 0x000fe2000001003c */
[----:B------:R-:W-:Y:S01]  /*2cb0*/  FFMA.FTZ R60, R55, R68, R53 ;  /* 0x00000044373c7223 */ /* 0x000fe20000010035 */
[----:B------:R-:W-:Y:S01]  /*2cc0*/  FMUL.FTZ R63, R63, UR12 ;  /* 0x0000000c3f3f7c20 */ /* 0x000fe20008410000 */
[----:B------:R-:W0:Y:S01]  /*2cd0*/  MUFU.EX2 R69, R120 ;  /* 0x0000007800457308 */ /* 0x000e220000000800 */
[----:B------:R-:W-:Y:S01]  /*2ce0*/  FMUL.FTZ R70, R83, R70 ;  /* 0x0000004653467220 */ /* 0x000fe20000410000 */
[----:B------:R-:W-:Y:S01]  /*2cf0*/  FMUL.FTZ R64, R60, -1.4426950216293334961 ;  /* 0xbfb8aa3b3c407820 */ /* 0x000fe20000410000 */
[----:B------:R-:W-:-:S02]  /*2d00*/  FFMA.FTZ R59, R54, R63, R52 ;  /* 0x0000003f363b7223 */ /* 0x000fc40000010034 */
[----:B------:R-:W-:Y:S02]  /*2d10*/  FMUL.FTZ R65, R70, R65 ;  /* 0x0000004146417220 */ /* 0x000fe40000410000 */
[----:B------:R-:W-:Y:S01]  /*2d20*/  FMUL.FTZ R86, R59, -1.4426950216293334961 ;  /* 0xbfb8aa3b3b567820 */ /* 0x000fe20000410000 */
[----:B------:R-:W1:Y:S08]  /*2d30*/  MUFU.EX2 R64, R64 ;  /* 0x0000004000407308 */ /* 0x000e700000000800 */
[----:B------:R-:W2:Y:S01]  /*2d40*/  MUFU.EX2 R86, R86 ;  /* 0x0000005600567308 */ /* 0x000ea20000000800 */
[----:B0-----:R-:W-:Y:S01]  /*2d50*/  FADD.FTZ R70, R69, 1 ;  /* 0x3f80000045467421 */ /* 0x001fe20000010000 */
[----:B------:R-:W-:-:S04]  /*2d60*/  FADD.FTZ R69, -R67, 1 ;  /* 0x3f80000043457421 */ /* 0x000fc80000010100 */
[----:B------:R-:W-:Y:S02]  /*2d70*/  FFMA.FTZ R69, R66, R69, 1 ;  /* 0x3f80000042457423 */ /* 0x000fe40000010045 */
[----:B------:R-:W-:Y:S01]  /*2d80*/  MUFU.RCP R66, R70 ;  /* 0x0000004600427308 */ /* 0x000fe20000001000 */
[----:B-1----:R-:W-:-:S07]  /*2d90*/  FADD.FTZ R64, R64, 1 ;  /* 0x3f80000040407421 */ /* 0x002fce0000010000 */
[----:B------:R-:W0:Y:S01]  /*2da0*/  MUFU.RCP R64, R64 ;  /* 0x0000004000407308 */ /* 0x000e220000001000 */
[----:B--2---:R-:W-:-:S07]  /*2db0*/  FADD.FTZ R87, R86, 1 ;  /* 0x3f80000056577421 */ /* 0x004fce0000010000 */
[----:B------:R-:W1:Y:S01]  /*2dc0*/  MUFU.RCP R87, R87 ;  /* 0x0000005700577308 */ /* 0x000e620000001000 */
[----:B0-----:R-:W-:Y:S01]  /*2dd0*/  FADD.FTZ R121, -R64, 1 ;  /* 0x3f80000040797421 */ /* 0x001fe20000010100 */
[----:B------:R-:W-:-:S03]  /*2de0*/  FMUL.FTZ R64, R79, R64 ;  /* 0x000000404f407220 */ /* 0x000fc60000410000 */
[----:B------:R-:W-:Y:S01]  /*2df0*/  FFMA.FTZ R121, R60, R121, 1 ;  /* 0x3f8000003c797423 */ /* 0x000fe20000010079 */
[----:B------:R-:W-:Y:S01]  /*2e00*/  FMUL.FTZ R60, R78, R67 ;  /* 0x000000434e3c7220 */ /* 0x000fe20000410000 */
[----:B------:R-:W-:-:S03]  /*2e10*/  FMUL.FTZ R67, R55, R65 ;  /* 0x0000004137437220 */ /* 0x000fc60000410000 */
[----:B------:R-:W-:Y:S01]  /*2e20*/  FMUL.FTZ R60, R60, R69 ;  /* 0x000000453c3c7220 */ /* 0x000fe20000410000 */
[----:B------:R-:W-:Y:S01]  /*2e30*/  FMUL.FTZ R69, R64, R121 ;  /* 0x0000007940457220 */ /* 0x000fe20000410000 */
[----:B-1----:R-:W-:Y:S02]  /*2e40*/  FADD.FTZ R64, -R87, 1 ;  /* 0x3f80000057407421 */ /* 0x002fe40000010100 */
[----:B------:R-:W-:Y:S02]  /*2e50*/  FMUL.FTZ R121, R54, R60 ;  /* 0x0000003c36797220 */ /* 0x000fe40000410000 */
[----:B------:R-:W-:Y:S01]  /*2e60*/  FFMA.FTZ R59, R59, R64, 1 ;  /* 0x3f8000003b3b7423 */ /* 0x000fe20000010040 */
[----:B------:R-:W-:-:S04]  /*2e70*/  FADD.FTZ R64, -R66, 1 ;  /* 0x3f80000042407421 */ /* 0x000fc80000010100 */
[----:B------:R-:W-:Y:S01]  /*2e80*/  FFMA.FTZ R86, R61, R64, 1 ;  /* 0x3f8000003d567423 */ /* 0x000fe20000010040 */
[----:B------:R-:W-:Y:S01]  /*2e90*/  FMUL.FTZ R64, R74, R87 ;  /* 0x000000574a407220 */ /* 0x000fe20000410000 */
[----:B------:R-:W-:Y:S01]  /*2ea0*/  FMUL.FTZ R61, R75, R66 ;  /* 0x000000424b3d7220 */ /* 0x000fe20000410000 */
[----:B------:R-:W-:Y:S02]  /*2eb0*/  FMUL.FTZ R66, R54, R58 ;  /* 0x0000003a36427220 */ /* 0x000fe40000410000 */
[----:B------:R-:W-:Y:S01]  /*2ec0*/  FMUL.FTZ R64, R64, R59 ;  /* 0x0000003b40407220 */ /* 0x000fe20000410000 */
[----:B------:R-:W-:Y:S01]  /*2ed0*/  FADD.FTZ R59, R72, -UR11 ;  /* 0x8000000b483b7e21 */ /* 0x000fe20008010000 */
[----:B------:R-:W-:Y:S01]  /*2ee0*/  FMUL.FTZ R61, R61, R86 ;  /* 0x000000563d3d7220 */ /* 0x000fe20000410000 */
[----:B------:R-:W-:Y:S01]  /*2ef0*/  FFMA.FTZ R87, R57, R66, RZ ;  /* 0x0000004239577223 */ /* 0x000fe200000100ff */
[----:B------:R-:W-:Y:S01]  /*2f00*/  FADD.FTZ R70, RZ, R66 ;  /* 0x00000042ff467221 */ /* 0x000fe20000010000 */
[----:B------:R-:W-:Y:S01]  /*2f10*/  FMUL.FTZ R59, R59, UR12 ;  /* 0x0000000c3b3b7c20 */ /* 0x000fe20008410000 */
[----:B------:R-:W-:Y:S01]  /*2f20*/  FFMA.FTZ R66, R57, R58, RZ ;  /* 0x0000003a39427223 */ /* 0x000fe200000100ff */
[----:B------:R-:W-:Y:S01]  /*2f30*/  FFMA.FTZ R120, R56, R67, R87 ;  /* 0x0000004338787223 */ /* 0x000fe20000010057 */
[----:B------:R-:W-:Y:S01]  /*2f40*/  FADD.FTZ R70, R67, R70 ;  /* 0x0000004643467221 */ /* 0x000fe20000010000 */
[----:B------:R-:W-:Y:S01]  /*2f50*/  FFMA.FTZ R86, R54, R59, R52 ;  /* 0x0000003b36567223 */ /* 0x000fe20000010034 */
[----:B------:R-:W-:Y:S01]  /*2f60*/  FADD.FTZ R67, RZ, R58 ;  /* 0x0000003aff437221 */ /* 0x000fe20000010000 */
[----:B------:R-:W-:Y:S01]  /*2f70*/  FADD.FTZ R58, R73, -UR11 ;  /* 0x8000000b493a7e21 */ /* 0x000fe20008010000 */
[C---:B------:R-:W-:Y:S01]  /*2f80*/  FFMA.FTZ R66, R71.reuse, R60, R66 ;  /* 0x0000003c47427223 */ /* 0x040fe20000010042 */
[----:B------:R-:W-:Y:S01]  /*2f90*/  FMUL.FTZ R87, R86, -1.4426950216293334961 ;  /* 0xbfb8aa3b56577820 */ /* 0x000fe20000410000 */
[----:B------:R-:W-:Y:S01]  /*2fa0*/  FFMA.FTZ R57, R71, R121, R120 ;  /* 0x0000007947397223 */ /* 0x000fe20000010078 */
[----:B------:R-:W-:Y:S01]  /*2fb0*/  FMUL.FTZ R58, R58, UR12 ;  /* 0x0000000c3a3a7c20 */ /* 0x000fe20008410000 */
[----:B------:R-:W-:Y:S01]  /*2fc0*/  FADD.FTZ R67, R67, R60 ;  /* 0x0000003c43437221 */ /* 0x000fe20000010000 */
[----:B------:R-:W-:-:S02]  /*2fd0*/  FFMA.FTZ R66, R63, R64, R66 ;  /* 0x000000403f427223 */ /* 0x000fc40000010042 */
[----:B------:R-:W0:Y:S01]  /*2fe0*/  MUFU.EX2 R87, R87 ;  /* 0x0000005700577308 */ /* 0x000e220000000800 */
[----:B------:R-:W-:Y:S01]  /*2ff0*/  FADD.FTZ R67, R67, R64 ;  /* 0x0000004043437221 */ /* 0x000fe20000010000 */
[----:B0-----:R-:W-:-:S06]  /*3000*/  FADD.FTZ R87, R87, 1 ;  /* 0x3f80000057577421 */ /* 0x001fcc0000010000 */
[----:B------:R-:W0:Y:S02]  /*3010*/  MUFU.RCP R87, R87 ;  /* 0x0000005700577308 */ /* 0x000e240000001000 */
[----:B0-----:R-:W-:Y:S01]  /*3020*/  FADD.FTZ R71, -R87, 1 ;  /* 0x3f80000057477421 */ /* 0x001fe20000010100 */
[----:B------:R-:W-:Y:S01]  /*3030*/  FMUL.FTZ R60, R10, R87 ;  /* 0x000000570a3c7220 */ /* 0x000fe20000410000 */
[----:B------:R-:W-:Y:S02]  /*3040*/  FFMA.FTZ R87, R56, R65, RZ ;  /* 0x0000004138577223 */ /* 0x000fe400000100ff */
[----:B------:R-:W-:Y:S01]  /*3050*/  FFMA.FTZ R71, R86, R71, 1 ;  /* 0x3f80000056477423 */ /* 0x000fe20000010047 */
[----:B------:R-:W-:-:S03]  /*3060*/  FFMA.FTZ R86, R55, R58, R53 ;  /* 0x0000003a37567223 */ /* 0x000fc60000010035 */
[----:B------:R-:W-:Y:S01]  /*3070*/  FMUL.FTZ R60, R60, R71 ;  /* 0x000000473c3c7220 */ /* 0x000fe20000410000 */
[----:B------:R-:W-:Y:S01]  /*3080*/  FADD.FTZ R71, R70, R121 ;  /* 0x0000007946477221 */ /* 0x000fe20000010000 */
[----:B------:R-:W-:Y:S01]  /*3090*/  FMUL.FTZ R121, R86, -1.4426950216293334961 ;  /* 0xbfb8aa3b56797820 */ /* 0x000fe20000410000 */
[----:B------:R-:W-:Y:S01]  /*30a0*/  FADD.FTZ R70, RZ, R65 ;  /* 0x00000041ff467221 */ /* 0x000fe20000010000 */
[-C--:B------:R-:W-:Y:S01]  /*30b0*/  FFMA.FTZ R65, R68, R69.reuse, R87 ;  /* 0x0000004544417223 */ /* 0x080fe20000010057 */
[----:B------:R-:W-:Y:S02]  /*30c0*/  FFMA.FTZ R66, R59, R60, R66 ;  /* 0x0000003c3b427223 */ /* 0x000fe40000010042 */
[----:B------:R-:W-:Y:S01]  /*30d0*/  FADD.FTZ R70, R70, R69 ;  /* 0x0000004546467221 */ /* 0x000fe20000010000 */
[----:B------:R-:W0:Y:S01]  /*30e0*/  MUFU.EX2 R121, R121 ;  /* 0x0000007900797308 */ /* 0x000e220000000800 */
[----:B------:R-:W-:Y:S01]  /*30f0*/  FMUL.FTZ R69, R55, R69 ;  /* 0x0000004537457220 */ /* 0x000fe20000410000 */
[----:B------:R-:W-:-:S03]  /*3100*/  FFMA.FTZ R65, R62, R61, R65 ;  /* 0x0000003d3e417223 */ /* 0x000fc60000010041 */
[----:B------:R-:W-:Y:S01]  /*3110*/  FFMA.FTZ R68, R68, R69, R57 ;  /* 0x0000004544447223 */ /* 0x000fe20000010039 */
[----:B------:R-:W-:Y:S01]  /*3120*/  FADD.FTZ R71, R69, R71 ;  /* 0x0000004745477221 */ /* 0x000fe20000010000 */
[----:B0-----:R-:W-:-:S06]  /*3130*/  FADD.FTZ R120, R121, 1 ;  /* 0x3f80000079787421 */ /* 0x001fcc0000010000 */
[----:B------:R-:W0:Y:S02]  /*3140*/  MUFU.RCP R120, R120 ;  /* 0x0000007800787308 */ /* 0x000e240000001000 */
[----:B0-----:R-:W-:Y:S01]  /*3150*/  FADD.FTZ R57, -R120, 1 ;  /* 0x3f80000078397421 */ /* 0x001fe20000010100 */
[----:B------:R-:W-:-:S03]  /*3160*/  FMUL.FTZ R56, R11, R120 ;  /* 0x000000780b387220 */ /* 0x000fc60000410000 */
[----:B------:R-:W-:Y:S01]  /*3170*/  FFMA.FTZ R57, R86, R57, 1 ;  /* 0x3f80000056397423 */ /* 0x000fe20000010039 */
[----:B------:R-:W-:-:S03]  /*3180*/  FMUL.FTZ R86, R54, R64 ;  /* 0x0000004036567220 */ /* 0x000fc60000410000 */
[----:B------:R-:W-:Y:S01]  /*3190*/  FMUL.FTZ R56, R56, R57 ;  /* 0x0000003938387220 */ /* 0x000fe20000410000 */
[----:B------:R-:W-:Y:S01]  /*31a0*/  FADD.FTZ R57, R12, -UR11 ;  /* 0x8000000b0c397e21 */ /* 0x000fe20008010000 */
[----:B------:R-:W-:Y:S01]  /*31b0*/  FFMA.FTZ R87, R63, R86, R68 ;  /* 0x000000563f577223 */ /* 0x000fe20000010044 */
[----:B------:R-:W-:Y:S02]  /*31c0*/  FADD.FTZ R71, R71, R86 ;  /* 0x0000005647477221 */ /* 0x000fe40000010000 */
        /* <DEDUP_REMOVED lines=11> */
[----:B------:R-:W-:Y:S01]  /*3280*/  FADD.FTZ R69, R70, R61 ;  /* 0x0000003d46457221 */ /* 0x000fe20000010000 */
[----:B------:R-:W-:Y:S02]  /*3290*/  FFMA.FTZ R70, R62, R120, R87 ;  /* 0x000000783e467223 */ /* 0x000fe40000010057 */
[----:B------:R-:W-:Y:S01]  /*32a0*/  FMUL.FTZ R63, R63, R64 ;  /* 0x000000403f3f7220 */ /* 0x000fe20000410000 */
[----:B------:R-:W-:Y:S01]  /*32b0*/  FADD.FTZ R64, R13, -UR11 ;  /* 0x8000000b0d407e21 */ /* 0x000fe20008010000 */
[----:B------:R-:W-:Y:S02]  /*32c0*/  FADD.FTZ R69, R69, R56 ;  /* 0x0000003845457221 */ /* 0x000fe40000010000 */
[----:B------:R-:W-:Y:S01]  /*32d0*/  FFMA.FTZ R66, R57, R63, R66 ;  /* 0x0000003f39427223 */ /* 0x000fe20000010042 */
        /* <DEDUP_REMOVED lines=10> */
[----:B------:R-:W-:Y:S01]  /*3380*/  FMUL.FTZ R67, R54, R60 ;  /* 0x0000003c36437220 */ /* 0x000fe20000410000 */
[----:B------:R-:W-:Y:S01]  /*3390*/  FADD.FTZ R60, R17, -UR11 ;  /* 0x8000000b113c7e21 */ /* 0x000fe20008010000 */
[----:B------:R-:W-:Y:S01]  /*33a0*/  FMUL.FTZ R62, R62, R61 ;  /* 0x0000003d3e3e7220 */ /* 0x000fe20000410000 */
[----:B------:R-:W-:Y:S01]  /*33b0*/  FADD.FTZ R61, R16, -UR11 ;  /* 0x8000000b103d7e21 */ /* 0x000fe20008010000 */
[----:B------:R-:W-:Y:S01]  /*33c0*/  FFMA.FTZ R87, R59, R67, R70 ;  /* 0x000000433b577223 */ /* 0x000fe20000010046 */
[----:B------:R-:W-:Y:S01]  /*33d0*/  FMUL.FTZ R60, R60, UR12 ;  /* 0x0000000c3c3c7c20 */ /* 0x000fe20008410000 */
[----:B------:R-:W-:Y:S01]  /*33e0*/  FADD.FTZ R71, R71, R67 ;  /* 0x0000004347477221 */ /* 0x000fe20000010000 */
[----:B------:R-:W-:Y:S01]  /*33f0*/  FMUL.FTZ R61, R61, UR12 ;  /* 0x0000000c3d3d7c20 */ /* 0x000fe20008410000 */
[----:B------:R-:W-:Y:S01]  /*3400*/  FFMA.FTZ R67, R58, R56, R65 ;  /* 0x000000383a437223 */ /* 0x000fe20000010041 */
[----:B------:R-:W-:Y:S01]  /*3410*/  FFMA.FTZ R70, R55, R60, R53 ;  /* 0x0000003c37467223 */ /* 0x000fe20000010035 */
[----:B------:R-:W-:Y:S01]  /*3420*/  FADD.FTZ R68, R68, R63 ;  /* 0x0000003f44447221 */ /* 0x000fe20000010000 */
[----:B------:R-:W-:Y:S01]  /*3430*/  FFMA.FTZ R86, R54, R61, R52 ;  /* 0x0000003d36567223 */ /* 0x000fe20000010034 */
[----:B------:R-:W-:Y:S01]  /*3440*/  FFMA.FTZ R67, R64, R62, R67 ;  /* 0x0000003e40437223 */ /* 0x000fe20000010043 */
[----:B------:R-:W-:-:S02]  /*3450*/  FADD.FTZ R69, R69, R62 ;  /* 0x0000003e45457221 */ /* 0x000fc40000010000 */
[----:B------:R-:W-:-:S06]  /*3460*/  FMUL.FTZ R120, R86, -1.4426950216293334961 ;  /* 0xbfb8aa3b56787820 */ /* 0x000fcc0000410000 */
[----:B------:R-:W0:Y:S02]  /*3470*/  MUFU.EX2 R120, R120 ;  /* 0x0000007800787308 */ /* 0x000e240000000800 */
[----:B0-----:R-:W-:Y:S01]  /*3480*/  FADD.FTZ R121, R120, 1 ;  /* 0x3f80000078797421 */ /* 0x001fe20000010000 */
[----:B------:R-:W-:-:S04]  /*3490*/  FMUL.FTZ R120, R55, R56 ;  /* 0x0000003837787220 */ /* 0x000fc80000410000 */
[----:B------:R-:W-:Y:S01]  /*34a0*/  FFMA.FTZ R58, R58, R120, R87 ;  /* 0x000000783a3a7223 */ /* 0x000fe20000010057 */
[----:B------:R-:W0:Y:S01]  /*34b0*/  MUFU.RCP R121, R121 ;  /* 0x0000007900797308 */ /* 0x000e220000001000 */
[----:B------:R-:W-:Y:S01]  /*34c0*/  FADD.FTZ R71, R120, R71 ;  /* 0x0000004778477221 */ /* 0x000fe20000010000 */
[----:B------:R-:W-:Y:S01]  /*34d0*/  FMUL.FTZ R120, R55, R62 ;  /* 0x0000003e37787220 */ /* 0x000fe20000410000 */
[----:B0-----:R-:W-:-:S04]  /*34e0*/  FADD.FTZ R59, -R121, 1 ;  /* 0x3f800000793b7421 */ /* 0x001fc80000010100 */
[----:B------:R-:W-:Y:S01]  /*34f0*/  FFMA.FTZ R86, R86, R59, 1 ;  /* 0x3f80000056567423 */ /* 0x000fe2000001003b */
[----:B------:R-:W-:Y:S01]  /*3500*/  FMUL.FTZ R59, R18, R121 ;  /* 0x00000079123b7220 */ /* 0x000fe20000410000 */
[----:B------:R-:W-:-:S03]  /*3510*/  FMUL.FTZ R121, R70, -1.4426950216293334961 ;  /* 0xbfb8aa3b46797820 */ /* 0x000fc60000410000 */
[----:B------:R-:W-:-:S03]  /*3520*/  FMUL.FTZ R59, R59, R86 ;  /* 0x000000563b3b7220 */ /* 0x000fc60000410000 */
[----:B------:R-:W0:Y:S01]  /*3530*/  MUFU.EX2 R121, R121 ;  /* 0x0000007900797308 */ /* 0x000e220000000800 */
[----:B------:R-:W-:Y:S01]  /*3540*/  FADD.FTZ R68, R68, R59 ;  /* 0x0000003b44447221 */ /* 0x000fe20000010000 */
[----:B------:R-:W-:Y:S01]  /*3550*/  FFMA.FTZ R66, R61, R59, R66 ;  /* 0x0000003b3d427223 */ /* 0x000fe20000010042 */
[----:B0-----:R-:W-:Y:S01]  /*3560*/  FADD.FTZ R86, R121, 1 ;  /* 0x3f80000079567421 */ /* 0x001fe20000010000 */
[----:B------:R-:W-:-:S04]  /*3570*/  FMUL.FTZ R121, R54, R63 ;  /* 0x0000003f36797220 */ /* 0x000fc80000410000 */
[----:B------:R-:W-:Y:S01]  /*3580*/  FFMA.FTZ R63, R57, R121, R58 ;  /* 0x00000079393f7223 */ /* 0x000fe2000001003a */
[----:B------:R-:W0:Y:S01]  /*3590*/  MUFU.RCP R86, R86 ;  /* 0x0000005600567308 */ /* 0x000e220000001000 */
[----:B------:R-:W-:Y:S01]  /*35a0*/  FADD.FTZ R58, R3, -UR11 ;  /* 0x8000000b033a7e21 */ /* 0x000fe20008010000 */
[----:B------:R-:W-:Y:S01]  /*35b0*/  FADD.FTZ R71, R71, R121 ;  /* 0x0000007947477221 */ /* 0x000fe20000010000 */
[----:B------:R-:W-:Y:S01]  /*35c0*/  FFMA.FTZ R64, R64, R120, R63 ;  /* 0x0000007840407223 */ /* 0x000fe2000001003f */
[----:B------:R-:W-:Y:S01]  /*35d0*/  FMUL.FTZ R121, R54, R59 ;  /* 0x0000003b36797220 */ /* 0x000fe20000410000 */
[----:B------:R-:W-:Y:S01]  /*35e0*/  FMUL.FTZ R58, R58, UR12 ;  /* 0x0000000c3a3a7c20 */ /* 0x000fe20008410000 */
[----:B------:R-:W-:Y:S02]  /*35f0*/  FADD.FTZ R71, R120, R71 ;  /* 0x0000004778477221 */ /* 0x000fe40000010000 */
[----:B------:R-:W-:Y:S01]  /*3600*/  FFMA.FTZ R61, R61, R121, R64 ;  /* 0x000000793d3d7223 */ /* 0x000fe20000010040 */
[----:B------:R-:W-:Y:S01]  /*3610*/  FADD.FTZ R64, R21, -UR11 ;  /* 0x8000000b15407e21 */ /* 0x000fe20008010000 */
[----:B------:R-:W-:-:S03]  /*3620*/  FADD.FTZ R71, R71, R121 ;  /* 0x0000007947477221 */ /* 0x000fc60000010000 */
[----:B------:R-:W-:Y:S01]  /*3630*/  FMUL.FTZ R64, R64, UR12 ;  /* 0x0000000c40407c20 */ /* 0x000fe20008410000 */
[----:B0-----:R-:W-:Y:S01]  /*3640*/  FADD.FTZ R65, -R86, 1 ;  /* 0x3f80000056417421 */ /* 0x001fe20000010100 */
[----:B------:R-:W-:-:S03]  /*3650*/  FMUL.FTZ R56, R19, R86 ;  /* 0x0000005613387220 */ /* 0x000fc60000410000 */
[----:B------:R-:W-:-:S04]  /*3660*/  FFMA.FTZ R65, R70, R65, 1 ;  /* 0x3f80000046417423 */ /* 0x000fc80000010041 */
[----:B------:R-:W-:Y:S01]  /*3670*/  FMUL.FTZ R56, R56, R65 ;  /* 0x0000004138387220 */ /* 0x000fe20000410000 */
[----:B------:R-:W-:-:S03]  /*3680*/  FADD.FTZ R65, R2, -UR11 ;  /* 0x8000000b02417e21 */ /* 0x000fc60008010000 */
[-C--:B------:R-:W-:Y:S01]  /*3690*/  FMUL.FTZ R120, R55, R56.reuse ;  /* 0x0000003837787220 */ /* 0x080fe20000410000 */
[----:B------:R-:W-:Y:S01]  /*36a0*/  FMUL.FTZ R65, R65, UR12 ;  /* 0x0000000c41417c20 */ /* 0x000fe20008410000 */
[C---:B------:R-:W-:Y:S01]  /*36b0*/  FFMA.FTZ R67, R60.reuse, R56, R67 ;  /* 0x000000383c437223 */ /* 0x040fe20000010043 */
[----:B------:R-:W-:Y:S01]  /*36c0*/  FADD.FTZ R69, R69, R56 ;  /* 0x0000003845457221 */ /* 0x000fe20000010000 */
[----:B------:R-:W-:Y:S01]  /*36d0*/  FFMA.FTZ R60, R60, R120, R61 ;  /* 0x000000783c3c7223 */ /* 0x000fe2000001003d */
[----:B------:R-:W-:Y:S01]  /*36e0*/  FFMA.FTZ R70, R54, R65, R52 ;  /* 0x0000004136467223 */ /* 0x000fe20000010034 */
[----:B------:R-:W-:-:S03]  /*36f0*/  FADD.FTZ R71, R120, R71 ;  /* 0x0000004778477221 */ /* 0x000fc60000010000 */
        /* <DEDUP_REMOVED lines=8> */
[----:B------:R-:W-:-:S03]  /*3780*/  FFMA.FTZ R70, R55, R58, R53 ;  /* 0x0000003a37467223 */ /* 0x000fc60000010035 */
[-C--:B------:R-:W-:Y:S01]  /*3790*/  FMUL.FTZ R121, R54, R57.reuse ;  /* 0x0000003936797220 */ /* 0x080fe20000410000 */
[----:B------:R-:W-:Y:S01]  /*37a0*/  FMUL.FTZ R87, R70, -1.4426950216293334961 ;  /* 0xbfb8aa3b46577820 */ /* 0x000fe20000410000 */
[----:B------:R-:W-:Y:S01]  /*37b0*/  FADD.FTZ R68, R68, R57 ;  /* 0x0000003944447221 */ /* 0x000fe20000010000 */
[C---:B------:R-:W-:Y:S01]  /*37c0*/  FFMA.FTZ R66, R65.reuse, R57, R66 ;  /* 0x0000003941427223 */ /* 0x040fe20000010042 */
[----:B------:R-:W-:Y:S01]  /*37d0*/  FFMA.FTZ R65, R65, R121, R60 ;  /* 0x0000007941417223 */ /* 0x000fe2000001003c */
[----:B------:R-:W-:Y:S01]  /*37e0*/  FADD.FTZ R60, R25, -UR11 ;  /* 0x8000000b193c7e21 */ /* 0x000fe20008010000 */
[----:B------:R-:W-:Y:S01]  /*37f0*/  FADD.FTZ R71, R71, R121 ;  /* 0x0000007947477221 */ /* 0x000fe20000010000 */
[----:B------:R-:W0:Y:S02]  /*3800*/  MUFU.EX2 R87, R87 ;  /* 0x0000005700577308 */ /* 0x000e240000000800 */
[----:B------:R-:W-:Y:S01]  /*3810*/  FMUL.FTZ R60, R60, UR12 ;  /* 0x0000000c3c3c7c20 */ /* 0x000fe20008410000 */
[----:B0-----:R-:W-:-:S06]  /*3820*/  FADD.FTZ R86, R87, 1 ;  /* 0x3f80000057567421 */ /* 0x001fcc0000010000 */
[----:B------:R-:W0:Y:S02]  /*3830*/  MUFU.RCP R86, R86 ;  /* 0x0000005600567308 */ /* 0x000e240000001000 */
[----:B0-----:R-:W-:Y:S01]  /*3840*/  FADD.FTZ R63, -R86, 1 ;  /* 0x3f800000563f7421 */ /* 0x001fe20000010100 */
[----:B------:R-:W-:-:S03]  /*3850*/  FMUL.FTZ R62, R5, R86 ;  /* 0x00000056053e7220 */ /* 0x000fc60000410000 */
[----:B------:R-:W-:-:S04]  /*3860*/  FFMA.FTZ R63, R70, R63, 1 ;  /* 0x3f800000463f7423 */ /* 0x000fc8000001003f */
[----:B------:R-:W-:Y:S01]  /*3870*/  FMUL.FTZ R62, R62, R63 ;  /* 0x0000003f3e3e7220 */ /* 0x000fe20000410000 */
[----:B------:R-:W-:-:S03]  /*3880*/  FADD.FTZ R63, R20, -UR11 ;  /* 0x8000000b143f7e21 */ /* 0x000fc60008010000 */
[-C--:B------:R-:W-:Y:S01]  /*3890*/  FMUL.FTZ R120, R55, R62.reuse ;  /* 0x0000003e37787220 */ /* 0x080fe20000410000 */
[----:B------:R-:W-:Y:S01]  /*38a0*/  FMUL.FTZ R63, R63, UR12 ;  /* 0x0000000c3f3f7c20 */ /* 0x000fe20008410000 */
[----:B------:R-:W-:Y:S01]  /*38b0*/  FADD.FTZ R69, R69, R62 ;  /* 0x0000003e45457221 */ /* 0x000fe20000010000 */
[C---:B------:R-:W-:Y:S01]  /*38c0*/  FFMA.FTZ R67, R58.reuse, R62, R67 ;  /* 0x0000003e3a437223 */ /* 0x040fe20000010043 */
        /* <DEDUP_REMOVED lines=220> */
[----:B------:R-:W-:Y:S01]  /*4690*/  FADD.FTZ R69, R69, R56 ;  /* 0x0000003845457221 */ /* 0x000fe20000010000 */
[----:B------:R-:W-:Y:S01]  /*46a0*/  FMUL.FTZ R61, R61, UR12 ;  /* 0x0000000c3d3d7c20 */ /* 0x000fe20008410000 */
[-C--:B------:R-:W-:Y:S01]  /*46b0*/  FFMA.FTZ R67, R64, R56.reuse, R67 ;  /* 0x0000003840437223 */ /* 0x080fe20000010043 */
[----:B------:R-:W-:Y:S02]  /*46c0*/  FMUL.FTZ R56, R55, R56 ;  /* 0x0000003837387220 */ /* 0x000fe40000410000 */
[----:B------:R-:W-:Y:S02]  /*46d0*/  FFMA.FTZ R70, R54, R61, R52 ;  /* 0x0000003d36467223 */ /* 0x000fe40000010034 */
[----:B------:R-:W-:Y:S01]  /*46e0*/  FFMA.FTZ R64, R64, R56, R63 ;  /* 0x0000003840407223 */ /* 0x000fe2000001003f */
[----:B------:R-:W-:Y:S01]  /*46f0*/  FADD.FTZ R71, R56, R71 ;  /* 0x0000004738477221 */ /* 0x000fe20000010000 */
        /* <DEDUP_REMOVED lines=9> */
[----:B------:R-:W-:Y:S01]  /*4790*/  FADD.FTZ R68, R68, R57 ;  /* 0x0000003944447221 */ /* 0x000fe20000010000 */
[----:B------:R-:W-:Y:S01]  /*47a0*/  FMUL.FTZ R87, R70, -1.4426950216293334961 ;  /* 0xbfb8aa3b46577820 */ /* 0x000fe20000410000 */
[----:B------:R-:W-:-:S05]  /*47b0*/  FFMA.FTZ R66, R61, R57, R66 ;  /* 0x000000393d427223 */ /* 0x000fca0000010042 */
[----:B------:R-:W0:Y:S02]  /*47c0*/  MUFU.EX2 R87, R87 ;  /* 0x0000005700577308 */ /* 0x000e240000000800 */
[----:B0-----:R-:W-:-:S06]  /*47d0*/  FADD.FTZ R86, R87, 1 ;  /* 0x3f80000057567421 */ /* 0x001fcc0000010000 */
[----:B------:R-:W0:Y:S02]  /*47e0*/  MUFU.RCP R86, R86 ;  /* 0x0000005600567308 */ /* 0x000e240000001000 */
        /* <DEDUP_REMOVED lines=16> */
[----:B------:R-:W-:-:S04]  /*48f0*/  FFMA.FTZ R70, R55, R62, R53 ;  /* 0x0000003e37467223 */ /* 0x000fc80000010035 */
[----:B------:R-:W-:-:S06]  /*4900*/  FMUL.FTZ R87, R70, -1.4426950216293334961 ;  /* 0xbfb8aa3b46577820 */ /* 0x000fcc0000410000 */
[----:B------:R-:W0:Y:S02]  /*4910*/  MUFU.EX2 R87, R87 ;  /* 0x0000005700577308 */ /* 0x000e240000000800 */
[----:B0-----:R-:W-:Y:S01]  /*4920*/  FADD.FTZ R86, R87, 1 ;  /* 0x3f80000057567421 */ /* 0x001fe20000010000 */
[----:B------:R-:W-:Y:S01]  /*4930*/  FMUL.FTZ R87, R54, R57 ;  /* 0x0000003936577220 */ /* 0x000fe20000410000 */
[----:B------:R-:W-:-:S03]  /*4940*/  FMUL.FTZ R57, R55, R58 ;  /* 0x0000003a37397220 */ /* 0x000fc60000410000 */
[----:B------:R-:W-:Y:S01]  /*4950*/  FFMA.FTZ R56, R61, R87, R64 ;  /* 0x000000573d387223 */ /* 0x000fe20000010040 */
[----:B------:R-:W0:Y:S01]  /*4960*/  MUFU.RCP R86, R86 ;  /* 0x0000005600567308 */ /* 0x000e220000001000 */
[----:B------:R-:W-:Y:S01]  /*4970*/  FADD.FTZ R64, R69, R58 ;  /* 0x0000003a45407221 */ /* 0x000fe20000010000 */
[----:B------:R-:W-:Y:S01]  /*4980*/  FADD.FTZ R58, R68, R59 ;  /* 0x0000003b443a7221 */ /* 0x000fe20000010000 */
[----:B------:R-:W-:Y:S01]  /*4990*/  FFMA.FTZ R56, R60, R57, R56 ;  /* 0x000000393c387223 */ /* 0x000fe20000010038 */
[----:B0-----:R-:W-:-:S04]  /*49a0*/  FADD.FTZ R63, -R86, 1 ;  /* 0x3f800000563f7421 */ /* 0x001fc80000010100 */
[----:B------:R-:W-:Y:S01]  /*49b0*/  FFMA.FTZ R70, R70, R63, 1 ;  /* 0x3f80000046467423 */ /* 0x000fe2000001003f */
[----:B------:R-:W-:-:S04]  /*49c0*/  FMUL.FTZ R63, R51, R86 ;  /* 0x00000056333f7220 */ /* 0x000fc80000410000 */
[----:B------:R-:W-:Y:S01]  /*49d0*/  FMUL.FTZ R63, R63, R70 ;  /* 0x000000463f3f7220 */ /* 0x000fe20000410000 */
[----:B------:R-:W-:-:S04]  /*49e0*/  FADD.FTZ R70, R71, R87 ;  /* 0x0000005747467221 */ /* 0x000fc80000010000 */
[----:B------:R-:W-:Y:S01]  /*49f0*/  FADD.FTZ R70, R57, R70 ;  /* 0x0000004639467221 */ /* 0x000fe20000010000 */
[----:B------:R-:W-:-:S04]  /*4a00*/  FMUL.FTZ R57, R54, R59 ;  /* 0x0000003b36397220 */ /* 0x000fc80000410000 */
[----:B------:R-:W-:Y:S01]  /*4a10*/  FFMA.FTZ R61, R65, R57, R56 ;  /* 0x00000039413d7223 */ /* 0x000fe20000010038 */
[----:B------:R-:W-:Y:S01]  /*4a20*/  FADD.FTZ R70, R70, R57 ;  /* 0x0000003946467221 */ /* 0x000fe20000010000 */
[----:B------:R-:W-:Y:S01]  /*4a30*/  FMUL.FTZ R57, R55, R63 ;  /* 0x0000003f37397220 */ /* 0x000fe20000410000 */
[----:B------:R-:W-:Y:S01]  /*4a40*/  FFMA.FTZ R56, R65, R59, R66 ;  /* 0x0000003b41387223 */ /* 0x000fe20000010042 */
[----:B------:R-:W-:Y:S02]  /*4a50*/  FADD.FTZ R59, R64, R63 ;  /* 0x0000003f403b7221 */ /* 0x000fe40000010000 */
[C---:B------:R-:W-:Y:S01]  /*4a60*/  FFMA.FTZ R61, R62.reuse, R57, R61 ;  /* 0x000000393e3d7223 */ /* 0x040fe2000001003d */
[----:B------:R-:W-:Y:S01]  /*4a70*/  FADD.FTZ R60, R57, R70 ;  /* 0x00000046393c7221 */ /* 0x000fe20000010000 */
[----:B------:R-:W-:-:S07]  /*4a80*/  FFMA.FTZ R57, R62, R63, R67 ;  /* 0x0000003f3e397223 */ /* 0x000fce0000010043 */
.L_x_1371:
[----:B------:R-:W-:Y:S01]  /*4a90*/  MOV R63, R61 ;  /* 0x0000003d003f7202 */ /* 0x000fe20000000f00 */
[----:B------:R-:W0:Y:S01]  /*4aa0*/  S2UR UR13, SR_CgaCtaId ;  /* 0x00000000000d79c3 */ /* 0x000e220000008800 */
[----:B------:R-:W-:Y:S01]  /*4ab0*/  MOV R62, R60 ;  /* 0x0000003c003e7202 */ /* 0x000fe20000000f00 */
[----:B------:R-:W-:Y:S01]  /*4ac0*/  UMOV UR6, 0x400 ;  /* 0x0000040000067882 */ /* 0x000fe20000000000 */
[C---:B------:R-:W-:Y:S01]  /*4ad0*/  ISETP.GT.AND P0, PT, R100.reuse, 0x1e, PT ;  /* 0x0000001e6400780c */ /* 0x040fe20003f04270 */
[----:B------:R-:W1:Y:S01]  /*4ae0*/  SHFL.DOWN PT, R60, R63, 0x1, 0x1f ;  /* 0x08201f003f3c7f89 */ /* 0x000e6200000e0000 */
[----:B------:R-:W-:Y:S01]  /*4af0*/  UIADD3 UR5, UPT, UPT, UR6, 0x60, URZ ;  /* 0x0000006006057890 */ /* 0x000fe2000fffe0ff */
[----:B------:R-:W-:Y:S01]  /*4b00*/  ISETP.GT.AND P2, PT, R100, 0xf, PT ;  /* 0x0000000f6400780c */ /* 0x000fe20003f44270 */
[----:B------:R-:W-:Y:S01]  /*4b10*/  BSSY.RECONVERGENT B0, `(.L_x_1372) ;  /* 0x0000025000007945 */ /* 0x000fe20003800200 */
[----:B------:R-:W2:Y:S01]  /*4b20*/  SHFL.DOWN PT, R61, R62, 0x1, 0x1f ;  /* 0x08201f003e3d7f89 */ /* 0x000ea200000e0000 */
[----:B------:R-:W-:-:S02]  /*4b30*/  ISETP.NE.AND P1, PT, R103, RZ, PT ;  /* 0x000000ff6700720c */ /* 0x000fc40003f25270 */
[----:B------:R-:W-:Y:S01]  /*4b40*/  ISETP.GT.U32.AND P4, PT, R103, 0x7, PT ;  /* 0x000000076700780c */ /* 0x000fe20003f84070 */
[----:B0-----:R-:W-:-:S04]  /*4b50*/  ULEA UR5, UR13, UR5, 0x18 ;  /* 0x000000050d057291 */ /* 0x001fc8000f8ec0ff */
[----:B-1----:R-:W-:Y:S02]  /*4b60*/  @!P0 FADD.FTZ R63, R60, R63 ;  /* 0x0000003f3c3f8221 */ /* 0x002fe40000010000 */
[----:B------:R-:W-:Y:S01]  /*4b70*/  LEA R120, R103, UR5, 0x4 ;  /* 0x0000000567787c11 */ /* 0x000fe2000f8e20ff */
[----:B--2---:R-:W-:Y:S02]  /*4b80*/  @!P0 FADD.FTZ R62, R61, R62 ;  /* 0x0000003e3d3e8221 */ /* 0x004fe40000010000 */
[----:B------:R-:W0:Y:S01]  /*4b90*/  SHFL.DOWN PT, R60, R63, 0x2, 0x1f ;  /* 0x08401f003f3c7f89 */ /* 0x000e2200000e0000 */
[----:B------:R-:W-:-:S03]  /*4ba0*/  ISETP.GT.AND P0, PT, R100, 0x1d, PT ;  /* 0x0000001d6400780c */ /* 0x000fc60003f04270 */
        /* <DEDUP_REMOVED lines=27> */
.L_x_1373:
[----:B------:R-:W-:Y:S05]  /*4d60*/  BSYNC.RECONVERGENT B0 ;  /* 0x0000000000007941 */ /* 0x000fea0003800200 */
.L_x_1372:
[----:B------:R-:W-:Y:S01]  /*4d70*/  BAR.SYNC.DEFER_BLOCKING 0x0 ;  /* 0x0000000000007b1d */ /* 0x000fe20000010000 */
[----:B------:R-:W-:-:S05]  /*4d80*/  LEA R119, R119, R103, 0x3 ;  /* 0x0000006777777211 */ /* 0x000fca00078e18ff */
[----:B------:R-:W-:Y:S04]  /*4d90*/  BSSY.RECONVERGENT B0, `(.L_x_1374) ;  /* 0x0000015000007945 */ /* 0x000fe80003800200 */
[----:B------:R-:W-:Y:S05]  /*4da0*/  @P1 BRA `(.L_x_1375) ;  /* 0x00000000004c1947 */ /* 0x000fea0003800000 */
[----:B------:R-:W-:-:S09]  /*4db0*/  ULEA UR5, UR13, UR6, 0x18 ;  /* 0x000000060d057291 */ /* 0x000fd2000f8ec0ff */
[----:B------:R-:W4:Y:S02]  /*4dc0*/  LDS.128 R64, [UR5+0x10] ;  /* 0x00001005ff407984 */ /* 0x000f240008000c00 */
[----:B----4-:R-:W-:Y:S01]  /*4dd0*/  FADD.FTZ R61, R86, R64 ;  /* 0x00000040563d7221 */ /* 0x010fe20000010000 */
[----:B------:R-:W-:Y:S02]  /*4de0*/  FADD.FTZ R64, R87, R65 ;  /* 0x0000004157407221 */ /* 0x000fe40000010000 */
[----:B0--3--:R-:W-:Y:S01]  /*4df0*/  LDS.64 R86, [UR5+0x40] ;  /* 0x00004005ff567984 */ /* 0x009fe20008000a00 */
[----:B------:R-:W-:Y:S01]  /*4e00*/  FADD.FTZ R69, R61, R66 ;  /* 0x000000423d457221 */ /* 0x000fe20000010000 */
[----:B------:R-:W-:Y:S02]  /*4e10*/  FADD.FTZ R68, R64, R67 ;  /* 0x0000004340447221 */ /* 0x000fe40000010000 */
[----:B-12---:R-:W0:Y:S04]  /*4e20*/  LDS.128 R60, [UR5+0x20] ;  /* 0x00002005ff3c7984 */ /* 0x006e280008000c00 */
[----:B------:R-:W1:Y:S01]  /*4e30*/  LDS.128 R64, [UR5+0x30] ;  /* 0x00003005ff407984 */ /* 0x000e620008000c00 */
        /* <DEDUP_REMOVED lines=8> */
[----:B------:R-:W-:Y:S01]  /*4ec0*/  FADD.FTZ R86, R69, R86 ;  /* 0x0000005645567221 */ /* 0x000fe20000010000 */
[----:B------:R-:W-:-:S07]  /*4ed0*/  FADD.FTZ R87, R68, R87 ;  /* 0x0000005744577221 */ /* 0x000fce0000010000 */
.L_x_1375:
[----:B------:R-:W-:Y:S05]  /*4ee0*/  BSYNC.RECONVERGENT B0 ;  /* 0x0000000000007941 */ /* 0x000fea0003800200 */
.L_x_1374:
[----:B------:R-:W-:Y:S06]  /*4ef0*/  BAR.SYNC.DEFER_BLOCKING 0x0 ;  /* 0x0000000000007b1d */ /* 0x000fec0000010000 */
[----:B------:R-:W-:Y:S04]  /*4f00*/  BSSY.RECONVERGENT B0, `(.L_x_1376) ;  /* 0x000009d000007945 */ /* 0x000fe80003800200 */
[----:B------:R-:W-:Y:S05]  /*4f10*/  @P4 BRA `(.L_x_1377) ;  /* 0x00000008006c4947 */ /* 0x000fea0003800000 */
[----:B-123--:R-:W1:Y:S04]  /*4f20*/  LDS.128 R60, [R120+0x80] ;  /* 0x00008000783c7984 */ /* 0x00ee680000000c00 */
[----:B------:R-:W2:Y:S04]  /*4f30*/  LDS.128 R64, [R120+0x100] ;  /* 0x0001000078407984 */ /* 0x000ea80000000c00 */
[----:B------:R-:W3:Y:S01]  /*4f40*/  LDS.128 R68, [R120+0x180] ;  /* 0x0001800078447984 */ /* 0x000ee20000000c00 */
        /* <DEDUP_REMOVED lines=9> */
[----:B---3--:R-:W-:Y:S01]  /*4fe0*/  FADD.FTZ R66, R56, R69 ;  /* 0x0000004538427221 */ /* 0x008fe20000010000 */
        /* <DEDUP_REMOVED lines=125> */
[----:B------:R-:W-:-:S02]  /*57c0*/  FADD.FTZ R71, R71, R64 ;  /* 0x0000004047477221 */ /* 0x000fc40000010000 */
[----:B------:R-:W1:Y:S01]  /*57d0*/  LDS.128 R60, [R120+0xf00] ;  /* 0x000f0000783c7984 */ /* 0x000e620000000c00 */
        /* <DEDUP_REMOVED lines=15> */
.L_x_1377:
[----:B------:R-:W-:Y:S05]  /*58d0*/  BSYNC.RECONVERGENT B0 ;  /* 0x0000000000007941 */ /* 0x000fea0003800200 */
.L_x_1376:
[----:B------:R-:W-:Y:S04]  /*58e0*/  BSSY.RECONVERGENT B0, `(.L_x_1378) ;  /* 0x000001c000007945 */ /* 0x000fe80003800200 */
[----:B------:R-:W-:Y:S05]  /*58f0*/  @P4 BRA `(.L_x_1379) ;  /* 0x0000000000684947 */ /* 0x000fea0003800000 */
[----:B---3--:R-:W3:Y:S08]  /*5900*/  LDC.64 R60, c[0x0][0x3f8] ;  /* 0x0000fe00ff3c7b82 */ /* 0x008ef00000000a00 */
[----:B------:R-:W4:Y:S01]  /*5910*/  LDC.64 R68, c[0x0][0x3d8] ;  /* 0x0000f600ff447b82 */ /* 0x000f220000000a00 */
[C---:B---3--:R-:W-:Y:S01]  /*5920*/  LEA.HI R67, P0, R61.reuse, R60, RZ, 0x1 ;  /* 0x0000003c3d437211 */ /* 0x048fe200078108ff */
[----:B-12---:R-:W-:Y:S01]  /*5930*/  IMAD.WIDE.U32 R62, R60, 0x3, RZ ;  /* 0x000000033c3e7825 */ /* 0x006fe200078e00ff */
        /* <DEDUP_REMOVED lines=22> */
.L_x_1379:
[----:B------:R-:W-:Y:S05]  /*5aa0*/  BSYNC.RECONVERGENT B0 ;  /* 0x0000000000007941 */ /* 0x000fea0003800200 */
.L_x_1378:
[----:B------:R-:W5:Y:S02]  /*5ab0*/  LDCU UR5, c[0x0][0x370] ;  /* 0x00006e00ff0577ac */ /* 0x000f640008000800 */
[----:B-----5:R-:W-:-:S09]  /*5ac0*/  UISETP.GE.U32.AND UP0, UPT, UR5, 0x2, UPT ;  /* 0x000000020500788c */ /* 0x020fd2000bf06070 */
[----:B------:R-:W-:Y:S05]  /*5ad0*/  BRA.U !UP0, `(.L_x_1380) ;  /* 0x0000000908b87547 */ /* 0x000fea000b800000 */
[----:B----4-:R-:W4:Y:S01]  /*5ae0*/  LDC R57, c[0x0][0x370] ;  /* 0x0000dc00ff397b82 */ /* 0x010f220000000800 */
[----:B------:R-:W-:-:S05]  /*5af0*/  LOP3.LUT R56, R105, 0x1, RZ, 0xc0, !PT ;  /* 0x0000000169387812 */ /* 0x000fca00078ec0ff */
[----:B------:R-:W-:Y:S02]  /*5b00*/  IMAD R59, R56, R101, RZ ;  /* 0x00000065383b7224 */ /* 0x000fe400078e02ff */
[----:B------:R-:W5:Y:S02]  /*5b10*/  LDC.64 R120, c[0x0][0x3d0] ;  /* 0x0000f400ff787b82 */ /* 0x000f640000000a00 */
[----:B----4-:R-:W-:-:S05]  /*5b20*/  IMAD R56, R59, R57, RZ ;  /* 0x000000393b387224 */ /* 0x010fca00078e02ff */
[----:B------:R-:W-:-:S05]  /*5b30*/  SHF.L.U32 R57, R56, 0x1, RZ ;  /* 0x0000000138397819 */ /* 0x000fca00000006ff */
[----:B-----5:R-:W-:Y:S01]  /*5b40*/  IMAD.WIDE R120, R57, 0x4, R120 ;  /* 0x0000000439787825 */ /* 0x020fe200078e0278 */
[----:B------:R-:W-:Y:S06]  /*5b50*/  @P1 BRA `(.L_x_1381) ;  /* 0x0000000000541947 */ /* 0x000fec0003800000 */
[----:B------:R-:W4:Y:S01]  /*5b60*/  LDC.64 R56, c[0x0][0x3c8] ;  /* 0x0000f200ff387b82 */ /* 0x000f220000000a00 */
[----:B------:R-:W-:Y:S01]  /*5b70*/  IADD3 R59, PT, PT, R59, R102, RZ ;  /* 0x000000663b3b7210 */ /* 0x000fe20007ffe0ff */
[----:B------:R-:W-:Y:S01]  /*5b80*/  IMAD R61, R101, UR7, R102 ;  /* 0x00000007653d7c24 */ /* 0x000fe2000f8e0266 */
[----:B---3--:R-:W-:-:S03]  /*5b90*/  LOP3.LUT P0, R60, R105, 0x2, RZ, 0xc0, !PT ;  /* 0x00000002693c7812 */ /* 0x008fc6000780c0ff */
[----:B----4-:R-:W-:-:S04]  /*5ba0*/  IMAD.WIDE.U32 R56, R59, 0x4, R56 ;  /* 0x000000043b387825 */ /* 0x010fc800078e0038 */
[----:B------:R-:W-:Y:S01]  /*5bb0*/  IMAD.WIDE.U32 R58, R61, 0x8, R120 ;  /* 0x000000083d3a7825 */ /* 0x000fe200078e0078 */
[----:B------:R-:W-:Y:S02]  /*5bc0*/  IADD3 R61, PT, PT, -R60, 0x1, RZ ;  /* 0x000000013c3d7810 */ /* 0x000fe40007ffe1ff */
[----:B------:R-:W1:Y:S02]  /*5bd0*/  LDC R60, c[0x0][0x370] ;  /* 0x0000dc00ff3c7b82 */ /* 0x000e640000000800 */
[----:B------:R4:W-:Y:S01]  /*5be0*/  STG.E.64 desc[UR8][R58.64], R86 ;  /* 0x000000563a007986 */ /* 0x0009e2000c101b08 */
[----:B------:R-:W-:Y:S06]  /*5bf0*/  MEMBAR.ALL.GPU ;  /* 0x0000000000007992 */ /* 0x000fec000000a000 */
[----:B------:R-:W-:-:S00]  /*5c00*/  ERRBAR ;  /* 0x00000000000079ab */ /* 0x000fc00000000000 */
[----:B------:R-:W-:Y:S06]  /*5c10*/  CGAERRBAR ;  /* 0x00000000000075ab */ /* 0x000fec0000000000 */
[----:B------:R4:W-:Y:S01]  /*5c20*/  REDG.E.ADD.S32.STRONG.GPU desc[UR8][R56.64], R61 ;  /* 0x0000003d3800798e */ /* 0x0009e2000c12e308 */
[----:B-1----:R-:W-:-:S04]  /*5c30*/  SEL R63, R60, RZ, !P0 ;  /* 0x000000ff3c3f7207 */ /* 0x002fc80004000000 */
[----:B------:R-:W-:-:S13]  /*5c40*/  ISETP.NE.AND P0, PT, R63, -0x1, PT ;  /* 0xffffffff3f00780c */ /* 0x000fda0003f05270 */
[----:B----4-:R-:W-:Y:S05]  /*5c50*/  @!P0 BRA `(.L_x_1381) ;  /* 0x0000000000148947 */ /* 0x010fea0003800000 */
.L_x_1382:
[----:B------:R-:W3:Y:S04]  /*5c60*/  LDG.E.STRONG.GPU R58, desc[UR8][R56.64] ;  /* 0x00000008383a7981 */ /* 0x000ee8000c1ef900 */
[----:B---3--:R-:W-:Y:S01]  /*5c70*/  CCTL.IVALL ;  /* 0x00000000ff00798f */ /* 0x008fe20002000000 */
[----:B------:R-:W-:Y:S05]  /*5c80*/  YIELD ;  /* 0x0000000000007946 */ /* 0x000fea0003800000 */
[----:B------:R-:W-:-:S13]  /*5c90*/  ISETP.NE.AND P0, PT, R58, R63, PT ;  /* 0x0000003f3a00720c */ /* 0x000fda0003f05270 */
[----:B------:R-:W-:Y:S05]  /*5ca0*/  @P0 BRA `(.L_x_1382) ;  /* 0xfffffffc00ec0947 */ /* 0x000fea000383ffff */
.L_x_1381:
[----:B------:R-:W4:Y:S01]  /*5cb0*/  LDC R56, c[0x0][0x370] ;  /* 0x0000dc00ff387b82 */ /* 0x000f220000000800 */
[----:B------:R-:W-:Y:S05]  /*5cc0*/  WARPSYNC.ALL ;  /* 0x0000000000007948 */ /* 0x000fea0003800000 */
[----:B----4-:R-:W-:Y:S02]  /*5cd0*/  ISETP.GE.U32.AND P0, PT, R56, 0x8, PT ;  /* 0x000000083800780c */ /* 0x010fe40003f06070 */
        /* <DEDUP_REMOVED lines=8> */
[----:B--2---:R-:W-:Y:S01]  /*5d60*/  IADD3 R62, PT, PT, R102, R101, RZ ;  /* 0x00000065663e7210 */ /* 0x004fe20007ffe0ff */
[----:B------:R-:W-:Y:S01]  /*5d70*/  IMAD R66, R101, 0x5, R102 ;  /* 0x0000000565427824 */ /* 0x000fe200078e0266 */
[----:B-1----:R-:W-:Y:S01]  /*5d80*/  MOV R63, RZ ;  /* 0x000000ff003f7202 */ /* 0x002fe20000000f00 */
[----:B------:R-:W-:Y:S01]  /*5d90*/  UIADD3 UR5, UPT, UPT, -UR7, URZ, URZ ;  /* 0x000000ff07057290 */ /* 0x000fe2000fffe1ff */
[----:B------:R-:W-:-:S11]  /*5da0*/  MOV R64, R102 ;  /* 0x0000006600407202 */ /* 0x000fd60000000f00 */
.L_x_1384:
[----:B------:R-:W-:Y:S02]  /*5db0*/  ISETP.EQ.OR P4, PT, RZ, UR5, P1 ;  /* 0x00000005ff007c0c */ /* 0x000fe40008f82670 */
[----:B------:R-:W-:-:S04]  /*5dc0*/  IADD3 R56, PT, PT, R63, 0x1, RZ ;  /* 0x000000013f387810 */ /* 0x000fc80007ffe0ff */
[----:B------:R-:W-:-:S07]  /*5dd0*/  ISETP.EQ.OR P5, PT, R56, UR7, P1 ;  /* 0x0000000738007c0c */ /* 0x000fce0008fa2670 */
[----:B------:R-:W-:-:S06]  /*5de0*/  @!P4 IMAD.WIDE.U32 R56, R64, 0x8, R120 ;  /* 0x000000084038c825 */ /* 0x000fcc00078e0078 */
[----:B------:R-:W0:Y:S01]  /*5df0*/  @!P4 LDG.E.64 R56, desc[UR8][R56.64] ;  /* 0x000000083838c981 */ /* 0x000e22000c1e1b00 */
[----:B------:R-:W-:Y:S01]  /*5e00*/  @!P5 IMAD.WIDE.U32 R58, R62, 0x8, R120 ;  /* 0x000000083e3ad825 */ /* 0x000fe200078e0078 */
[----:B---3--:R-:W-:-:S04]  /*5e10*/  IADD3 R60, PT, PT, R63, 0x2, RZ ;  /* 0x000000023f3c7810 */ /* 0x008fc80007ffe0ff */
[----:B------:R-:W-:Y:S01]  /*5e20*/  ISETP.EQ.OR P0, PT, R60, UR7, P1 ;  /* 0x000000073c007c0c */ /* 0x000fe20008f02670 */
[----:B------:R-:W2:Y:S01]  /*5e30*/  @!P5 LDG.E.64 R58, desc[UR8][R58.64] ;  /* 0x000000083a3ad981 */ /* 0x000ea2000c1e1b00 */
[----:B------:R-:W-:-:S04]  /*5e40*/  IADD3 R60, PT, PT, R63, 0x3, RZ ;  /* 0x000000033f3c7810 */ /* 0x000fc80007ffe0ff */
[----:B------:R-:W-:-:S07]  /*5e50*/  ISETP.EQ.OR P2, PT, R60, UR7, P1 ;  /* 0x000000073c007c0c */ /* 0x000fce0008f42670 */
[----:B------:R-:W-:-:S06]  /*5e60*/  @!P0 IMAD.WIDE.U32 R60, R69, 0x8, R120 ;  /* 0x00000008453c8825 */ /* 0x000fcc00078e0078 */
[----:B------:R-:W3:Y:S01]  /*5e70*/  @!P0 LDG.E.64 R60, desc[UR8][R60.64] ;  /* 0x000000083c3c8981 */ /* 0x000ee2000c1e1b00 */
[----:B0-----:R-:W-:Y:S01]  /*5e80*/  @!P4 FADD.FTZ R86, R86, R56 ;  /* 0x000000385656c221 */ /* 0x001fe20000010000 */
[----:B------:R-:W-:Y:S01]  /*5e90*/  @!P4 FADD.FTZ R87, R87, R57 ;  /* 0x000000395757c221 */ /* 0x000fe20000010000 */
[----:B------:R-:W-:-:S04]  /*5ea0*/  @!P2 IMAD.WIDE.U32 R56, R70, 0x8, R120 ;  /* 0x000000084638a825 */ /* 0x000fc800078e0078 */
[----:B--2---:R-:W-:Y:S02]  /*5eb0*/  @!P5 FADD.FTZ R86, R86, R58 ;  /* 0x0000003a5656d221 */ /* 0x004fe40000010000 */
[----:B------:R-:W2:Y:S01]  /*5ec0*/  @!P2 LDG.E.64 R56, desc[UR8][R56.64] ;  /* 0x000000083838a981 */ /* 0x000ea2000c1e1b00 */
[----:B------:R-:W-:Y:S01]  /*5ed0*/  IADD3 R58, PT, PT, R63, 0x4, RZ ;  /* 0x000000043f3a7810 */ /* 0x000fe20007ffe0ff */
[----:B------:R-:W-:-:S03]  /*5ee0*/  @!P5 FADD.FTZ R87, R87, R59 ;  /* 0x0000003b5757d221 */ /* 0x000fc60000010000 */
[----:B------:R-:W-:Y:S01]  /*5ef0*/  ISETP.EQ.OR P5, PT, R58, UR7, P1 ;  /* 0x000000073a007c0c */ /* 0x000fe20008fa2670 */
[----:B---3--:R-:W-:Y:S01]  /*5f00*/  @!P0 FADD.FTZ R86, R86, R60 ;  /* 0x0000003c56568221 */ /* 0x008fe20000010000 */
[----:B------:R-:W-:-:S11]  /*5f10*/  @!P0 FADD.FTZ R87, R87, R61 ;  /* 0x0000003d57578221 */ /* 0x000fd60000010000 */
[----:B------:R-:W-:-:S06]  /*5f20*/  @!P5 IMAD.WIDE.U32 R60, R65, 0x8, R120 ;  /* 0x00000008413cd825 */ /* 0x000fcc00078e0078 */
[----:B------:R-:W3:Y:S01]  /*5f30*/  @!P5 LDG.E.64 R60, desc[UR8][R60.64] ;  /* 0x000000083c3cd981 */ /* 0x000ee2000c1e1b00 */
[----:B------:R-:W-:-:S04]  /*5f40*/  IADD3 R58, PT, PT, R63, 0x5, RZ ;  /* 0x000000053f3a7810 */ /* 0x000fc80007ffe0ff */
[----:B------:R-:W-:-:S13]  /*5f50*/  ISETP.EQ.OR P4, PT, R58, UR7, P1 ;  /* 0x000000073a007c0c */ /* 0x000fda0008f82670 */
[----:B------:R-:W-:-:S06]  /*5f60*/  @!P4 IMAD.WIDE.U32 R58, R66, 0x8, R120 ;  /* 0x00000008423ac825 */ /* 0x000fcc00078e0078 */
[----:B------:R-:W4:Y:S01]  /*5f70*/  @!P4 LDG.E.64 R58, desc[UR8][R58.64] ;  /* 0x000000083a3ac981 */ /* 0x000f22000c1e1b00 */
[----:B--2---:R-:W-:Y:S01]  /*5f80*/  @!P2 FADD.FTZ R86, R86, R56 ;  /* 0x000000385656a221 */ /* 0x004fe20000010000 */
[----:B------:R-:W-:-:S04]  /*5f90*/  IADD3 R56, PT, PT, R63, 0x6, RZ ;  /* 0x000000063f387810 */ /* 0x000fc80007ffe0ff */
[----:B------:R-:W-:Y:S02]  /*5fa0*/  ISETP.EQ.OR P0, PT, R56, UR7, P1 ;  /* 0x0000000738007c0c */ /* 0x000fe40008f02670 */
[----:B------:R-:W-:Y:S01]  /*5fb0*/  IADD3 R56, PT, PT, R63, 0x7, RZ ;  /* 0x000000073f387810 */ /* 0x000fe20007ffe0ff */
[----:B------:R-:W-:-:S03]  /*5fc0*/  @!P2 FADD.FTZ R87, R87, R57 ;  /* 0x000000395757a221 */ /* 0x000fc60000010000 */
[----:B------:R-:W-:-:S07]  /*5fd0*/  ISETP.EQ.OR P2, PT, R56, UR7, P1 ;  /* 0x0000000738007c0c */ /* 0x000fce0008f42670 */
[----:B------:R-:W-:-:S06]  /*5fe0*/  @!P0 IMAD.WIDE.U32 R56, R67, 0x8, R120 ;  /* 0x0000000843388825 */ /* 0x000fcc00078e0078 */
[----:B------:R-:W2:Y:S01]  /*5ff0*/  @!P0 LDG.E.64 R56, desc[UR8][R56.64] ;  /* 0x0000000838388981 */ /* 0x000ea2000c1e1b00 */
[----:B---3--:R-:W-:Y:S01]  /*6000*/  @!P5 FADD.FTZ R86, R86, R60 ;  /* 0x0000003c5656d221 */ /* 0x008fe20000010000 */
[----:B------:R-:W-:Y:S01]  /*6010*/  @!P5 FADD.FTZ R87, R87, R61 ;  /* 0x0000003d5757d221 */ /* 0x000fe20000010000 */
[----:B------:R-:W-:-:S06]  /*6020*/  @!P2 IMAD.WIDE.U32 R60, R68, 0x8, R120 ;  /* 0x00000008443ca825 */ /* 0x000fcc00078e0078 */
[----:B------:R-:W3:Y:S01]  /*6030*/  @!P2 LDG.E.64 R60, desc[UR8][R60.64] ;  /* 0x000000083c3ca981 */ /* 0x000ee2000c1e1b00 */
[----:B----4-:R-:W-:Y:S02]  /*6040*/  @!P4 FADD.FTZ R86, R86, R58 ;  /* 0x0000003a5656c221 */ /* 0x010fe40000010000 */
[----:B------:R-:W0:Y:S01]  /*6050*/  LDC R58, c[0x0][0x370] ;  /* 0x0000dc00ff3a7b82 */ /* 0x000e220000000800 */
[----:B------:R-:W-:Y:S01]  /*6060*/  @!P4 FADD.FTZ R87, R87, R59 ;  /* 0x0000003b5757c221 */ /* 0x000fe20000010000 */
[----:B------:R-:W-:Y:S01]  /*6070*/  IADD3 R63, PT, PT, R63, 0x8, RZ ;  /* 0x000000083f3f7810 */ /* 0x000fe20007ffe0ff */
[----:B------:R-:W-:Y:S01]  /*6080*/  UIADD3 UR5, UPT, UPT, UR5, 0x8, URZ ;  /* 0x0000000805057890 */ /* 0x000fe2000fffe0ff */
[C---:B------:R-:W-:Y:S02]  /*6090*/  LEA R64, R101.reuse, R64, 0x3 ;  /* 0x0000004065407211 */ /* 0x040fe400078e18ff */
[----:B0-----:R-:W-:Y:S02]  /*60a0*/  LOP3.LUT R58, R58, 0x7ffffff8, RZ, 0xc0, !PT ;  /* 0x7ffffff83a3a7812 */ /* 0x001fe400078ec0ff */
[----:B------:R-:W-:-:S02]  /*60b0*/  LEA R62, R101, R62, 0x3 ;  /* 0x0000003e653e7211 */ /* 0x000fc400078e18ff */
[C---:B------:R-:W-:Y:S02]  /*60c0*/  LEA R69, R101.reuse, R69, 0x3 ;  /* 0x0000004565457211 */ /* 0x040fe400078e18ff */
[C---:B------:R-:W-:Y:S02]  /*60d0*/  LEA R70, R101.reuse, R70, 0x3 ;  /* 0x0000004665467211 */ /* 0x040fe400078e18ff */
[C---:B------:R-:W-:Y:S02]  /*60e0*/  LEA R65, R101.reuse, R65, 0x3 ;  /* 0x0000004165417211 */ /* 0x040fe400078e18ff */
[C---:B------:R-:W-:Y:S02]  /*60f0*/  LEA R66, R101.reuse, R66, 0x3 ;  /* 0x0000004265427211 */ /* 0x040fe400078e18ff */
[C---:B------:R-:W-:Y:S02]  /*6100*/  LEA R67, R101.reuse, R67, 0x3 ;  /* 0x0000004365437211 */ /* 0x040fe400078e18ff */
[----:B------:R-:W-:Y:S01]  /*6110*/  LEA R68, R101, R68, 0x3 ;  /* 0x0000004465447211 */ /* 0x000fe200078e18ff */
[----:B--2---:R-:W-:Y:S01]  /*6120*/  @!P0 FADD.FTZ R86, R86, R56 ;  /* 0x0000003856568221 */ /* 0x004fe20000010000 */
[----:B------:R-:W-:Y:S01]  /*6130*/  @!P0 FADD.FTZ R87, R87, R57 ;  /* 0x0000003957578221 */ /* 0x000fe20000010000 */
[----:B------:R-:W-:-:S02]  /*6140*/  ISETP.NE.AND P0, PT, R63, R58, PT ;  /* 0x0000003a3f00720c */ /* 0x000fc40003f05270 */
[----:B---3--:R-:W-:Y:S01]  /*6150*/  @!P2 FADD.FTZ R86, R86, R60 ;  /* 0x0000003c5656a221 */ /* 0x008fe20000010000 */
[----:B------:R-:W-:-:S10]  /*6160*/  @!P2 FADD.FTZ R87, R87, R61 ;  /* 0x0000003d5757a221 */ /* 0x000fd40000010000 */
[----:B------:R-:W-:Y:S05]  /*6170*/  @P0 BRA `(.L_x_1384) ;  /* 0xfffffffc000c0947 */ /* 0x000fea000383ffff */
[----:B------:R-:W-:-:S07]  /*6180*/  MOV R64, R58 ;  /* 0x0000003a00407202 */ /* 0x000fce0000000f00 */
.L_x_1383:
[----:B------:R-:W4:Y:S02]  /*6190*/  LDCU UR5, c[0x0][0x370] ;  /* 0x00006e00ff0577ac */ /* 0x000f240008000800 */
[----:B----4-:R-:W-:-:S09]  /*61a0*/  ULOP3.LUT UP0, URZ, UR5, 0x7, URZ, 0xc0, !UPT ;  /* 0x0000000705ff7892 */ /* 0x010fd2000f80c0ff */
[----:B------:R-:W-:Y:S05]  /*61b0*/  BRA.U !UP0, `(.L_x_1380) ;  /* 0x0000000508007547 */ /* 0x000fea000b800000 */
[----:B------:R-:W4:Y:S01]  /*61c0*/  LDCU UR5, c[0x0][0x370] ;  /* 0x00006e00ff0577ac */ /* 0x000f220008000800 */
[----:B------:R-:W5:Y:S01]  /*61d0*/  LDCU UR6, c[0x0][0x370] ;  /* 0x00006e00ff0677ac */ /* 0x000f620008000800 */
[----:B----4-:R-:W-:-:S04]  /*61e0*/  ULOP3.LUT UR5, UR5, 0x7, URZ, 0xc0, !UPT ;  /* 0x0000000705057892 */ /* 0x010fc8000f8ec0ff */
[----:B------:R-:W-:Y:S02]  /*61f0*/  UIADD3 UR5, UPT, UPT, UR5, -0x1, URZ ;  /* 0xffffffff05057890 */ /* 0x000fe4000fffe0ff */
[----:B-----5:R-:W-:Y:S02]  /*6200*/  ULOP3.LUT UP1, UR6, UR6, 0x3, URZ, 0xc0, !UPT ;  /* 0x0000000306067892 */ /* 0x020fe4000f82c0ff */
[----:B------:R-:W-:-:S09]  /*6210*/  UISETP.GE.U32.AND UP0, UPT, UR5, 0x3, UPT ;  /* 0x000000030500788c */ /* 0x000fd2000bf06070 */
[----:B------:R-:W-:Y:S05]  /*6220*/  BRA.U !UP0, `(.L_x_1385) ;  /* 0x0000000108707547 */ /* 0x000fea000b800000 */
[C---:B------:R-:W-:Y:S02]  /*6230*/  IADD3 R59, PT, PT, R64.reuse, 0x1, RZ ;  /* 0x00000001403b7810 */ /* 0x040fe40007ffe0ff */
[C---:B------:R-:W-:Y:S02]  /*6240*/  ISETP.EQ.OR P0, PT, R64.reuse, UR7, P1 ;  /* 0x0000000740007c0c */ /* 0x040fe40008f02670 */
[C---:B------:R-:W-:Y:S02]  /*6250*/  IADD3 R61, PT, PT, R64.reuse, 0x2, RZ ;  /* 0x00000002403d7810 */ /* 0x040fe40007ffe0ff */
[----:B------:R-:W-:Y:S02]  /*6260*/  ISETP.EQ.OR P2, PT, R59, UR7, P1 ;  /* 0x000000073b007c0c */ /* 0x000fe40008f42670 */
[----:B------:R-:W-:Y:S02]  /*6270*/  ISETP.EQ.OR P4, PT, R61, UR7, P1 ;  /* 0x000000073d007c0c */ /* 0x000fe40008f82670 */
[----:B-1----:R-:W-:-:S04]  /*6280*/  IADD3 R63, PT, PT, R64, 0x3, RZ ;  /* 0x00000003403f7810 */ /* 0x002fc80007ffe0ff */
[----:B------:R-:W-:Y:S01]  /*6290*/  ISETP.EQ.OR P5, PT, R63, UR7, P1 ;  /* 0x000000073f007c0c */ /* 0x000fe20008fa2670 */
[----:B------:R-:W-:-:S04]  /*62a0*/  @!P0 IMAD R57, R64, R101, R102 ;  /* 0x0000006540398224 */ /* 0x000fc800078e0266 */
[----:B------:R-:W-:Y:S02]  /*62b0*/  @!P2 IMAD R59, R59, R101, R102 ;  /* 0x000000653b3ba224 */ /* 0x000fe400078e0266 */
[----:B------:R-:W-:-:S04]  /*62c0*/  @!P0 IMAD.WIDE.U32 R56, R57, 0x8, R120 ;  /* 0x0000000839388825 */ /* 0x000fc800078e0078 */
[-C--:B------:R-:W-:Y:S02]  /*62d0*/  @!P4 IMAD R61, R61, R101.reuse, R102 ;  /* 0x000000653d3dc224 */ /* 0x080fe400078e0266 */
[--C-:B------:R-:W-:Y:S01]  /*62e0*/  @!P2 IMAD.WIDE.U32 R58, R59, 0x8, R120.reuse ;  /* 0x000000083b3aa825 */ /* 0x100fe200078e0078 */
[----:B------:R-:W0:Y:S03]  /*62f0*/  @!P0 LDG.E.64 R56, desc[UR8][R56.64] ;  /* 0x0000000838388981 */ /* 0x000e26000c1e1b00 */
[----:B---3--:R-:W-:Y:S02]  /*6300*/  @!P4 IMAD.WIDE.U32 R60, R61, 0x8, R120 ;  /* 0x000000083d3cc825 */ /* 0x008fe400078e0078 */
[----:B------:R-:W3:Y:S02]  /*6310*/  @!P2 LDG.E.64 R58, desc[UR8][R58.64] ;  /* 0x000000083a3aa981 */ /* 0x000ee4000c1e1b00 */
[----:B------:R-:W-:-:S02]  /*6320*/  @!P5 IMAD R63, R63, R101, R102 ;  /* 0x000000653f3fd224 */ /* 0x000fc400078e0266 */
[----:B------:R-:W4:Y:S02]  /*6330*/  @!P4 LDG.E.64 R60, desc[UR8][R60.64] ;  /* 0x000000083c3cc981 */ /* 0x000f24000c1e1b00 */
[----:B--2---:R-:W-:-:S06]  /*6340*/  @!P5 IMAD.WIDE.U32 R62, R63, 0x8, R120 ;  /* 0x000000083f3ed825 */ /* 0x004fcc00078e0078 */
[----:B------:R-:W2:Y:S01]  /*6350*/  @!P5 LDG.E.64 R62, desc[UR8][R62.64] ;  /* 0x000000083e3ed981 */ /* 0x000ea2000c1e1b00 */
[----:B------:R-:W-:Y:S01]  /*6360*/  IADD3 R64, PT, PT, R64, 0x4, RZ ;  /* 0x0000000440407810 */ /* 0x000fe20007ffe0ff */
[----:B0-----:R-:W-:Y:S01]  /*6370*/  @!P0 FADD.FTZ R86, R86, R56 ;  /* 0x0000003856568221 */ /* 0x001fe20000010000 */
[----:B------:R-:W-:-:S03]  /*6380*/  @!P0 FADD.FTZ R87, R87, R57 ;  /* 0x0000003957578221 */ /* 0x000fc60000010000 */
[----:B---3--:R-:W-:Y:S01]  /*6390*/  @!P2 FADD.FTZ R86, R86, R58 ;  /* 0x0000003a5656a221 */ /* 0x008fe20000010000 */
[----:B------:R-:W-:-:S03]  /*63a0*/  @!P2 FADD.FTZ R87, R87, R59 ;  /* 0x0000003b5757a221 */ /* 0x000fc60000010000 */
[----:B----4-:R-:W-:Y:S01]  /*63b0*/  @!P4 FADD.FTZ R86, R86, R60 ;  /* 0x0000003c5656c221 */ /* 0x010fe20000010000 */
[----:B------:R-:W-:-:S03]  /*63c0*/  @!P4 FADD.FTZ R87, R87, R61 ;  /* 0x0000003d5757c221 */ /* 0x000fc60000010000 */
[----:B--2---:R-:W-:Y:S01]  /*63d0*/  @!P5 FADD.FTZ R86, R86, R62 ;  /* 0x0000003e5656d221 */ /* 0x004fe20000010000 */
[----:B------:R-:W-:-:S07]  /*63e0*/  @!P5 FADD.FTZ R87, R87, R63 ;  /* 0x0000003f5757d221 */ /* 0x000fce0000010000 */
.L_x_1385:
[----:B------:R-:W-:Y:S05]  /*63f0*/  BRA.U !UP1, `(.L_x_1380) ;  /* 0x0000000109707547 */ /* 0x000fea000b800000 */
[----:B---3--:R-:W3:Y:S01]  /*6400*/  LDC R60, c[0x0][0x370] ;  /* 0x0000dc00ff3c7b82 */ /* 0x008ee20000000800 */
[----:B------:R-:W-:Y:S01]  /*6410*/  UISETP.NE.AND UP0, UPT, UR6, 0x1, UPT ;  /* 0x000000010600788c */ /* 0x000fe2000bf05270 */
[----:B---3--:R-:W-:-:S08]  /*6420*/  LOP3.LUT R60, R60, 0x1, RZ, 0xc0, !PT ;  /* 0x000000013c3c7812 */ /* 0x008fd000078ec0ff */
        /* <DEDUP_REMOVED lines=15> */
.L_x_1386:
        /* <DEDUP_REMOVED lines=9> */
.L_x_1387:
[----:B------:R-:W-:Y:S05]  /*65b0*/  BSYNC.RECONVERGENT B0 ;  /* 0x0000000000007941 */ /* 0x000fea0003800200 */
.L_x_1380:
[----:B------:R-:W5:Y:S01]  /*65c0*/  S2UR UR6, SR_CgaCtaId ;  /* 0x00000000000679c3 */ /* 0x000f620000008800 */
[----:B------:R-:W-:Y:S01]  /*65d0*/  UMOV UR5, 0x400 ;  /* 0x0000040000057882 */ /* 0x000fe20000000000 */
[----:B------:R-:W0:Y:S01]  /*65e0*/  LDCU.64 UR14, c[0x0][0x400] ;  /* 0x00008000ff0e77ac */ /* 0x000e220008000a00 */
[----:B--2-4-:R-:W-:Y:S01]  /*65f0*/  SHF.R.U32.HI R62, RZ, 0x3, R103 ;  /* 0x00000003ff3e7819 */ /* 0x014fe20000011667 */
[----:B------:R-:W-:Y:S01]  /*6600*/  FADD.FTZ R84, R84, -UR11 ;  /* 0x8000000b54547e21 */ /* 0x000fe20008010000 */
[----:B------:R-:W-:-:S03]  /*6610*/  FADD.FTZ R85, R85, -UR11 ;  /* 0x8000000b55557e21 */ /* 0x000fc60008010000 */
[----:B------:R-:W2:Y:S01]  /*6620*/  LDC R59, c[0x0][0x41c] ;  /* 0x00010700ff3b7b82 */ /* 0x000ea20000000800 */
[----:B------:R-:W-:Y:S01]  /*6630*/  FMUL.FTZ R84, R84, UR12 ;  /* 0x0000000c54547c20 */ /* 0x000fe20008410000 */
[----:B------:R-:W-:Y:S01]  /*6640*/  FMUL.FTZ R70, R85, UR12 ;  /* 0x0000000c55467c20 */ /* 0x000fe20008410000 */
[----:B0-----:R-:W-:Y:S01]  /*6650*/  ISETP.GE.U32.AND P2, PT, R117, UR14, PT ;  /* 0x0000000e75007c0c */ /* 0x001fe2000bf46070 */
[----:B-----5:R-:W-:-:S03]  /*6660*/  ULEA UR5, UR6, UR5, 0x18 ;  /* 0x0000000506057291 */ /* 0x020fc6000f8ec0ff */
[----:B------:R-:W-:Y:S01]  /*6670*/  ISETP.GE.AND.EX P2, PT, R98, UR15, PT, P2 ;  /* 0x0000000f62007c0c */ /* 0x000fe2000bf46320 */
[----:B------:R-:W0:Y:S01]  /*6680*/  LDCU UR6, c[0x0][0x42c] ;  /* 0x00008580ff0677ac */ /* 0x000e220008000800 */
[----:B--2---:R-:W-:-:S04]  /*6690*/  IMAD R62, R59, UR7, R62 ;  /* 0x000000073b3e7c24 */ /* 0x004fc8000f8e023e */
[----:B------:R-:W-:Y:S01]  /*66a0*/  @!P1 STS.64 [UR5+0x50], R86 ;  /* 0x00005056ff009988 */ /* 0x000fe20008000a05 */
[----:B------:R-:W-:Y:S01]  /*66b0*/  BAR.SYNC.DEFER_BLOCKING 0x0 ;  /* 0x0000000000007b1d */ /* 0x000fe20000010000 */
[----:B------:R-:W-:Y:S02]  /*66c0*/  ISETP.GE.U32.AND P1, PT, R118, UR14, PT ;  /* 0x0000000e76007c0c */ /* 0x000fe4000bf26070 */
[----:B------:R-:W-:Y:S02]  /*66d0*/  ISETP.GE.U32.AND P0, PT, R62, UR14, PT ;  /* 0x0000000e3e007c0c */ /* 0x000fe4000bf06070 */
[----:B------:R-:W-:Y:S01]  /*66e0*/  ISETP.GE.AND.EX P1, PT, R99, UR15, PT, P1 ;  /* 0x0000000f63007c0c */ /* 0x000fe2000bf26310 */
[----:B------:R-:W0:Y:S02]  /*66f0*/  LDS.64 R56, [UR5+0x50] ;  /* 0x00005005ff387984 */ /* 0x000e240008000a00 */
[----:B0-----:R-:W-:Y:S01]  /*6700*/  FMUL.FTZ R56, R56, UR6 ;  /* 0x0000000638387c20 */ /* 0x001fe20008410000 */
[----:B-1----:R-:W-:-:S04]  /*6710*/  FMUL.FTZ R63, R57, UR6 ;  /* 0x00000006393f7c20 */ /* 0x002fc80008410000 */
[----:B------:R-:W-:Y:S02]  /*6720*/  R2UR UR5, R56 ;  /* 0x00000000380572ca */ /* 0x000fe400000e0000 */
[----:B------:R-:W-:-:S04]  /*6730*/  SHF.R.S32.HI R56, RZ, 0x1f, R62 ;  /* 0x0000001fff387819 */ /* 0x000fc8000001143e */
[----:B------:R-:W-:-:S07]  /*6740*/  ISETP.GE.AND.EX P0, PT, R56, UR15, PT, P0 ;  /* 0x0000000f38007c0c */ /* 0x000fce000bf06300 */
[----:B------:R-:W-:Y:S01]  /*6750*/  FFMA.FTZ R57, R84, UR5, R63 ;  /* 0x0000000554397c23 */ /* 0x000fe2000801003f */
[----:B------:R-:W-:Y:S06]  /*6760*/  @!P3 BRA `(.L_x_1388) ;  /* 0x000000000048b947 */ /* 0x000fec0003800000 */
        /* <DEDUP_REMOVED lines=18> */
.L_x_1388:
[----:B------:R-:W-:Y:S01]  /*6890*/  FADD.FTZ R80, R80, -UR11 ;  /* 0x8000000b50507e21 */ /* 0x000fe20008010000 */
[----:B------:R-:W-:Y:S01]  /*68a0*/  FFMA.FTZ R58, R70, UR5, R63 ;  /* 0x00000005463a7c23 */ /* 0x000fe2000801003f */
[----:B------:R-:W-:Y:S01]  /*68b0*/  BSSY.RECONVERGENT B0, `(.L_x_1389) ;  /* 0x0000013000007945 */ /* 0x000fe20003800200 */
[----:B------:R-:W-:Y:S01]  /*68c0*/  FFMA.FTZ R57, R54, R82, -R57 ;  /* 0x0000005236397223 */ /* 0x000fe20000010839 */
[----:B------:R-:W-:Y:S01]  /*68d0*/  FADD.FTZ R81, R81, -UR11 ;  /* 0x8000000b51517e21 */ /* 0x000fe20008010000 */
[----:B------:R-:W-:Y:S01]  /*68e0*/  FMUL.FTZ R80, R80, UR12 ;  /* 0x0000000c50507c20 */ /* 0x000fe20008410000 */
[----:B------:R-:W-:Y:S01]  /*68f0*/  FFMA.FTZ R83, R55, R83, -R58 ;  /* 0x0000005337537223 */ /* 0x000fe2000001083a */
[----:B------:R-:W-:Y:S06]  /*6900*/  @P0 BRA `(.L_x_1390) ;  /* 0x0000000000340947 */ /* 0x000fec0003800000 */
[----:B------:R-:W0:Y:S01]  /*6910*/  LDCU.64 UR18, c[0x0][0x3f8] ;  /* 0x00007f00ff1277ac */ /* 0x000e220008000a00 */
[----:B------:R-:W-:Y:S02]  /*6920*/  MOV R58, R122 ;  /* 0x0000007a003a7202 */ /* 0x000fe40000000f00 */
[----:B------:R-:W-:Y:S01]  /*6930*/  MOV R59, R125 ;  /* 0x0000007d003b7202 */ /* 0x000fe20000000f00 */
[----:B------:R-:W3:Y:S01]  /*6940*/  LDCU.64 UR16, c[0x0][0x380] ;  /* 0x00007000ff1077ac */ /* 0x000ee20008000a00 */
[----:B0-----:R-:W-:Y:S02]  /*6950*/  IMAD R61, R56, UR18, RZ ;  /* 0x00000012383d7c24 */ /* 0x001fe4000f8e02ff */
[----:B------:R-:W-:Y:S01]  /*6960*/  FMUL.FTZ R56, R57, UR12 ;  /* 0x0000000c39387c20 */ /* 0x000fe20008410000 */
[----:B------:R-:W-:-:S04]  /*6970*/  IMAD.WIDE.U32 R58, R62, UR18, R58 ;  /* 0x000000123e3a7c25 */ /* 0x000fc8000f8e003a */
[----:B------:R-:W-:Y:S01]  /*6980*/  FMUL.FTZ R57, R83, UR12 ;  /* 0x0000000c53397c20 */ /* 0x000fe20008410000 */
[----:B------:R-:W-:Y:S01]  /*6990*/  IMAD R61, R62, UR19, R61 ;  /* 0x000000133e3d7c24 */ /* 0x000fe2000f8e023d */
[----:B---3--:R-:W-:-:S04]  /*69a0*/  LEA R60, P0, R58, UR16, 0x2 ;  /* 0x000000103a3c7c11 */ /* 0x008fc8000f8010ff */
[----:B------:R-:W-:-:S04]  /*69b0*/  IADD3 R61, PT, PT, R59, R61, RZ ;  /* 0x0000003d3b3d7210 */ /* 0x000fc80007ffe0ff */
[----:B------:R-:W-:-:S05]  /*69c0*/  LEA.HI.X R61, R58, UR17, R61, 0x2, P0 ;  /* 0x000000113a3d7c11 */ /* 0x000fca00080f143d */
[----:B------:R0:W-:Y:S02]  /*69d0*/  STG.E.64 desc[UR8][R60.64], R56 ;  /* 0x000000383c007986 */ /* 0x0001e4000c101b08 */
.L_x_1390:
[----:B------:R-:W-:Y:S05]  /*69e0*/  BSYNC.RECONVERGENT B0 ;  /* 0x0000000000007941 */ /* 0x000fea0003800200 */
.L_x_1389:
[----:B------:R-:W-:Y:S01]  /*69f0*/  FFMA.FTZ R67, R80, UR5, R63 ;  /* 0x0000000550437c23 */ /* 0x000fe2000801003f */
[----:B------:R-:W-:Y:S01]  /*6a00*/  FMUL.FTZ R68, R81, UR12 ;  /* 0x0000000c51447c20 */ /* 0x000fe20008410000 */
[----:B------:R-:W-:Y:S06]  /*6a10*/  @!P3 BRA `(.L_x_1391) ;  /* 0x000000000048b947 */ /* 0x000fec0003800000 */
[----:B0-----:R-:W-:Y:S01]  /*6a20*/  FFMA.FTZ R56, R54, R80, R52 ;  /* 0x0000005036387223 */ /* 0x001fe20000010034 */
[----:B------:R-:W-:-:S03]  /*6a30*/  FFMA.FTZ R57, R55, R68, R53 ;  /* 0x0000004437397223 */ /* 0x000fc60000010035 */
[----:B------:R-:W-:Y:S01]  /*6a40*/  FMUL.FTZ R58, R56, -1.4426950216293334961 ;  /* 0xbfb8aa3b383a7820 */ /* 0x000fe20000410000 */
[----:B---3--:R-:W-:-:S05]  /*6a50*/  FMUL.FTZ R60, R57, -1.4426950216293334961 ;  /* 0xbfb8aa3b393c7820 */ /* 0x008fca0000410000 */
        /* <DEDUP_REMOVED lines=14> */
.L_x_1391:
[----:B------:R-:W-:Y:S01]  /*6b40*/  FADD.FTZ R76, R76, -UR11 ;  /* 0x8000000b4c4c7e21 */ /* 0x000fe20008010000 */
[----:B------:R-:W-:Y:S01]  /*6b50*/  FFMA.FTZ R58, R68, UR5, R63 ;  /* 0x00000005443a7c23 */ /* 0x000fe2000801003f */
[----:B------:R-:W-:Y:S01]  /*6b60*/  BSSY.RECONVERGENT B0, `(.L_x_1392) ;  /* 0x0000013000007945 */ /* 0x000fe20003800200 */
[----:B0-----:R-:W-:Y:S01]  /*6b70*/  FFMA.FTZ R56, R54, R78, -R67 ;  /* 0x0000004e36387223 */ /* 0x001fe20000010843 */
[----:B------:R-:W-:Y:S01]  /*6b80*/  FADD.FTZ R77, R77, -UR11 ;  /* 0x8000000b4d4d7e21 */ /* 0x000fe20008010000 */
[----:B------:R-:W-:Y:S01]  /*6b90*/  FMUL.FTZ R76, R76, UR12 ;  /* 0x0000000c4c4c7c20 */ /* 0x000fe20008410000 */
[----:B------:R-:W-:Y:S01]  /*6ba0*/  FFMA.FTZ R57, R55, R79, -R58 ;  /* 0x0000004f37397223 */ /* 0x000fe2000001083a */
[----:B------:R-:W-:Y:S06]  /*6bb0*/  @P1 BRA `(.L_x_1393) ;  /* 0x0000000000341947 */ /* 0x000fec0003800000 */
[----:B------:R-:W0:Y:S01]  /*6bc0*/  LDCU.64 UR16, c[0x0][0x3f8] ;  /* 0x00007f00ff1077ac */ /* 0x000e220008000a00 */
[----:B------:R-:W-:Y:S01]  /*6bd0*/  MOV R58, R122 ;  /* 0x0000007a003a7202 */ /* 0x000fe20000000f00 */
[----:B------:R-:W-:Y:S01]  /*6be0*/  FMUL.FTZ R56, R56, UR12 ;  /* 0x0000000c38387c20 */ /* 0x000fe20008410000 */
[----:B------:R-:W-:Y:S01]  /*6bf0*/  MOV R59, R125 ;  /* 0x0000007d003b7202 */ /* 0x000fe20000000f00 */
[----:B------:R-:W3:Y:S01]  /*6c00*/  LDCU.64 UR18, c[0x0][0x380] ;  /* 0x00007000ff1277ac */ /* 0x000ee20008000a00 */
[----:B------:R-:W-:Y:S01]  /*6c10*/  FMUL.FTZ R57, R57, UR12 ;  /* 0x0000000c39397c20 */ /* 0x000fe20008410000 */
[----:B0-----:R-:W-:Y:S02]  /*6c20*/  IMAD R61, R99, UR16, RZ ;  /* 0x00000010633d7c24 */ /* 0x001fe4000f8e02ff */
[----:B------:R-:W-:-:S04]  /*6c30*/  IMAD.WIDE.U32 R58, R118, UR16, R58 ;  /* 0x00000010763a7c25 */ /* 0x000fc8000f8e003a */
[----:B------:R-:W-:Y:S01]  /*6c40*/  IMAD R61, R118, UR17, R61 ;  /* 0x00000011763d7c24 */ /* 0x000fe2000f8e023d */
[----:B---3--:R-:W-:-:S04]  /*6c50*/  LEA R60, P0, R58, UR18, 0x2 ;  /* 0x000000123a3c7c11 */ /* 0x008fc8000f8010ff */
[----:B------:R-:W-:-:S04]  /*6c60*/  IADD3 R61, PT, PT, R59, R61, RZ ;  /* 0x0000003d3b3d7210 */ /* 0x000fc80007ffe0ff */
[----:B------:R-:W-:-:S05]  /*6c70*/  LEA.HI.X R61, R58, UR19, R61, 0x2, P0 ;  /* 0x000000133a3d7c11 */ /* 0x000fca00080f143d */
[----:B------:R0:W-:Y:S02]  /*6c80*/  STG.E.64 desc[UR8][R60.64], R56 ;  /* 0x000000383c007986 */ /* 0x0001e4000c101b08 */
.L_x_1393:
[----:B------:R-:W-:Y:S05]  /*6c90*/  BSYNC.RECONVERGENT B0 ;  /* 0x0000000000007941 */ /* 0x000fea0003800200 */
.L_x_1392:
        /* <DEDUP_REMOVED lines=21> */
.L_x_1394:
[----:B------:R-:W-:Y:S01]  /*6df0*/  FFMA.FTZ R58, R68, UR5, R63 ;  /* 0x00000005443a7c23 */ /* 0x000fe2000801003f */
[----:B------:R-:W-:Y:S01]  /*6e00*/  BSSY.RECONVERGENT B0, `(.L_x_1395) ;  /* 0x0000013000007945 */ /* 0x000fe20003800200 */
[----:B0-----:R-:W-:Y:S01]  /*6e10*/  FFMA.FTZ R56, R54, R74, -R67 ;  /* 0x0000004a36387223 */ /* 0x001fe20000010843 */
[----:B------:R-:W-:Y:S01]  /*6e20*/  FADD.FTZ R72, R72, -UR11 ;  /* 0x8000000b48487e21 */ /* 0x000fe20008010000 */
[----:B------:R-:W-:Y:S01]  /*6e30*/  FADD.FTZ R73, R73, -UR11 ;  /* 0x8000000b49497e21 */ /* 0x000fe20008010000 */
[----:B------:R-:W-:Y:S01]  /*6e40*/  FFMA.FTZ R57, R55, R75, -R58 ;  /* 0x0000004b37397223 */ /* 0x000fe2000001083a */
[----:B------:R-:W-:Y:S06]  /*6e50*/  @P2 BRA `(.L_x_1396) ;  /* 0x0000000000342947 */ /* 0x000fec0003800000 */
[----:B------:R-:W3:Y:S01]  /*6e60*/  LDCU.64 UR16, c[0x0][0x3f8] ;  /* 0x00007f00ff1077ac */ /* 0x000ee20008000a00 */
[----:B------:R-:W-:Y:S01]  /*6e70*/  MOV R58, R122 ;  /* 0x0000007a003a7202 */ /* 0x000fe20000000f00 */
[----:B------:R-:W-:Y:S01]  /*6e80*/  FMUL.FTZ R56, R56, UR12 ;  /* 0x0000000c38387c20 */ /* 0x000fe20008410000 */
[----:B------:R-:W-:Y:S01]  /*6e90*/  MOV R59, R125 ;  /* 0x0000007d003b7202 */ /* 0x000fe20000000f00 */
[----:B------:R-:W0:Y:S01]  /*6ea0*/  LDCU.64 UR18, c[0x0][0x380] ;  /* 0x00007000ff1277ac */ /* 0x000e220008000a00 */
[----:B------:R-:W-:Y:S01]  /*6eb0*/  FMUL.FTZ R57, R57, UR12 ;  /* 0x0000000c39397c20 */ /* 0x000fe20008410000 */
[----:B---3--:R-:W-:Y:S02]  /*6ec0*/  IMAD R60, R98, UR16, RZ ;  /* 0x00000010623c7c24 */ /* 0x008fe4000f8e02ff */
[----:B------:R-:W-:-:S04]  /*6ed0*/  IMAD.WIDE.U32 R58, R117, UR16, R58 ;  /* 0x00000010753a7c25 */ /* 0x000fc8000f8e003a */
[----:B------:R-:W-:Y:S01]  /*6ee0*/  IMAD R61, R117, UR17, R60 ;  /* 0x00000011753d7c24 */ /* 0x000fe2000f8e023c */
[----:B0-----:R-:W-:-:S04]  /*6ef0*/  LEA R60, P0, R58, UR18, 0x2 ;  /* 0x000000123a3c7c11 */ /* 0x001fc8000f8010ff */
[----:B------:R-:W-:-:S04]  /*6f00*/  IADD3 R61, PT, PT, R59, R61, RZ ;  /* 0x0000003d3b3d7210 */ /* 0x000fc80007ffe0ff */
[----:B------:R-:W-:-:S05]  /*6f10*/  LEA.HI.X R61, R58, UR19, R61, 0x2, P0 ;  /* 0x000000133a3d7c11 */ /* 0x000fca00080f143d */
[----:B------:R0:W-:Y:S02]  /*6f20*/  STG.E.64 desc[UR8][R60.64], R56 ;  /* 0x000000383c007986 */ /* 0x0001e4000c101b08 */
.L_x_1396:
[----:B------:R-:W-:Y:S05]  /*6f30*/  BSYNC.RECONVERGENT B0 ;  /* 0x0000000000007941 */ /* 0x000fea0003800200 */
.L_x_1395:
[----:B0--3--:R-:W-:Y:S01]  /*6f40*/  IADD3 R60, PT, PT, R62, 0xc0, RZ ;  /* 0x000000c03e3c7810 */ /* 0x009fe20007ffe0ff */
[----:B------:R-:W-:Y:S01]  /*6f50*/  FMUL.FTZ R72, R72, UR12 ;  /* 0x0000000c48487c20 */ /* 0x000fe20008410000 */
[----:B------:R-:W-:Y:S01]  /*6f60*/  ISETP.GE.U32.AND P2, PT, R116, UR14, PT ;  /* 0x0000000e74007c0c */ /* 0x000fe2000bf46070 */
[----:B------:R-:W-:Y:S01]  /*6f70*/  FMUL.FTZ R64, R73, UR12 ;  /* 0x0000000c49407c20 */ /* 0x000fe20008410000 */
[----:B------:R-:W-:Y:S01]  /*6f80*/  ISETP.GE.U32.AND P1, PT, R115, UR14, PT ;  /* 0x0000000e73007c0c */ /* 0x000fe2000bf26070 */
[--C-:B------:R-:W-:Y:S01]  /*6f90*/  FFMA.FTZ R69, R72, UR5, R63.reuse ;  /* 0x0000000548457c23 */ /* 0x100fe2000801003f */
[----:B------:R-:W-:Y:S01]  /*6fa0*/  ISETP.GE.U32.AND P0, PT, R114, UR14, PT ;  /* 0x0000000e72007c0c */ /* 0x000fe2000bf06070 */
[----:B------:R-:W-:Y:S01]  /*6fb0*/  FFMA.FTZ R70, R64, UR5, R63 ;  /* 0x0000000540467c23 */ /* 0x000fe2000801003f */
[----:B------:R-:W-:Y:S02]  /*6fc0*/  ISETP.GE.U32.AND P6, PT, R113, UR14, PT ;  /* 0x0000000e71007c0c */ /* 0x000fe4000bfc6070 */
[----:B------:R-:W-:-:S02]  /*6fd0*/  ISETP.GE.U32.AND P4, PT, R112, UR14, PT ;  /* 0x0000000e70007c0c */ /* 0x000fc4000bf86070 */
[----:B------:R-:W-:Y:S02]  /*6fe0*/  ISETP.GE.U32.AND P5, PT, R60, UR14, PT ;  /* 0x0000000e3c007c0c */ /* 0x000fe4000bfa6070 */
[----:B------:R-:W-:Y:S02]  /*6ff0*/  SHF.R.S32.HI R61, RZ, 0x1f, R60 ;  /* 0x0000001fff3d7819 */ /* 0x000fe4000001143c */
[----:B------:R-:W-:Y:S02]  /*7000*/  ISETP.GE.AND.EX P2, PT, R97, UR15, PT, P2 ;  /* 0x0000000f61007c0c */ /* 0x000fe4000bf46320 */
[----:B------:R-:W-:Y:S02]  /*7010*/  ISETP.GE.AND.EX P1, PT, R96, UR15, PT, P1 ;  /* 0x0000000f60007c0c */ /* 0x000fe4000bf26310 */
[----:B------:R-:W-:Y:S02]  /*7020*/  ISETP.GE.AND.EX P0, PT, R95, UR15, PT, P0 ;  /* 0x0000000f5f007c0c */ /* 0x000fe4000bf06300 */
[----:B------:R-:W-:-:S02]  /*7030*/  ISETP.GE.AND.EX P6, PT, R94, UR15, PT, P6 ;  /* 0x0000000f5e007c0c */ /* 0x000fc4000bfc6360 */
[----:B------:R-:W-:Y:S02]  /*7040*/  ISETP.GE.AND.EX P4, PT, R93, UR15, PT, P4 ;  /* 0x0000000f5d007c0c */ /* 0x000fe4000bf86340 */
        /* <DEDUP_REMOVED lines=20> */
.L_x_1397:
        /* <DEDUP_REMOVED lines=17> */
.L_x_1399:
[----:B------:R-:W-:Y:S05]  /*72a0*/  BSYNC.RECONVERGENT B0 ;  /* 0x0000000000007941 */ /* 0x000fea0003800200 */
.L_x_1398:
[----:B------:R-:W-:Y:S01]  /*72b0*/  FADD.FTZ R12, R12, -UR11 ;  /* 0x8000000b0c0c7e21 */ /* 0x000fe20008010000 */
[----:B------:R-:W-:Y:S01]  /*72c0*/  FADD.FTZ R13, R13, -UR11 ;  /* 0x8000000b0d0d7e21 */ /* 0x000fe20008010000 */
[----:B0-----:R-:W-:Y:S01]  /*72d0*/  FADD.FTZ R59, R16, -UR11 ;  /* 0x8000000b103b7e21 */ /* 0x001fe20008010000 */
[----:B------:R-:W-:Y:S01]  /*72e0*/  FADD.FTZ R65, R17, -UR11 ;  /* 0x8000000b11417e21 */ /* 0x000fe20008010000 */
[----:B------:R-:W-:Y:S01]  /*72f0*/  FMUL.FTZ R64, R12, UR12 ;  /* 0x0000000c0c407c20 */ /* 0x000fe20008410000 */
        /* <DEDUP_REMOVED lines=20> */
.L_x_1400:
[--C-:B------:R-:W-:Y:S01]  /*7440*/  FFMA.FTZ R11, R64, UR5, R63.reuse ;  /* 0x00000005400b7c23 */ /* 0x100fe2000801003f */
[----:B------:R-:W-:Y:S01]  /*7450*/  FMUL.FTZ R16, R59, UR12 ;  /* 0x0000000c3b107c20 */ /* 0x000fe20008410000 */
[----:B------:R-:W-:Y:S01]  /*7460*/  FMUL.FTZ R56, R65, UR12 ;  /* 0x0000000c41387c20 */ /* 0x000fe20008410000 */
[----:B------:R-:W-:Y:S01]  /*7470*/  FFMA.FTZ R10, R66, UR5, R63 ;  /* 0x00000005420a7c23 */ /* 0x000fe2000801003f */
[----:B------:R-:W-:Y:S01]  /*7480*/  BSSY.RECONVERGENT B0, `(.L_x_1401) ;  /* 0x0000013000007945 */ /* 0x000fe20003800200 */
[----:B------:R-:W-:Y:S01]  /*7490*/  FFMA.FTZ R14, R54, R14, -R11 ;  /* 0x0000000e360e7223 */ /* 0x000fe2000001080b */
[--C-:B------:R-:W-:Y:S01]  /*74a0*/  FFMA.FTZ R57, R16, UR5, R63.reuse ;  /* 0x0000000510397c23 */ /* 0x100fe2000801003f */
[----:B------:R-:W-:Y:S01]  /*74b0*/  FFMA.FTZ R58, R56, UR5, R63 ;  /* 0x00000005383a7c23 */ /* 0x000fe2000801003f */
        /* <DEDUP_REMOVED lines=15> */
.L_x_1402:
[----:B------:R-:W-:Y:S05]  /*75b0*/  BSYNC.RECONVERGENT B0 ;  /* 0x0000000000007941 */ /* 0x000fea0003800200 */
.L_x_1401:
[----:B------:R-:W-:Y:S05]  /*75c0*/  @!P3 BRA `(.L_x_1403) ;  /* 0x000000000048b947 */ /* 0x000fea0003800000 */
        /* <DEDUP_REMOVED lines=18> */
.L_x_1403:
[----:B------:R-:W-:Y:S01]  /*76f0*/  BSSY.RECONVERGENT B0, `(.L_x_1404) ;  /* 0x0000011000007945 */ /* 0x000fe20003800200 */
[----:B0-----:R-:W-:Y:S01]  /*7700*/  FFMA.FTZ R14, R54, R18, -R57 ;  /* 0x00000012360e7223 */ /* 0x001fe20000010839 */
        /* <DEDUP_REMOVED lines=15> */
.L_x_1405:
[----:B------:R-:W-:Y:S05]  /*7800*/  BSYNC.RECONVERGENT B0 ;  /* 0x0000000000007941 */ /* 0x000fea0003800200 */
.L_x_1404:
[----:B------:R-:W-:Y:S01]  /*7810*/  FADD.FTZ R2, R2, -UR11 ;  /* 0x8000000b02027e21 */ /* 0x000fe20008010000 */
[----:B------:R-:W-:Y:S01]  /*7820*/  FADD.FTZ R3, R3, -UR11 ;  /* 0x8000000b03037e21 */ /* 0x000fe20008010000 */
[----:B------:R-:W-:Y:S01]  /*7830*/  FADD.FTZ R17, R20, -UR11 ;  /* 0x8000000b14117e21 */ /* 0x000fe20008010000 */
[----:B------:R-:W-:Y:S01]  /*7840*/  FADD.FTZ R21, R21, -UR11 ;  /* 0x8000000b15157e21 */ /* 0x000fe20008010000 */
[----:B------:R-:W-:Y:S01]  /*7850*/  FMUL.FTZ R18, R2, UR12 ;  /* 0x0000000c02127c20 */ /* 0x000fe20008410000 */
[----:B------:R-:W-:Y:S01]  /*7860*/  FMUL.FTZ R20, R3, UR12 ;  /* 0x0000000c03147c20 */ /* 0x000fe20008410000 */
        /* <DEDUP_REMOVED lines=19> */
.L_x_1406:
[--C-:B------:R-:W-:Y:S01]  /*79a0*/  FFMA.FTZ R3, R18, UR5, R63.reuse ;  /* 0x0000000512037c23 */ /* 0x100fe2000801003f */
[----:B0-----:R-:W-:Y:S01]  /*79b0*/  FMUL.FTZ R12, R17, UR12 ;  /* 0x0000000c110c7c20 */ /* 0x001fe20008410000 */
        /* <DEDUP_REMOVED lines=21> */
.L_x_1408:
[----:B------:R-:W-:Y:S05]  /*7b10*/  BSYNC.RECONVERGENT B0 ;  /* 0x0000000000007941 */ /* 0x000fea0003800200 */
.L_x_1407:
        /* <DEDUP_REMOVED lines=19> */
.L_x_1409:
[----:B------:R-:W-:Y:S01]  /*7c50*/  BSSY.RECONVERGENT B0, `(.L_x_1410) ;  /* 0x0000012000007945 */ /* 0x000fe20003800200 */
[----:B------:R-:W-:Y:S01]  /*7c60*/  FFMA.FTZ R15, R54, R22, -R15 ;  /* 0x00000016360f7223 */ /* 0x000fe2000001080f */
[----:B------:R-:W-:Y:S01]  /*7c70*/  FADD.FTZ R24, R24, -UR11 ;  /* 0x8000000b18187e21 */ /* 0x000fe20008010000 */
[----:B0-----:R-:W-:Y:S01]  /*7c80*/  FFMA.FTZ R11, R55, R23, -R16 ;  /* 0x00000017370b7223 */ /* 0x001fe20000010810 */
        /* <DEDUP_REMOVED lines=14> */
.L_x_1411:
[----:B------:R-:W-:Y:S05]  /*7d70*/  BSYNC.RECONVERGENT B0 ;  /* 0x0000000000007941 */ /* 0x000fea0003800200 */
.L_x_1410:
[----:B------:R-:W-:Y:S01]  /*7d80*/  UISETP.NE.AND UP0, UPT, UR10, URZ, UPT ;  /* 0x000000ff0a00728c */ /* 0x000fe2000bf05270 */
[----:B------:R-:W-:Y:S01]  /*7d90*/  FADD.FTZ R25, R25, -UR11 ;  /* 0x8000000b19197e21 */ /* 0x000fe20008010000 */
[----:B------:R-:W-:-:S03]  /*7da0*/  FMUL.FTZ R24, R24, UR12 ;  /* 0x0000000c18187c20 */ /* 0x000fc60008410000 */
[----:B------:R-:W-:Y:S01]  /*7db0*/  FMUL.FTZ R16, R25, UR12 ;  /* 0x0000000c19107c20 */ /* 0x000fe20008410000 */
[----:B------:R-:W-:-:S03]  /*7dc0*/  FFMA.FTZ R15, R24, UR5, R63 ;  /* 0x00000005180f7c23 */ /* 0x000fc6000801003f */
[----:B------:R-:W-:Y:S05]  /*7dd0*/  BRA.U !UP0, `(.L_x_1412) ;  /* 0x0000000108487547 */ /* 0x000fea000b800000 */
        /* <DEDUP_REMOVED lines=18> */
.L_x_1412:
[----:B------:R-:W-:Y:S01]  /*7f00*/  FFMA.FTZ R2, R16, UR5, R63 ;  /* 0x0000000510027c23 */ /* 0x000fe2000801003f */
[----:B------:R-:W-:Y:S01]  /*7f10*/  BSSY.RECONVERGENT B0, `(.L_x_1413) ;  /* 0x0000013000007945 */ /* 0x000fe20003800200 */
[----:B------:R-:W-:Y:S01]  /*7f20*/  FADD.FTZ R12, R7, -UR11 ;  /* 0x8000000b070c7e21 */ /* 0x000fe20008010000 */
[----:B------:R-:W-:Y:S01]  /*7f30*/  FFMA.FTZ R15, R54, R26, -R15 ;  /* 0x0000001a360f7223 */ /* 0x000fe2000001080f */
[----:B0-----:R-:W-:Y:S01]  /*7f40*/  FADD.FTZ R10, R6, -UR11 ;  /* 0x8000000b060a7e21 */ /* 0x001fe20008010000 */
        /* <DEDUP_REMOVED lines=15> */
.L_x_1414:
[----:B------:R-:W-:Y:S05]  /*8040*/  BSYNC.RECONVERGENT B0 ;  /* 0x0000000000007941 */ /* 0x000fea0003800200 */
.L_x_1413:
[----:B------:R-:W-:Y:S01]  /*8050*/  IADD3 R15, PT, PT, R62, 0x120, RZ ;  /* 0x000001203e0f7810 */ /* 0x000fe20007ffe0ff */
        /* <DEDUP_REMOVED lines=11> */
[----:B------:R-:W-:Y:S02]  /*8110*/  ISETP.GE.U32.AND P3, PT, R106, UR14, PT ;  /* 0x0000000e6a007c0c */ /* 0x000fe4000bf66070 */
[----:B------:R-:W-:Y:S02]  /*8120*/  ISETP.GE.AND.EX P2, PT, R92, UR15, PT, P2 ;  /* 0x0000000f5c007c0c */ /* 0x000fe4000bf46320 */
[----:B------:R-:W-:Y:S02]  /*8130*/  ISETP.GE.AND.EX P1, PT, R91, UR15, PT, P1 ;  /* 0x0000000f5b007c0c */ /* 0x000fe4000bf26310 */
[----:B------:R-:W-:-:S02]  /*8140*/  ISETP.GE.AND.EX P0, PT, R90, UR15, PT, P0 ;  /* 0x0000000f5a007c0c */ /* 0x000fc4000bf06300 */
[----:B------:R-:W-:Y:S02]  /*8150*/  ISETP.GE.AND.EX P6, PT, R89, UR15, PT, P6 ;  /* 0x0000000f59007c0c */ /* 0x000fe4000bfc6360 */
[----:B------:R-:W-:Y:S02]  /*8160*/  ISETP.GE.AND.EX P4, PT, R88, UR15, PT, P4 ;  /* 0x0000000f58007c0c */ /* 0x000fe4000bf86340 */
[----:B------:R-:W-:Y:S01]  /*8170*/  ISETP.GE.AND.EX P5, PT, R16, UR15, PT, P5 ;  /* 0x0000000f10007c0c */ /* 0x000fe2000bfa6350 */
[----:B------:R-:W-:-:S12]  /*8180*/  BRA.U !UP0, `(.L_x_1415) ;  /* 0x0000000108487547 */ /* 0x000fd8000b800000 */
        /* <DEDUP_REMOVED lines=18> */
.L_x_1415:
        /* <DEDUP_REMOVED lines=17> */
.L_x_1417:
[----:B------:R-:W-:Y:S05]  /*83c0*/  BSYNC.RECONVERGENT B0 ;  /* 0x0000000000007941 */ /* 0x000fea0003800200 */
.L_x_1416:
[----:B------:R-:W-:Y:S01]  /*83d0*/  FADD.FTZ R28, R28, -UR11 ;  /* 0x8000000b1c1c7e21 */ /* 0x000fe20008010000 */
[----:B------:R-:W-:Y:S01]  /*83e0*/  FADD.FTZ R29, R29, -UR11 ;  /* 0x8000000b1d1d7e21 */ /* 0x000fe20008010000 */
[----:B------:R-:W-:Y:S01]  /*83f0*/  FADD.FTZ R32, R32, -UR11 ;  /* 0x8000000b20207e21 */ /* 0x000fe20008010000 */
[----:B------:R-:W-:Y:S01]  /*8400*/  FADD.FTZ R33, R33, -UR11 ;  /* 0x8000000b21217e21 */ /* 0x000fe20008010000 */
[----:B------:R-:W-:Y:S01]  /*8410*/  FMUL.FTZ R28, R28, UR12 ;  /* 0x0000000c1c1c7c20 */ /* 0x000fe20008410000 */
[----:B------:R-:W-:Y:S01]  /*8420*/  FMUL.FTZ R12, R29, UR12 ;  /* 0x0000000c1d0c7c20 */ /* 0x000fe20008410000 */
[----:B------:R-:W-:Y:S06]  /*8430*/  BRA.U !UP0, `(.L_x_1418) ;  /* 0x0000000108487547 */ /* 0x000fec000b800000 */
        /* <DEDUP_REMOVED lines=18> */
.L_x_1418:
[--C-:B0-----:R-:W-:Y:S01]  /*8560*/  FFMA.FTZ R3, R28, UR5, R63.reuse ;  /* 0x000000051c037c23 */ /* 0x101fe2000801003f */
        /* <DEDUP_REMOVED lines=22> */
.L_x_1420:
[----:B------:R-:W-:Y:S05]  /*86d0*/  BSYNC.RECONVERGENT B0 ;  /* 0x0000000000007941 */ /* 0x000fea0003800200 */
.L_x_1419:
[----:B------:R-:W-:Y:S05]  /*86e0*/  BRA.U !UP0, `(.L_x_1421) ;  /* 0x0000000108487547 */ /* 0x000fea000b800000 */
        /* <DEDUP_REMOVED lines=18> */
.L_x_1421:
[----:B------:R-:W-:Y:S01]  /*8810*/  BSSY.RECONVERGENT B0, `(.L_x_1422) ;  /* 0x0000011000007945 */ /* 0x000fe20003800200 */
[----:B------:R-:W-:Y:S01]  /*8820*/  FFMA.FTZ R11, R54, R34, -R11 ;  /* 0x00000022360b7223 */ /* 0x000fe2000001080b */
[----:B------:R-:W-:Y:S02]  /*8830*/  FFMA.FTZ R7, R55, R35, -R12 ;  /* 0x0000002337077223 */ /* 0x000fe4000001080c */
[----:B------:R-:W-:Y:S05]  /*8840*/  @P1 BRA `(.L_x_1423) ;  /* 0x0000000000341947 */ /* 0x000fea0003800000 */
[----:B------:R-:W1:Y:S01]  /*8850*/  LDCU.64 UR16, c[0x0][0x3f8] ;  /* 0x00007f00ff1077ac */ /* 0x000e620008000a00 */
[----:B0-----:R-:W-:Y:S01]  /*8860*/  MOV R2, R122 ;  /* 0x0000007a00027202 */ /* 0x001fe20000000f00 */
[----:B------:R-:W-:Y:S01]  /*8870*/  FMUL.FTZ R6, R11, UR12 ;  /* 0x0000000c0b067c20 */ /* 0x000fe20008410000 */
[----:B------:R-:W-:Y:S01]  /*8880*/  MOV R3, R125 ;  /* 0x0000007d00037202 */ /* 0x000fe20000000f00 */
[----:B------:R-:W0:Y:S01]  /*8890*/  LDCU.64 UR18, c[0x0][0x380] ;  /* 0x00007000ff1277ac */ /* 0x000e220008000a00 */
[----:B------:R-:W-:Y:S01]  /*88a0*/  FMUL.FTZ R7, R7, UR12 ;  /* 0x0000000c07077c20 */ /* 0x000fe20008410000 */
[----:B-1----:R-:W-:Y:S02]  /*88b0*/  IMAD R9, R91, UR16, RZ ;  /* 0x000000105b097c24 */ /* 0x002fe4000f8e02ff */
[----:B------:R-:W-:-:S04]  /*88c0*/  IMAD.WIDE.U32 R4, R110, UR16, R2 ;  /* 0x000000106e047c25 */ /* 0x000fc8000f8e0002 */
[----:B------:R-:W-:Y:S01]  /*88d0*/  IMAD R9, R110, UR17, R9 ;  /* 0x000000116e097c24 */ /* 0x000fe2000f8e0209 */
[----:B0-----:R-:W-:-:S04]  /*88e0*/  LEA R2, P1, R4, UR18, 0x2 ;  /* 0x0000001204027c11 */ /* 0x001fc8000f8210ff */
[----:B------:R-:W-:-:S04]  /*88f0*/  IADD3 R9, PT, PT, R5, R9, RZ ;  /* 0x0000000905097210 */ /* 0x000fc80007ffe0ff */
[----:B------:R-:W-:-:S05]  /*8900*/  LEA.HI.X R3, R4, UR19, R9, 0x2, P1 ;  /* 0x0000001304037c11 */ /* 0x000fca00088f1409 */
[----:B------:R1:W-:Y:S02]  /*8910*/  STG.E.64 desc[UR8][R2.64], R6 ;  /* 0x0000000602007986 */ /* 0x0003e4000c101b08 */
.L_x_1423:
[----:B------:R-:W-:Y:S05]  /*8920*/  BSYNC.RECONVERGENT B0 ;  /* 0x0000000000007941 */ /* 0x000fea0003800200 */
.L_x_1422:
[----:B------:R-:W-:Y:S01]  /*8930*/  FADD.FTZ R36, R36, -UR11 ;  /* 0x8000000b24247e21 */ /* 0x000fe20008010000 */
[----:B------:R-:W-:Y:S01]  /*8940*/  FADD.FTZ R37, R37, -UR11 ;  /* 0x8000000b25257e21 */ /* 0x000fe20008010000 */
[----:B------:R-:W-:Y:S01]  /*8950*/  FADD.FTZ R40, R40, -UR11 ;  /* 0x8000000b28287e21 */ /* 0x000fe20008010000 */
[----:B------:R-:W-:Y:S01]  /*8960*/  FADD.FTZ R41, R41, -UR11 ;  /* 0x8000000b29297e21 */ /* 0x000fe20008010000 */
[----:B------:R-:W-:Y:S01]  /*8970*/  FMUL.FTZ R36, R36, UR12 ;  /* 0x0000000c24247c20 */ /* 0x000fe20008410000 */
[----:B------:R-:W-:Y:S01]  /*8980*/  FMUL.FTZ R12, R37, UR12 ;  /* 0x0000000c250c7c20 */ /* 0x000fe20008410000 */
[----:B------:R-:W-:Y:S06]  /*8990*/  BRA.U !UP0, `(.L_x_1424) ;  /* 0x0000000108487547 */ /* 0x000fec000b800000 */
[----:B01----:R-:W-:Y:S01]  /*89a0*/  FFMA.FTZ R2, R54, R36, R52 ;  /* 0x0000002436027223 */ /* 0x003fe20000010034 */
        /* <DEDUP_REMOVED lines=17> */
.L_x_1424:
[--C-:B01----:R-:W-:Y:S01]  /*8ac0*/  FFMA.FTZ R3, R36, UR5, R63.reuse ;  /* 0x0000000524037c23 */ /* 0x103fe2000801003f */
        /* <DEDUP_REMOVED lines=22> */
.L_x_1426:
[----:B------:R-:W-:Y:S05]  /*8c30*/  BSYNC.RECONVERGENT B0 ;  /* 0x0000000000007941 */ /* 0x000fea0003800200 */
.L_x_1425:
        /* <DEDUP_REMOVED lines=19> */
.L_x_1427:
        /* <DEDUP_REMOVED lines=17> */
.L_x_1429:
[----:B------:R-:W-:Y:S05]  /*8e80*/  BSYNC.RECONVERGENT B0 ;  /* 0x0000000000007941 */ /* 0x000fea0003800200 */
.L_x_1428:
        /* <DEDUP_REMOVED lines=25> */
.L_x_1430:
        /* <DEDUP_REMOVED lines=23> */
.L_x_1432:
[----:B------:R-:W-:Y:S05]  /*9190*/  BSYNC.RECONVERGENT B0 ;  /* 0x0000000000007941 */ /* 0x000fea0003800200 */
.L_x_1431:
        /* <DEDUP_REMOVED lines=19> */
.L_x_1433:
        /* <DEDUP_REMOVED lines=8> */
[----:B------:R-:W-:Y:S01]  /*9350*/  MOV R123, R125 ;  /* 0x0000007d007b7202 */ /* 0x000fe20000000f00 */
[----:B------:R-:W1:Y:S01]  /*9360*/  LDCU.64 UR14, c[0x0][0x380] ;  /* 0x00007000ff0e77ac */ /* 0x000e620008000a00 */
[----:B0-----:R-:W-:Y:S02]  /*9370*/  IMAD R3, R0, UR12, RZ ;  /* 0x0000000c00037c24 */ /* 0x001fe4000f8e02ff */
[----:B------:R-:W-:-:S04]  /*9380*/  IMAD.WIDE.U32 R122, R106, UR12, R122 ;  /* 0x0000000c6a7a7c25 */ /* 0x000fc8000f8e007a */
[----:B------:R-:W-:Y:S01]  /*9390*/  IMAD R3, R106, UR13, R3 ;  /* 0x0000000d6a037c24 */ /* 0x000fe2000f8e0203 */
[----:B-1----:R-:W-:-:S04]  /*93a0*/  LEA R2, P0, R122, UR14, 0x2 ;  /* 0x0000000e7a027c11 */ /* 0x002fc8000f8010ff */
[----:B------:R-:W-:-:S04]  /*93b0*/  IADD3 R3, PT, PT, R123, R3, RZ ;  /* 0x000000037b037210 */ /* 0x000fc80007ffe0ff */
[----:B------:R-:W-:-:S05]  /*93c0*/  LEA.HI.X R3, R122, UR15, R3, 0x2, P0 ;  /* 0x0000000f7a037c11 */ /* 0x000fca00080f1403 */
[----:B------:R1:W-:Y:S02]  /*93d0*/  STG.E.64 desc[UR8][R2.64], R4 ;  /* 0x0000000402007986 */ /* 0x0003e4000c101b08 */
.L_x_1435:
[----:B------:R-:W-:Y:S05]  /*93e0*/  BSYNC.RECONVERGENT B0 ;  /* 0x0000000000007941 */ /* 0x000fea0003800200 */
.L_x_1434:
[----:B------:R-:W-:Y:S02]  /*93f0*/  IADD3 R104, PT, PT, R101, R104, RZ ;  /* 0x0000006865687210 */ /* 0x000fe40007ffe0ff */
[----:B------:R-:W-:Y:S02]  /*9400*/  IADD3 R105, PT, PT, R105, 0x1, RZ ;  /* 0x0000000169697810 */ /* 0x000fe40007ffe0ff */
[----:B------:R-:W-:-:S13]  /*9410*/  ISETP.GE.AND P0, PT, R104, UR4, PT ;  /* 0x0000000468007c0c */ /* 0x000fda000bf06270 */
[----:B------:R-:W-:Y:S05]  /*9420*/  @!P0 BRA `(.L_x_1436) ;  /* 0xffffff6c00a48947 */ /* 0x000fea000383ffff */
.L_x_1369:
[----:B-1----:R-:W1:Y:S01]  /*9430*/  LDC R4, c[0x0][0x370] ;  /* 0x0000dc00ff047b82 */ /* 0x002e620000000800 */
[----:B------:R-:W-:Y:S01]  /*9440*/  ISETP.NE.AND P2, PT, R103, RZ, PT ;  /* 0x000000ff6700720c */ /* 0x000fe20003f45270 */
[----:B------:R-:W-:Y:S06]  /*9450*/  BSSY.RECONVERGENT B0, `(.L_x_1437) ;  /* 0x0000011000007945 */ /* 0x000fec0003800200 */
[----:B------:R-:W2:Y:S08]  /*9460*/  LDC R7, c[0x0][0x374] ;  /* 0x0000dd00ff077b82 */ /* 0x000eb00000000800 */
[----:B0-----:R-:W0:Y:S01]  /*9470*/  LDC.64 R2, c[0x0][0x3c8] ;  /* 0x0000f200ff027b82 */ /* 0x001e220000000a00 */
[----:B-1----:R-:W-:-:S02]  /*9480*/  ISETP.NE.AND P1, PT, R4, 0x1, PT ;  /* 0x000000010400780c */ /* 0x002fc40003f25270 */
[----:B------:R-:W-:Y:S02]  /*9490*/  IADD3 R6, PT, PT, R4, -0x1, RZ ;  /* 0xffffffff04067810 */ /* 0x000fe40007ffe0ff */
[C---:B--2---:R-:W-:Y:S02]  /*94a0*/  IADD3 R5, PT, PT, R7.reuse, -0x1, RZ ;  /* 0xffffffff07057810 */ /* 0x044fe40007ffe0ff */
[----:B------:R-:W-:Y:S02]  /*94b0*/  SHF.L.U32 R0, R7, 0x1, RZ ;  /* 0x0000000107007819 */ /* 0x000fe400000006ff */
[----:B------:R-:W-:Y:S02]  /*94c0*/  ISETP.NE.AND P0, PT, R102, R5, PT ;  /* 0x000000056600720c */ /* 0x000fe40003f05270 */
[----:B------:R-:W-:Y:S02]  /*94d0*/  SEL R5, R0, RZ, P1 ;  /* 0x000000ff00057207 */ /* 0x000fe40000800000 */
[----:B------:R-:W-:-:S03]  /*94e0*/  ISETP.NE.OR P0, PT, R6, UR7, P0 ;  /* 0x0000000706007c0c */ /* 0x000fc60008705670 */
[----:B0-----:R-:W-:Y:S01]  /*94f0*/  IMAD.WIDE.U32 R2, R5, 0x4, R2 ;  /* 0x0000000405027825 */ /* 0x001fe200078e0002 */
[----:B------:R-:W-:Y:S09]  /*9500*/  @P2 BRA `(.L_x_1438) ;  /* 0x0000000000142947 */ /* 0x000ff20003800000 */
[----:B------:R-:W-:Y:S01]  /*9510*/  HFMA2 R5, -RZ, RZ, 0, 5.9604644775390625e-08 ;  /* 0x00000001ff057431 */ /* 0x000fe200000001ff */
[----:B------:R-:W-:Y:S06]  /*9520*/  MEMBAR.ALL.GPU ;  /* 0x0000000000007992 */ /* 0x000fec000000a000 */
[----:B------:R-:W-:-:S00]  /*9530*/  ERRBAR ;  /* 0x00000000000079ab */ /* 0x000fc00000000000 */
[----:B------:R-:W-:Y:S06]  /*9540*/  CGAERRBAR ;  /* 0x00000000000075ab */ /* 0x000fec0000000000 */
[----:B------:R0:W-:Y:S02]  /*9550*/  REDG.E.ADD.S32.STRONG.GPU desc[UR8][R2.64], R5 ;  /* 0x000000050200798e */ /* 0x0001e4000c12e308 */
.L_x_1438:
[----:B------:R-:W-:Y:S05]  /*9560*/  BSYNC.RECONVERGENT B0 ;  /* 0x0000000000007941 */ /* 0x000fea0003800200 */
.L_x_1437:
[----:B------:R-:W-:Y:S05]  /*9570*/  @P0 EXIT ;  /* 0x000000000000094d */ /* 0x000fea0003800000 */
[----:B------:R-:W-:Y:S05]  /*9580*/  @P2 BRA `(.L_x_1439) ;  /* 0x0000000000202947 */ /* 0x000fea0003800000 */
[----:B------:R-:W-:-:S05]  /*9590*/  IMAD R0, R4, R7, RZ ;  /* 0x0000000704007224 */ /* 0x000fca00078e02ff */
[----:B------:R-:W-:-:S13]  /*95a0*/  ISETP.NE.AND P0, PT, R0, -0x1, PT ;  /* 0xffffffff0000780c */ /* 0x000fda0003f05270 */
[----:B------:R-:W-:Y:S05]  /*95b0*/  @!P0 BRA `(.L_x_1439) ;  /* 0x0000000000148947 */ /* 0x000fea0003800000 */
.L_x_1440:
[----:B0-----:R-:W2:Y:S04]  /*95c0*/  LDG.E.STRONG.GPU R5, desc[UR8][R2.64] ;  /* 0x0000000802057981 */ /* 0x001ea8000c1ef900 */
[----:B--2---:R-:W-:Y:S01]  /*95d0*/  CCTL.IVALL ;  /* 0x00000000ff00798f */ /* 0x004fe20002000000 */
[----:B------:R-:W-:Y:S05]  /*95e0*/  YIELD ;  /* 0x0000000000007946 */ /* 0x000fea0003800000 */
[----:B------:R-:W-:-:S13]  /*95f0*/  ISETP.NE.AND P0, PT, R5, R0, PT ;  /* 0x000000000500720c */ /* 0x000fda0003f05270 */
[----:B------:R-:W-:Y:S05]  /*9600*/  @P0 BRA `(.L_x_1440) ;  /* 0xfffffffc00ec0947 */ /* 0x000fea000383ffff */
.L_x_1439:
        /* <DEDUP_REMOVED lines=48> */
[----:B-1----:R-:W-:Y:S02]  /*9910*/  IADD3 R21, P2, PT, R19, UR6, RZ ;  /* 0x0000000613157c10 */ /* 0x002fe4000ff5e0ff */
[----:B------:R-:W-:-:S02]  /*9920*/  LEA.HI.X R24, R103, UR5, R28, 0x2, P1 ;  /* 0x0000000567187c11 */ /* 0x000fc400088f141c */
[----:B------:R-:W-:Y:S02]  /*9930*/  IADD3.X R22, PT, PT, R20, UR7, RZ, P2, !PT ;  /* 0x0000000714167c10 */ /* 0x000fe400097fe4ff */
        /* <DEDUP_REMOVED lines=9> */
.L_x_1443:
        /* <DEDUP_REMOVED lines=29> */
.L_x_1442:
[----:B------:R-:W-:Y:S05]  /*9ba0*/  BSYNC.RECONVERGENT B0 ;  /* 0x0000000000007941 */ /* 0x000fea0003800200 */
.L_x_1441:
[----:B------:R-:W-:Y:S05]  /*9bb0*/  @!P0 EXIT ;  /* 0x000000000000894d */ /* 0x000fea0003800000 */
[----:B------:R-:W-:Y:S01]  /*9bc0*/  SHF.L.U64.HI R37, R26, 0x2, R33 ;  /* 0x000000021a257819 */ /* 0x000fe20000010221 */
[----:B------:R-:W1:Y:S01]  /*9bd0*/  LDCU.64 UR4, c[0x0][0x3d8] ;  /* 0x00007b00ff0477ac */ /* 0x000e620008000a00 */
[C---:B------:R-:W-:Y:S02]  /*9be0*/  SHF.L.U64.HI R31, R30.reuse, 0x2, R31 ;  /* 0x000000021e1f7819 */ /* 0x040fe4000001021f */
[----:B------:R-:W-:Y:S01]  /*9bf0*/  SHF.L.U32 R29, R30, 0x2, RZ ;  /* 0x000000021e1d7819 */ /* 0x000fe200000006ff */
[----:B------:R-:W2:Y:S01]  /*9c00*/  LDCU.64 UR6, c[0x0][0x388] ;  /* 0x00007100ff0677ac */ /* 0x000ea20008000a00 */
[----:B------:R-:W-:Y:S02]  /*9c10*/  SHF.L.U32 R39, R26, 0x2, RZ ;  /* 0x000000021a277819 */ /* 0x000fe400000006ff */
[C---:B------:R-:W-:Y:S01]  /*9c20*/  SHF.L.U64.HI R33, R0.reuse, 0x2, R3 ;  /* 0x0000000200217819 */ /* 0x040fe20000010203 */
[----:B------:R-:W3:Y:S01]  /*9c30*/  LDCU.64 UR10, c[0x0][0x390] ;  /* 0x00007200ff0a77ac */ /* 0x000ee20008000a00 */
[----:B------:R-:W-:-:S07]  /*9c40*/  SHF.L.U32 R35, R0, 0x2, RZ ;  /* 0x0000000200237819 */ /* 0x000fce00000006ff */
.L_x_1444:
[C---:B0-----:R-:W-:Y:S02]  /*9c50*/  SHF.L.U32 R16, R103.reuse, 0x2, RZ ;  /* 0x0000000267107819 */ /* 0x041fe400000006ff */
[----:B------:R-:W-:Y:S02]  /*9c60*/  SHF.L.U64.HI R2, R103, 0x2, R28 ;  /* 0x0000000267027819 */ /* 0x000fe4000001021c */
[----:B-1----:R-:W-:-:S04]  /*9c70*/  IADD3 R4, P0, PT, R16, UR4, RZ ;  /* 0x0000000410047c10 */ /* 0x002fc8000ff1e0ff */
[----:B------:R-:W-:Y:S02]  /*9c80*/  IADD3.X R5, PT, PT, R2, UR5, RZ, P0, !PT ;  /* 0x0000000502057c10 */ /* 0x000fe400087fe4ff */
[C---:B------:R-:W-:Y:S02]  /*9c90*/  IADD3 R6, P0, PT, R4.reuse, R35, RZ ;  /* 0x0000002304067210 */ /* 0x040fe40007f1e0ff */
[C---:B----4-:R-:W-:Y:S01]  /*9ca0*/  IADD3 R10, P1, PT, R4.reuse, R39, RZ ;  /* 0x00000027040a7210 */ /* 0x050fe20007f3e0ff */
        /* <DEDUP_REMOVED lines=12> */
[----:B--2---:R-:W-:Y:S02]  /*9d70*/  IADD3 R12, P0, PT, R14, UR6, RZ ;  /* 0x000000060e0c7c10 */ /* 0x004fe4000ff1e0ff */
[----:B0-----:R-:W-:Y:S02]  /*9d80*/  LOP3.LUT R4, R28, 0x3, RZ, 0xc0, !PT ;  /* 0x000000031c047812 */ /* 0x001fe400078ec0ff */
[----:B---3--:R-:W-:Y:S02]  /*9d90*/  IADD3 R14, P1, PT, R14, UR10, RZ ;  /* 0x0000000a0e0e7c10 */ /* 0x008fe4000ff3e0ff */
[----:B------:R-:W-:Y:S02]  /*9da0*/  LOP3.LUT R2, R2, 0x3, RZ, 0xc0, !PT ;  /* 0x0000000302027812 */ /* 0x000fe400078ec0ff */
[----:B------:R-:W-:Y:S02]  /*9db0*/  IADD3 R16, P2, PT, R16, UR4, RZ ;  /* 0x0000000410107c10 */ /* 0x000fe4000ff5e0ff */
[----:B------:R-:W-:-:S02]  /*9dc0*/  IADD3.X R13, PT, PT, R4, UR7, RZ, P0, !PT ;  /* 0x00000007040d7c10 */ /* 0x000fc400087fe4ff */
[----:B------:R-:W-:Y:S02]  /*9dd0*/  IADD3.X R15, PT, PT, R4, UR11, RZ, P1, !PT ;  /* 0x0000000b040f7c10 */ /* 0x000fe40008ffe4ff */
[----:B------:R-:W-:Y:S02]  /*9de0*/  IADD3.X R17, PT, PT, R2, UR5, RZ, P2, !PT ;  /* 0x0000000502117c10 */ /* 0x000fe400097fe4ff */
[C---:B------:R-:W-:Y:S02]  /*9df0*/  IADD3 R4, P0, PT, R16.reuse, R35, RZ ;  /* 0x0000002310047210 */ /* 0x040fe40007f1e0ff */
[C---:B-1----:R-:W-:Y:S02]  /*9e00*/  IADD3 R6, P1, PT, R16.reuse, R29, RZ ;  /* 0x0000001d10067210 */ /* 0x042fe40007f3e0ff */
        /* <DEDUP_REMOVED lines=54> */
.L_x_1445:
        /* <DEDUP_REMOVED lines=9> */
.L_x_3434:


//--------------------- .text._Z35group_norm_nhwc_bwd_one_pass_kernelI11Fp32IOBf16WLi64ELi16ELi256EEv26Group_norm_nhwc_bwd_params --------------------------
	.section	.text._Z35group_norm_nhwc_bwd_one_pass_kernelI11Fp32IOBf16WLi64ELi16ELi256EEv26Group_norm_nhwc_bwd_params,"ax",@progbits
	.align	128
        .global         _Z35group_norm_nhwc_bwd_one_pass_kernelI11Fp32IOBf16WLi64ELi16ELi256EEv26Group_norm_nhwc_bwd_params
        .type           _Z35group_norm_nhwc_bwd_one_pass_kernelI11Fp32IOBf16WLi64ELi16ELi256EEv26Group_norm_nhwc_bwd_params,@function
        .size           _Z35group_norm_nhwc_bwd_one_pass_kernelI11Fp32IOBf16WLi64ELi16ELi256EEv26Group_norm_nhwc_bwd_params,(.L_x_3435 - _Z35group_norm_nhwc_bwd_one_pass_kernelI11Fp32IOBf16WLi64ELi16ELi256EEv26Group_norm_nhwc_bwd_params)
        .other          _Z35group_norm_nhwc_bwd_one_pass_kernelI11Fp32IOBf16WLi64ELi16ELi256EEv26Group_norm_nhwc_bwd_params,@"STO_CUDA_ENTRY STV_DEFAULT"
_Z35group_norm_nhwc_bwd_one_pass_kernelI11Fp32IOBf16WLi64ELi16ELi256EEv26Group_norm_nhwc_bwd_params:
.text._Z35group_norm_nhwc_bwd_one_pass_kernelI11Fp32IOBf16WLi64ELi16ELi256EEv26Group_norm_nhwc_bwd_params:
        /* <DEDUP_REMOVED lines=24> */
[----:B0-----:R-:W-:Y:S01]  /*0180*/  IMAD R39, R0, UR15, R39 ;  /* 0x0000000f00277c24 */ /* 0x001fe2000f8e0227 */
[----:B---3--:R-:W-:-:S04]  /*0190*/  ULOP3.LUT UR21, UR19, 0x7ffffff8, URZ, 0xc0, !UPT ;  /* 0x7ffffff813157892 */ /* 0x008fc8000f8ec0ff */
[----:B------:R-:W-:Y:S02]  /*01a0*/  IADD3 R36, PT, PT, R39, 0x20, RZ ;  /* 0x0000002027247810 */ /* 0x000fe40007ffe0ff */
[----:B------:R-:W-:Y:S01]  /*01b0*/  SHF.R.S32.HI R33, RZ, 0x1f, R39 ;  /* 0x0000001fff217819 */ /* 0x000fe20000011427 */
[----:B----4-:R-:W-:Y:S01]  /*01c0*/  ULEA UR4, UR6, UR4, 0x18 ;  /* 0x0000000406047291 */ /* 0x010fe2000f8ec0ff */
[----:B------:R-:W-:Y:S01]  /*01d0*/  SHF.R.S32.HI R31, RZ, 0x1f, R36 ;  /* 0x0000001fff1f7819 */ /* 0x000fe20000011424 */
[----:B------:R-:W-:-:S04]  /*01e0*/  ULEA UR9, UR6, UR9, 0x18 ;  /* 0x0000000906097291 */ /* 0x000fc8000f8ec0ff */
[----:B------:R-:W-:Y:S01]  /*01f0*/  LEA R38, R32, UR4, 0x4 ;  /* 0x0000000420267c11 */ /* 0x000fe2000f8e20ff */
[----:B-12---:R-:W-:-:S07]  /*0200*/  UMOV UR4, URZ ;  /* 0x000000ff00047c82 */ /* 0x006fce0008000000 */
.L_x_1471:
        /* <DEDUP_REMOVED lines=8> */
[----:B---3--:R-:W3:Y:S01]  /*0290*/  LDG.E.64 R14, desc[UR16][R14.64] ;  /* 0x000000100e0e7981 */ /* 0x008ee2000c1e1b00 */
        /* <DEDUP_REMOVED lines=12> */
[----:B------:R-:W-:Y:S02]  /*0360*/  LOP3.LUT R2, R6, UR10, RZ, 0x3c, !PT ;  /* 0x0000000a06027c12 */ /* 0x000fe4000f8e3cff */
[----:B------:R-:W-:-:S09]  /*0370*/  ISETP.LE.AND P4, PT, RZ, UR10, PT ;  /* 0x0000000aff007c0c */ /* 0x000fd2000bf83270 */
[----:B------:R-:W-:-:S04]  /*0380*/  @!P5 IADD3 R0, PT, PT, R0, -R5, RZ ;  /* 0x800000050000d210 */ /* 0x000fc80007ffe0ff */
[-C--:B------:R-:W-:Y:S02]  /*0390*/  ISETP.GE.U32.AND P3, PT, R0, R5.reuse, PT ;  /* 0x000000050000720c */ /* 0x080fe40003f66070 */
[----:B------:R-:W-:Y:S02]  /*03a0*/  ISETP.GE.AND P2, PT, R2, RZ, PT ;  /* 0x000000ff0200720c */ /* 0x000fe40003f46270 */
[----:B------:R-:W-:Y:S02]  /*03b0*/  @!P5 IADD3 R3, PT, PT, R3, 0x1, RZ ;  /* 0x000000010303d810 */ /* 0x000fe40007ffe0ff */
[----:B--2---:R-:W-:Y:S02]  /*03c0*/  ISETP.GE.U32.AND P0, PT, R39, UR24, PT ;  /* 0x0000001827007c0c */ /* 0x004fe4000bf06070 */
[----:B------:R-:W-:Y:S02]  /*03d0*/  ISETP.GT.U32.AND P5, PT, R5, R0, PT ;  /* 0x000000000500720c */ /* 0x000fe40003fa4070 */
[----:B------:R-:W-:-:S02]  /*03e0*/  IADD3 R5, PT, PT, R0, -R5, RZ ;  /* 0x8000000500057210 */ /* 0x000fc40007ffe0ff */
[----:B------:R-:W-:Y:S02]  /*03f0*/  ISETP.GE.AND.EX P0, PT, R33, UR25, PT, P0 ;  /* 0x0000001921007c0c */ /* 0x000fe4000bf06300 */
[----:B------:R-:W-:Y:S02]  /*0400*/  ISETP.GE.U32.AND P1, PT, R36, UR24, PT ;  /* 0x0000001824007c0c */ /* 0x000fe4000bf26070 */
[----:B------:R-:W-:Y:S02]  /*0410*/  SEL R0, R5, R0, !P5 ;  /* 0x0000000005007207 */ /* 0x000fe40006800000 */
[----:B------:R-:W-:Y:S02]  /*0420*/  @P3 IADD3 R3, PT, PT, R3, 0x1, RZ ;  /* 0x0000000103033810 */ /* 0x000fe40007ffe0ff */
[----:B------:R-:W-:Y:S02]  /*0430*/  ISETP.GE.AND.EX P1, PT, R31, UR25, PT, P1 ;  /* 0x000000191f007c0c */ /* 0x000fe4000bf26310 */
[----:B------:R-:W-:-:S02]  /*0440*/  ISETP.NE.AND P3, PT, R6, RZ, PT ;  /* 0x000000ff0600720c */ /* 0x000fc40003f65270 */
[----:B------:R-:W-:Y:S01]  /*0450*/  LOP3.LUT R5, RZ, R6, RZ, 0x33, !PT ;  /* 0x00000006ff057212 */ /* 0x000fe200078e33ff */
[----:B------:R-:W0:Y:S01]  /*0460*/  @!P0 LDC.64 R10, c[0x0][0x3f8] ;  /* 0x0000fe00ff0a8b82 */ /* 0x000e220000000a00 */
[----:B------:R-:W-:Y:S02]  /*0470*/  @!P4 IADD3 R0, PT, PT, -R0, RZ, RZ ;  /* 0x000000ff0000c210 */ /* 0x000fe40007ffe1ff */
[----:B------:R-:W-:Y:S02]  /*0480*/  @!P2 IADD3 R3, PT, PT, -R3, RZ, RZ ;  /* 0x000000ff0303a210 */ /* 0x000fe40007ffe1ff */
[C---:B------:R-:W-:Y:S02]  /*0490*/  SEL R17, R5.reuse, R0, !P3 ;  /* 0x0000000005117207 */ /* 0x040fe40005800000 */
[----:B------:R-:W-:Y:S01]  /*04a0*/  SEL R3, R5, R3, !P3 ;  /* 0x0000000305037207 */ /* 0x000fe20005800000 */
[----:B------:R-:W1:Y:S01]  /*04b0*/  @!P1 LDC.64 R8, c[0x0][0x3f8] ;  /* 0x0000fe00ff089b82 */ /* 0x000e620000000a00 */
[----:B------:R-:W-:-:S02]  /*04c0*/  SHF.L.U32 R25, R17, 0x4, RZ ;  /* 0x0000000411197819 */ /* 0x000fc400000006ff */
[----:B------:R-:W-:Y:S02]  /*04d0*/  SHF.R.S32.HI R0, RZ, 0x1f, R3 ;  /* 0x0000001fff007819 */ /* 0x000fe40000011403 */
[----:B------:R-:W-:Y:S02]  /*04e0*/  ISETP.NE.AND P2, PT, RZ, UR20, PT ;  /* 0x00000014ff007c0c */ /* 0x000fe4000bf45270 */
[----:B------:R-:W-:Y:S01]  /*04f0*/  SHF.R.S32.HI R43, RZ, 0x1f, R25 ;  /* 0x0000001fff2b7819 */ /* 0x000fe20000011419 */
[----:B------:R-:W2:Y:S01]  /*0500*/  @!P0 LDC.64 R20, c[0x0][0x3a0] ;  /* 0x0000e800ff148b82 */ /* 0x000ea20000000a00 */
[----:B------:R-:W-:Y:S01]  /*0510*/  LOP3.LUT R42, R25, R40, RZ, 0xfc, !PT ;  /* 0x00000028192a7212 */ /* 0x000fe200078efcff */
[----:B------:R-:W-:-:S04]  /*0520*/  IMAD R0, R0, UR26, RZ ;  /* 0x0000001a00007c24 */ /* 0x000fc8000f8e02ff */
[C---:B------:R-:W-:Y:S02]  /*0530*/  IMAD.WIDE.U32 R42, R3.reuse, UR26, R42 ;  /* 0x0000001a032a7c25 */ /* 0x040fe4000f8e002a */
[----:B------:R-:W4:Y:S02]  /*0540*/  @!P0 LDC.64 R18, c[0x0][0x398] ;  /* 0x0000e600ff128b82 */ /* 0x000f240000000a00 */
[----:B------:R-:W-:-:S05]  /*0550*/  IMAD R3, R3, UR27, R0 ;  /* 0x0000001b03037c24 */ /* 0x000fca000f8e0200 */
[----:B------:R-:W-:Y:S01]  /*0560*/  IADD3 R45, PT, PT, R43, R3, RZ ;  /* 0x000000032b2d7210 */ /* 0x000fe20007ffe0ff */
[----:B------:R-:W4:Y:S08]  /*0570*/  LDC.64 R6, c[0x0][0x3a8] ;  /* 0x0000ea00ff067b82 */ /* 0x000f300000000a00 */
[----:B------:R-:W4:Y:S01]  /*0580*/  @P2 LDC.64 R2, c[0x0][0x3b0] ;  /* 0x0000ec00ff022b82 */ /* 0x000f220000000a00 */
[----:B0-----:R-:W-:Y:S01]  /*0590*/  @!P0 IMAD R0, R33, R10, RZ ;  /* 0x0000000a21008224 */ /* 0x001fe200078e02ff */
[----:B------:R-:W-:-:S02]  /*05a0*/  @!P0 MOV R44, R42 ;  /* 0x0000002a002c8202 */ /* 0x000fc40000000f00 */
[----:B------:R-:W-:Y:S01]  /*05b0*/  @!P1 MOV R22, R42 ;  /* 0x0000002a00169202 */ /* 0x000fe20000000f00 */
[----:B------:R-:W-:Y:S01]  /*05c0*/  @!P0 IMAD R27, R39, R11, R0 ;  /* 0x0000000b271b8224 */ /* 0x000fe200078e0200 */
[----:B------:R-:W-:Y:S01]  /*05d0*/  @!P1 MOV R23, R45 ;  /* 0x0000002d00179202 */ /* 0x000fe20000000f00 */
[----:B-1----:R-:W-:Y:S01]  /*05e0*/  @!P1 IMAD R0, R31, R8, RZ ;  /* 0x000000081f009224 */ /* 0x002fe200078e02ff */
[----:B------:R-:W0:Y:S01]  /*05f0*/  @!P1 LDC.64 R4, c[0x0][0x3a0] ;  /* 0x0000e800ff049b82 */ /* 0x000e220000000a00 */
[----:B------:R-:W-:Y:S01]  /*0600*/  @!P0 IMAD.WIDE.U32 R10, R39, R10, R44 ;  /* 0x0000000a270a8225 */ /* 0x000fe200078e002c */
[----:B------:R-:W-:-:S03]  /*0610*/  IADD3 R25, PT, PT, R40, R25, RZ ;  /* 0x0000001928197210 */ /* 0x000fc60007ffe0ff */
[C---:B------:R-:W-:Y:S02]  /*0620*/  @!P1 IMAD R29, R36.reuse, R9, R0 ;  /* 0x00000009241d9224 */ /* 0x040fe400078e0200 */
[----:B------:R-:W-:Y:S01]  /*0630*/  @!P1 IMAD.WIDE.U32 R8, R36, R8, R22 ;  /* 0x0000000824089225 */ /* 0x000fe200078e0016 */
[----:B------:R-:W-:Y:S01]  /*0640*/  @!P0 SHF.L.U32 R23, R10, 0x2, RZ ;  /* 0x000000020a178819 */ /* 0x000fe200000006ff */
[----:B------:R-:W1:Y:S01]  /*0650*/  @!P1 LDC.64 R12, c[0x0][0x398] ;  /* 0x0000e600ff0c9b82 */ /* 0x000e620000000a00 */
[----:B------:R-:W-:Y:S02]  /*0660*/  @!P0 IADD3 R11, PT, PT, R11, R27, RZ ;  /* 0x0000001b0b0b8210 */ /* 0x000fe40007ffe0ff */
[C---:B--2---:R-:W-:Y:S02]  /*0670*/  @!P0 IADD3 R20, P3, PT, R23.reuse, R20, RZ ;  /* 0x0000001417148210 */ /* 0x044fe40007f7e0ff */
[----:B----4-:R-:W-:Y:S01]  /*0680*/  @!P0 IADD3 R18, P4, PT, R23, R18, RZ ;  /* 0x0000001217128210 */ /* 0x010fe20007f9e0ff */
[----:B------:R-:W-:-:S04]  /*0690*/  @P2 IMAD.WIDE R22, R25, 0x2, R2 ;  /* 0x0000000219162825 */ /* 0x000fc800078e0202 */
[----:B------:R-:W-:Y:S01]  /*06a0*/  HFMA2 R3, -RZ, RZ, 0, 0 ;  /* 0x00000000ff037431 */ /* 0x000fe200000001ff */
[----:B------:R-:W-:Y:S01]  /*06b0*/  @!P0 SHF.L.U64.HI R10, R10, 0x2, R11 ;  /* 0x000000020a0a8819 */ /* 0x000fe2000001020b */
[----:B------:R-:W-:Y:S01]  /*06c0*/  IMAD.WIDE R24, R25, 0x2, R6 ;  /* 0x0000000219187825 */ /* 0x000fe200078e0206 */
[----:B------:R-:W-:Y:S02]  /*06d0*/  CS2R R6, SRZ ;  /* 0x0000000000067805 */ /* 0x000fe4000001ff00 */
[----:B------:R-:W-:Y:S01]  /*06e0*/  MOV R2, RZ ;  /* 0x000000ff00027202 */ /* 0x000fe20000000f00 */
[----:B------:R-:W2:Y:S01]  /*06f0*/  @P2 LDG.E.U16 R27, desc[UR16][R22.64] ;  /* 0x00000010161b2981 */ /* 0x000ea2000c1e1500 */
[C---:B------:R-:W-:Y:S02]  /*0700*/  @!P0 IADD3.X R21, PT, PT, R10.reuse, R21, RZ, P3, !PT ;  /* 0x000000150a158210 */ /* 0x040fe40001ffe4ff */
[----:B------:R-:W-:Y:S01]  /*0710*/  @!P0 IADD3.X R19, PT, PT, R10, R19, RZ, P4, !PT ;  /* 0x000000130a138210 */ /* 0x000fe200027fe4ff */
[----:B------:R-:W4:Y:S04]  /*0720*/  LDG.E.U16 R0, desc[UR16][R24.64] ;  /* 0x0000001018007981 */ /* 0x000f28000c1e1500 */
[----:B------:R-:W4:Y:S04]  /*0730*/  @P2 LDG.E.U16 R26, desc[UR16][R22.64+0x2] ;  /* 0x00000210161a2981 */ /* 0x000f28000c1e1500 */
[----:B------:R-:W4:Y:S04]  /*0740*/  LDG.E.U16 R16, desc[UR16][R24.64+0x2] ;  /* 0x0000021018107981 */ /* 0x000f28000c1e1500 */
[----:B------:R-:W5:Y:S04]  /*0750*/  @!P0 LDG.E.64 R6, desc[UR16][R20.64] ;  /* 0x0000001014068981 */ /* 0x000f68000c1e1b00 */
[----:B------:R-:W5:Y:S01]  /*0760*/  @!P0 LDG.E.64 R2, desc[UR16][R18.64] ;  /* 0x0000001012028981 */ /* 0x000f62000c1e1b00 */
[----:B------:R-:W-:-:S02]  /*0770*/  @!P1 IADD3 R11, PT, PT, R9, R29, RZ ;  /* 0x0000001d090b9210 */ /* 0x000fc40007ffe0ff */
[C---:B------:R-:W-:Y:S02]  /*0780*/  @!P1 SHF.L.U32 R9, R8.reuse, 0x2, RZ ;  /* 0x0000000208099819 */ /* 0x040fe400000006ff */
[----:B------:R-:W-:Y:S02]  /*0790*/  @!P1 SHF.L.U64.HI R8, R8, 0x2, R11 ;  /* 0x0000000208089819 */ /* 0x000fe4000001020b */
[C---:B0-----:R-:W-:Y:S02]  /*07a0*/  @!P1 IADD3 R4, P5, PT, R9.reuse, R4, RZ ;  /* 0x0000000409049210 */ /* 0x041fe40007fbe0ff */
[----:B-1----:R-:W-:Y:S02]  /*07b0*/  @!P1 IADD3 R12, P6, PT, R9, R12, RZ ;  /* 0x0000000c090c9210 */ /* 0x002fe40007fde0ff */
[----:B------:R-:W-:Y:S02]  /*07c0*/  CS2R R10, SRZ ;  /* 0x00000000000a7805 */ /* 0x000fe4000001ff00 */
[----:B------:R-:W-:-:S02]  /*07d0*/  @!P1 IADD3.X R5, PT, PT, R8, R5, RZ, P5, !PT ;  /* 0x0000000508059210 */ /* 0x000fc40002ffe4ff */
[----:B------:R-:W-:Y:S02]  /*07e0*/  @!P1 IADD3.X R13, PT, PT, R8, R13, RZ, P6, !PT ;  /* 0x0000000d080d9210 */ /* 0x000fe400037fe4ff */
[----:B------:R-:W-:-:S03]  /*07f0*/  CS2R R8, SRZ ;  /* 0x0000000000087805 */ /* 0x000fc6000001ff00 */
[----:B------:R-:W5:Y:S04]  /*0800*/  @!P1 LDG.E.64 R10, desc[UR16][R12.64] ;  /* 0x000000100c0a9981 */ /* 0x000f68000c1e1b00 */
[----:B------:R4:W5:Y:S01]  /*0810*/  @!P1 LDG.E.64 R8, desc[UR16][R4.64] ;  /* 0x0000001004089981 */ /* 0x000962000c1e1b00 */
        /* <DEDUP_REMOVED lines=10> */
[----:B------:R-:W-:Y:S01]  /*08c0*/  CS2R R34, SRZ ;  /* 0x0000000000227805 */ /* 0x000fe2000001ff00 */
[----:B------:R-:W-:Y:S01]  /*08d0*/  UMOV UR22, 0x3f800000 ;  /* 0x3f80000000167882 */ /* 0x000fe20000000000 */
[----:B0-----:R-:W-:-:S13]  /*08e0*/  @P1 R2UR UR6, R14 ;  /* 0x000000000e0612ca */ /* 0x001fda00000e0000 */
[----:B------:R-:W-:Y:S01]  /*08f0*/  @UP0 UMOV UR22, UR6 ;  /* 0x0000000600160c82 */ /* 0x000fe20008000000 */
[----:B--2---:R-:W-:Y:S02]  /*0900*/  @P2 SHF.L.U32 R34, R27, 0x10, RZ ;  /* 0x000000101b222819 */ /* 0x004fe400000006ff */
[----:B----4-:R-:W-:Y:S02]  /*0910*/  SHF.L.U32 R5, R0, 0x10, RZ ;  /* 0x0000001000057819 */ /* 0x010fe400000006ff */
[----:B------:R-:W-:Y:S02]  /*0920*/  @P2 SHF.L.U32 R35, R26, 0x10, RZ ;  /* 0x000000101a232819 */ /* 0x000fe400000006ff */
[----:B------:R-:W-:Y:S01]  /*0930*/  SHF.L.U32 R0, R16, 0x10, RZ ;  /* 0x0000001010007819 */ /* 0x000fe200000006ff */
[----:B------:R-:W-:Y:S06]  /*0940*/  BRA.U UP1, `(.L_x_1447) ;  /* 0x0000000101747547 */ /* 0x000fec000b800000 */
        /* <DEDUP_REMOVED lines=10> */
[----:B------:R-:W-:Y:S01]  /*09f0*/  FADD.FTZ R14, R15, R14 ;  /* 0x0000000e0f0e7221 */ /* 0x000fe20000010000 */
[----:B------:R-:W-:Y:S01]  /*0a00*/  FFMA.FTZ R13, R2, R13, RZ ;  /* 0x0000000d020d7223 */ /* 0x000fe200000100ff */
        /* <DEDUP_REMOVED lines=9> */
[----:B------:R-:W-:-:S02]  /*0aa0*/  FFMA.FTZ R12, R10, R20, R13 ;  /* 0x000000140a0c7223 */ /* 0x000fc4000001000d */
[----:B------:R-:W-:Y:S01]  /*0ab0*/  FADD.FTZ R16, R15, R16 ;  /* 0x000000100f107221 */ /* 0x000fe20000010000 */
[----:B------:R-:W-:Y:S01]  /*0ac0*/  FFMA.FTZ R18, R14, R15, R19 ;  /* 0x0000000f0e127223 */ /* 0x000fe20000010013 */
[----:B------:R-:W-:Y:S01]  /*0ad0*/  FADD.FTZ R15, RZ, R2 ;  /* 0x00000002ff0f7221 */ /* 0x000fe20000010000 */
[----:B------:R-:W-:-:S03]  /*0ae0*/  FFMA.FTZ R13, R11, R14, R4 ;  /* 0x0000000e0b0d7223 */ /* 0x000fc60000010004 */
[----:B------:R-:W-:Y:S01]  /*0af0*/  FADD.FTZ R14, R10, R15 ;  /* 0x0000000f0a0e7221 */ /* 0x000fe20000010000 */
[----:B------:R-:W-:Y:S01]  /*0b00*/  FADD.FTZ R15, R11, R22 ;  /* 0x000000160b0f7221 */ /* 0x000fe20000010000 */
[----:B------:R-:W-:Y:S06]  /*0b10*/  BRA `(.L_x_1448) ;  /* 0x0000000400007947 */ /* 0x000fec0003800000 */
.L_x_1447:
        /* <DEDUP_REMOVED lines=27> */
[----:B-1----:R-:W-:-:S04]  /*0cd0*/  FADD.FTZ R24, -R21, 1 ;  /* 0x3f80000015187421 */ /* 0x002fc80000010100 */
[----:B------:R-:W-:Y:S01]  /*0ce0*/  FFMA.FTZ R24, R19, R24, 1 ;  /* 0x3f80000013187423 */ /* 0x000fe20000010018 */
[----:B------:R-:W-:Y:S02]  /*0cf0*/  FMUL.FTZ R19, R2, R21 ;  /* 0x0000001502137220 */ /* 0x000fe40000410000 */
[----:B------:R-:W1:Y:S01]  /*0d00*/  MUFU.RCP R20, R20 ;  /* 0x0000001400147308 */ /* 0x000e620000001000 */
[----:B--2---:R-:W-:Y:S01]  /*0d10*/  FADD.FTZ R25, -R22, 1 ;  /* 0x3f80000016197421 */ /* 0x004fe20000010100 */
[----:B------:R-:W-:Y:S01]  /*0d20*/  FMUL.FTZ R21, R3, R22 ;  /* 0x0000001603157220 */ /* 0x000fe20000410000 */
[----:B------:R-:W-:Y:S02]  /*0d30*/  FMUL.FTZ R19, R19, R24 ;  /* 0x0000001813137220 */ /* 0x000fe40000410000 */
[----:B------:R-:W-:Y:S01]  /*0d40*/  FFMA.FTZ R18, R18, R25, 1 ;  /* 0x3f80000012127423 */ /* 0x000fe20000010019 */
[----:B0-----:R-:W-:-:S03]  /*0d50*/  FADD.FTZ R27, -R23, 1 ;  /* 0x3f800000171b7421 */ /* 0x001fc60000010100 */
[----:B------:R-:W-:Y:S01]  /*0d60*/  FMUL.FTZ R21, R21, R18 ;  /* 0x0000001215157220 */ /* 0x000fe20000410000 */
[----:B------:R-:W-:Y:S01]  /*0d70*/  FFMA.FTZ R27, R16, R27, 1 ;  /* 0x3f800000101b7423 */ /* 0x000fe2000001001b */
[----:B------:R-:W-:Y:S01]  /*0d80*/  FMUL.FTZ R16, R10, R23 ;  /* 0x000000170a107220 */ /* 0x000fe20000410000 */
[----:B------:R-:W-:Y:S01]  /*0d90*/  FMUL.FTZ R23, R5, R19 ;  /* 0x0000001305177220 */ /* 0x000fe20000410000 */
[----:B------:R-:W-:Y:S01]  /*0da0*/  FMUL.FTZ R25, R0, R21 ;  /* 0x0000001500197220 */ /* 0x000fe20000410000 */
[----:B-1----:R-:W-:Y:S01]  /*0db0*/  FADD.FTZ R26, -R20, 1 ;  /* 0x3f800000141a7421 */ /* 0x002fe20000010100 */
[----:B------:R-:W-:-:S03]  /*0dc0*/  FMUL.FTZ R20, R11, R20 ;  /* 0x000000140b147220 */ /* 0x000fc60000410000 */
[----:B------:R-:W-:Y:S01]  /*0dd0*/  FFMA.FTZ R29, R15, R26, 1 ;  /* 0x3f8000000f1d7423 */ /* 0x000fe2000001001a */
[----:B------:R-:W-:Y:S01]  /*0de0*/  FMUL.FTZ R15, R16, R27 ;  /* 0x0000001b100f7220 */ /* 0x000fe20000410000 */
[----:B------:R-:W-:Y:S01]  /*0df0*/  FFMA.FTZ R27, R12, R23, RZ ;  /* 0x000000170c1b7223 */ /* 0x000fe200000100ff */
[----:B------:R-:W-:Y:S01]  /*0e00*/  FADD.FTZ R16, RZ, R23 ;  /* 0x00000017ff107221 */ /* 0x000fe20000010000 */
        /* <DEDUP_REMOVED lines=8> */
[----:B------:R-:W-:Y:S01]  /*0e90*/  FFMA.FTZ R23, R12, R19, RZ ;  /* 0x000000130c177223 */ /* 0x000fe200000100ff */
[----:B------:R-:W-:Y:S01]  /*0ea0*/  FADD.FTZ R21, RZ, R21 ;  /* 0x00000015ff157221 */ /* 0x000fe20000010000 */
[C---:B------:R-:W-:Y:S01]  /*0eb0*/  FFMA.FTZ R18, R13.reuse, R22, R18 ;  /* 0x000000160d127223 */ /* 0x040fe20000010012 */
[----:B------:R-:W-:Y:S01]  /*0ec0*/  FADD.FTZ R16, R22, R25 ;  /* 0x0000001916107221 */ /* 0x000fe20000010000 */
[----:B------:R-:W-:Y:S01]  /*0ed0*/  FADD.FTZ R22, RZ, R19 ;  /* 0x00000013ff167221 */ /* 0x000fe20000010000 */
[----:B------:R-:W-:Y:S01]  /*0ee0*/  FFMA.FTZ R12, R14, R15, R23 ;  /* 0x0000000f0e0c7223 */ /* 0x000fe20000010017 */
[----:B------:R-:W-:-:S02]  /*0ef0*/  FFMA.FTZ R13, R13, R20, R4 ;  /* 0x000000140d0d7223 */ /* 0x000fc40000010004 */
[----:B------:R-:W-:Y:S01]  /*0f00*/  FADD.FTZ R14, R22, R15 ;  /* 0x0000000f160e7221 */ /* 0x000fe20000010000 */
[----:B------:R-:W-:-:S07]  /*0f10*/  FADD.FTZ R15, R21, R20 ;  /* 0x00000014150f7221 */ /* 0x000fce0000010000 */
.L_x_1448:
[----:B------:R-:W-:Y:S01]  /*0f20*/  MOV R19, R16 ;  /* 0x0000001000137202 */ /* 0x000fe20000000f00 */
        /* <DEDUP_REMOVED lines=34> */
.L_x_1450:
[----:B------:R-:W-:Y:S05]  /*1150*/  BSYNC.RECONVERGENT B0 ;  /* 0x0000000000007941 */ /* 0x000fea0003800200 */
.L_x_1449:
[----:B------:R-:W-:Y:S01]  /*1160*/  BAR.SYNC.DEFER_BLOCKING 0x0 ;  /* 0x0000000000007b1d */ /* 0x000fe20000010000 */
[----:B-1----:R-:W-:-:S05]  /*1170*/  LEA R4, R17, R32, 0x3 ;  /* 0x0000002011047211 */ /* 0x002fca00078e18ff */
[----:B------:R-:W-:Y:S04]  /*1180*/  BSSY.RECONVERGENT B0, `(.L_x_1451) ;  /* 0x0000017000007945 */ /* 0x000fe80003800200 */
[----:B------:R-:W-:Y:S05]  /*1190*/  @P3 BRA `(.L_x_1452) ;  /* 0x0000000000543947 */ /* 0x000fea0003800000 */
[----:B------:R-:W1:Y:S01]  /*11a0*/  S2UR UR7, SR_CgaCtaId ;  /* 0x00000000000779c3 */ /* 0x000e620000008800 */
[----:B------:R-:W-:Y:S02]  /*11b0*/  UMOV UR6, 0x400 ;  /* 0x0000040000067882 */ /* 0x000fe40000000000 */
[----:B-1----:R-:W-:-:S09]  /*11c0*/  ULEA UR6, UR7, UR6, 0x18 ;  /* 0x0000000607067291 */ /* 0x002fd2000f8ec0ff */
[----:B------:R-:W1:Y:S04]  /*11d0*/  LDS.128 R20, [UR6+0x10] ;  /* 0x00001006ff147984 */ /* 0x000e680008000c00 */
        /* <DEDUP_REMOVED lines=17> */
.L_x_1452:
[----:B------:R-:W-:Y:S05]  /*12f0*/  BSYNC.RECONVERGENT B0 ;  /* 0x0000000000007941 */ /* 0x000fea0003800200 */
.L_x_1451:
[----:B------:R-:W-:Y:S06]  /*1300*/  BAR.SYNC.DEFER_BLOCKING 0x0 ;  /* 0x0000000000007b1d */ /* 0x000fec0000010000 */
[----:B------:R-:W-:Y:S04]  /*1310*/  BSSY.RECONVERGENT B0, `(.L_x_1453) ;  /* 0x000009d000007945 */ /* 0x000fe80003800200 */
[----:B------:R-:W-:Y:S05]  /*1320*/  @P5 BRA `(.L_x_1454) ;  /* 0x00000008006c5947 */ /* 0x000fea0003800000 */
[----:B--2---:R-:W1:Y:S04]  /*1330*/  LDS.128 R16, [R38+0x80] ;  /* 0x0000800026107984 */ /* 0x004e680000000c00 */
        /* <DEDUP_REMOVED lines=154> */
.L_x_1454:
[----:B------:R-:W-:Y:S05]  /*1ce0*/  BSYNC.RECONVERGENT B0 ;  /* 0x0000000000007941 */ /* 0x000fea0003800200 */
.L_x_1453:
[----:B------:R-:W-:Y:S04]  /*1cf0*/  BSSY.RECONVERGENT B0, `(.L_x_1455) ;  /* 0x000001c000007945 */ /* 0x000fe80003800200 */
[----:B------:R-:W-:Y:S05]  /*1d00*/  @P5 BRA `(.L_x_1456) ;  /* 0x0000000000685947 */ /* 0x000fea0003800000 */
[----:B------:R-:W1:Y:S08]  /*1d10*/  LDC.64 R16, c[0x0][0x3f8] ;  /* 0x0000fe00ff107b82 */ /* 0x000e700000000a00 */
        /* <DEDUP_REMOVED lines=25> */
.L_x_1456:
[----:B------:R-:W-:Y:S05]  /*1eb0*/  BSYNC.RECONVERGENT B0 ;  /* 0x0000000000007941 */ /* 0x000fea0003800200 */
.L_x_1455:
[----:B------:R-:W-:-:S09]  /*1ec0*/  UISETP.GE.U32.AND UP0, UPT, UR19, 0x2, UPT ;  /* 0x000000021300788c */ /* 0x000fd2000bf06070 */
[----:B------:R-:W-:Y:S05]  /*1ed0*/  BRA.U !UP0, `(.L_x_1457) ;  /* 0x0000000d08407547 */ /* 0x000fea000b800000 */
[----:B------:R-:W4:Y:S01]  /*1ee0*/  LDCU.64 UR6, c[0x0][0x3d0] ;  /* 0x00007a00ff0677ac */ /* 0x000f220008000a00 */
[----:B------:R-:W-:Y:S01]  /*1ef0*/  MOV R4, UR19 ;  /* 0x0000001300047c02 */ /* 0x000fe20008000f00 */
[----:B------:R-:W-:-:S03]  /*1f00*/  ULOP3.LUT UR11, UR4, 0x1, URZ, 0xc0, !UPT ;  /* 0x00000001040b7892 */ /* 0x000fc6000f8ec0ff */
[----:B------:R-:W-:Y:S01]  /*1f10*/  ISETP.GE.U32.AND P4, PT, R4, 0x8, PT ;  /* 0x000000080400780c */ /* 0x000fe20003f86070 */
[----:B------:R-:W-:-:S04]  /*1f20*/  UIMAD UR14, UR11, UR18, URZ ;  /* 0x000000120b0e72a4 */ /* 0x000fc8000f8e02ff */
[----:B------:R-:W-:-:S04]  /*1f30*/  UIMAD UR11, UR14, UR19, URZ ;  /* 0x000000130e0b72a4 */ /* 0x000fc8000f8e02ff */
[----:B------:R-:W-:-:S04]  /*1f40*/  USHF.L.U32 UR11, UR11, 0x1, URZ ;  /* 0x000000010b0b7899 */ /* 0x000fc800080006ff */
[----:B----4-:R-:W-:Y:S01]  /*1f50*/  UIMAD.WIDE UR6, UR11, 0x4, UR6 ;  /* 0x000000040b0678a5 */ /* 0x010fe2000f8e0206 */
[----:B------:R-:W-:Y:S11]  /*1f60*/  @P3 BRA `(.L_x_1458) ;  /* 0x0000000000603947 */ /* 0x000ff60003800000 */
[----:B-1----:R-:W1:Y:S01]  /*1f70*/  LDC.64 R12, c[0x0][0x3c8] ;  /* 0x0000f200ff0c7b82 */ /* 0x002e620000000a00 */
[----:B------:R-:W-:Y:S01]  /*1f80*/  MOV R4, UR4 ;  /* 0x0000000400047c02 */ /* 0x000fe20008000f00 */
[----:B------:R-:W-:Y:S02]  /*1f90*/  UIADD3 UR11, UPT, UPT, UR14, UR5, URZ ;  /* 0x000000050e0b7290 */ /* 0x000fe4000fffe0ff */
[----:B------:R-:W-:Y:S01]  /*1fa0*/  UIMAD UR12, UR15, UR18, UR5 ;  /* 0x000000120f0c72a4 */ /* 0x000fe2000f8e0205 */
[----:B------:R-:W-:-:S03]  /*1fb0*/  LOP3.LUT P1, R4, R4, 0x2, RZ, 0xc0, !PT ;  /* 0x0000000204047812 */ /* 0x000fc6000782c0ff */
[----:B------:R-:W-:Y:S01]  /*1fc0*/  UIMAD.WIDE.U32 UR12, UR12, 0x8, UR6 ;  /* 0x000000080c0c78a5 */ /* 0x000fe2000f8e0006 */
[----:B--2---:R-:W-:Y:S02]  /*1fd0*/  SEL R19, RZ, UR19, P1 ;  /* 0x00000013ff137c07 */ /* 0x004fe40008800000 */
[----:B------:R-:W-:Y:S02]  /*1fe0*/  MOV R15, UR11 ;  /* 0x0000000b000f7c02 */ /* 0x000fe40008000f00 */
[----:B------:R-:W-:Y:S02]  /*1ff0*/  ISETP.NE.AND P1, PT, R19, -0x1, PT ;  /* 0xffffffff1300780c */ /* 0x000fe40003f25270 */
[----:B------:R-:W-:Y:S02]  /*2000*/  MOV R14, UR12 ;  /* 0x0000000c000e7c02 */ /* 0x000fe40008000f00 */
[----:B------:R-:W-:Y:S01]  /*2010*/  IADD3 R17, PT, PT, -R4, 0x1, RZ ;  /* 0x0000000104117810 */ /* 0x000fe20007ffe1ff */
[----:B-1----:R-:W-:Y:S01]  /*2020*/  IMAD.WIDE.U32 R12, R15, 0x4, R12 ;  /* 0x000000040f0c7825 */ /* 0x002fe200078e000c */
[----:B------:R-:W-:-:S05]  /*2030*/  MOV R15, UR13 ;  /* 0x0000000d000f7c02 */ /* 0x000fca0008000f00 */
[----:B------:R4:W-:Y:S01]  /*2040*/  STG.E.64 desc[UR16][R14.64], R28 ;  /* 0x0000001c0e007986 */ /* 0x0009e2000c101b10 */
[----:B------:R-:W-:Y:S06]  /*2050*/  MEMBAR.ALL.GPU ;  /* 0x0000000000007992 */ /* 0x000fec000000a000 */
[----:B------:R-:W-:-:S00]  /*2060*/  ERRBAR ;  /* 0x00000000000079ab */ /* 0x000fc00000000000 */
[----:B------:R-:W-:Y:S06]  /*2070*/  CGAERRBAR ;  /* 0x00000000000075ab */ /* 0x000fec0000000000 */
[----:B------:R4:W-:Y:S01]  /*2080*/  REDG.E.ADD.S32.STRONG.GPU desc[UR16][R12.64], R17 ;  /* 0x000000110c00798e */ /* 0x0009e2000c12e310 */
[----:B------:R-:W-:Y:S05]  /*2090*/  @!P1 BRA `(.L_x_1458) ;  /* 0x0000000000149947 */ /* 0x000fea0003800000 */
.L_x_1459:
[----:B------:R-:W2:Y:S04]  /*20a0*/  LDG.E.STRONG.GPU R4, desc[UR16][R12.64] ;  /* 0x000000100c047981 */ /* 0x000ea8000c1ef900 */
[----:B--2---:R-:W-:Y:S01]  /*20b0*/  CCTL.IVALL ;  /* 0x00000000ff00798f */ /* 0x004fe20002000000 */
[----:B------:R-:W-:Y:S05]  /*20c0*/  YIELD ;  /* 0x0000000000007946 */ /* 0x000fea0003800000 */
[----:B------:R-:W-:-:S13]  /*20d0*/  ISETP.NE.AND P1, PT, R4, R19, PT ;  /* 0x000000130400720c */ /* 0x000fda0003f25270 */
[----:B------:R-:W-:Y:S05]  /*20e0*/  @P1 BRA `(.L_x_1459) ;  /* 0xfffffffc00ec1947 */ /* 0x000fea000383ffff */
.L_x_1458:
[----:B------:R-:W-:Y:S05]  /*20f0*/  WARPSYNC.ALL ;  /* 0x0000000000007948 */ /* 0x000fea0003800000 */
[----:B------:R-:W-:Y:S01]  /*2100*/  BAR.SYNC.DEFER_BLOCKING 0x0 ;  /* 0x0000000000007b1d */ /* 0x000fe20000010000 */
[----:B------:R-:W-:-:S05]  /*2110*/  HFMA2 R4, -RZ, RZ, 0, 0 ;  /* 0x00000000ff047431 */ /* 0x000fca00000001ff */
[----:B------:R-:W-:Y:S05]  /*2120*/  @!P4 BRA `(.L_x_1460) ;  /* 0x000000040078c947 */ /* 0x000fea0003800000 */
[----:B------:R-:W-:Y:S01]  /*2130*/  MOV R4, RZ ;  /* 0x000000ff00047202 */ /* 0x000fe20000000f00 */
[----:B------:R-:W-:Y:S02]  /*2140*/  UIMAD UR27, UR18, 0x7, UR5 ;  /* 0x00000007121b78a4 */ /* 0x000fe4000f8e0205 */
[----:B------:R-:W-:Y:S02]  /*2150*/  UIMAD UR26, UR18, 0x6, UR5 ;  /* 0x00000006121a78a4 */ /* 0x000fe4000f8e0205 */
[----:B------:R-:W-:Y:S02]  /*2160*/  UIMAD UR25, UR18, 0x5, UR5 ;  /* 0x00000005121978a4 */ /* 0x000fe4000f8e0205 */
[----:B------:R-:W-:Y:S02]  /*2170*/  ULEA UR24, UR18, UR5, 0x2 ;  /* 0x0000000512187291 */ /* 0x000fe4000f8e10ff */
[----:B------:R-:W-:Y:S02]  /*2180*/  UIMAD UR23, UR18, 0x3, UR5 ;  /* 0x00000003121778a4 */ /* 0x000fe4000f8e0205 */
[----:B------:R-:W-:-:S02]  /*2190*/  ULEA UR14, UR18, UR5, 0x1 ;  /* 0x00000005120e7291 */ /* 0x000fc4000f8e08ff */
[----:B------:R-:W-:Y:S02]  /*21a0*/  UIADD3 UR13, UPT, UPT, UR5, UR18, URZ ;  /* 0x00000012050d7290 */ /* 0x000fe4000fffe0ff */
[----:B------:R-:W-:Y:S01]  /*21b0*/  UIADD3 UR12, UPT, UPT, -UR15, URZ, URZ ;  /* 0x000000ff0f0c7290 */ /* 0x000fe2000fffe1ff */
[----:B------:R-:W-:-:S11]  /*21c0*/  UMOV UR11, UR5 ;  /* 0x00000005000b7c82 */ /* 0x000fd60008000000 */
.L_x_1461:
        /* <DEDUP_REMOVED lines=24> */
[----:B------:R-:W-:Y:S02]  /*2350*/  MOV R18, UR28 ;  /* 0x0000001c00127c02 */ /* 0x000fe40008000f00 */
[----:B--2---:R-:W-:-:S06]  /*2360*/  MOV R19, UR29 ;  /* 0x0000001d00137c02 */ /* 0x004fcc0008000f00 */
        /* <DEDUP_REMOVED lines=58> */
.L_x_1460:
        /* <DEDUP_REMOVED lines=11> */
[----:B--2---:R-:W-:Y:S02]  /*27c0*/  MOV R19, UR18 ;  /* 0x0000001200137c02 */ /* 0x004fe40008000f00 */
        /* <DEDUP_REMOVED lines=30> */
.L_x_1462:
[----:B------:R-:W-:Y:S05]  /*29b0*/  BRA.U !UP1, `(.L_x_1457) ;  /* 0x0000000109887547 */ /* 0x000fea000b800000 */
[----:B------:R-:W-:Y:S02]  /*29c0*/  UISETP.NE.AND UP0, UPT, UR12, 0x1, UPT ;  /* 0x000000010c00788c */ /* 0x000fe4000bf05270 */
[----:B------:R-:W-:-:S06]  /*29d0*/  ULOP3.LUT UR11, UR19, 0x1, URZ, 0xc0, !UPT ;  /* 0x00000001130b7892 */ /* 0x000fcc000f8ec0ff */
[----:B-1----:R-:W-:Y:S01]  /*29e0*/  MOV R16, UR11 ;  /* 0x0000000b00107c02 */ /* 0x002fe20008000f00 */
[----:B------:R-:W-:Y:S06]  /*29f0*/  BRA.U !UP0, `(.L_x_1463) ;  /* 0x0000000108487547 */ /* 0x000fec000b800000 */
[C---:B----4-:R-:W-:Y:S01]  /*2a00*/  IADD3 R14, PT, PT, R4.reuse, 0x1, RZ ;  /* 0x00000001040e7810 */ /* 0x050fe20007ffe0ff */
        /* <DEDUP_REMOVED lines=17> */
.L_x_1463:
        /* <DEDUP_REMOVED lines=11> */
.L_x_1464:
[----:B------:R-:W-:Y:S05]  /*2bd0*/  BSYNC.RECONVERGENT B0 ;  /* 0x0000000000007941 */ /* 0x000fea0003800200 */
.L_x_1457:
[----:B------:R-:W5:Y:S01]  /*2be0*/  S2UR UR7, SR_CgaCtaId ;  /* 0x00000000000779c3 */ /* 0x000f620000008800 */
[----:B------:R-:W-:Y:S01]  /*2bf0*/  UMOV UR6, 0x400 ;  /* 0x0000040000067882 */ /* 0x000fe20000000000 */
[----:B------:R-:W-:Y:S01]  /*2c00*/  FADD.FTZ R6, R6, -UR32 ;  /* 0x8000002006067e21 */ /* 0x000fe20008010000 */
[----:B------:R-:W-:Y:S01]  /*2c10*/  FADD.FTZ R7, R7, -UR32 ;  /* 0x8000002007077e21 */ /* 0x000fe20008010000 */
[----:B------:R-:W-:Y:S01]  /*2c20*/  FADD.FTZ R4, R8, -UR32 ;  /* 0x8000002008047e21 */ /* 0x000fe20008010000 */
[----:B-1--4-:R-:W-:Y:S01]  /*2c30*/  FADD.FTZ R14, R9, -UR32 ;  /* 0x80000020090e7e21 */ /* 0x012fe20008010000 */
[----:B------:R-:W-:Y:S01]  /*2c40*/  FMUL.FTZ R21, R6, UR22 ;  /* 0x0000001606157c20 */ /* 0x000fe20008410000 */
[----:B------:R-:W-:Y:S01]  /*2c50*/  FMUL.FTZ R8, R7, UR22 ;  /* 0x0000001607087c20 */ /* 0x000fe20008410000 */
[----:B-----5:R-:W-:-:S09]  /*2c60*/  ULEA UR6, UR7, UR6, 0x18 ;  /* 0x0000000607067291 */ /* 0x020fd2000f8ec0ff */
[----:B------:R-:W-:Y:S01]  /*2c70*/  @!P3 STS.64 [UR6+0x50], R28 ;  /* 0x0000501cff00b988 */ /* 0x000fe20008000a06 */
[----:B------:R-:W-:Y:S06]  /*2c80*/  BAR.SYNC.DEFER_BLOCKING 0x0 ;  /* 0x0000000000007b1d */ /* 0x000fec0000010000 */
[----:B------:R-:W1:Y:S01]  /*2c90*/  LDS.64 R12, [UR6+0x50] ;  /* 0x00005006ff0c7984 */ /* 0x000e620008000a00 */
[----:B------:R-:W1:Y:S02]  /*2ca0*/  LDCU UR6, c[0x0][0x42c] ;  /* 0x00008580ff0677ac */ /* 0x000e640008000800 */
[----:B-1----:R-:W-:Y:S01]  /*2cb0*/  FMUL.FTZ R12, R12, UR6 ;  /* 0x000000060c0c7c20 */ /* 0x002fe20008410000 */
[----:B------:R-:W-:Y:S01]  /*2cc0*/  FMUL.FTZ R13, R13, UR6 ;  /* 0x000000060d0d7c20 */ /* 0x000fe20008410000 */
[----:B------:R-:W-:Y:S06]  /*2cd0*/  @!P2 BRA `(.L_x_1465) ;  /* 0x000000000048a947 */ /* 0x000fec0003800000 */
[----:B------:R-:W-:Y:S01]  /*2ce0*/  FFMA.FTZ R6, R5, R21, R34 ;  /* 0x0000001505067223 */ /* 0x000fe20000010022 */
[----:B------:R-:W-:-:S03]  /*2cf0*/  FFMA.FTZ R7, R0, R8, R35 ;  /* 0x0000000800077223 */ /* 0x000fc60000010023 */
[----:B------:R-:W-:Y:S01]  /*2d00*/  FMUL.FTZ R9, R6, -1.4426950216293334961 ;  /* 0xbfb8aa3b06097820 */ /* 0x000fe20000410000 */
[----:B------:R-:W-:-:S05]  /*2d10*/  FMUL.FTZ R16, R7, -1.4426950216293334961 ;  /* 0xbfb8aa3b07107820 */ /* 0x000fca0000410000 */
[----:B------:R-:W1:Y:S08]  /*2d20*/  MUFU.EX2 R9, R9 ;  /* 0x0000000900097308 */ /* 0x000e700000000800 */
[----:B------:R-:W4:Y:S01]  /*2d30*/  MUFU.EX2 R16, R16 ;  /* 0x0000001000107308 */ /* 0x000f220000000800 */
[----:B-1----:R-:W-:-:S07]  /*2d40*/  FADD.FTZ R15, R9, 1 ;  /* 0x3f800000090f7421 */ /* 0x002fce0000010000 */
[----:B------:R-:W2:Y:S01]  /*2d50*/  MUFU.RCP R15, R15 ;  /* 0x0000000f000f7308 */ /* 0x000ea20000001000 */
[----:B----4-:R-:W-:-:S07]  /*2d60*/  FADD.FTZ R17, R16, 1 ;  /* 0x3f80000010117421 */ /* 0x010fce0000010000 */
[----:B------:R-:W1:Y:S01]  /*2d70*/  MUFU.RCP R18, R17 ;  /* 0x0000001100127308 */ /* 0x000e620000001000 */
        /* <DEDUP_REMOVED lines=8> */
.L_x_1465:
[----:B------:R-:W-:Y:S04]  /*2e00*/  BSSY.RECONVERGENT B0, `(.L_x_1466) ;  /* 0x0000013000007945 */ /* 0x000fe80003800200 */
[----:B------:R-:W-:Y:S05]  /*2e10*/  @P0 BRA `(.L_x_1467) ;  /* 0x0000000000440947 */ /* 0x000fea0003800000 */
[----:B------:R-:W1:Y:S01]  /*2e20*/  LDCU.64 UR12, c[0x0][0x3f8] ;  /* 0x00007f00ff0c77ac */ /* 0x000e620008000a00 */
[----:B------:R-:W-:Y:S01]  /*2e30*/  MOV R6, R42 ;  /* 0x0000002a00067202 */ /* 0x000fe20000000f00 */
[C-C-:B------:R-:W-:Y:S01]  /*2e40*/  FFMA.FTZ R16, R12.reuse, R21, R13.reuse ;  /* 0x000000150c107223 */ /* 0x140fe2000001000d */
[----:B------:R-:W-:Y:S01]  /*2e50*/  MOV R7, R45 ;  /* 0x0000002d00077202 */ /* 0x000fe20000000f00 */
[----:B------:R-:W4:Y:S01]  /*2e60*/  LDCU.64 UR6, c[0x0][0x380] ;  /* 0x00007000ff0677ac */ /* 0x000f220008000a00 */
[----:B------:R-:W-:Y:S01]  /*2e70*/  FFMA.FTZ R9, R12, R8, R13 ;  /* 0x000000080c097223 */ /* 0x000fe2000001000d */
[----:B------:R-:W-:-:S03]  /*2e80*/  FFMA.FTZ R8, R5, R2, -R16 ;  /* 0x0000000205087223 */ /* 0x000fc60000010810 */
[----:B------:R-:W-:Y:S01]  /*2e90*/  FFMA.FTZ R9, R0, R3, -R9 ;  /* 0x0000000300097223 */ /* 0x000fe20000010809 */
[----:B------:R-:W-:-:S03]  /*2ea0*/  FMUL.FTZ R8, R8, UR22 ;  /* 0x0000001608087c20 */ /* 0x000fc60008410000 */
[----:B------:R-:W-:Y:S01]  /*2eb0*/  FMUL.FTZ R9, R9, UR22 ;  /* 0x0000001609097c20 */ /* 0x000fe20008410000 */
[----:B-1----:R-:W-:Y:S02]  /*2ec0*/  IMAD R18, R33, UR12, RZ ;  /* 0x0000000c21127c24 */ /* 0x002fe4000f8e02ff */
[----:B------:R-:W-:-:S04]  /*2ed0*/  IMAD.WIDE.U32 R6, R39, UR12, R6 ;  /* 0x0000000c27067c25 */ /* 0x000fc8000f8e0006 */
[----:B------:R-:W-:Y:S01]  /*2ee0*/  IMAD R15, R39, UR13, R18 ;  /* 0x0000000d270f7c24 */ /* 0x000fe2000f8e0212 */
[----:B----4-:R-:W-:-:S04]  /*2ef0*/  LEA R2, P0, R6, UR6, 0x2 ;  /* 0x0000000606027c11 */ /* 0x010fc8000f8010ff */
[----:B------:R-:W-:-:S04]  /*2f00*/  IADD3 R15, PT, PT, R7, R15, RZ ;  /* 0x0000000f070f7210 */ /* 0x000fc80007ffe0ff */
[----:B------:R-:W-:-:S05]  /*2f10*/  LEA.HI.X R3, R6, UR7, R15, 0x2, P0 ;  /* 0x0000000706037c11 */ /* 0x000fca00080f140f */
[----:B------:R1:W-:Y:S02]  /*2f20*/  STG.E.64 desc[UR16][R2.64], R8 ;  /* 0x0000000802007986 */ /* 0x0003e4000c101b10 */
.L_x_1467:
[----:B------:R-:W-:Y:S05]  /*2f30*/  BSYNC.RECONVERGENT B0 ;  /* 0x0000000000007941 */ /* 0x000fea0003800200 */
.L_x_1466:
[----:B------:R-:W-:Y:S01]  /*2f40*/  UISETP.NE.AND UP0, UPT, UR20, URZ, UPT ;  /* 0x000000ff1400728c */ /* 0x000fe2000bf05270 */
[----:B-1----:R-:W-:Y:S01]  /*2f50*/  FMUL.FTZ R9, R4, UR22 ;  /* 0x0000001604097c20 */ /* 0x002fe20008410000 */
[----:B------:R-:W-:-:S07]  /*2f60*/  FMUL.FTZ R14, R14, UR22 ;  /* 0x000000160e0e7c20 */ /* 0x000fce0008410000 */
[----:B------:R-:W-:Y:S05]  /*2f70*/  BRA.U !UP0, `(.L_x_1468) ;  /* 0x0000000108487547 */ /* 0x000fea000b800000 */
[----:B------:R-:W-:Y:S01]  /*2f80*/  FFMA.FTZ R34, R5, R9, R34 ;  /* 0x0000000905227223 */ /* 0x000fe20000010022 */
[----:B------:R-:W-:-:S03]  /*2f90*/  FFMA.FTZ R35, R0, R14, R35 ;  /* 0x0000000e00237223 */ /* 0x000fc60000010023 */
[----:B------:R-:W-:Y:S01]  /*2fa0*/  FMUL.FTZ R2, R34, -1.4426950216293334961 ;  /* 0xbfb8aa3b22027820 */ /* 0x000fe20000410000 */
[----:B------:R-:W-:-:S05]  /*2fb0*/  FMUL.FTZ R4, R35, -1.4426950216293334961 ;  /* 0xbfb8aa3b23047820 */ /* 0x000fca0000410000 */
[----:B------:R-:W1:Y:S08]  /*2fc0*/  MUFU.EX2 R2, R2 ;  /* 0x0000000200027308 */ /* 0x000e700000000800 */
[----:B------:R-:W4:Y:S01]  /*2fd0*/  MUFU.EX2 R4, R4 ;  /* 0x0000000400047308 */ /* 0x000f220000000800 */
[----:B-1----:R-:W-:-:S07]  /*2fe0*/  FADD.FTZ R3, R2, 1 ;  /* 0x3f80000002037421 */ /* 0x002fce0000010000 */
[----:B------:R-:W1:Y:S01]  /*2ff0*/  MUFU.RCP R3, R3 ;  /* 0x0000000300037308 */ /* 0x000e620000001000 */
[----:B----4-:R-:W-:-:S07]  /*3000*/  FADD.FTZ R6, R4, 1 ;  /* 0x3f80000004067421 */ /* 0x010fce0000010000 */
[----:B------:R-:W4:Y:S01]  /*3010*/  MUFU.RCP R6, R6 ;  /* 0x0000000600067308 */ /* 0x000f220000001000 */
[----:B-1----:R-:W-:Y:S01]  /*3020*/  FADD.FTZ R7, -R3, 1 ;  /* 0x3f80000003077421 */ /* 0x002fe20000010100 */
[----:B------:R-:W-:-:S03]  /*3030*/  FMUL.FTZ R10, R10, R3 ;  /* 0x000000030a0a7220 */ /* 0x000fc60000410000 */
[----:B------:R-:W-:Y:S01]  /*3040*/  FFMA.FTZ R7, R34, R7, 1 ;  /* 0x3f80000022077423 */ /* 0x000fe20000010007 */
[----:B----4-:R-:W-:Y:S01]  /*3050*/  FADD.FTZ R8, -R6, 1 ;  /* 0x3f80000006087421 */ /* 0x010fe20000010100 */
[----:B------:R-:W-:Y:S02]  /*3060*/  FMUL.FTZ R11, R11, R6 ;  /* 0x000000060b0b7220 */ /* 0x000fe40000410000 */
[----:B------:R-:W-:Y:S01]  /*3070*/  FMUL.FTZ R10, R10, R7 ;  /* 0x000000070a0a7220 */ /* 0x000fe20000410000 */
[----:B------:R-:W-:-:S04]  /*3080*/  FFMA.FTZ R8, R35, R8, 1 ;  /* 0x3f80000023087423 */ /* 0x000fc80000010008 */
[----:B------:R-:W-:-:S07]  /*3090*/  FMUL.FTZ R11, R11, R8 ;  /* 0x000000080b0b7220 */ /* 0x000fce0000410000 */
.L_x_1468:
        /* <DEDUP_REMOVED lines=12> */
[----:B------:R-:W-:Y:S01]  /*3160*/  MOV R43, R45 ;  /* 0x0000002d002b7202 */ /* 0x000fe20000000f00 */
[----:B------:R-:W4:Y:S01]  /*3170*/  LDCU.64 UR12, c[0x0][0x380] ;  /* 0x00007000ff0c77ac */ /* 0x000f220008000a00 */
[----:B-1----:R-:W-:Y:S02]  /*3180*/  IMAD R3, R31, UR6, RZ ;  /* 0x000000061f037c24 */ /* 0x002fe4000f8e02ff */
[----:B------:R-:W-:-:S04]  /*3190*/  IMAD.WIDE.U32 R42, R36, UR6, R42 ;  /* 0x00000006242a7c25 */ /* 0x000fc8000f8e002a */
[----:B------:R-:W-:Y:S01]  /*31a0*/  IMAD R3, R36, UR7, R3 ;  /* 0x0000000724037c24 */ /* 0x000fe2000f8e0203 */
[----:B----4-:R-:W-:-:S04]  /*31b0*/  LEA R2, P0, R42, UR12, 0x2 ;  /* 0x0000000c2a027c11 */ /* 0x010fc8000f8010ff */
[----:B------:R-:W-:-:S04]  /*31c0*/  IADD3 R3, PT, PT, R43, R3, RZ ;  /* 0x000000032b037210 */ /* 0x000fc80007ffe0ff */
[----:B------:R-:W-:-:S05]  /*31d0*/  LEA.HI.X R3, R42, UR13, R3, 0x2, P0 ;  /* 0x0000000d2a037c11 */ /* 0x000fca00080f1403 */
[----:B------:R1:W-:Y:S02]  /*31e0*/  STG.E.64 desc[UR16][R2.64], R12 ;  /* 0x0000000c02007986 */ /* 0x0003e4000c101b10 */
.L_x_1470:
[----:B------:R-:W-:Y:S05]  /*31f0*/  BSYNC.RECONVERGENT B0 ;  /* 0x0000000000007941 */ /* 0x000fea0003800200 */
.L_x_1469:
[----:B------:R-:W-:Y:S02]  /*3200*/  UIADD3 UR10, UPT, UPT, UR18, UR10, URZ ;  /* 0x0000000a120a7290 */ /* 0x000fe4000fffe0ff */
[----:B------:R-:W-:Y:S02]  /*3210*/  UIADD3 UR4, UPT, UPT, UR4, 0x1, URZ ;  /* 0x0000000104047890 */ /* 0x000fe4000fffe0ff */
[----:B------:R-:W-:-:S09]  /*3220*/  UISETP.GE.AND UP0, UPT, UR10, UR8, UPT ;  /* 0x000000080a00728c */ /* 0x000fd2000bf06270 */
[----:B------:R-:W-:Y:S05]  /*3230*/  BRA.U !UP0, `(.L_x_1471) ;  /* 0xffffffcd08f47547 */ /* 0x000fea000b83ffff */
.L_x_1446:
[----:B------:R-:W4:Y:S01]  /*3240*/  LDC R4, c[0x0][0x370] ;  /* 0x0000dc00ff047b82 */ /* 0x000f220000000800 */
[----:B------:R-:W-:Y:S01]  /*3250*/  ISETP.NE.AND P2, PT, R32, RZ, PT ;  /* 0x000000ff2000720c */ /* 0x000fe20003f45270 */
[----:B------:R-:W-:Y:S06]  /*3260*/  BSSY.RECONVERGENT B0, `(.L_x_1472) ;  /* 0x0000011000007945 */ /* 0x000fec0003800200 */
[----:B------:R-:W5:Y:S08]  /*3270*/  LDC R7, c[0x0][0x374] ;  /* 0x0000dd00ff077b82 */ /* 0x000f700000000800 */
[----:B-1----:R-:W1:Y:S01]  /*3280*/  LDC.64 R2, c[0x0][0x3c8] ;  /* 0x0000f200ff027b82 */ /* 0x002e620000000a00 */
[----:B----4-:R-:W-:-:S02]  /*3290*/  IADD3 R5, PT, PT, R4, -0x1, RZ ;  /* 0xffffffff04057810 */ /* 0x010fc40007ffe0ff */
[----:B------:R-:W-:Y:S02]  /*32a0*/  ISETP.NE.AND P1, PT, R4, 0x1, PT ;  /* 0x000000010400780c */ /* 0x000fe40003f25270 */
[----:B-----5:R-:W-:-:S04]  /*32b0*/  IADD3 R0, PT, PT, R7, -0x1, RZ ;  /* 0xffffffff07007810 */ /* 0x020fc80007ffe0ff */
[----:B------:R-:W-:Y:S02]  /*32c0*/  ISETP.NE.AND P0, PT, R0, UR5, PT ;  /* 0x0000000500007c0c */ /* 0x000fe4000bf05270 */
        /* <DEDUP_REMOVED lines=10> */
.L_x_1473:
[----:B------:R-:W-:Y:S05]  /*3370*/  BSYNC.RECONVERGENT B0 ;  /* 0x0000000000007941 */ /* 0x000fea0003800200 */
.L_x_1472:
[----:B------:R-:W-:Y:S05]  /*3380*/  @P0 EXIT ;  /* 0x000000000000094d */ /* 0x000fea0003800000 */
[----:B------:R-:W-:Y:S05]  /*3390*/  @P2 BRA `(.L_x_1474) ;  /* 0x0000000000202947 */ /* 0x000fea0003800000 */
[----:B------:R-:W-:-:S05]  /*33a0*/  IMAD R0, R4, R7, RZ ;  /* 0x0000000704007224 */ /* 0x000fca00078e02ff */
[----:B------:R-:W-:-:S13]  /*33b0*/  ISETP.NE.AND P0, PT, R0, -0x1, PT ;  /* 0xffffffff0000780c */ /* 0x000fda0003f05270 */
[----:B------:R-:W-:Y:S05]  /*33c0*/  @!P0 BRA `(.L_x_1474) ;  /* 0x0000000000148947 */ /* 0x000fea0003800000 */
.L_x_1475:
[----:B-1----:R-:W4:Y:S04]  /*33d0*/  LDG.E.STRONG.GPU R5, desc[UR16][R2.64] ;  /* 0x0000001002057981 */ /* 0x002f28000c1ef900 */
[----:B----4-:R-:W-:Y:S01]  /*33e0*/  CCTL.IVALL ;  /* 0x00000000ff00798f */ /* 0x010fe20002000000 */
[----:B------:R-:W-:Y:S05]  /*33f0*/  YIELD ;  /* 0x0000000000007946 */ /* 0x000fea0003800000 */
[----:B------:R-:W-:-:S13]  /*3400*/  ISETP.NE.AND P0, PT, R5, R0, PT ;  /* 0x000000000500720c */ /* 0x000fda0003f05270 */
[----:B------:R-:W-:Y:S05]  /*3410*/  @P0 BRA `(.L_x_1475) ;  /* 0xfffffffc00ec0947 */ /* 0x000fea000383ffff */
.L_x_1474:
        /* <DEDUP_REMOVED lines=33> */
[----:B--2---:R-:W-:Y:S01]  /*3630*/  SHF.R.S32.HI R19, RZ, 0x1, R13 ;  /* 0x00000001ff137819 */ /* 0x004fe2000001140d */
[----:B------:R-:W-:Y:S08]  /*3640*/  @!P1 BRA `(.L_x_1477) ;  /* 0x0000000000d89947 */ /* 0x000ff00003800000 */
[----:B------:R-:W1:Y:S01]  /*3650*/  LDCU.64 UR4, c[0x0][0x3d8] ;  /* 0x00007b00ff0477ac */ /* 0x000e620008000a00 */
[----:B------:R-:W-:Y:S02]  /*3660*/  SHF.R.U64 R18, R18, 0x8, R9 ;  /* 0x0000000812127819 */ /* 0x000fe40000001209 */
[----:B------:R-:W-:Y:S01]  /*3670*/  SHF.L.U32 R22, R32, 0x2, RZ ;  /* 0x0000000220167819 */ /* 0x000fe200000006ff */
[----:B------:R-:W2:Y:S01]  /*3680*/  LDCU.64 UR6, c[0x0][0x390] ;  /* 0x00007200ff0677ac */ /* 0x000ea20008000a00 */
        /* <DEDUP_REMOVED lines=14> */
[----:B----4-:R-:W-:Y:S02]  /*3770*/  IADD3 R22, P1, PT, R22, UR8, RZ ;  /* 0x0000000816167c10 */ /* 0x010fe4000ff3e0ff */
[----:B------:R-:W-:Y:S02]  /*3780*/  IADD3 R18, P2, PT, RZ, -R18, RZ ;  /* 0x80000012ff127210 */ /* 0x000fe40007f5e0ff */
[----:B------:R-:W-:Y:S02]  /*3790*/  IADD3.X R25, PT, PT, R25, UR9, RZ, P1, !PT ;  /* 0x0000000919197c10 */ /* 0x000fe40008ffe4ff */
[----:B------:R-:W-:-:S02]  /*37a0*/  SHF.L.U64.HI R26, R10, 0x2, R19 ;  /* 0x000000020a1a7819 */ /* 0x000fc40000010213 */
[----:B0--3--:R-:W-:Y:S02]  /*37b0*/  IADD3 R28, PT, PT, R7, R9, RZ ;  /* 0x00000009071c7210 */ /* 0x009fe40007ffe0ff */
[----:B------:R-:W-:Y:S02]  /*37c0*/  IADD3.X R20, PT, PT, RZ, -0x1, RZ, P2, !PT ;  /* 0xffffffffff147810 */ /* 0x000fe400017fe4ff */
[----:B------:R-:W-:-:S07]  /*37d0*/  IADD3.X R11, PT, PT, RZ, R11, RZ, P3, !PT ;  /* 0x0000000bff0b7210 */ /* 0x000fce0001ffe4ff */
.L_x_1478:
[-C--:B-1----:R-:W-:Y:S01]  /*37e0*/  LEA R8, P3, R10, R16.reuse, 0x2 ;  /* 0x000000100a087211 */ /* 0x082fe200078610ff */
[----:B------:R-:W2:Y:S01]  /*37f0*/  LDG.E R2, desc[UR16][R16.64] ;  /* 0x0000001010027981 */ /* 0x000ea2000c1e1900 */
[----:B------:R-:W-:Y:S02]  /*3800*/  LEA R14, P1, R3, R16, 0x2 ;  /* 0x00000010030e7211 */ /* 0x000fe400078210ff */
[----:B------:R-:W-:Y:S02]  /*3810*/  IADD3 R12, P2, PT, R16, R6, RZ ;  /* 0x00000006100c7210 */ /* 0x000fe40007f5e0ff */
[C---:B------:R-:W-:Y:S02]  /*3820*/  IADD3.X R9, PT, PT, R17.reuse, R26, RZ, P3, !PT ;  /* 0x0000001a11097210 */ /* 0x040fe40001ffe4ff */
[C---:B------:R-:W-:Y:S02]  /*3830*/  IADD3.X R15, PT, PT, R17.reuse, R30, RZ, P1, !PT ;  /* 0x0000001e110f7210 */ /* 0x040fe40000ffe4ff */
[----:B------:R-:W-:-:S02]  /*3840*/  IADD3.X R13, PT, PT, R17, R28, RZ, P2, !PT ;  /* 0x0000001c110d7210 */ /* 0x000fc400017fe4ff */
[----:B------:R0:W3:Y:S04]  /*3850*/  LDG.E R9, desc[UR16][R8.64] ;  /* 0x0000001008097981 */ /* 0x0000e8000c1e1900 */
[----:B------:R1:W3:Y:S04]  /*3860*/  LDG.E R12, desc[UR16][R12.64] ;  /* 0x000000100c0c7981 */ /* 0x0002e8000c1e1900 */
[----:B------:R-:W2:Y:S01]  /*3870*/  LDG.E R15, desc[UR16][R14.64] ;  /* 0x000000100e0f7981 */ /* 0x000ea2000c1e1900 */
[----:B0-----:R-:W-:Y:S02]  /*3880*/  MOV R8, R22 ;  /* 0x0000001600087202 */ /* 0x001fe40000000f00 */
[----:B------:R-:W-:-:S02]  /*3890*/  IADD3 R18, P1, PT, R18, 0x1, RZ ;  /* 0x0000000112127810 */ /* 0x000fc40007f3e0ff */
[----:B-1----:R-:W-:Y:S02]  /*38a0*/  MOV R13, R27 ;  /* 0x0000001b000d7202 */ /* 0x002fe40000000f00 */
        /* <DEDUP_REMOVED lines=8> */
[----:B--2---:R-:W-:Y:S02]  /*3930*/  F2FP.BF16.F32.PACK_AB R21, R15, R2 ;  /* 0x000000020f15723e */ /* 0x004fe400000010ff */
[----:B------:R-:W-:-:S03]  /*3940*/  MOV R12, R24 ;  /* 0x00000018000c7202 */ /* 0x000fc60000000f00 */
[----:B------:R1:W-:Y:S04]  /*3950*/  STG.E desc[UR16][R8.64], R21 ;  /* 0x0000001508007986 */ /* 0x0003e8000c101910 */
[----:B------:R1:W-:Y:S01]  /*3960*/  STG.E desc[UR16][R12.64], R23 ;  /* 0x000000170c007986 */ /* 0x0003e2000c101910 */
[----:B------:R-:W-:Y:S02]  /*3970*/  IADD3 R24, P3, PT, R24, 0x400, RZ ;  /* 0x0000040018187810 */ /* 0x000fe40007f7e0ff */
[----:B------:R-:W-:Y:S02]  /*3980*/  IADD3.X R25, PT, PT, RZ, R25, RZ, P4, !PT ;  /* 0x00000019ff197210 */ /* 0x000fe400027fe4ff */
[----:B------:R-:W-:Y:S01]  /*3990*/  IADD3.X R27, PT, PT, RZ, R27, RZ, P3, !PT ;  /* 0x0000001bff1b7210 */ /* 0x000fe20001ffe4ff */
[----:B------:R-:W-:Y:S08]  /*39a0*/  @P1 BRA `(.L_x_1478) ;  /* 0xfffffffc008c1947 */ /* 0x000ff0000383ffff */
.L_x_1477:
[----:B------:R-:W-:Y:S05]  /*39b0*/  BSYNC.RECONVERGENT B0 ;  /* 0x0000000000007941 */ /* 0x000fea0003800200 */
.L_x_1476:
        /* <DEDUP_REMOVED lines=10> */
.L_x_1479:
[C---:B0-----:R-:W-:Y:S02]  /*3a60*/  SHF.L.U32 R9, R32.reuse, 0x2, RZ ;  /* 0x0000000220097819 */ /* 0x041fe400000006ff */
[----:B------:R-:W-:Y:S02]  /*3a70*/  SHF.L.U64.HI R12, R32, 0x2, R11 ;  /* 0x00000002200c7819 */ /* 0x000fe4000001020b */
[----:B--2---:R-:W-:-:S04]  /*3a80*/  IADD3 R10, P0, PT, R9, UR4, RZ ;  /* 0x00000004090a7c10 */ /* 0x004fc8000ff1e0ff */
[----:B------:R-:W-:Y:S02]  /*3a90*/  IADD3.X R11, PT, PT, R12, UR5, RZ, P0, !PT ;  /* 0x000000050c0b7c10 */ /* 0x000fe400087fe4ff */
        /* <DEDUP_REMOVED lines=8> */
[----:B------:R-:W3:Y:S04]  /*3b20*/  LDG.E R16, desc[UR16][R16.64] ;  /* 0x0000001010107981 */ /* 0x000ee8000c1e1900 */
[----:B------:R-:W3:Y:S01]  /*3b30*/  LDG.E R19, desc[UR16][R18.64] ;  /* 0x0000001012137981 */ /* 0x000ee2000c1e1900 */
[----:B------:R-:W-:Y:S02]  /*3b40*/  LOP3.LUT R22, R9, 0xfffffffc, RZ, 0xc0, !PT ;  /* 0xfffffffc09167812 */ /* 0x000fe400078ec0ff */
[----:B------:R-:W-:-:S02]  /*3b50*/  LOP3.LUT R23, R12, 0x1, RZ, 0xc0, !PT ;  /* 0x000000010c177812 */ /* 0x000fc400078ec0ff */
[----:B----4-:R-:W-:Y:S02]  /*3b60*/  IADD3 R20, P0, PT, R22, UR6, RZ ;  /* 0x0000000616147c10 */ /* 0x010fe4000ff1e0ff */
[----:B--2---:R-:W-:Y:S02]  /*3b70*/  LOP3.LUT R11, R12, 0x3, RZ, 0xc0, !PT ;  /* 0x000000030c0b7812 */ /* 0x004fe400078ec0ff */
[----:B------:R-:W-:Y:S02]  /*3b80*/  IADD3.X R21, PT, PT, R23, UR7, RZ, P0, !PT ;  /* 0x0000000717157c10 */ /* 0x000fe400087fe4ff */
[----:B-1----:R-:W-:-:S04]  /*3b90*/  IADD3 R24, P0, PT, R22, UR8, RZ ;  /* 0x0000000816187c10 */ /* 0x002fc8000ff1e0ff */
[----:B------:R-:W-:Y:S02]  /*3ba0*/  IADD3.X R25, PT, PT, R23, UR9, RZ, P0, !PT ;  /* 0x0000000917197c10 */ /* 0x000fe400087fe4ff */
[----:B-----5:R-:W-:Y:S02]  /*3bb0*/  F2FP.BF16.F32.PACK_AB R13, R15, R10 ;  /* 0x0000000a0f0d723e */ /* 0x020fe400000010ff */
[----:B------:R-:W-:-:S04]  /*3bc0*/  IADD3 R10, P1, PT, R22, UR4, RZ ;  /* 0x00000004160a7c10 */ /* 0x000fc8000ff3e0ff */
        /* <DEDUP_REMOVED lines=11> */
[----:B-1----:R-:W3:Y:S04]  /*3c80*/  LDG.E R13, desc[UR16][R18.64+0x400] ;  /* 0x00040010120d7981 */ /* 0x002ee8000c1e1900 */
[----:B0-----:R-:W4:Y:S04]  /*3c90*/  LDG.E R28, desc[UR16][R14.64+0x400] ;  /* 0x000400100e1c7981 */ /* 0x001f28000c1e1900 */
        /* <DEDUP_REMOVED lines=13> */
[----:B------:R-:W3:Y:S04]  /*3d70*/  LDG.E R26, desc[UR16][R10.64+0x800] ;  /* 0x000800100a1a7981 */ /* 0x000ee8000c1e1900 */
[----:B--2---:R-:W3:Y:S04]  /*3d80*/  LDG.E R27, desc[UR16][R18.64+0x800] ;  /* 0x00080010121b7981 */ /* 0x004ee8000c1e1900 */
        /* <DEDUP_REMOVED lines=11> */
[----:B--2---:R-:W-:-:S03]  /*3e40*/  F2FP.BF16.F32.PACK_AB R31, R31, R28 ;  /* 0x0000001c1f1f723e */ /* 0x004fc600000010ff */
[----:B------:R0:W-:Y:S04]  /*3e50*/  STG.E desc[UR16][R24.64], R27 ;  /* 0x0000001b18007986 */ /* 0x0001e8000c101910 */
[----:B------:R0:W-:Y:S04]  /*3e60*/  STG.E desc[UR16][R22.64], R31 ;  /* 0x0000001f16007986 */ /* 0x0001e8000c101910 */
[----:B------:R2:W3:Y:S04]  /*3e70*/  LDG.E R10, desc[UR16][R10.64+0xc00] ;  /* 0x000c00100a0a7981 */ /* 0x0004e8000c1e1900 */
[----:B------:R-:W3:Y:S04]  /*3e80*/  LDG.E R19, desc[UR16][R18.64+0xc00] ;  /* 0x000c001012137981 */ /* 0x000ee8000c1e1900 */
[----:B------:R-:W4:Y:S04]  /*3e90*/  LDG.E R14, desc[UR16][R14.64+0xc00] ;  /* 0x000c00100e0e7981 */ /* 0x000f28000c1e1900 */
[----:B------:R-:W4:Y:S01]  /*3ea0*/  LDG.E R17, desc[UR16][R16.64+0xc00] ;  /* 0x000c001010117981 */ /* 0x000f22000c1e1900 */
[----:B-1----:R-:W-:-:S04]  /*3eb0*/  IADD3 R20, P0, PT, R9, 0xc00, RZ ;  /* 0x00000c0009147810 */ /* 0x002fc80007f1e0ff */
[----:B------:R-:W-:Y:S02]  /*3ec0*/  LOP3.LUT R20, R20, 0xfffffffc, RZ, 0xc0, !PT ;  /* 0xfffffffc14147812 */ /* 0x000fe400078ec0ff */
[----:B------:R-:W-:Y:S02]  /*3ed0*/  IADD3.X R9, PT, PT, RZ, R12, RZ, P0, !PT ;  /* 0x0000000cff097210 */ /* 0x000fe400007fe4ff */
[C---:B------:R-:W-:Y:S02]  /*3ee0*/  IADD3 R12, P0, PT, R20.reuse, UR6, RZ ;  /* 0x00000006140c7c10 */ /* 0x040fe4000ff1e0ff */
[----:B------:R-:W-:Y:S02]  /*3ef0*/  LOP3.LUT R9, R9, 0x1, RZ, 0xc0, !PT ;  /* 0x0000000109097812 */ /* 0x000fe400078ec0ff */
[----:B------:R-:W-:Y:S02]  /*3f00*/  IADD3 R20, P1, PT, R20, UR8, RZ ;  /* 0x0000000814147c10 */ /* 0x000fe4000ff3e0ff */
[----:B------:R-:W-:-:S02]  /*3f10*/  IADD3.X R13, PT, PT, R9, UR7, RZ, P0, !PT ;  /* 0x00000007090d7c10 */ /* 0x000fc400087fe4ff */
[----:B------:R-:W-:Y:S02]  /*3f20*/  IADD3.X R21, PT, PT, R9, UR9, RZ, P1, !PT ;  /* 0x0000000909157c10 */ /* 0x000fe40008ffe4ff */
[----:B------:R-:W-:-:S04]  /*3f30*/  IADD3 R32, PT, PT, R32, 0x400, RZ ;  /* 0x0000040020207810 */ /* 0x000fc80007ffe0ff */
[----:B------:R-:W-:-:S04]  /*3f40*/  ISETP.GT.U32.AND P0, PT, R3, R32, PT ;  /* 0x000000200300720c */ /* 0x000fc80003f04070 */
[----:B------:R-:W-:Y:S01]  /*3f50*/  ISETP.GT.AND.EX P0, PT, R0, RZ, PT, P0 ;  /* 0x000000ff0000720c */ /* 0x000fe20003f04300 */
[----:B--2---:R-:W-:Y:S01]  /*3f60*/  HFMA2 R11, -RZ, RZ, 0, 0 ;  /* 0x00000000ff0b7431 */ /* 0x004fe200000001ff */
[----:B---3--:R-:W-:Y:S02]  /*3f70*/  F2FP.BF16.F32.PACK_AB R19, R19, R10 ;  /* 0x0000000a1313723e */ /* 0x008fe400000010ff */
[----:B----4-:R-:W-:-:S03]  /*3f80*/  F2FP.BF16.F32.PACK_AB R9, R17, R14 ;  /* 0x0000000e1109723e */ /* 0x010fc600000010ff */
[----:B------:R0:W-:Y:S04]  /*3f90*/  STG.E desc[UR16][R12.64], R19 ;  /* 0x000000130c007986 */ /* 0x0001e8000c101910 */
[----:B------:R0:W-:Y:S02]  /*3fa0*/  STG.E desc[UR16][R20.64], R9 ;  /* 0x0000000914007986 */ /* 0x0001e4000c101910 */
[----:B------:R-:W-:Y:S05]  /*3fb0*/  @P0 BRA `(.L_x_1479) ;  /* 0xfffffff800a80947 */ /* 0x000fea000383ffff */
[----:B------:R-:W-:Y:S05]  /*3fc0*/  EXIT ;  /* 0x000000000000794d */ /* 0x000fea0003800000 */
.L_x_1480:
        /* <DEDUP_REMOVED lines=11> */
.L_x_3435:


//--------------------- .text._Z35group_norm_nhwc_bwd_one_pass_kernelI11Fp32IOBf16WLi128ELi16ELi256EEv26Group_norm_nhwc_bwd_params --------------------------
	.section	.text._Z35group_norm_nhwc_bwd_one_pass_kernelI11Fp32IOBf16WLi128ELi16ELi256EEv26Group_norm_nhwc_bwd_params,"ax",@progbits
	.align	128
        .global         _Z35group_norm_nhwc_bwd_one_pass_kernelI11Fp32IOBf16WLi128ELi16ELi256EEv26Group_norm_nhwc_bwd_params
        .type           _Z35group_norm_nhwc_bwd_one_pass_kernelI11Fp32IOBf16WLi128ELi16ELi256EEv26Group_norm_nhwc_bwd_params,@function
        .size           _Z35group_norm_nhwc_bwd_one_pass_kernelI11Fp32IOBf16WLi128ELi16ELi256EEv26Group_norm_nhwc_bwd_params,(.L_x_3436 - _Z35group_norm_nhwc_bwd_one_pass_kernelI11Fp32IOBf16WLi128ELi16ELi256EEv26Group_norm_nhwc_bwd_params)
        .other          _Z35group_norm_nhwc_bwd_one_pass_kernelI11Fp32IOBf16WLi128ELi16ELi256EEv26Group_norm_nhwc_bwd_params,@"STO_CUDA_ENTRY STV_DEFAULT"
_Z35group_norm_nhwc_bwd_one_pass_kernelI11Fp32IOBf16WLi128ELi16ELi256EEv26Group_norm_nhwc_bwd_params:
.text._Z35group_norm_nhwc_bwd_one_pass_kernelI11Fp32IOBf16WLi128ELi16ELi256EEv26Group_norm_nhwc_bwd_params:
        /* <DEDUP_REMOVED lines=21> */
[----:B--2---:R-:W-:Y:S02]  /*0150*/  UIMAD UR36, UR32, UR33, UR5 ;  /* 0x00000021202472a4 */ /* 0x004fe4000f8e0205 */
[----:B------:R-:W-:Y:S01]  /*0160*/  UIMAD UR11, UR33, 0x7, UR5 ;  /* 0x00000007210b78a4 */ /* 0x000fe2000f8e0205 */
[----:B0-----:R-:W-:Y:S01]  /*0170*/  IMAD R40, R3, UR32, R40 ;  /* 0x0000002003287c24 */ /* 0x001fe2000f8e0228 */
[----:B------:R-:W-:Y:S02]  /*0180*/  UIMAD UR12, UR33, 0x6, UR5 ;  /* 0x00000006210c78a4 */ /* 0x000fe4000f8e0205 */
[----:B------:R-:W-:Y:S02]  /*0190*/  UIMAD UR13, UR33, 0x5, UR5 ;  /* 0x00000005210d78a4 */ /* 0x000fe4000f8e0205 */
[C---:B------:R-:W-:Y:S01]  /*01a0*/  IADD3 R43, PT, PT, R40.reuse, 0x20, RZ ;  /* 0x00000020282b7810 */ /* 0x040fe20007ffe0ff */
[----:B------:R-:W-:Y:S01]  /*01b0*/  ULEA UR14, UR33, UR5, 0x2 ;  /* 0x00000005210e7291 */ /* 0x000fe2000f8e10ff */
[C---:B------:R-:W-:Y:S01]  /*01c0*/  IADD3 R42, PT, PT, R40.reuse, 0x40, RZ ;  /* 0x00000040282a7810 */ /* 0x040fe20007ffe0ff */
[----:B----4-:R-:W-:Y:S01]  /*01d0*/  ULEA UR4, UR6, UR4, 0x18 ;  /* 0x0000000406047291 */ /* 0x010fe2000f8ec0ff */
[----:B------:R-:W-:Y:S01]  /*01e0*/  IADD3 R44, PT, PT, R40, 0x60, RZ ;  /* 0x00000060282c7810 */ /* 0x000fe20007ffe0ff */
[----:B------:R-:W-:Y:S01]  /*01f0*/  ULEA UR10, UR6, UR10, 0x18 ;  /* 0x0000000a060a7291 */ /* 0x000fe2000f8ec0ff */
[----:B------:R-:W-:Y:S01]  /*0200*/  SHF.R.S32.HI R0, RZ, 0x1f, R40 ;  /* 0x0000001fff007819 */ /* 0x000fe20000011428 */
[----:B------:R-:W-:Y:S01]  /*0210*/  UIMAD UR15, UR33, 0x3, UR5 ;  /* 0x00000003210f78a4 */ /* 0x000fe2000f8e0205 */
[----:B------:R-:W-:Y:S01]  /*0220*/  SHF.R.S32.HI R3, RZ, 0x1f, R42 ;  /* 0x0000001fff037819 */ /* 0x000fe2000001142a */
[----:B------:R-:W-:Y:S01]  /*0230*/  ULEA UR16, UR33, UR5, 0x1 ;  /* 0x0000000521107291 */ /* 0x000fe2000f8e08ff */
[----:B------:R-:W-:Y:S01]  /*0240*/  LEA R0, R4, UR4, 0x4 ;  /* 0x0000000404007c11 */ /* 0x000fe2000f8e20ff */
[----:B------:R-:W-:Y:S01]  /*0250*/  UIADD3 UR17, UPT, UPT, UR5, UR33, URZ ;  /* 0x0000002105117290 */ /* 0x000fe2000fffe0ff */
[----:B------:R-:W-:Y:S01]  /*0260*/  SHF.R.S32.HI R4, RZ, 0x1f, R43 ;  /* 0x0000001fff047819 */ /* 0x000fe2000001142b */
[----:B---3--:R-:W-:Y:S01]  /*0270*/  USHF.L.U32 UR37, UR35, 0x1, URZ ;  /* 0x0000000123257899 */ /* 0x008fe200080006ff */
[----:B------:R-:W-:Y:S01]  /*0280*/  SHF.R.S32.HI R2, RZ, 0x1f, R44 ;  /* 0x0000001fff027819 */ /* 0x000fe2000001142c */
[----:B------:R-:W-:-:S02]  /*0290*/  ULOP3.LUT UR38, UR35, 0x7, URZ, 0xc0, !UPT ;  /* 0x0000000723267892 */ /* 0x000fc4000f8ec0ff */
[----:B------:R-:W-:Y:S02]  /*02a0*/  ULOP3.LUT UR39, UR35, 0x3, URZ, 0xc0, !UPT ;  /* 0x0000000323277892 */ /* 0x000fe4000f8ec0ff */
[----:B------:R-:W-:Y:S01]  /*02b0*/  ULOP3.LUT UR40, UR35, 0x7ffffff8, URZ, 0xc0, !UPT ;  /* 0x7ffffff823287892 */ /* 0x000fe2000f8ec0ff */
[----:B-1----:R-:W-:-:S11]  /*02c0*/  UMOV UR4, URZ ;  /* 0x000000ff00047c82 */ /* 0x002fd60008000000 */
.L_x_1512:
        /* <DEDUP_REMOVED lines=21> */
[----:B0-----:R-:W0:Y:S04]  /*0420*/  MUFU.RCP R4, R4 ;  /* 0x0000000400047308 */ /* 0x001e280000001000 */
[----:B------:R-:W3:Y:S01]  /*0430*/  @!P1 LDC.64 R26, c[0x0][0x398] ;  /* 0x0000e600ff1a9b82 */ /* 0x000ee20000000a00 */
[----:B0-----:R-:W-:-:S04]  /*0440*/  IADD3 R2, PT, PT, R4, 0xffffffe, RZ ;  /* 0x0ffffffe04027810 */ /* 0x001fc80007ffe0ff */
[----:B------:R0:W4:Y:S02]  /*0450*/  F2I.FTZ.U32.TRUNC.NTZ R3, R2 ;  /* 0x0000000200037305 */ /* 0x000124000021f000 */
[----:B0-----:R-:W-:Y:S01]  /*0460*/  HFMA2 R2, -RZ, RZ, 0, 0 ;  /* 0x00000000ff027431 */ /* 0x001fe200000001ff */
[----:B----4-:R-:W-:-:S05]  /*0470*/  IADD3 R6, PT, PT, RZ, -R3, RZ ;  /* 0x80000003ff067210 */ /* 0x010fca0007ffe0ff */
[----:B------:R-:W-:Y:S01]  /*0480*/  IMAD R7, R6, R5, RZ ;  /* 0x0000000506077224 */ /* 0x000fe200078e02ff */
[----:B------:R-:W-:-:S03]  /*0490*/  IABS R6, UR18 ;  /* 0x0000001200067c13 */ /* 0x000fc60008000000 */
[----:B------:R-:W-:Y:S01]  /*04a0*/  IMAD.HI.U32 R3, R3, R7, R2 ;  /* 0x0000000703037227 */ /* 0x000fe200078e0002 */
[----:B------:R-:W-:-:S04]  /*04b0*/  LOP3.LUT R2, R8, UR18, RZ, 0x3c, !PT ;  /* 0x0000001208027c12 */ /* 0x000fc8000f8e3cff */
        /* <DEDUP_REMOVED lines=11> */
[----:B------:R-:W-:Y:S02]  /*0570*/  LOP3.LUT R5, RZ, R8, RZ, 0x33, !PT ;  /* 0x00000008ff057212 */ /* 0x000fe400078e33ff */
[----:B------:R-:W-:Y:S02]  /*0580*/  @!P0 IADD3 R4, PT, PT, -R4, RZ, RZ ;  /* 0x000000ff04048210 */ /* 0x000fe40007ffe1ff */
[----:B------:R-:W-:Y:S02]  /*0590*/  @P3 IADD3 R3, PT, PT, R3, 0x1, RZ ;  /* 0x0000000103033810 */ /* 0x000fe40007ffe0ff */
[----:B------:R-:W-:Y:S02]  /*05a0*/  ISETP.NE.AND P3, PT, R8, RZ, PT ;  /* 0x000000ff0800720c */ /* 0x000fe40003f65270 */
[----:B------:R-:W-:-:S02]  /*05b0*/  MOV R6, R3 ;  /* 0x0000000300067202 */ /* 0x000fc40000000f00 */
[----:B------:R-:W0:Y:S01]  /*05c0*/  @!P1 LDC.64 R2, c[0x0][0x3f8] ;  /* 0x0000fe00ff029b82 */ /* 0x000e220000000a00 */
[C---:B------:R-:W-:Y:S02]  /*05d0*/  SEL R41, R5.reuse, R4, !P3 ;  /* 0x0000000405297207 */ /* 0x040fe40005800000 */
[----:B------:R-:W-:Y:S02]  /*05e0*/  @!P2 IADD3 R6, PT, PT, -R6, RZ, RZ ;  /* 0x000000ff0606a210 */ /* 0x000fe40007ffe1ff */
[----:B------:R-:W-:Y:S02]  /*05f0*/  ISETP.GE.U32.AND P2, PT, R42, UR20, PT ;  /* 0x000000142a007c0c */ /* 0x000fe4000bf46070 */
[----:B------:R-:W-:Y:S02]  /*0600*/  SEL R5, R5, R6, !P3 ;  /* 0x0000000605057207 */ /* 0x000fe40005800000 */
[----:B------:R-:W-:Y:S02]  /*0610*/  ISETP.GE.AND.EX P2, PT, R14, UR21, PT, P2 ;  /* 0x000000150e007c0c */ /* 0x000fe4000bf46320 */
[----:B------:R-:W-:-:S02]  /*0620*/  SHF.L.U32 R4, R41, 0x4, RZ ;  /* 0x0000000429047819 */ /* 0x000fc400000006ff */
[----:B------:R-:W-:Y:S02]  /*0630*/  SHF.R.S32.HI R6, RZ, 0x1f, R5 ;  /* 0x0000001fff067819 */ /* 0x000fe40000011405 */
[----:B------:R-:W-:Y:S02]  /*0640*/  ISETP.GE.U32.AND P0, PT, R40, UR20, PT ;  /* 0x0000001428007c0c */ /* 0x000fe4000bf06070 */
[----:B------:R-:W-:Y:S01]  /*0650*/  SHF.R.S32.HI R29, RZ, 0x1f, R4 ;  /* 0x0000001fff1d7819 */ /* 0x000fe20000011404 */
[----:B------:R-:W-:Y:S01]  /*0660*/  IMAD R6, R6, UR22, RZ ;  /* 0x0000001606067c24 */ /* 0x000fe2000f8e02ff */
[----:B------:R-:W-:Y:S02]  /*0670*/  LOP3.LUT R28, R4, R35, RZ, 0xfc, !PT ;  /* 0x00000023041c7212 */ /* 0x000fe400078efcff */
[----:B------:R-:W-:Y:S01]  /*0680*/  ISETP.GE.AND.EX P0, PT, R18, UR21, PT, P0 ;  /* 0x0000001512007c0c */ /* 0x000fe2000bf06300 */
[----:B------:R-:W4:Y:S01]  /*0690*/  @!P2 LDC.64 R8, c[0x0][0x3f8] ;  /* 0x0000fe00ff08ab82 */ /* 0x000f220000000a00 */
[----:B------:R-:W-:Y:S01]  /*06a0*/  ISETP.GE.U32.AND P3, PT, R44, UR20, PT ;  /* 0x000000142c007c0c */ /* 0x000fe2000bf66070 */
[----:B------:R-:W-:-:S03]  /*06b0*/  IMAD.WIDE.U32 R28, R5, UR22, R28 ;  /* 0x00000016051c7c25 */ /* 0x000fc6000f8e001c */
[----:B------:R-:W-:Y:S01]  /*06c0*/  ISETP.GE.AND.EX P3, PT, R34, UR21, PT, P3 ;  /* 0x0000001522007c0c */ /* 0x000fe2000bf66330 */
[----:B------:R-:W-:Y:S02]  /*06d0*/  IMAD R5, R5, UR23, R6 ;  /* 0x0000001705057c24 */ /* 0x000fe4000f8e0206 */
[----:B0-----:R-:W-:Y:S01]  /*06e0*/  @!P1 IMAD R6, R12, R2, RZ ;  /* 0x000000020c069224 */ /* 0x001fe200078e02ff */
[----:B------:R-:W0:Y:S02]  /*06f0*/  @!P2 LDC.64 R24, c[0x0][0x3a0] ;  /* 0x0000e800ff18ab82 */ /* 0x000e240000000a00 */
[----:B------:R-:W-:Y:S01]  /*0700*/  IADD3 R7, PT, PT, R29, R5, RZ ;  /* 0x000000051d077210 */ /* 0x000fe20007ffe0ff */
[----:B------:R-:W-:Y:S01]  /*0710*/  @!P1 IMAD R5, R43, R3, R6 ;  /* 0x000000032b059224 */ /* 0x000fe200078e0206 */
[----:B------:R-:W-:-:S04]  /*0720*/  @!P1 MOV R6, R28 ;  /* 0x0000001c00069202 */ /* 0x000fc80000000f00 */
[----:B------:R-:W0:Y:S01]  /*0730*/  @!P0 LDC.64 R30, c[0x0][0x3f8] ;  /* 0x0000fe00ff1e8b82 */ /* 0x000e220000000a00 */
[----:B------:R-:W-:-:S05]  /*0740*/  @!P1 IMAD.WIDE.U32 R2, R43, R2, R6 ;  /* 0x000000022b029225 */ /* 0x000fca00078e0006 */
[----:B------:R-:W-:Y:S02]  /*0750*/  @!P1 IADD3 R5, PT, PT, R3, R5, RZ ;  /* 0x0000000503059210 */ /* 0x000fe40007ffe0ff */
[C---:B------:R-:W-:Y:S01]  /*0760*/  @!P1 SHF.L.U32 R3, R2.reuse, 0x2, RZ ;  /* 0x0000000202039819 */ /* 0x040fe200000006ff */
[----:B------:R-:W0:Y:S01]  /*0770*/  @!P2 LDC.64 R12, c[0x0][0x398] ;  /* 0x0000e600ff0cab82 */ /* 0x000e220000000a00 */
[----:B------:R-:W-:Y:S01]  /*0780*/  @!P1 SHF.L.U64.HI R5, R2, 0x2, R5 ;  /* 0x0000000202059819 */ /* 0x000fe20000010205 */
[----:B----4-:R-:W-:Y:S01]  /*0790*/  @!P2 IMAD R20, R14, R8, RZ ;  /* 0x000000080e14a224 */ /* 0x010fe200078e02ff */
[C---:B-1----:R-:W-:Y:S02]  /*07a0*/  @!P1 IADD3 R10, P5, PT, R3.reuse, R10, RZ ;  /* 0x0000000a030a9210 */ /* 0x042fe40007fbe0ff */
[----:B---3--:R-:W-:Y:S02]  /*07b0*/  @!P1 IADD3 R26, P6, PT, R3, R26, RZ ;  /* 0x0000001a031a9210 */ /* 0x008fe40007fde0ff */
[----:B------:R-:W-:Y:S01]  /*07c0*/  @!P2 MOV R2, R28 ;  /* 0x0000001c0002a202 */ /* 0x000fe20000000f00 */
[----:B------:R-:W1:Y:S01]  /*07d0*/  @!P3 LDC.64 R14, c[0x0][0x3f8] ;  /* 0x0000fe00ff0ebb82 */ /* 0x000e620000000a00 */
[----:B------:R-:W-:Y:S01]  /*07e0*/  @!P2 MOV R3, R7 ;  /* 0x000000070003a202 */ /* 0x000fe20000000f00 */
[----:B------:R-:W-:-:S02]  /*07f0*/  @!P2 IMAD R20, R42, R9, R20 ;  /* 0x000000092a14a224 */ /* 0x000fc400078e0214 */
[----:B------:R-:W-:Y:S01]  /*0800*/  @!P2 IMAD.WIDE.U32 R8, R42, R8, R2 ;  /* 0x000000082a08a225 */ /* 0x000fe200078e0002 */
[----:B------:R-:W-:-:S03]  /*0810*/  @!P1 IADD3.X R11, PT, PT, R5, R11, RZ, P5, !PT ;  /* 0x0000000b050b9210 */ /* 0x000fc60002ffe4ff */
[----:B------:R-:W3:Y:S01]  /*0820*/  @!P0 LDC.64 R2, c[0x0][0x3a0] ;  /* 0x0000e800ff028b82 */ /* 0x000ee20000000a00 */
[----:B------:R-:W-:Y:S01]  /*0830*/  @!P1 IADD3.X R27, PT, PT, R5, R27, RZ, P6, !PT ;  /* 0x0000001b051b9210 */ /* 0x000fe200037fe4ff */
[----:B0-----:R-:W-:Y:S01]  /*0840*/  @!P0 IMAD R32, R18, R30, RZ ;  /* 0x0000001e12208224 */ /* 0x001fe200078e02ff */
[----:B------:R-:W-:Y:S02]  /*0850*/  @!P2 IADD3 R5, PT, PT, R9, R20, RZ ;  /* 0x000000140905a210 */ /* 0x000fe40007ffe0ff */
[----:B------:R-:W-:Y:S02]  /*0860*/  @!P0 MOV R20, R28 ;  /* 0x0000001c00148202 */ /* 0x000fe40000000f00 */
[----:B------:R-:W-:Y:S01]  /*0870*/  @!P0 MOV R21, R7 ;  /* 0x0000000700158202 */ /* 0x000fe20000000f00 */
[C---:B------:R-:W-:Y:S01]  /*0880*/  @!P0 IMAD R32, R40.reuse, R31, R32 ;  /* 0x0000001f28208224 */ /* 0x040fe200078e0220 */
[----:B------:R-:W-:Y:S01]  /*0890*/  ISETP.NE.AND P4, PT, RZ, UR34, PT ;  /* 0x00000022ff007c0c */ /* 0x000fe2000bf85270 */
[----:B------:R-:W0:Y:S01]  /*08a0*/  @!P0 LDC.64 R18, c[0x0][0x398] ;  /* 0x0000e600ff128b82 */ /* 0x000e220000000a00 */
[----:B------:R-:W-:Y:S01]  /*08b0*/  @!P0 IMAD.WIDE.U32 R30, R40, R30, R20 ;  /* 0x0000001e281e8225 */ /* 0x000fe200078e0014 */
[----:B------:R-:W-:-:S04]  /*08c0*/  @!P2 SHF.L.U32 R33, R8, 0x2, RZ ;  /* 0x000000020821a819 */ /* 0x000fc800000006ff */
[----:B------:R-:W-:Y:S01]  /*08d0*/  @!P0 IADD3 R32, PT, PT, R31, R32, RZ ;  /* 0x000000201f208210 */ /* 0x000fe20007ffe0ff */
[----:B-1----:R-:W-:Y:S01]  /*08e0*/  @!P3 IMAD R34, R34, R14, RZ ;  /* 0x0000000e2222b224 */ /* 0x002fe200078e02ff */
[C---:B------:R-:W-:Y:S01]  /*08f0*/  @!P2 IADD3 R24, P5, PT, R33.reuse, R24, RZ ;  /* 0x000000182118a210 */ /* 0x040fe20007fbe0ff */
[----:B------:R-:W1:Y:S01]  /*0900*/  @!P3 LDC.64 R20, c[0x0][0x3a0] ;  /* 0x0000e800ff14bb82 */ /* 0x000e620000000a00 */
[----:B------:R-:W-:Y:S02]  /*0910*/  @!P2 IADD3 R12, P6, PT, R33, R12, RZ ;  /* 0x0000000c210ca210 */ /* 0x000fe40007fde0ff */
[C---:B------:R-:W-:Y:S02]  /*0920*/  @!P0 SHF.L.U32 R33, R30.reuse, 0x2, RZ ;  /* 0x000000021e218819 */ /* 0x040fe400000006ff */
[----:B------:R-:W-:Y:S02]  /*0930*/  @!P0 SHF.L.U64.HI R32, R30, 0x2, R32 ;  /* 0x000000021e208819 */ /* 0x000fe40000010220 */
[----:B------:R-:W-:Y:S01]  /*0940*/  @!P2 SHF.L.U64.HI R5, R8, 0x2, R5 ;  /* 0x000000020805a819 */ /* 0x000fe20000010205 */
[----:B------:R-:W4:Y:S01]  /*0950*/  @!P3 LDC.64 R22, c[0x0][0x398] ;  /* 0x0000e600ff16bb82 */ /* 0x000f220000000a00 */
[----:B------:R-:W-:-:S02]  /*0960*/  @!P3 MOV R30, R28 ;  /* 0x0000001c001eb202 */ /* 0x000fc40000000f00 */
[----:B------:R-:W-:Y:S01]  /*0970*/  @!P3 MOV R31, R7 ;  /* 0x00000007001fb202 */ /* 0x000fe20000000f00 */
[----:B------:R-:W-:-:S04]  /*0980*/  @!P3 IMAD R34, R44, R15, R34 ;  /* 0x0000000f2c22b224 */ /* 0x000fc800078e0222 */
[----:B------:R-:W1:Y:S01]  /*0990*/  @P4 LDC.64 R8, c[0x0][0x3b0] ;  /* 0x0000ec00ff084b82 */ /* 0x000e620000000a00 */
[----:B------:R-:W-:Y:S01]  /*09a0*/  @!P3 IMAD.WIDE.U32 R14, R44, R14, R30 ;  /* 0x0000000e2c0eb225 */ /* 0x000fe200078e001e */
[C---:B------:R-:W-:Y:S02]  /*09b0*/  @!P2 IADD3.X R25, PT, PT, R5.reuse, R25, RZ, P5, !PT ;  /* 0x000000190519a210 */ /* 0x040fe40002ffe4ff */
[----:B------:R-:W-:Y:S02]  /*09c0*/  @!P2 IADD3.X R13, PT, PT, R5, R13, RZ, P6, !PT ;  /* 0x0000000d050da210 */ /* 0x000fe400037fe4ff */
[----:B------:R-:W-:Y:S02]  /*09d0*/  @!P3 IADD3 R34, PT, PT, R15, R34, RZ ;  /* 0x000000220f22b210 */ /* 0x000fe40007ffe0ff */
[----:B------:R-:W-:Y:S02]  /*09e0*/  IADD3 R4, PT, PT, R35, R4, RZ ;  /* 0x0000000423047210 */ /* 0x000fe40007ffe0ff */
[----:B------:R-:W-:-:S02]  /*09f0*/  @!P3 SHF.L.U32 R5, R14, 0x2, RZ ;  /* 0x000000020e05b819 */ /* 0x000fc400000006ff */
[----:B------:R-:W-:Y:S02]  /*0a00*/  @!P3 SHF.L.U64.HI R14, R14, 0x2, R34 ;  /* 0x000000020e0eb819 */ /* 0x000fe40000010222 */
[----:B------:R-:W-:Y:S02]  /*0a10*/  CS2R R34, SRZ ;  /* 0x0000000000227805 */ /* 0x000fe4000001ff00 */
[C---:B---3--:R-:W-:Y:S01]  /*0a20*/  @!P0 IADD3 R2, P5, PT, R33.reuse, R2, RZ ;  /* 0x0000000221028210 */ /* 0x048fe20007fbe0ff */
[----:B------:R-:W-:Y:S01]  /*0a30*/  IMAD.WIDE R30, R4, 0x2, R36 ;  /* 0x00000002041e7825 */ /* 0x000fe200078e0224 */
[----:B------:R-:W-:Y:S02]  /*0a40*/  CS2R R36, SRZ ;  /* 0x0000000000247805 */ /* 0x000fe4000001ff00 */
[----:B------:R-:W-:Y:S01]  /*0a50*/  @!P0 IADD3.X R3, PT, PT, R32, R3, RZ, P5, !PT ;  /* 0x0000000320038210 */ /* 0x000fe20002ffe4ff */
[----:B------:R3:W5:Y:S01]  /*0a60*/  @!P1 LDG.E.64 R34, desc[UR28][R10.64] ;  /* 0x0000001c0a229981 */ /* 0x000762000c1e1b00 */
[----:B0-----:R-:W-:-:S03]  /*0a70*/  @!P0 IADD3 R18, P6, PT, R33, R18, RZ ;  /* 0x0000001221128210 */ /* 0x001fc60007fde0ff */
[----:B------:R0:W5:Y:S01]  /*0a80*/  @!P0 LDG.E.64 R36, desc[UR28][R2.64] ;  /* 0x0000001c02248981 */ /* 0x000162000c1e1b00 */
[----:B------:R-:W-:Y:S01]  /*0a90*/  @!P0 IADD3.X R19, PT, PT, R32, R19, RZ, P6, !PT ;  /* 0x0000001320138210 */ /* 0x000fe200037fe4ff */
[----:B-1----:R-:W-:Y:S02]  /*0aa0*/  @P4 IMAD.WIDE R8, R4, 0x2, R8 ;  /* 0x0000000204084825 */ /* 0x002fe400078e0208 */
[----:B------:R-:W2:Y:S01]  /*0ab0*/  LDG.E.U16 R15, desc[UR28][R30.64] ;  /* 0x0000001c1e0f7981 */ /* 0x000ea2000c1e1500 */
[----:B---3--:R-:W-:Y:S02]  /*0ac0*/  CS2R R10, SRZ ;  /* 0x00000000000a7805 */ /* 0x008fe4000001ff00 */
[C---:B------:R-:W-:Y:S01]  /*0ad0*/  @!P3 IADD3 R20, P5, PT, R5.reuse, R20, RZ ;  /* 0x000000140514b210 */ /* 0x040fe20007fbe0ff */
[----:B------:R1:W3:Y:S01]  /*0ae0*/  LDG.E.U16 R4, desc[UR28][R30.64+0x2] ;  /* 0x0000021c1e047981 */ /* 0x0002e2000c1e1500 */
[----:B----4-:R-:W-:Y:S01]  /*0af0*/  @!P3 IADD3 R22, P6, PT, R5, R22, RZ ;  /* 0x000000160516b210 */ /* 0x010fe20007fde0ff */
[----:B0-----:R-:W-:Y:S01]  /*0b00*/  HFMA2 R3, -RZ, RZ, 0, 0 ;  /* 0x00000000ff037431 */ /* 0x001fe200000001ff */
[----:B------:R-:W-:Y:S01]  /*0b10*/  CS2R R32, SRZ ;  /* 0x0000000000207805 */ /* 0x000fe2000001ff00 */
[----:B------:R0:W5:Y:S01]  /*0b20*/  @!P2 LDG.E.64 R10, desc[UR28][R12.64] ;  /* 0x0000001c0c0aa981 */ /* 0x000162000c1e1b00 */
[----:B------:R-:W-:-:S02]  /*0b30*/  MOV R2, RZ ;  /* 0x000000ff00027202 */ /* 0x000fc40000000f00 */
[C---:B------:R-:W-:Y:S01]  /*0b40*/  @!P3 IADD3.X R21, PT, PT, R14.reuse, R21, RZ, P5, !PT ;  /* 0x000000150e15b210 */ /* 0x040fe20002ffe4ff */
[----:B------:R-:W4:Y:S01]  /*0b50*/  @P4 LDG.E.U16 R5, desc[UR28][R8.64] ;  /* 0x0000001c08054981 */ /* 0x000f22000c1e1500 */
[----:B------:R-:W-:Y:S02]  /*0b60*/  @!P3 IADD3.X R23, PT, PT, R14, R23, RZ, P6, !PT ;  /* 0x000000170e17b210 */ /* 0x000fe400037fe4ff */
[----:B-1----:R-:W-:Y:S01]  /*0b70*/  CS2R R30, SRZ ;  /* 0x00000000001e7805 */ /* 0x002fe2000001ff00 */
[----:B------:R1:W4:Y:S01]  /*0b80*/  @P4 LDG.E.U16 R14, desc[UR28][R8.64+0x2] ;  /* 0x0000021c080e4981 */ /* 0x000322000c1e1500 */
[----:B0-----:R-:W-:-:S03]  /*0b90*/  CS2R R12, SRZ ;  /* 0x00000000000c7805 */ /* 0x001fc6000001ff00 */
[----:B------:R0:W5:Y:S04]  /*0ba0*/  @!P2 LDG.E.64 R32, desc[UR28][R24.64] ;  /* 0x0000001c1820a981 */ /* 0x000168000c1e1b00 */
[----:B------:R0:W5:Y:S04]  /*0bb0*/  @!P0 LDG.E.64 R2, desc[UR28][R18.64] ;  /* 0x0000001c12028981 */ /* 0x000168000c1e1b00 */
[----:B------:R0:W5:Y:S04]  /*0bc0*/  @!P3 LDG.E.64 R30, desc[UR28][R20.64] ;  /* 0x0000001c141eb981 */ /* 0x000168000c1e1b00 */
[----:B------:R0:W5:Y:S01]  /*0bd0*/  @!P3 LDG.E.64 R12, desc[UR28][R22.64] ;  /* 0x0000001c160cb981 */ /* 0x000162000c1e1b00 */
[----:B-1----:R-:W-:-:S06]  /*0be0*/  CS2R R8, SRZ ;  /* 0x0000000000087805 */ /* 0x002fcc000001ff00 */
[----:B------:R0:W5:Y:S01]  /*0bf0*/  @!P1 LDG.E.64 R8, desc[UR28][R26.64] ;  /* 0x0000001c1a089981 */ /* 0x000162000c1e1b00 */
        /* <DEDUP_REMOVED lines=14> */
[----:B---3--:R-:W-:Y:S02]  /*0ce0*/  SHF.L.U32 R4, R4, 0x10, RZ ;  /* 0x0000001004047819 */ /* 0x008fe400000006ff */
[----:B----4-:R-:W-:Y:S02]  /*0cf0*/  @P4 SHF.L.U32 R39, R5, 0x10, RZ ;  /* 0x0000001005274819 */ /* 0x010fe400000006ff */
[----:B------:R-:W-:Y:S02]  /*0d00*/  SHF.L.U32 R5, R15, 0x10, RZ ;  /* 0x000000100f057819 */ /* 0x000fe400000006ff */
[----:B------:R-:W-:Y:S01]  /*0d10*/  @P4 SHF.L.U32 R38, R14, 0x10, RZ ;  /* 0x000000100e264819 */ /* 0x000fe200000006ff */
[----:B0-----:R-:W-:Y:S06]  /*0d20*/  BRA.U UP1, `(.L_x_1482) ;  /* 0x0000000101e47547 */ /* 0x001fec000b800000 */
[----:B-----5:R-:W-:Y:S01]  /*0d30*/  FADD.FTZ R23, R36, -UR41 ;  /* 0x8000002924177e21 */ /* 0x020fe20008010000 */
[-C--:B------:R-:W-:Y:S01]  /*0d40*/  FMUL.FTZ R14, R2, R5.reuse ;  /* 0x00000005020e7220 */ /* 0x080fe20000410000 */
        /* <DEDUP_REMOVED lines=55> */
.L_x_1482:
        /* <DEDUP_REMOVED lines=128> */
.L_x_1483:
        /* <DEDUP_REMOVED lines=39> */
.L_x_1485:
[----:B------:R-:W-:Y:S05]  /*1b30*/  BSYNC.RECONVERGENT B0 ;  /* 0x0000000000007941 */ /* 0x000fea0003800200 */
.L_x_1484:
        /* <DEDUP_REMOVED lines=25> */
.L_x_1487:
[----:B------:R-:W-:Y:S05]  /*1cd0*/  BSYNC.RECONVERGENT B0 ;  /* 0x0000000000007941 */ /* 0x000fea0003800200 */
.L_x_1486:
        /* <DEDUP_REMOVED lines=158> */
.L_x_1489:
[----:B------:R-:W-:Y:S05]  /*26c0*/  BSYNC.RECONVERGENT B0 ;  /* 0x0000000000007941 */ /* 0x000fea0003800200 */
.L_x_1488:
        /* <DEDUP_REMOVED lines=28> */
.L_x_1491:
[----:B------:R-:W-:Y:S05]  /*2890*/  BSYNC.RECONVERGENT B0 ;  /* 0x0000000000007941 */ /* 0x000fea0003800200 */
.L_x_1490:
        /* <DEDUP_REMOVED lines=28> */
.L_x_1494:
[----:B--2---:R-:W2:Y:S04]  /*2a60*/  LDG.E.STRONG.GPU R16, desc[UR28][R18.64] ;  /* 0x0000001c12107981 */ /* 0x004ea8000c1ef900 */
[----:B--2---:R-:W-:Y:S01]  /*2a70*/  CCTL.IVALL ;  /* 0x00000000ff00798f */ /* 0x004fe20002000000 */
[----:B------:R-:W-:Y:S05]  /*2a80*/  YIELD ;  /* 0x0000000000007946 */ /* 0x000fea0003800000 */
[----:B------:R-:W-:-:S13]  /*2a90*/  ISETP.NE.AND P1, PT, R16, R23, PT ;  /* 0x000000171000720c */ /* 0x000fda0003f25270 */
[----:B------:R-:W-:Y:S05]  /*2aa0*/  @P1 BRA `(.L_x_1494) ;  /* 0xfffffffc00ec1947 */ /* 0x000fea000383ffff */
.L_x_1493:
        /* <DEDUP_REMOVED lines=14> */
.L_x_1496:
        /* <DEDUP_REMOVED lines=18> */
[----:B------:R-:W-:Y:S01]  /*2cb0*/  MOV R21, UR31 ;  /* 0x0000001f00157c02 */ /* 0x000fe20008000f00 */
[----:B------:R-:W-:Y:S01]  /*2cc0*/  @!UP0 UIMAD.WIDE.U32 UR30, UR23, 0x8, UR6 ;  /* 0x00000008171e88a5 */ /* 0x000fe2000f8e0006 */
[----:B------:R-:W-:Y:S02]  /*2cd0*/  MOV R18, UR44 ;  /* 0x0000002c00127c02 */ /* 0x000fe40008000f00 */
[----:B------:R-:W-:Y:S02]  /*2ce0*/  MOV R19, UR45 ;  /* 0x0000002d00137c02 */ /* 0x000fe40008000f00 */
[----:B------:R-:W2:Y:S01]  /*2cf0*/  @!P3 LDG.E.64 R20, desc[UR28][R20.64] ;  /* 0x0000001c1414b981 */ /* 0x000ea2000c1e1b00 */
[----:B------:R-:W-:Y:S02]  /*2d00*/  MOV R24, UR30 ;  /* 0x0000001e00187c02 */ /* 0x000fe40008000f00 */
[----:B---3--:R-:W-:Y:S01]  /*2d10*/  MOV R25, UR31 ;  /* 0x0000001f00197c02 */ /* 0x008fe20008000f00 */
[----:B------:R-:W3:Y:S05]  /*2d20*/  @!P6 LDG.E.64 R18, desc[UR28][R18.64] ;  /* 0x0000001c1212e981 */ /* 0x000eea000c1e1b00 */
[----:B------:R-:W4:Y:S01]  /*2d30*/  @!P5 LDG.E.64 R24, desc[UR28][R24.64] ;  /* 0x0000001c1818d981 */ /* 0x000f22000c1e1b00 */
[----:B------:R-:W-:Y:S01]  /*2d40*/  IADD3 R17, PT, PT, R16, 0x4, RZ ;  /* 0x0000000410117810 */ /* 0x000fe20007ffe0ff */
[----:B0-----:R-:W-:Y:S01]  /*2d50*/  @!P1 FADD.FTZ R14, R14, R22 ;  /* 0x000000160e0e9221 */ /* 0x001fe20000010000 */
[----:B------:R-:W-:-:S02]  /*2d60*/  @!P1 FADD.FTZ R15, R15, R23 ;  /* 0x000000170f0f9221 */ /* 0x000fc40000010000 */
[----:B------:R-:W-:Y:S02]  /*2d70*/  ISETP.EQ.OR P1, PT, R17, UR32, P2 ;  /* 0x0000002011007c0c */ /* 0x000fe40009722670 */
[C---:B------:R-:W-:Y:S02]  /*2d80*/  IADD3 R22, PT, PT, R16.reuse, 0x5, RZ ;  /* 0x0000000510167810 */ /* 0x040fe40007ffe0ff */
[----:B------:R-:W-:Y:S01]  /*2d90*/  IADD3 R17, PT, PT, R16, 0x6, RZ ;  /* 0x0000000610117810 */ /* 0x000fe20007ffe0ff */
[----:B--2---:R-:W-:Y:S01]  /*2da0*/  @!P3 FADD.FTZ R14, R14, R20 ;  /* 0x000000140e0eb221 */ /* 0x004fe20000010000 */
[----:B------:R-:W-:Y:S01]  /*2db0*/  @!P3 FADD.FTZ R15, R15, R21 ;  /* 0x000000150f0fb221 */ /* 0x000fe20000010000 */
[----:B------:R-:W-:Y:S02]  /*2dc0*/  ISETP.EQ.OR P3, PT, R22, UR32, P2 ;  /* 0x0000002016007c0c */ /* 0x000fe40009762670 */
[----:B---3--:R-:W-:Y:S01]  /*2dd0*/  @!P6 FADD.FTZ R14, R14, R18 ;  /* 0x000000120e0ee221 */ /* 0x008fe20000010000 */
[----:B------:R-:W-:Y:S01]  /*2de0*/  @!P6 FADD.FTZ R15, R15, R19 ;  /* 0x000000130f0fe221 */ /* 0x000fe20000010000 */
[----:B------:R-:W-:-:S02]  /*2df0*/  ISETP.EQ.OR P6, PT, R17, UR32, P2 ;  /* 0x0000002011007c0c */ /* 0x000fc400097c2670 */
[----:B------:R-:W-:Y:S01]  /*2e00*/  IADD3 R17, PT, PT, R16, 0x7, RZ ;  /* 0x0000000710117810 */ /* 0x000fe20007ffe0ff */
[----:B------:R-:W-:Y:S01]  /*2e10*/  VOTEU.ALL UP1, P1 ;  /* 0x0000000000ff7886 */ /* 0x000fe20000820000 */
[----:B----4-:R-:W-:Y:S01]  /*2e20*/  @!P5 FADD.FTZ R14, R14, R24 ;  /* 0x000000180e0ed221 */ /* 0x010fe20000010000 */
        /* <DEDUP_REMOVED lines=12> */
[----:B------:R-:W-:Y:S01]  /*2ef0*/  MOV R21, UR31 ;  /* 0x0000001f00157c02 */ /* 0x000fe20008000f00 */
[----:B------:R-:W-:Y:S01]  /*2f00*/  @!UP0 UIMAD.WIDE.U32 UR30, UR27, 0x8, UR6 ;  /* 0x000000081b1e88a5 */ /* 0x000fe2000f8e0006 */
[----:B------:R-:W-:Y:S02]  /*2f10*/  MOV R18, UR44 ;  /* 0x0000002c00127c02 */ /* 0x000fe40008000f00 */
[----:B------:R-:W-:Y:S02]  /*2f20*/  MOV R19, UR45 ;  /* 0x0000002d00137c02 */ /* 0x000fe40008000f00 */
[----:B------:R-:W3:Y:S01]  /*2f30*/  @!P3 LDG.E.64 R20, desc[UR28][R20.64] ;  /* 0x0000001c1414b981 */ /* 0x000ee2000c1e1b00 */
[----:B------:R-:W-:-:S02]  /*2f40*/  MOV R24, UR30 ;  /* 0x0000001e00187c02 */ /* 0x000fc40008000f00 */
[----:B------:R-:W-:Y:S01]  /*2f50*/  MOV R25, UR31 ;  /* 0x0000001f00197c02 */ /* 0x000fe20008000f00 */
[----:B------:R-:W4:Y:S05]  /*2f60*/  @!P6 LDG.E.64 R18, desc[UR28][R18.64] ;  /* 0x0000001c1212e981 */ /* 0x000f2a000c1e1b00 */
[----:B------:R-:W5:Y:S01]  /*2f70*/  @!P5 LDG.E.64 R24, desc[UR28][R24.64] ;  /* 0x0000001c1818d981 */ /* 0x000f62000c1e1b00 */
[----:B------:R-:W-:Y:S01]  /*2f80*/  IADD3 R16, PT, PT, R16, 0x8, RZ ;  /* 0x0000000810107810 */ /* 0x000fe20007ffe0ff */
[----:B------:R-:W-:Y:S02]  /*2f90*/  UIADD3 UR20, UPT, UPT, UR20, 0x8, URZ ;  /* 0x0000000814147890 */ /* 0x000fe4000fffe0ff */
[----:B------:R-:W-:-:S02]  /*2fa0*/  ULEA UR19, UR33, UR19, 0x3 ;  /* 0x0000001321137291 */ /* 0x000fc4000f8e18ff */
[----:B------:R-:W-:Y:S02]  /*2fb0*/  ULEA UR21, UR33, UR21, 0x3 ;  /* 0x0000001521157291 */ /* 0x000fe4000f8e18ff */
[----:B------:R-:W-:Y:S02]  /*2fc0*/  ULEA UR22, UR33, UR22, 0x3 ;  /* 0x0000001621167291 */ /* 0x000fe4000f8e18ff */
[----:B------:R-:W-:Y:S02]  /*2fd0*/  ULEA UR23, UR33, UR23, 0x3 ;  /* 0x0000001721177291 */ /* 0x000fe4000f8e18ff */
[----:B------:R-:W-:Y:S02]  /*2fe0*/  ULEA UR24, UR33, UR24, 0x3 ;  /* 0x0000001821187291 */ /* 0x000fe4000f8e18ff */
[----:B------:R-:W-:Y:S02]  /*2ff0*/  ULEA UR25, UR33, UR25, 0x3 ;  /* 0x0000001921197291 */ /* 0x000fe4000f8e18ff */
[----:B------:R-:W-:-:S02]  /*3000*/  ULEA UR26, UR33, UR26, 0x3 ;  /* 0x0000001a211a7291 */ /* 0x000fc4000f8e18ff */
        /* <DEDUP_REMOVED lines=12> */
.L_x_1495:
[----:B------:R-:W-:-:S09]  /*30d0*/  UISETP.NE.AND UP0, UPT, UR38, URZ, UPT ;  /* 0x000000ff2600728c */ /* 0x000fd2000bf05270 */
[----:B------:R-:W-:Y:S05]  /*30e0*/  BRA.U !UP0, `(.L_x_1492) ;  /* 0x0000000508287547 */ /* 0x000fea000b800000 */
[----:B------:R-:W-:Y:S02]  /*30f0*/  UIADD3 UR19, UPT, UPT, UR38, -0x1, URZ ;  /* 0xffffffff26137890 */ /* 0x000fe4000fffe0ff */
[----:B------:R-:W-:Y:S02]  /*3100*/  UISETP.NE.AND UP1, UPT, UR39, URZ, UPT ;  /* 0x000000ff2700728c */ /* 0x000fe4000bf25270 */
[----:B------:R-:W-:-:S09]  /*3110*/  UISETP.GE.U32.AND UP0, UPT, UR19, 0x3, UPT ;  /* 0x000000031300788c */ /* 0x000fd2000bf06070 */
[----:B------:R-:W-:Y:S05]  /*3120*/  BRA.U !UP0, `(.L_x_1497) ;  /* 0x0000000108907547 */ /* 0x000fea000b800000 */
        /* <DEDUP_REMOVED lines=36> */
.L_x_1497:
        /* <DEDUP_REMOVED lines=22> */
.L_x_1498:
        /* <DEDUP_REMOVED lines=11> */
.L_x_1499:
[----:B------:R-:W-:Y:S05]  /*3580*/  BSYNC.RECONVERGENT B0 ;  /* 0x0000000000007941 */ /* 0x000fea0003800200 */
.L_x_1492:
[----:B------:R-:W5:Y:S01]  /*3590*/  S2UR UR7, SR_CgaCtaId ;  /* 0x00000000000779c3 */ /* 0x000f620000008800 */
[----:B------:R-:W-:Y:S01]  /*35a0*/  UMOV UR6, 0x400 ;  /* 0x0000040000067882 */ /* 0x000fe20000000000 */
[----:B--2---:R-:W-:Y:S01]  /*35b0*/  FADD.FTZ R16, R36, -UR41 ;  /* 0x8000002924107e21 */ /* 0x004fe20008010000 */
[----:B----4-:R-:W-:Y:S01]  /*35c0*/  FADD.FTZ R17, R37, -UR41 ;  /* 0x8000002925117e21 */ /* 0x010fe20008010000 */
        /* <DEDUP_REMOVED lines=30> */
.L_x_1500:
        /* <DEDUP_REMOVED lines=8> */
[----:B------:R-:W-:-:S03]  /*3830*/  FFMA.FTZ R16, R5, R2, -R16 ;  /* 0x0000000205107223 */ /* 0x000fc60000010810 */
[----:B------:R-:W-:Y:S01]  /*3840*/  FFMA.FTZ R17, R4, R3, -R17 ;  /* 0x0000000304117223 */ /* 0x000fe20000010811 */
[----:B------:R-:W-:-:S03]  /*3850*/  FMUL.FTZ R16, R16, UR42 ;  /* 0x0000002a10107c20 */ /* 0x000fc60008410000 */
[----:B------:R-:W-:Y:S01]  /*3860*/  FMUL.FTZ R17, R17, UR42 ;  /* 0x0000002a11117c20 */ /* 0x000fe20008410000 */
[----:B0-----:R-:W-:Y:S01]  /*3870*/  IMAD R21, R14, UR20, RZ ;  /* 0x000000140e157c24 */ /* 0x001fe2000f8e02ff */
[----:B------:R-:W-:-:S03]  /*3880*/  MOV R14, R28 ;  /* 0x0000001c000e7202 */ /* 0x000fc60000000f00 */
[C---:B------:R-:W-:Y:S02]  /*3890*/  IMAD R21, R40.reuse, UR21, R21 ;  /* 0x0000001528157c24 */ /* 0x040fe4000f8e0215 */
[----:B------:R-:W-:-:S03]  /*38a0*/  IMAD.WIDE.U32 R14, R40, UR20, R14 ;  /* 0x00000014280e7c25 */ /* 0x000fc6000f8e000e */
[----:B--2---:R-:W-:Y:S02]  /*38b0*/  LEA R2, P0, R14, UR6, 0x2 ;  /* 0x000000060e027c11 */ /* 0x004fe4000f8010ff */
[----:B------:R-:W-:-:S04]  /*38c0*/  IADD3 R21, PT, PT, R15, R21, RZ ;  /* 0x000000150f157210 */ /* 0x000fc80007ffe0ff */
[----:B------:R-:W-:-:S05]  /*38d0*/  LEA.HI.X R3, R14, UR7, R21, 0x2, P0 ;  /* 0x000000070e037c11 */ /* 0x000fca00080f1415 */
[----:B------:R0:W-:Y:S02]  /*38e0*/  STG.E.64 desc[UR28][R2.64], R16 ;  /* 0x0000001002007986 */ /* 0x0001e4000c101b1c */
.L_x_1502:
[----:B------:R-:W-:Y:S05]  /*38f0*/  BSYNC.RECONVERGENT B0 ;  /* 0x0000000000007941 */ /* 0x000fea0003800200 */
.L_x_1501:
[----:B------:R-:W-:Y:S01]  /*3900*/  UISETP.NE.AND UP0, UPT, UR34, URZ, UPT ;  /* 0x000000ff2200728c */ /* 0x000fe2000bf05270 */
[----:B------:R-:W-:Y:S01]  /*3910*/  FADD.FTZ R15, R35, -UR41 ;  /* 0x80000029230f7e21 */ /* 0x000fe20008010000 */
[----:B-1----:R-:W-:Y:S01]  /*3920*/  FADD.FTZ R22, R32, -UR41 ;  /* 0x8000002920167e21 */ /* 0x002fe20008010000 */
[----:B------:R-:W-:Y:S01]  /*3930*/  FADD.FTZ R21, R33, -UR41 ;  /* 0x8000002921157e21 */ /* 0x000fe20008010000 */
[----:B0-----:R-:W-:Y:S01]  /*3940*/  FADD.FTZ R16, R30, -UR41 ;  /* 0x800000291e107e21 */ /* 0x001fe20008010000 */
[----:B------:R-:W-:Y:S01]  /*3950*/  FADD.FTZ R17, R31, -UR41 ;  /* 0x800000291f117e21 */ /* 0x000fe20008010000 */
        /* <DEDUP_REMOVED lines=38> */
.L_x_1503:
        /* <DEDUP_REMOVED lines=17> */
.L_x_1505:
[----:B------:R-:W-:Y:S05]  /*3cd0*/  BSYNC.RECONVERGENT B0 ;  /* 0x0000000000007941 */ /* 0x000fea0003800200 */
.L_x_1504:
        /* <DEDUP_REMOVED lines=19> */
.L_x_1506:
        /* <DEDUP_REMOVED lines=17> */
.L_x_1508:
[----:B------:R-:W-:Y:S05]  /*3f20*/  BSYNC.RECONVERGENT B0 ;  /* 0x0000000000007941 */ /* 0x000fea0003800200 */
.L_x_1507:
        /* <DEDUP_REMOVED lines=19> */
.L_x_1509:
        /* <DEDUP_REMOVED lines=18> */
.L_x_1511:
[----:B------:R-:W-:Y:S05]  /*4180*/  BSYNC.RECONVERGENT B0 ;  /* 0x0000000000007941 */ /* 0x000fea0003800200 */
.L_x_1510:
[----:B------:R-:W-:Y:S02]  /*4190*/  UIADD3 UR18, UPT, UPT, UR33, UR18, URZ ;  /* 0x0000001221127290 */ /* 0x000fe4000fffe0ff */
[----:B------:R-:W-:Y:S02]  /*41a0*/  UIADD3 UR4, UPT, UPT, UR4, 0x1, URZ ;  /* 0x0000000104047890 */ /* 0x000fe4000fffe0ff */
[----:B------:R-:W-:-:S09]  /*41b0*/  UISETP.GE.AND UP0, UPT, UR18, UR8, UPT ;  /* 0x000000081200728c */ /* 0x000fd2000bf06270 */
[----:B------:R-:W-:Y:S05]  /*41c0*/  BRA.U !UP0, `(.L_x_1512) ;  /* 0xffffffc108407547 */ /* 0x000fea000b83ffff */
.L_x_1481:
        /* <DEDUP_REMOVED lines=20> */
.L_x_1514:
[----:B------:R-:W-:Y:S05]  /*4310*/  BSYNC.RECONVERGENT B0 ;  /* 0x0000000000007941 */ /* 0x000fea0003800200 */
.L_x_1513:
[----:B------:R-:W-:Y:S05]  /*4320*/  @P0 EXIT ;  /* 0x000000000000094d */ /* 0x000fea0003800000 */
[----:B------:R-:W-:Y:S05]  /*4330*/  @P2 BRA `(.L_x_1515) ;  /* 0x0000000000202947 */ /* 0x000fea0003800000 */
[----:B------:R-:W-:-:S05]  /*4340*/  IMAD R0, R4, R7, RZ ;  /* 0x0000000704007224 */ /* 0x000fca00078e02ff */
[----:B------:R-:W-:-:S13]  /*4350*/  ISETP.NE.AND P0, PT, R0, -0x1, PT ;  /* 0xffffffff0000780c */ /* 0x000fda0003f05270 */
[----:B------:R-:W-:Y:S05]  /*4360*/  @!P0 BRA `(.L_x_1515) ;  /* 0x0000000000148947 */ /* 0x000fea0003800000 */
.L_x_1516:
[----:B0-----:R-:W2:Y:S04]  /*4370*/  LDG.E.STRONG.GPU R5, desc[UR28][R2.64] ;  /* 0x0000001c02057981 */ /* 0x001ea8000c1ef900 */
[----:B--2---:R-:W-:Y:S01]  /*4380*/  CCTL.IVALL ;  /* 0x00000000ff00798f */ /* 0x004fe20002000000 */
[----:B------:R-:W-:Y:S05]  /*4390*/  YIELD ;  /* 0x0000000000007946 */ /* 0x000fea0003800000 */
[----:B------:R-:W-:-:S13]  /*43a0*/  ISETP.NE.AND P0, PT, R5, R0, PT ;  /* 0x000000000500720c */ /* 0x000fda0003f05270 */
[----:B------:R-:W-:Y:S05]  /*43b0*/  @P0 BRA `(.L_x_1516) ;  /* 0xfffffffc00ec0947 */ /* 0x000fea000383ffff */
.L_x_1515:
        /* <DEDUP_REMOVED lines=13> */
[----:B------:R-:W-:Y:S01]  /*4490*/  BSSY.RECONVERGENT B0, `(.L_x_1517) ;  /* 0x000004e000007945 */ /* 0x000fe20003800200 */
[----:B------:R-:W-:Y:S02]  /*44a0*/  LEA R13, R7, R7, 0x1 ;  /* 0x00000007070d7211 */ /* 0x000fe400078e08ff */
[----:B------:R-:W-:Y:S02]  /*44b0*/  IADD3 R9, P1, PT, R5, 0x100, RZ ;  /* 0x0000010005097810 */ /* 0x000fe40007f3e0ff */
[----:B------:R-:W-:Y:S02]  /*44c0*/  LOP3.LUT R2, RZ, R5, RZ, 0x33, !PT ;  /* 0x00000005ff027212 */ /* 0x000fe400078e33ff */
[----:B------:R-:W-:Y:S02]  /*44d0*/  ISETP.GT.U32.AND P0, PT, R0, R9, PT ;  /* 0x000000090000720c */ /* 0x000fe40003f04070 */
[----:B------:R-:W-:-:S04]  /*44e0*/  IADD3.X R4, PT, PT, RZ, R12, RZ, P1, !PT ;  /* 0x0000000cff047210 */ /* 0x000fc80000ffe4ff */
[----:B------:R-:W-:-:S04]  /*44f0*/  ISETP.GT.AND.EX P0, PT, R3, R4, PT, P0 ;  /* 0x000000040300720c */ /* 0x000fc80003f04300 */
[----:B------:R-:W-:Y:S02]  /*4500*/  SEL R9, R0, R9, P0 ;  /* 0x0000000900097207 */ /* 0x000fe40000000000 */
[----:B------:R-:W-:Y:S02]  /*4510*/  SEL R11, R3, R4, P0 ;  /* 0x00000004030b7207 */ /* 0x000fe40000000000 */
[----:B------:R-:W-:Y:S01]  /*4520*/  IADD3 R10, P1, PT, R2, R9, RZ ;  /* 0x00000009020a7210 */ /* 0x000fe20007f3e0ff */
[----:B------:R-:W-:Y:S01]  /*4530*/  IMAD.WIDE.U32 R8, R6, 0x3, RZ ;  /* 0x0000000306087825 */ /* 0x000fe200078e00ff */
[----:B------:R-:W-:Y:S02]  /*4540*/  LOP3.LUT R2, RZ, R12, RZ, 0x33, !PT ;  /* 0x0000000cff027212 */ /* 0x000fe400078e33ff */
        /* <DEDUP_REMOVED lines=25> */
[----:B0-----:R-:W-:Y:S02]  /*46e0*/  IADD3 R18, P1, PT, R24, UR4, RZ ;  /* 0x0000000418127c10 */ /* 0x001fe4000ff3e0ff */
        /* <DEDUP_REMOVED lines=11> */
.L_x_1519:
[-C--:B0-----:R-:W-:Y:S01]  /*47a0*/  LEA R10, P3, R13, R18.reuse, 0x2 ;  /* 0x000000120d0a7211 */ /* 0x081fe200078610ff */
        /* <DEDUP_REMOVED lines=28> */
.L_x_1518:
[----:B------:R-:W-:Y:S05]  /*4970*/  BSYNC.RECONVERGENT B0 ;  /* 0x0000000000007941 */ /* 0x000fea0003800200 */
.L_x_1517:
        /* <DEDUP_REMOVED lines=10> */
.L_x_1520:
[C---:B0---4-:R-:W-:Y:S02]  /*4a20*/  SHF.L.U32 R10, R5.reuse, 0x2, RZ ;  /* 0x00000002050a7819 */ /* 0x051fe400000006ff */
[----:B------:R-:W-:Y:S02]  /*4a30*/  SHF.L.U64.HI R11, R5, 0x2, R12 ;  /* 0x00000002050b7819 */ /* 0x000fe4000001020c */
[----:B-1----:R-:W-:-:S04]  /*4a40*/  IADD3 R12, P0, PT, R10, UR4, RZ ;  /* 0x000000040a0c7c10 */ /* 0x002fc8000ff1e0ff */
[----:B------:R-:W-:Y:S02]  /*4a50*/  IADD3.X R13, PT, PT, R11, UR5, RZ, P0, !PT ;  /* 0x000000050b0d7c10 */ /* 0x000fe400087fe4ff */
[C---:B------:R-:W-:Y:S02]  /*4a60*/  IADD3 R14, P0, PT, R12.reuse, R8, RZ ;  /* 0x000000080c0e7210 */ /* 0x040fe40007f1e0ff */
[C---:B------:R-:W-:Y:S02]  /*4a70*/  IADD3 R18, P2, PT, R12.reuse, R9, RZ ;  /* 0x000000090c127210 */ /* 0x040fe40007f5e0ff */
[C---:B------:R-:W-:Y:S02]  /*4a80*/  IADD3.X R15, PT, PT, R13.reuse, R7, RZ, P0, !PT ;  /* 0x000000070d0f7210 */ /* 0x040fe400007fe4ff */
[----:B------:R-:W-:Y:S02]  /*4a90*/  IADD3 R16, P1, PT, R12, R4, RZ ;  /* 0x000000040c107210 */ /* 0x000fe40007f3e0ff */
[C---:B------:R-:W-:Y:S01]  /*4aa0*/  IADD3.X R19, PT, PT, R13.reuse, R6, RZ, P2, !PT ;  /* 0x000000060d137210 */ /* 0x040fe200017fe4ff */
[----:B------:R0:W4:Y:S01]  /*4ab0*/  LDG.E R12, desc[UR28][R12.64] ;  /* 0x0000001c0c0c7981 */ /* 0x000122000c1e1900 */
[----:B------:R-:W-:-:S03]  /*4ac0*/  IADD3.X R17, PT, PT, R13, R2, RZ, P1, !PT ;  /* 0x000000020d117210 */ /* 0x000fc60000ffe4ff */
[----:B------:R-:W4:Y:S04]  /*4ad0*/  LDG.E R15, desc[UR28][R14.64] ;  /* 0x0000001c0e0f7981 */ /* 0x000f28000c1e1900 */
[----:B------:R-:W5:Y:S04]  /*4ae0*/  LDG.E R16, desc[UR28][R16.64] ;  /* 0x0000001c10107981 */ /* 0x000f68000c1e1900 */
[----:B------:R-:W5:Y:S01]  /*4af0*/  LDG.E R19, desc[UR28][R18.64] ;  /* 0x0000001c12137981 */ /* 0x000f62000c1e1900 */
[----:B------:R-:W-:Y:S02]  /*4b00*/  LOP3.LUT R22, R10, 0xfffffffc, RZ, 0xc0, !PT ;  /* 0xfffffffc0a167812 */ /* 0x000fe400078ec0ff */
[----:B------:R-:W-:-:S02]  /*4b10*/  LOP3.LUT R25, R11, 0x1, RZ, 0xc0, !PT ;  /* 0x000000010b197812 */ /* 0x000fc400078ec0ff */
[C---:B--2---:R-:W-:Y:S02]  /*4b20*/  IADD3 R20, P0, PT, R22.reuse, UR6, RZ ;  /* 0x0000000616147c10 */ /* 0x044fe4000ff1e0ff */
[----:B0-----:R-:W-:Y:S02]  /*4b30*/  LOP3.LUT R13, R11, 0x3, RZ, 0xc0, !PT ;  /* 0x000000030b0d7812 */ /* 0x001fe400078ec0ff */
[----:B------:R-:W-:Y:S02]  /*4b40*/  IADD3.X R21, PT, PT, R25, UR7, RZ, P0, !PT ;  /* 0x0000000719157c10 */ /* 0x000fe400087fe4ff */
[----:B---3--:R-:W-:-:S04]  /*4b50*/  IADD3 R24, P0, PT, R22, UR8, RZ ;  /* 0x0000000816187c10 */ /* 0x008fc8000ff1e0ff */
[----:B------:R-:W-:Y:S02]  /*4b60*/  IADD3.X R25, PT, PT, R25, UR9, RZ, P0, !PT ;  /* 0x0000000919197c10 */ /* 0x000fe400087fe4ff */
[----:B----4-:R-:W-:Y:S02]  /*4b70*/  F2FP.BF16.F32.PACK_AB R23, R15, R12 ;  /* 0x0000000c0f17723e */ /* 0x010fe400000010ff */
[----:B------:R-:W-:-:S04]  /*4b80*/  IADD3 R12, P1, PT, R22, UR4, RZ ;  /* 0x00000004160c7c10 */ /* 0x000fc8000ff3e0ff */
        /* <DEDUP_REMOVED lines=56> */
[----:B------:R-:W-:Y:S02]  /*4f10*/  ISETP.GT.AND.EX P0, PT, R3, RZ, PT, P0 ;  /* 0x000000ff0300720c */ /* 0x000fe40003f04300 */
[----:B---3--:R-:W-:Y:S02]  /*4f20*/  F2FP.BF16.F32.PACK_AB R19, R19, R12 ;  /* 0x0000000c1313723e */ /* 0x008fe400000010ff */
[----:B-----5:R-:W-:-:S03]  /*4f30*/  F2FP.BF16.F32.PACK_AB R13, R17, R14 ;  /* 0x0000000e110d723e */ /* 0x020fc600000010ff */
[----:B------:R4:W-:Y:S04]  /*4f40*/  STG.E desc[UR28][R10.64], R19 ;  /* 0x000000130a007986 */ /* 0x0009e8000c10191c */
[----:B------:R4:W-:Y:S01]  /*4f50*/  STG.E desc[UR28][R20.64], R13 ;  /* 0x0000000d14007986 */ /* 0x0009e2000c10191c */
[----:B------:R-:W-:Y:S01]  /*4f60*/  HFMA2 R12, -RZ, RZ, 0, 0 ;  /* 0x00000000ff0c7431 */ /* 0x000fe200000001ff */
[----:B------:R-:W-:Y:S06]  /*4f70*/  @P0 BRA `(.L_x_1520) ;  /* 0xfffffff800a80947 */ /* 0x000fec000383ffff */
[----:B------:R-:W-:Y:S05]  /*4f80*/  EXIT ;  /* 0x000000000000794d */ /* 0x000fea0003800000 */
.L_x_1521:
        /* <DEDUP_REMOVED lines=15> */
.L_x_3436:


//--------------------- .text._Z35group_norm_nhwc_bwd_one_pass_kernelI11Fp32IOBf16WLi256ELi16ELi256EEv26Group_norm_nhwc_bwd_params --------------------------
	.section	.text._Z35group_norm_nhwc_bwd_one_pass_kernelI11Fp32IOBf16WLi256ELi16ELi256EEv26Group_norm_nhwc_bwd_params,"ax",@progbits
	.align	128
        .global         _Z35group_norm_nhwc_bwd_one_pass_kernelI11Fp32IOBf16WLi256ELi16ELi256EEv26Group_norm_nhwc_bwd_params
        .type           _Z35group_norm_nhwc_bwd_one_pass_kernelI11Fp32IOBf16WLi256ELi16ELi256EEv26Group_norm_nhwc_bwd_params,@function
        .size           _Z35group_norm_nhwc_bwd_one_pass_kernelI11Fp32IOBf16WLi256ELi16ELi256EEv26Group_norm_nhwc_bwd_params,(.L_x_3437 - _Z35group_norm_nhwc_bwd_one_pass_kernelI11Fp32IOBf16WLi256ELi16ELi256EEv26Group_norm_nhwc_bwd_params)
        .other          _Z35group_norm_nhwc_bwd_one_pass_kernelI11Fp32IOBf16WLi256ELi16ELi256EEv26Group_norm_nhwc_bwd_params,@"STO_CUDA_ENTRY STV_DEFAULT"
_Z35group_norm_nhwc_bwd_one_pass_kernelI11Fp32IOBf16WLi256ELi16ELi256EEv26Group_norm_nhwc_bwd_params:
.text._Z35group_norm_nhwc_bwd_one_pass_kernelI11Fp32IOBf16WLi256ELi16ELi256EEv26Group_norm_nhwc_bwd_params:
        /* <DEDUP_REMOVED lines=23> */
.L_x_1565:
[----:B01----:R-:W0:Y:S01]  /*0170*/  LDC R9, c[0x0][0x410] ;  /* 0x00010400ff097b82 */ /* 0x003e220000000800 */
[----:B------:R-:W1:Y:S01]  /*0180*/  LDCU.128 UR16, c[0x0][0x400] ;  /* 0x00008000ff1077ac */ /* 0x000e620008000c00 */
[----:B--2---:R-:W-:Y:S02]  /*0190*/  SHF.R.S32.HI R15, RZ, 0x1f, R62 ;  /* 0x0000001fff0f7819 */ /* 0x004fe4000001143e */
[----:B------:R-:W-:Y:S02]  /*01a0*/  ISETP.GE.AND P2, PT, R56, RZ, PT ;  /* 0x000000ff3800720c */ /* 0x000fe40003f46270 */
[----:B------:R-:W-:Y:S02]  /*01b0*/  SHF.R.S32.HI R17, RZ, 0x1f, R60 ;  /* 0x0000001fff117819 */ /* 0x000fe4000001143c */
[----:B------:R-:W2:Y:S01]  /*01c0*/  LDC R11, c[0x0][0x41c] ;  /* 0x00010700ff0b7b82 */ /* 0x000ea20000000800 */
[----:B------:R-:W-:Y:S02]  /*01d0*/  SHF.R.S32.HI R33, RZ, 0x1f, R59 ;  /* 0x0000001fff217819 */ /* 0x000fe4000001143b */
[----:B------:R-:W-:-:S02]  /*01e0*/  SHF.R.U32.HI R8, RZ, 0x3, R53 ;  /* 0x00000003ff087819 */ /* 0x000fc40000011635 */
[----:B-1----:R-:W-:-:S04]  /*01f0*/  ISETP.GE.U32.AND P5, PT, R62, UR16, PT ;  /* 0x000000103e007c0c */ /* 0x002fc8000bfa6070 */
[----:B------:R-:W-:Y:S02]  /*0200*/  ISETP.GE.AND.EX P5, PT, R15, UR17, PT, P5 ;  /* 0x000000110f007c0c */ /* 0x000fe4000bfa6350 */
[----:B0--3--:R-:W-:-:S04]  /*0210*/  IABS R5, R9 ;  /* 0x0000000900057213 */ /* 0x009fc80000000000 */
[----:B------:R-:W0:Y:S01]  /*0220*/  I2F.RP R0, R5 ;  /* 0x0000000500007306 */ /* 0x000e220000209400 */
[----:B--2---:R-:W-:-:S06]  /*0230*/  IMAD R8, R11, UR11, R8 ;  /* 0x0000000b0b087c24 */ /* 0x004fcc000f8e0208 */
[----:B------:R-:W1:Y:S01]  /*0240*/  @!P5 LDC.64 R24, c[0x0][0x3a0] ;  /* 0x0000e800ff18db82 */ /* 0x000e620000000a00 */
[----:B------:R-:W-:Y:S02]  /*0250*/  SHF.R.S32.HI R13, RZ, 0x1f, R8 ;  /* 0x0000001fff0d7819 */ /* 0x000fe40000011408 */
[----:B------:R-:W-:Y:S01]  /*0260*/  IADD3 R36, PT, PT, R8, 0x40, RZ ;  /* 0x0000004008247810 */ /* 0x000fe20007ffe0ff */
[----:B0-----:R-:W0:Y:S04]  /*0270*/  MUFU.RCP R0, R0 ;  /* 0x0000000000007308 */ /* 0x001e280000001000 */
[----:B------:R-:W2:Y:S01]  /*0280*/  @!P5 LDC.64 R18, c[0x0][0x398] ;  /* 0x0000e600ff12db82 */ /* 0x000ea20000000a00 */
[----:B0-----:R-:W-:-:S04]  /*0290*/  IADD3 R2, PT, PT, R0, 0xffffffe, RZ ;  /* 0x0ffffffe00027810 */ /* 0x001fc80007ffe0ff */
[----:B------:R0:W3:Y:S02]  /*02a0*/  F2I.FTZ.U32.TRUNC.NTZ R3, R2 ;  /* 0x0000000200037305 */ /* 0x0000e4000021f000 */
[----:B0-----:R-:W-:Y:S02]  /*02b0*/  MOV R2, RZ ;  /* 0x000000ff00027202 */ /* 0x001fe40000000f00 */
[----:B---3--:R-:W-:-:S05]  /*02c0*/  IADD3 R4, PT, PT, RZ, -R3, RZ ;  /* 0x80000003ff047210 */ /* 0x008fca0007ffe0ff */
        /* <DEDUP_REMOVED lines=11> */
[-C--:B------:R-:W-:Y:S02]  /*0380*/  ISETP.GE.U32.AND P3, PT, R0, R5.reuse, PT ;  /* 0x000000050000720c */ /* 0x080fe40003f66070 */
[----:B------:R-:W-:Y:S02]  /*0390*/  ISETP.GE.U32.AND P0, PT, R60, UR16, PT ;  /* 0x000000103c007c0c */ /* 0x000fe4000bf06070 */
[----:B------:R-:W-:Y:S02]  /*03a0*/  ISETP.GT.U32.AND P4, PT, R5, R0, PT ;  /* 0x000000000500720c */ /* 0x000fe40003f84070 */
[----:B------:R-:W-:-:S02]  /*03b0*/  IADD3 R5, PT, PT, R0, -R5, RZ ;  /* 0x8000000500057210 */ /* 0x000fc40007ffe0ff */
[----:B------:R-:W-:Y:S02]  /*03c0*/  ISETP.GE.AND.EX P0, PT, R17, UR17, PT, P0 ;  /* 0x0000001111007c0c */ /* 0x000fe4000bf06300 */
[----:B------:R-:W-:Y:S02]  /*03d0*/  SEL R0, R5, R0, !P4 ;  /* 0x0000000005007207 */ /* 0x000fe40006000000 */
[----:B------:R-:W-:Y:S02]  /*03e0*/  LOP3.LUT R5, RZ, R9, RZ, 0x33, !PT ;  /* 0x00000009ff057212 */ /* 0x000fe400078e33ff */
[----:B------:R-:W-:Y:S02]  /*03f0*/  @P3 IADD3 R3, PT, PT, R3, 0x1, RZ ;  /* 0x0000000103033810 */ /* 0x000fe40007ffe0ff */
[----:B------:R-:W-:Y:S02]  /*0400*/  ISETP.NE.AND P3, PT, R9, RZ, PT ;  /* 0x000000ff0900720c */ /* 0x000fe40003f65270 */
[----:B------:R-:W-:-:S02]  /*0410*/  MOV R4, R3 ;  /* 0x0000000300047202 */ /* 0x000fc40000000f00 */
[----:B------:R-:W-:Y:S01]  /*0420*/  @!P2 IADD3 R0, PT, PT, -R0, RZ, RZ ;  /* 0x000000ff0000a210 */ /* 0x000fe20007ffe1ff */
[----:B------:R-:W0:Y:S01]  /*0430*/  @!P5 LDC.64 R2, c[0x0][0x3f8] ;  /* 0x0000fe00ff02db82 */ /* 0x000e220000000a00 */
[----:B------:R-:W-:Y:S02]  /*0440*/  @!P1 IADD3 R4, PT, PT, -R4, RZ, RZ ;  /* 0x000000ff04049210 */ /* 0x000fe40007ffe1ff */
[----:B------:R-:W-:Y:S02]  /*0450*/  ISETP.GE.U32.AND P4, PT, R59, UR16, PT ;  /* 0x000000103b007c0c */ /* 0x000fe4000bf86070 */
[C---:B------:R-:W-:Y:S02]  /*0460*/  SEL R34, R5.reuse, R0, !P3 ;  /* 0x0000000005227207 */ /* 0x040fe40005800000 */
[----:B------:R-:W-:Y:S02]  /*0470*/  SEL R7, R5, R4, !P3 ;  /* 0x0000000405077207 */ /* 0x000fe40005800000 */
[----:B------:R-:W3:Y:S01]  /*0480*/  @!P0 LDC.64 R4, c[0x0][0x3f8] ;  /* 0x0000fe00ff048b82 */ /* 0x000ee20000000a00 */
[----:B------:R-:W-:-:S02]  /*0490*/  ISETP.GE.AND.EX P4, PT, R33, UR17, PT, P4 ;  /* 0x0000001121007c0c */ /* 0x000fc4000bf86340 */
[----:B------:R-:W-:Y:S02]  /*04a0*/  SHF.L.U32 R0, R53, 0x1, RZ ;  /* 0x0000000135007819 */ /* 0x000fe400000006ff */
[----:B------:R-:W-:Y:S02]  /*04b0*/  SHF.L.U32 R21, R34, 0x4, RZ ;  /* 0x0000000422157819 */ /* 0x000fe400000006ff */
[----:B------:R-:W-:Y:S02]  /*04c0*/  LOP3.LUT R0, R0, 0xe, RZ, 0xc0, !PT ;  /* 0x0000000e00007812 */ /* 0x000fe400078ec0ff */
[----:B------:R-:W-:Y:S02]  /*04d0*/  SHF.R.S32.HI R6, RZ, 0x1f, R7 ;  /* 0x0000001fff067819 */ /* 0x000fe40000011407 */
[----:B------:R-:W-:Y:S02]  /*04e0*/  SHF.R.S32.HI R67, RZ, 0x1f, R21 ;  /* 0x0000001fff437819 */ /* 0x000fe40000011415 */
[----:B------:R-:W-:Y:S01]  /*04f0*/  LOP3.LUT R66, R21, R0, RZ, 0xfc, !PT ;  /* 0x0000000015427212 */ /* 0x000fe200078efcff */
[----:B------:R-:W-:Y:S01]  /*0500*/  IMAD R6, R6, UR18, RZ ;  /* 0x0000001206067c24 */ /* 0x000fe2000f8e02ff */
[----:B------:R-:W4:Y:S01]  /*0510*/  @!P4 LDC.64 R10, c[0x0][0x3f8] ;  /* 0x0000fe00ff0acb82 */ /* 0x000f220000000a00 */
[----:B------:R-:W-:-:S02]  /*0520*/  ISETP.GE.U32.AND P1, PT, R8, UR16, PT ;  /* 0x0000001008007c0c */ /* 0x000fc4000bf26070 */
[----:B------:R-:W-:Y:S01]  /*0530*/  IMAD.WIDE.U32 R66, R7, UR18, R66 ;  /* 0x0000001207427c25 */ /* 0x000fe2000f8e0042 */
[----:B------:R-:W-:Y:S02]  /*0540*/  ISETP.GE.U32.AND P2, PT, R36, UR16, PT ;  /* 0x0000001024007c0c */ /* 0x000fe4000bf46070 */
[----:B------:R-:W-:Y:S01]  /*0550*/  ISETP.GE.AND.EX P1, PT, R13, UR17, PT, P1 ;  /* 0x000000110d007c0c */ /* 0x000fe2000bf26310 */
[----:B------:R-:W-:Y:S01]  /*0560*/  IMAD R7, R7, UR19, R6 ;  /* 0x0000001307077c24 */ /* 0x000fe2000f8e0206 */
[----:B------:R-:W-:Y:S01]  /*0570*/  @!P5 MOV R64, R66 ;  /* 0x000000420040d202 */ /* 0x000fe20000000f00 */
[----:B0-----:R-:W-:Y:S01]  /*0580*/  @!P5 IMAD R6, R15, R2, RZ ;  /* 0x000000020f06d224 */ /* 0x001fe200078e02ff */
[----:B------:R-:W-:Y:S01]  /*0590*/  SHF.R.S32.HI R9, RZ, 0x1f, R36 ;  /* 0x0000001fff097819 */ /* 0x000fe20000011424 */
[----:B------:R-:W0:Y:S01]  /*05a0*/  @!P0 LDC.64 R14, c[0x0][0x398] ;  /* 0x0000e600ff0e8b82 */ /* 0x000e220000000a00 */
[----:B------:R-:W-:Y:S01]  /*05b0*/  IADD3 R65, PT, PT, R67, R7, RZ ;  /* 0x0000000743417210 */ /* 0x000fe20007ffe0ff */
[C---:B------:R-:W-:Y:S01]  /*05c0*/  @!P5 IMAD R29, R62.reuse, R3, R6 ;  /* 0x000000033e1dd224 */ /* 0x040fe200078e0206 */
[----:B------:R-:W-:Y:S01]  /*05d0*/  @!P0 MOV R6, R66 ;  /* 0x0000004200068202 */ /* 0x000fe20000000f00 */
[----:B---3--:R-:W-:Y:S01]  /*05e0*/  @!P0 IMAD R3, R17, R4, RZ ;  /* 0x0000000411038224 */ /* 0x008fe200078e02ff */
[----:B------:R-:W-:Y:S01]  /*05f0*/  @!P0 MOV R7, R65 ;  /* 0x0000004100078202 */ /* 0x000fe20000000f00 */
[----:B------:R-:W-:Y:S01]  /*0600*/  @!P5 IMAD.WIDE.U32 R26, R62, R2, R64 ;  /* 0x000000023e1ad225 */ /* 0x000fe200078e0040 */
[----:B------:R-:W-:Y:S01]  /*0610*/  ISETP.GE.AND.EX P2, PT, R9, UR17, PT, P2 ;  /* 0x0000001109007c0c */ /* 0x000fe2000bf46320 */
[----:B------:R-:W3:Y:S02]  /*0620*/  @!P4 LDC.64 R22, c[0x0][0x3a0] ;  /* 0x0000e800ff16cb82 */ /* 0x000ee40000000a00 */
[C---:B------:R-:W-:Y:S01]  /*0630*/  @!P0 IMAD R31, R60.reuse, R5, R3 ;  /* 0x000000053c1f8224 */ /* 0x040fe200078e0203 */
[----:B------:R-:W-:Y:S01]  /*0640*/  @!P5 IADD3 R29, PT, PT, R27, R29, RZ ;  /* 0x0000001d1b1dd210 */ /* 0x000fe20007ffe0ff */
[----:B------:R-:W-:Y:S01]  /*0650*/  @!P0 IMAD.WIDE.U32 R4, R60, R4, R6 ;  /* 0x000000043c048225 */ /* 0x000fe200078e0006 */
[----:B------:R-:W-:-:S02]  /*0660*/  @!P5 SHF.L.U32 R27, R26, 0x2, RZ ;  /* 0x000000021a1bd819 */ /* 0x000fc400000006ff */
[----:B------:R-:W-:Y:S01]  /*0670*/  @!P5 SHF.L.U64.HI R20, R26, 0x2, R29 ;  /* 0x000000021a14d819 */ /* 0x000fe2000001021d */
[----:B------:R-:W3:Y:S01]  /*0680*/  @!P0 LDC.64 R2, c[0x0][0x3a0] ;  /* 0x0000e800ff028b82 */ /* 0x000ee20000000a00 */
[----:B----4-:R-:W-:Y:S01]  /*0690*/  @!P4 IMAD R26, R33, R10, RZ ;  /* 0x0000000a211ac224 */ /* 0x010fe200078e02ff */
[----:B------:R-:W-:Y:S02]  /*06a0*/  @!P0 IADD3 R5, PT, PT, R5, R31, RZ ;  /* 0x0000001f05058210 */ /* 0x000fe40007ffe0ff */
[----:B-1----:R-:W-:Y:S01]  /*06b0*/  @!P5 IADD3 R24, P6, PT, R27, R24, RZ ;  /* 0x000000181b18d210 */ /* 0x002fe20007fde0ff */
[----:B------:R-:W-:Y:S01]  /*06c0*/  @!P4 IMAD R31, R59, R11, R26 ;  /* 0x0000000b3b1fc224 */ /* 0x000fe200078e021a */
[----:B--2---:R-:W-:Y:S02]  /*06d0*/  @!P5 IADD3 R18, P3, PT, R27, R18, RZ ;  /* 0x000000121b12d210 */ /* 0x004fe40007f7e0ff */
[----:B------:R-:W1:Y:S01]  /*06e0*/  @!P4 LDC.64 R16, c[0x0][0x398] ;  /* 0x0000e600ff10cb82 */ /* 0x000e620000000a00 */
[----:B------:R-:W-:-:S02]  /*06f0*/  @!P4 MOV R26, R66 ;  /* 0x00000042001ac202 */ /* 0x000fc40000000f00 */
[----:B------:R-:W-:Y:S02]  /*0700*/  @!P4 MOV R27, R65 ;  /* 0x00000041001bc202 */ /* 0x000fe40000000f00 */
[C---:B------:R-:W-:Y:S02]  /*0710*/  @!P0 SHF.L.U32 R29, R4.reuse, 0x2, RZ ;  /* 0x00000002041d8819 */ /* 0x040fe400000006ff */
[----:B------:R-:W-:Y:S01]  /*0720*/  @!P0 SHF.L.U64.HI R12, R4, 0x2, R5 ;  /* 0x00000002040c8819 */ /* 0x000fe20000010205 */
[----:B------:R-:W2:Y:S01]  /*0730*/  @!P1 LDC.64 R6, c[0x0][0x3f8] ;  /* 0x0000fe00ff069b82 */ /* 0x000ea20000000a00 */
[----:B------:R-:W-:Y:S01]  /*0740*/  @!P4 IMAD.WIDE.U32 R10, R59, R10, R26 ;  /* 0x0000000a3b0ac225 */ /* 0x000fe200078e001a */
[C---:B------:R-:W-:Y:S02]  /*0750*/  @!P5 IADD3.X R25, PT, PT, R20.reuse, R25, RZ, P6, !PT ;  /* 0x000000191419d210 */ /* 0x040fe400037fe4ff */
[----:B------:R-:W-:Y:S02]  /*0760*/  @!P5 IADD3.X R19, PT, PT, R20, R19, RZ, P3, !PT ;  /* 0x000000131413d210 */ /* 0x000fe40001ffe4ff */
[----:B0-----:R-:W-:-:S02]  /*0770*/  @!P0 IADD3 R14, P3, PT, R29, R14, RZ ;  /* 0x0000000e1d0e8210 */ /* 0x001fc40007f7e0ff */
[----:B------:R-:W0:Y:S01]  /*0780*/  @!P2 LDC.64 R4, c[0x0][0x3f8] ;  /* 0x0000fe00ff04ab82 */ /* 0x000e220000000a00 */
[----:B---3--:R-:W-:Y:S02]  /*0790*/  @!P0 IADD3 R2, P6, PT, R29, R2, RZ ;  /* 0x000000021d028210 */ /* 0x008fe40007fde0ff */
[----:B------:R-:W-:Y:S02]  /*07a0*/  @!P4 IADD3 R27, PT, PT, R11, R31, RZ ;  /* 0x0000001f0b1bc210 */ /* 0x000fe40007ffe0ff */
[----:B------:R-:W-:Y:S02]  /*07b0*/  @!P4 SHF.L.U32 R11, R10, 0x2, RZ ;  /* 0x000000020a0bc819 */ /* 0x000fe400000006ff */
[C---:B------:R-:W-:Y:S01]  /*07c0*/  @!P0 IADD3.X R3, PT, PT, R12.reuse, R3, RZ, P6, !PT ;  /* 0x000000030c038210 */ /* 0x040fe200037fe4ff */
[----:B------:R-:W3:Y:S01]  /*07d0*/  LDC.64 R32, c[0x0][0x3b8] ;  /* 0x0000ee00ff207b82 */ /* 0x000ee20000000a00 */
[----:B------:R-:W-:Y:S02]  /*07e0*/  @!P0 IADD3.X R15, PT, PT, R12, R15, RZ, P3, !PT ;  /* 0x0000000f0c0f8210 */ /* 0x000fe40001ffe4ff */
[----:B------:R-:W-:-:S02]  /*07f0*/  @!P4 SHF.L.U64.HI R12, R10, 0x2, R27 ;  /* 0x000000020a0cc819 */ /* 0x000fc4000001021b */
[----:B------:R-:W-:Y:S02]  /*0800*/  @!P4 IADD3 R22, P3, PT, R11, R22, RZ ;  /* 0x000000160b16c210 */ /* 0x000fe40007f7e0ff */
[----:B------:R-:W-:Y:S01]  /*0810*/  IADD3 R20, PT, PT, R8, 0x60, RZ ;  /* 0x0000006008147810 */ /* 0x000fe20007ffe0ff */
[----:B--2---:R-:W-:Y:S01]  /*0820*/  @!P1 IMAD R13, R13, R6, RZ ;  /* 0x000000060d0d9224 */ /* 0x004fe200078e02ff */
[----:B------:R-:W-:Y:S01]  /*0830*/  @!P4 IADD3.X R23, PT, PT, R12, R23, RZ, P3, !PT ;  /* 0x000000170c17c210 */ /* 0x000fe20001ffe4ff */
[----:B------:R-:W2:Y:S01]  /*0840*/  @!P1 LDC.64 R38, c[0x0][0x3a0] ;  /* 0x0000e800ff269b82 */ /* 0x000ea20000000a00 */
[----:B------:R-:W-:Y:S01]  /*0850*/  ISETP.GE.U32.AND P3, PT, R20, UR16, PT ;  /* 0x0000001014007c0c */ /* 0x000fe2000bf66070 */
[----:B------:R-:W-:Y:S01]  /*0860*/  @!P1 IMAD R13, R8, R7, R13 ;  /* 0x00000007080d9224 */ /* 0x000fe200078e020d */
[----:B------:R-:W-:Y:S02]  /*0870*/  SHF.R.S32.HI R41, RZ, 0x1f, R20 ;  /* 0x0000001fff297819 */ /* 0x000fe40000011414 */
[----:B-1----:R-:W-:Y:S01]  /*0880*/  @!P4 IADD3 R16, P6, PT, R11, R16, RZ ;  /* 0x000000100b10c210 */ /* 0x002fe20007fde0ff */
[----:B0-----:R-:W-:Y:S01]  /*0890*/  @!P2 IMAD R9, R9, R4, RZ ;  /* 0x000000040909a224 */ /* 0x001fe200078e02ff */
[----:B------:R-:W-:Y:S01]  /*08a0*/  ISETP.GE.AND.EX P3, PT, R41, UR17, PT, P3 ;  /* 0x0000001129007c0c */ /* 0x000fe2000bf66330 */
[----:B------:R-:W0:Y:S01]  /*08b0*/  @!P1 LDC.64 R44, c[0x0][0x398] ;  /* 0x0000e600ff2c9b82 */ /* 0x000e220000000a00 */
[----:B------:R-:W-:Y:S01]  /*08c0*/  @!P1 MOV R10, R66 ;  /* 0x00000042000a9202 */ /* 0x000fe20000000f00 */
[----:B------:R-:W-:Y:S01]  /*08d0*/  @!P2 IMAD R47, R36, R5, R9 ;  /* 0x00000005242fa224 */ /* 0x000fe200078e0209 */
[----:B------:R-:W-:-:S02]  /*08e0*/  @!P1 MOV R11, R65 ;  /* 0x00000041000b9202 */ /* 0x000fc40000000f00 */
[----:B------:R-:W-:Y:S01]  /*08f0*/  @!P4 IADD3.X R17, PT, PT, R12, R17, RZ, P6, !PT ;  /* 0x000000110c11c210 */ /* 0x000fe200037fe4ff */
[----:B------:R-:W-:Y:S01]  /*0900*/  @!P1 IMAD.WIDE.U32 R6, R8, R6, R10 ;  /* 0x0000000608069225 */ /* 0x000fe200078e000a */
[----:B------:R-:W-:Y:S02]  /*0910*/  CS2R R8, SRZ ;  /* 0x0000000000087805 */ /* 0x000fe4000001ff00 */
[----:B------:R-:W-:Y:S01]  /*0920*/  CS2R R10, SRZ ;  /* 0x00000000000a7805 */ /* 0x000fe2000001ff00 */
[----:B------:R-:W1:Y:S01]  /*0930*/  @!P2 LDC.64 R28, c[0x0][0x3a0] ;  /* 0x0000e800ff1cab82 */ /* 0x000e620000000a00 */
[----:B---3--:R-:W-:Y:S01]  /*0940*/  IMAD.WIDE R32, R56, 0x8, R32 ;  /* 0x0000000838207825 */ /* 0x008fe200078e0220 */
[----:B------:R-:W-:Y:S02]  /*0950*/  @!P1 IADD3 R7, PT, PT, R7, R13, RZ ;  /* 0x0000000d07079210 */ /* 0x000fe40007ffe0ff */
[C---:B------:R-:W-:Y:S01]  /*0960*/  @!P1 SHF.L.U32 R43, R6.reuse, 0x2, RZ ;  /* 0x00000002062b9819 */ /* 0x040fe200000006ff */
[----:B------:R3:W5:Y:S01]  /*0970*/  @!P0 LDG.E.64 R8, desc[UR8][R2.64] ;  /* 0x0000000802088981 */ /* 0x000762000c1e1b00 */
[----:B------:R-:W-:-:S02]  /*0980*/  @!P1 SHF.L.U64.HI R26, R6, 0x2, R7 ;  /* 0x00000002061a9819 */ /* 0x000fc40000010207 */
[----:B------:R-:W4:Y:S01]  /*0990*/  @!P3 LDC.64 R12, c[0x0][0x3f8] ;  /* 0x0000fe00ff0cbb82 */ /* 0x000f220000000a00 */
[----:B------:R-:W-:Y:S01]  /*09a0*/  @!P2 MOV R6, R66 ;  /* 0x000000420006a202 */ /* 0x000fe20000000f00 */
[----:B------:R-:W4:Y:S01]  /*09b0*/  LDG.E.64 R32, desc[UR8][R32.64] ;  /* 0x0000000820207981 */ /* 0x000f22000c1e1b00 */
[----:B------:R-:W-:Y:S02]  /*09c0*/  @!P2 MOV R7, R65 ;  /* 0x000000410007a202 */ /* 0x000fe40000000f00 */
[----:B------:R-:W-:Y:S01]  /*09d0*/  SHF.R.S32.HI R35, RZ, 0x1f, R61 ;  /* 0x0000001fff237819 */ /* 0x000fe2000001143d */
[----:B------:R2:W5:Y:S01]  /*09e0*/  @!P0 LDG.E.64 R10, desc[UR8][R14.64] ;  /* 0x000000080e0a8981 */ /* 0x000562000c1e1b00 */
[----:B------:R-:W-:Y:S01]  /*09f0*/  ISETP.GE.U32.AND P0, PT, R61, UR16, PT ;  /* 0x000000103d007c0c */ /* 0x000fe2000bf06070 */
[----:B------:R-:W-:Y:S01]  /*0a00*/  @!P2 IMAD.WIDE.U32 R36, R36, R4, R6 ;  /* 0x000000042424a225 */ /* 0x000fe200078e0006 */
[----:B------:R-:W1:Y:S01]  /*0a10*/  @!P2 LDC.64 R30, c[0x0][0x398] ;  /* 0x0000e600ff1eab82 */ /* 0x000e620000000a00 */
[----:B------:R-:W-:-:S02]  /*0a20*/  CS2R R4, SRZ ;  /* 0x0000000000047805 */ /* 0x000fc4000001ff00 */
[----:B------:R-:W-:Y:S02]  /*0a30*/  CS2R R6, SRZ ;  /* 0x0000000000067805 */ /* 0x000fe4000001ff00 */
[----:B------:R-:W-:Y:S02]  /*0a40*/  ISETP.GE.AND.EX P0, PT, R35, UR17, PT, P0 ;  /* 0x0000001123007c0c */ /* 0x000fe4000bf06300 */
[----:B------:R-:W-:Y:S01]  /*0a50*/  SHF.R.S32.HI R27, RZ, 0x1f, R58 ;  /* 0x0000001fff1b7819 */ /* 0x000fe2000001143a */
[----:B------:R0:W5:Y:S01]  /*0a60*/  @!P5 LDG.E.64 R4, desc[UR8][R24.64] ;  /* 0x000000081804d981 */ /* 0x000162000c1e1b00 */
[----:B---3--:R-:W-:Y:S02]  /*0a70*/  @!P2 IADD3 R3, PT, PT, R37, R47, RZ ;  /* 0x0000002f2503a210 */ /* 0x008fe40007ffe0ff */
[----:B--2---:R-:W-:Y:S01]  /*0a80*/  @!P3 MOV R14, R66 ;  /* 0x00000042000eb202 */ /* 0x004fe20000000f00 */
[----:B------:R2:W5:Y:S01]  /*0a90*/  @!P5 LDG.E.64 R6, desc[UR8][R18.64] ;  /* 0x000000081206d981 */ /* 0x000562000c1e1b00 */
[----:B------:R-:W-:Y:S01]  /*0aa0*/  ISETP.GE.U32.AND P5, PT, R58, UR16, PT ;  /* 0x000000103a007c0c */ /* 0x000fe2000bfa6070 */
[----:B------:R-:W3:Y:S01]  /*0ab0*/  @!P3 LDC.64 R46, c[0x0][0x398] ;  /* 0x0000e600ff2ebb82 */ /* 0x000ee20000000a00 */
[----:B0-----:R-:W-:-:S02]  /*0ac0*/  @!P1 IADD3 R24, P6, PT, R43, R38, RZ ;  /* 0x000000262b189210 */ /* 0x001fc40007fde0ff */
[----:B------:R-:W-:Y:S02]  /*0ad0*/  ISETP.GE.AND.EX P5, PT, R27, UR17, PT, P5 ;  /* 0x000000111b007c0c */ /* 0x000fe4000bfa6350 */
[----:B------:R-:W-:Y:S01]  /*0ae0*/  @!P1 IADD3.X R25, PT, PT, R26, R39, RZ, P6, !PT ;  /* 0x000000271a199210 */ /* 0x000fe200037fe4ff */
[----:B----4-:R-:W-:Y:S01]  /*0af0*/  @!P3 IMAD R41, R41, R12, RZ ;  /* 0x0000000c2929b224 */ /* 0x010fe200078e02ff */
[C---:B--2---:R-:W-:Y:S01]  /*0b00*/  @!P2 SHF.L.U32 R19, R36.reuse, 0x2, RZ ;  /* 0x000000022413a819 */ /* 0x044fe200000006ff */
[----:B------:R-:W0:Y:S01]  /*0b10*/  @!P0 LDC.64 R48, c[0x0][0x3a0] ;  /* 0x0000e800ff308b82 */ /* 0x000e220000000a00 */
[----:B------:R-:W-:Y:S02]  /*0b20*/  @!P1 IADD3 R44, P6, PT, R43, R44, RZ ;  /* 0x0000002c2b2c9210 */ /* 0x000fe40007fde0ff */
[----:B------:R-:W-:Y:S02]  /*0b30*/  @!P2 SHF.L.U64.HI R36, R36, 0x2, R3 ;  /* 0x000000022424a819 */ /* 0x000fe40000010203 */
[----:B------:R-:W-:-:S03]  /*0b40*/  @!P3 MOV R15, R65 ;  /* 0x00000041000fb202 */ /* 0x000fc60000000f00 */
[----:B------:R-:W2:Y:S01]  /*0b50*/  @!P3 LDC.64 R42, c[0x0][0x3a0] ;  /* 0x0000e800ff2abb82 */ /* 0x000ea20000000a00 */
[----:B------:R-:W-:Y:S01]  /*0b60*/  @!P1 IADD3.X R45, PT, PT, R26, R45, RZ, P6, !PT ;  /* 0x0000002d1a2d9210 */ /* 0x000fe200037fe4ff */
[----:B------:R-:W-:Y:S01]  /*0b70*/  @!P3 IMAD R41, R20, R13, R41 ;  /* 0x0000000d1429b224 */ /* 0x000fe200078e0229 */
[----:B-1----:R-:W-:-:S05]  /*0b80*/  @!P2 IADD3 R28, P6, PT, R19, R28, RZ ;  /* 0x0000001c131ca210 */ /* 0x002fca0007fde0ff */
[----:B------:R-:W1:Y:S01]  /*0b90*/  @!P0 LDC.64 R2, c[0x0][0x3f8] ;  /* 0x0000fe00ff028b82 */ /* 0x000e620000000a00 */
[----:B------:R-:W-:Y:S01]  /*0ba0*/  @!P3 IMAD.WIDE.U32 R12, R20, R12, R14 ;  /* 0x0000000c140cb225 */ /* 0x000fe200078e000e */
[----:B------:R-:W-:Y:S02]  /*0bb0*/  @!P2 IADD3.X R29, PT, PT, R36, R29, RZ, P6, !PT ;  /* 0x0000001d241da210 */ /* 0x000fe400037fe4ff */
[----:B------:R-:W-:Y:S02]  /*0bc0*/  @!P2 IADD3 R30, P6, PT, R19, R30, RZ ;  /* 0x0000001e131ea210 */ /* 0x000fe40007fde0ff */
[----:B------:R-:W-:Y:S02]  /*0bd0*/  @!P3 IADD3 R13, PT, PT, R13, R41, RZ ;  /* 0x000000290d0db210 */ /* 0x000fe40007ffe0ff */
[----:B------:R-:W4:Y:S01]  /*0be0*/  @!P5 LDC.64 R18, c[0x0][0x3f8] ;  /* 0x0000fe00ff12db82 */ /* 0x000f220000000a00 */
[C---:B------:R-:W-:Y:S02]  /*0bf0*/  @!P3 SHF.L.U32 R39, R12.reuse, 0x2, RZ ;  /* 0x000000020c27b819 */ /* 0x040fe400000006ff */
[----:B------:R-:W-:-:S02]  /*0c00*/  @!P3 SHF.L.U64.HI R20, R12, 0x2, R13 ;  /* 0x000000020c14b819 */ /* 0x000fc4000001020d */
[----:B------:R-:W-:Y:S02]  /*0c10*/  CS2R R12, SRZ ;  /* 0x00000000000c7805 */ /* 0x000fe4000001ff00 */
[----:B------:R-:W-:Y:S02]  /*0c20*/  CS2R R14, SRZ ;  /* 0x00000000000e7805 */ /* 0x000fe4000001ff00 */
[----:B------:R-:W-:Y:S02]  /*0c30*/  @!P2 IADD3.X R31, PT, PT, R36, R31, RZ, P6, !PT ;  /* 0x0000001f241fa210 */ /* 0x000fe400037fe4ff */
[----:B--2---:R-:W-:Y:S01]  /*0c40*/  @!P3 IADD3 R42, P6, PT, R39, R42, RZ ;  /* 0x0000002a272ab210 */ /* 0x004fe20007fde0ff */
[----:B------:R-:W2:Y:S01]  /*0c50*/  @!P0 LDC.64 R36, c[0x0][0x398] ;  /* 0x0000e600ff248b82 */ /* 0x000ea20000000a00 */
[----:B------:R3:W5:Y:S04]  /*0c60*/  @!P4 LDG.E.64 R12, desc[UR8][R22.64] ;  /* 0x00000008160cc981 */ /* 0x000768000c1e1b00 */
[----:B------:R0:W5:Y:S01]  /*0c70*/  @!P4 LDG.E.64 R14, desc[UR8][R16.64] ;  /* 0x00000008100ec981 */ /* 0x000162000c1e1b00 */
[----:B-1----:R-:W-:Y:S01]  /*0c80*/  @!P0 IMAD R26, R35, R2, RZ ;  /* 0x00000002231a8224 */ /* 0x002fe200078e02ff */
[----:B------:R-:W-:Y:S01]  /*0c90*/  ISETP.NE.AND P4, PT, RZ, UR12, PT ;  /* 0x0000000cff007c0c */ /* 0x000fe2000bf85270 */
[----:B------:R-:W1:Y:S01]  /*0ca0*/  @!P5 LDC.64 R40, c[0x0][0x398] ;  /* 0x0000e600ff28db82 */ /* 0x000e620000000a00 */
[----:B---3--:R-:W-:-:S02]  /*0cb0*/  @!P0 MOV R22, R66 ;  /* 0x0000004200168202 */ /* 0x008fc40000000f00 */
[----:B------:R-:W-:Y:S01]  /*0cc0*/  @!P0 MOV R23, R65 ;  /* 0x0000004100178202 */ /* 0x000fe20000000f00 */
[----:B------:R-:W-:Y:S01]  /*0cd0*/  @!P0 IMAD R3, R61, R3, R26 ;  /* 0x000000033d038224 */ /* 0x000fe200078e021a */
[C---:B------:R-:W-:Y:S02]  /*0ce0*/  @!P3 IADD3.X R43, PT, PT, R20.reuse, R43, RZ, P6, !PT ;  /* 0x0000002b142bb210 */ /* 0x040fe400037fe4ff */
[----:B------:R-:W-:Y:S01]  /*0cf0*/  @!P3 IADD3 R46, P6, PT, R39, R46, RZ ;  /* 0x0000002e272eb210 */ /* 0x000fe20007fde0ff */
[----:B------:R-:W-:Y:S01]  /*0d00*/  @!P0 IMAD.WIDE.U32 R22, R61, R2, R22 ;  /* 0x000000023d168225 */ /* 0x000fe200078e0016 */
[----:B------:R-:W3:Y:S04]  /*0d10*/  @!P5 LDC.64 R38, c[0x0][0x3a0] ;  /* 0x0000e800ff26db82 */ /* 0x000ee80000000a00 */
[----:B0-----:R-:W-:Y:S01]  /*0d20*/  @!P0 IADD3 R17, PT, PT, R23, R3, RZ ;  /* 0x0000000317118210 */ /* 0x001fe20007ffe0ff */
[----:B----4-:R-:W-:Y:S01]  /*0d30*/  @!P5 IMAD R23, R27, R18, RZ ;  /* 0x000000121b17d224 */ /* 0x010fe200078e02ff */
[----:B------:R-:W-:-:S02]  /*0d40*/  @!P3 IADD3.X R47, PT, PT, R20, R47, RZ, P6, !PT ;  /* 0x0000002f142fb210 */ /* 0x000fc400037fe4ff */
[----:B------:R-:W-:Y:S01]  /*0d50*/  @!P0 SHF.L.U32 R27, R22, 0x2, RZ ;  /* 0x00000002161b8819 */ /* 0x000fe200000006ff */
[----:B------:R-:W-:Y:S01]  /*0d60*/  @!P5 IMAD R35, R58, R19, R23 ;  /* 0x000000133a23d224 */ /* 0x000fe200078e0217 */
[----:B------:R-:W-:Y:S01]  /*0d70*/  @!P0 SHF.L.U64.HI R20, R22, 0x2, R17 ;  /* 0x0000000216148819 */ /* 0x000fe20000010211 */
[----:B------:R-:W0:Y:S01]  /*0d80*/  @P4 LDC.64 R2, c[0x0][0x3b0] ;  /* 0x0000ec00ff024b82 */ /* 0x000e220000000a00 */
[----:B------:R-:W-:Y:S02]  /*0d90*/  @!P5 MOV R22, R66 ;  /* 0x000000420016d202 */ /* 0x000fe40000000f00 */
[----:B------:R-:W-:-:S05]  /*0da0*/  @!P5 MOV R23, R65 ;  /* 0x000000410017d202 */ /* 0x000fca0000000f00 */
[----:B------:R-:W4:Y:S01]  /*0db0*/  LDC.64 R16, c[0x0][0x3a8] ;  /* 0x0000ea00ff107b82 */ /* 0x000f220000000a00 */
[----:B------:R-:W-:Y:S01]  /*0dc0*/  @!P0 IADD3 R48, P6, PT, R27, R48, RZ ;  /* 0x000000301b308210 */ /* 0x000fe20007fde0ff */
[----:B------:R-:W-:-:S03]  /*0dd0*/  @!P5 IMAD.WIDE.U32 R18, R58, R18, R22 ;  /* 0x000000123a12d225 */ /* 0x000fc600078e0016 */
[----:B------:R-:W-:Y:S02]  /*0de0*/  @!P0 IADD3.X R49, PT, PT, R20, R49, RZ, P6, !PT ;  /* 0x0000003114318210 */ /* 0x000fe400037fe4ff */
[----:B--2---:R-:W-:Y:S02]  /*0df0*/  @!P0 IADD3 R36, P6, PT, R27, R36, RZ ;  /* 0x000000241b248210 */ /* 0x004fe40007fde0ff */
[----:B------:R-:W-:Y:S02]  /*0e00*/  @!P5 IADD3 R23, PT, PT, R19, R35, RZ ;  /* 0x000000231317d210 */ /* 0x000fe40007ffe0ff */
[----:B------:R-:W-:Y:S02]  /*0e10*/  @!P5 SHF.L.U32 R19, R18, 0x2, RZ ;  /* 0x000000021213d819 */ /* 0x000fe400000006ff */
[----:B------:R-:W-:Y:S02]  /*0e20*/  @!P0 IADD3.X R37, PT, PT, R20, R37, RZ, P6, !PT ;  /* 0x0000002514258210 */ /* 0x000fe400037fe4ff */
[----:B------:R-:W-:-:S02]  /*0e30*/  @!P5 SHF.L.U64.HI R18, R18, 0x2, R23 ;  /* 0x000000021212d819 */ /* 0x000fc40000010217 */
[----:B---3--:R-:W-:Y:S02]  /*0e40*/  @!P5 IADD3 R38, P6, PT, R19, R38, RZ ;  /* 0x000000261326d210 */ /* 0x008fe40007fde0ff */
[----:B------:R-:W-:Y:S02]  /*0e50*/  IADD3 R21, PT, PT, R21, R0, RZ ;  /* 0x0000000015157210 */ /* 0x000fe40007ffe0ff */
[C---:B------:R-:W-:Y:S02]  /*0e60*/  @!P5 IADD3.X R39, PT, PT, R18.reuse, R39, RZ, P6, !PT ;  /* 0x000000271227d210 */ /* 0x040fe400037fe4ff */
[----:B-1----:R-:W-:Y:S01]  /*0e70*/  @!P5 IADD3 R40, P6, PT, R19, R40, RZ ;  /* 0x000000281328d210 */ /* 0x002fe20007fde0ff */
[C---:B0-----:R-:W-:Y:S01]  /*0e80*/  @P4 IMAD.WIDE R22, R21.reuse, 0x2, R2 ;  /* 0x0000000215164825 */ /* 0x041fe200078e0202 */
[----:B------:R-:W-:Y:S02]  /*0e90*/  MOV R3, RZ ;  /* 0x000000ff00037202 */ /* 0x000fe40000000f00 */
[----:B------:R-:W-:Y:S01]  /*0ea0*/  @!P5 IADD3.X R41, PT, PT, R18, R41, RZ, P6, !PT ;  /* 0x000000291229d210 */ /* 0x000fe200037fe4ff */
[----:B----4-:R-:W-:Y:S01]  /*0eb0*/  IMAD.WIDE R26, R21, 0x2, R16 ;  /* 0x00000002151a7825 */ /* 0x010fe200078e0210 */
[----:B------:R-:W-:-:S02]  /*0ec0*/  CS2R R16, SRZ ;  /* 0x0000000000107805 */ /* 0x000fc4000001ff00 */
[----:B------:R-:W-:Y:S02]  /*0ed0*/  MOV R2, RZ ;  /* 0x000000ff00027202 */ /* 0x000fe40000000f00 */
[----:B------:R-:W-:Y:S02]  /*0ee0*/  CS2R R18, SRZ ;  /* 0x0000000000127805 */ /* 0x000fe4000001ff00 */
[----:B------:R-:W-:Y:S01]  /*0ef0*/  CS2R R20, SRZ ;  /* 0x0000000000147805 */ /* 0x000fe2000001ff00 */
[----:B------:R-:W2:Y:S04]  /*0f00*/  @P4 LDG.E.U16 R68, desc[UR8][R22.64] ;  /* 0x0000000816444981 */ /* 0x000ea8000c1e1500 */
[----:B------:R0:W3:Y:S04]  /*0f10*/  @P4 LDG.E.U16 R0, desc[UR8][R22.64+0x2] ;  /* 0x0000020816004981 */ /* 0x0000e8000c1e1500 */
[----:B------:R1:W5:Y:S04]  /*0f20*/  @!P1 LDG.E.64 R16, desc[UR8][R24.64] ;  /* 0x0000000818109981 */ /* 0x000368000c1e1b00 */
[----:B------:R4:W5:Y:S01]  /*0f30*/  @!P1 LDG.E.64 R2, desc[UR8][R44.64] ;  /* 0x000000082c029981 */ /* 0x000962000c1e1b00 */
[----:B0-----:R-:W-:-:S03]  /*0f40*/  CS2R R22, SRZ ;  /* 0x0000000000167805 */ /* 0x001fc6000001ff00 */
[----:B------:R0:W5:Y:S01]  /*0f50*/  @!P2 LDG.E.64 R18, desc[UR8][R28.64] ;  /* 0x000000081c12a981 */ /* 0x000162000c1e1b00 */
[----:B-1----:R-:W-:-:S03]  /*0f60*/  CS2R R24, SRZ ;  /* 0x0000000000187805 */ /* 0x002fc6000001ff00 */
[----:B------:R1:W5:Y:S01]  /*0f70*/  @!P2 LDG.E.64 R20, desc[UR8][R30.64] ;  /* 0x000000081e14a981 */ /* 0x000362000c1e1b00 */
[----:B----4-:R-:W-:-:S03]  /*0f80*/  CS2R R44, SRZ ;  /* 0x00000000002c7805 */ /* 0x010fc6000001ff00 */
[----:B------:R-:W4:Y:S01]  /*0f90*/  LDG.E.U16 R35, desc[UR8][R26.64] ;  /* 0x000000081a237981 */ /* 0x000f22000c1e1500 */
[----:B0-----:R-:W-:-:S03]  /*0fa0*/  CS2R R28, SRZ ;  /* 0x00000000001c7805 */ /* 0x001fc6000001ff00 */
[----:B------:R0:W4:Y:S01]  /*0fb0*/  LDG.E.U16 R63, desc[UR8][R26.64+0x2] ;  /* 0x000002081a3f7981 */ /* 0x000122000c1e1500 */
[----:B-1----:R-:W-:-:S03]  /*0fc0*/  CS2R R30, SRZ ;  /* 0x00000000001e7805 */ /* 0x002fc6000001ff00 */
[----:B------:R-:W5:Y:S04]  /*0fd0*/  @!P3 LDG.E.64 R22, desc[UR8][R42.64] ;  /* 0x000000082a16b981 */ /* 0x000f68000c1e1b00 */
[----:B------:R-:W5:Y:S04]  /*0fe0*/  @!P3 LDG.E.64 R24, desc[UR8][R46.64] ;  /* 0x000000082e18b981 */ /* 0x000f68000c1e1b00 */
[----:B------:R-:W5:Y:S04]  /*0ff0*/  @!P0 LDG.E.64 R28, desc[UR8][R36.64] ;  /* 0x00000008241c8981 */ /* 0x000f68000c1e1b00 */
[----:B------:R-:W5:Y:S04]  /*1000*/  @!P5 LDG.E.64 R30, desc[UR8][R38.64] ;  /* 0x00000008261ed981 */ /* 0x000f68000c1e1b00 */
[----:B------:R-:W5:Y:S01]  /*1010*/  @!P5 LDG.E.64 R44, desc[UR8][R40.64] ;  /* 0x00000008282cd981 */ /* 0x000f62000c1e1b00 */
[----:B------:R-:W-:Y:S01]  /*1020*/  UISETP.NE.AND UP1, UPT, UR12, URZ, UPT ;  /* 0x000000ff0c00728c */ /* 0x000fe2000bf25270 */
[----:B0-----:R-:W-:-:S02]  /*1030*/  CS2R R26, SRZ ;  /* 0x00000000001a7805 */ /* 0x001fc4000001ff00 */
[----:B------:R-:W-:Y:S01]  /*1040*/  CS2R R54, SRZ ;  /* 0x0000000000367805 */ /* 0x000fe2000001ff00 */
[----:B------:R-:W-:-:S03]  /*1050*/  UMOV UR7, 0x3f800000 ;  /* 0x3f80000000077882 */ /* 0x000fc60000000000 */
[----:B------:R4:W5:Y:S01]  /*1060*/  @!P0 LDG.E.64 R26, desc[UR8][R48.64] ;  /* 0x00000008301a8981 */ /* 0x000962000c1e1b00 */
[----:B------:R-:W-:-:S13]  /*1070*/  R2UR UR13, R32 ;  /* 0x00000000200d72ca */ /* 0x000fda00000e0000 */
        /* <DEDUP_REMOVED lines=10> */
[----:B--2---:R-:W-:Y:S02]  /*1120*/  @P4 SHF.L.U32 R54, R68, 0x10, RZ ;  /* 0x0000001044364819 */ /* 0x004fe400000006ff */
[----:B---3--:R-:W-:Y:S02]  /*1130*/  @P4 SHF.L.U32 R55, R0, 0x10, RZ ;  /* 0x0000001000374819 */ /* 0x008fe400000006ff */
[----:B----4-:R-:W-:Y:S02]  /*1140*/  SHF.L.U32 R49, R35, 0x10, RZ ;  /* 0x0000001023317819 */ /* 0x010fe400000006ff */
[----:B------:R-:W-:Y:S01]  /*1150*/  SHF.L.U32 R48, R63, 0x10, RZ ;  /* 0x000000103f307819 */ /* 0x000fe200000006ff */
[----:B------:R-:W-:Y:S06]  /*1160*/  BRA.U UP1, `(.L_x_1523) ;  /* 0x0000000501c47547 */ /* 0x000fec000b800000 */
[----:B-----5:R-:W-:Y:S01]  /*1170*/  FADD.FTZ R33, R16, -UR13 ;  /* 0x8000000d10217e21 */ /* 0x020fe20008010000 */
[-C--:B------:R-:W-:Y:S01]  /*1180*/  FMUL.FTZ R32, R2, R49.reuse ;  /* 0x0000003102207220 */ /* 0x080fe20000410000 */
        /* <DEDUP_REMOVED lines=111> */
.L_x_1523:
        /* <DEDUP_REMOVED lines=21> */
[----:B------:R-:W-:Y:S01]  /*19d0*/  MUFU.EX2 R63, R63 ;  /* 0x0000003f003f7308 */ /* 0x000fe20000000800 */
[----:B------:R-:W-:Y:S01]  /*19e0*/  FFMA.FTZ R46, R33, R46, 1 ;  /* 0x3f800000212e7423 */ /* 0x000fe2000001002e */
[----:B------:R-:W-:Y:S01]  /*19f0*/  FMUL.FTZ R33, R2, R37 ;  /* 0x0000002502217220 */ /* 0x000fe20000410000 */
[----:B------:R-:W-:-:S03]  /*1a00*/  FFMA.FTZ R37, R49, R36, R54 ;  /* 0x0000002431257223 */ /* 0x000fc60000010036 */
[----:B------:R-:W-:Y:S01]  /*1a10*/  FMUL.FTZ R38, R33, R46 ;  /* 0x0000002e21267220 */ /* 0x000fe20000410000 */
[----:B------:R-:W-:Y:S01]  /*1a20*/  FMUL.FTZ R43, R37, -1.4426950216293334961 ;  /* 0xbfb8aa3b252b7820 */ /* 0x000fe20000410000 */
[----:B------:R-:W-:Y:S01]  /*1a30*/  FADD.FTZ R33, R18, -UR13 ;  /* 0x8000000d12217e21 */ /* 0x000fe20008010000 */
[----:B-1----:R-:W-:-:S03]  /*1a40*/  FADD.FTZ R40, -R42, 1 ;  /* 0x3f8000002a287421 */ /* 0x002fc60000010100 */
[----:B------:R-:W-:Y:S01]  /*1a50*/  FMUL.FTZ R33, R33, UR7 ;  /* 0x0000000721217c20 */ /* 0x000fe20008410000 */
[----:B------:R-:W0:Y:S01]  /*1a60*/  MUFU.EX2 R43, R43 ;  /* 0x0000002b002b7308 */ /* 0x000e220000000800 */
[----:B------:R-:W-:Y:S01]  /*1a70*/  FFMA.FTZ R46, R39, R40, 1 ;  /* 0x3f800000272e7423 */ /* 0x000fe20000010028 */
[----:B------:R-:W-:Y:S01]  /*1a80*/  FMUL.FTZ R39, R3, R42 ;  /* 0x0000002a03277220 */ /* 0x000fe20000410000 */
[----:B------:R-:W-:-:S03]  /*1a90*/  FFMA.FTZ R40, R49, R33, R54 ;  /* 0x0000002131287223 */ /* 0x000fc60000010036 */
[----:B------:R-:W-:Y:S01]  /*1aa0*/  FMUL.FTZ R39, R39, R46 ;  /* 0x0000002e27277220 */ /* 0x000fe20000410000 */
[----:B------:R-:W-:-:S06]  /*1ab0*/  FMUL.FTZ R69, R40, -1.4426950216293334961 ;  /* 0xbfb8aa3b28457820 */ /* 0x000fcc0000410000 */
[----:B------:R-:W1:Y:S01]  /*1ac0*/  MUFU.EX2 R69, R69 ;  /* 0x0000004500457308 */ /* 0x000e620000000800 */
[----:B0-----:R-:W-:Y:S01]  /*1ad0*/  FADD.FTZ R47, R43, 1 ;  /* 0x3f8000002b2f7421 */ /* 0x001fe20000010000 */
[----:B------:R-:W-:-:S06]  /*1ae0*/  FADD.FTZ R43, R63, 1 ;  /* 0x3f8000003f2b7421 */ /* 0x000fcc0000010000 */
[----:B------:R-:W0:Y:S08]  /*1af0*/  MUFU.RCP R68, R43 ;  /* 0x0000002b00447308 */ /* 0x000e300000001000 */
[----:B------:R-:W2:Y:S01]  /*1b00*/  MUFU.RCP R47, R47 ;  /* 0x0000002f002f7308 */ /* 0x000ea20000001000 */
[----:B-1----:R-:W-:-:S07]  /*1b10*/  FADD.FTZ R63, R69, 1 ;  /* 0x3f800000453f7421 */ /* 0x002fce0000010000 */
[----:B------:R-:W1:Y:S01]  /*1b20*/  MUFU.RCP R63, R63 ;  /* 0x0000003f003f7308 */ /* 0x000e620000001000 */
[----:B0-----:R-:W-:-:S04]  /*1b30*/  FADD.FTZ R46, -R68, 1 ;  /* 0x3f800000442e7421 */ /* 0x001fc80000010100 */
[----:B------:R-:W-:Y:S01]  /*1b40*/  FFMA.FTZ R46, R41, R46, 1 ;  /* 0x3f800000292e7423 */ /* 0x000fe2000001002e */
[----:B------:R-:W-:Y:S01]  /*1b50*/  FMUL.FTZ R41, R49, R38 ;  /* 0x0000002631297220 */ /* 0x000fe20000410000 */
[----:B--2---:R-:W-:Y:S01]  /*1b60*/  FADD.FTZ R42, -R47, 1 ;  /* 0x3f8000002f2a7421 */ /* 0x004fe20000010100 */
[----:B------:R-:W-:-:S03]  /*1b70*/  FMUL.FTZ R47, R6, R47 ;  /* 0x0000002f062f7220 */ /* 0x000fc60000410000 */
[----:B------:R-:W-:Y:S01]  /*1b80*/  FFMA.FTZ R42, R37, R42, 1 ;  /* 0x3f800000252a7423 */ /* 0x000fe2000001002a */
[----:B------:R-:W-:-:S03]  /*1b90*/  FMUL.FTZ R37, R7, R68 ;  /* 0x0000004407257220 */ /* 0x000fc60000410000 */
[----:B------:R-:W-:Y:S01]  /*1ba0*/  FMUL.FTZ R43, R47, R42 ;  /* 0x0000002a2f2b7220 */ /* 0x000fe20000410000 */
[----:B------:R-:W-:Y:S01]  /*1bb0*/  FFMA.FTZ R47, R32, R41, RZ ;  /* 0x00000029202f7223 */ /* 0x000fe200000100ff */
[----:B------:R-:W-:Y:S01]  /*1bc0*/  FADD.FTZ R42, RZ, R41 ;  /* 0x00000029ff2a7221 */ /* 0x000fe20000010000 */
[----:B------:R-:W-:Y:S01]  /*1bd0*/  FMUL.FTZ R41, R48, R39 ;  /* 0x0000002730297220 */ /* 0x000fe20000410000 */
[----:B------:R-:W-:Y:S01]  /*1be0*/  FMUL.FTZ R37, R37, R46 ;  /* 0x0000002e25257220 */ /* 0x000fe20000410000 */
[----:B------:R-:W-:Y:S02]  /*1bf0*/  FMUL.FTZ R46, R49, R43 ;  /* 0x0000002b312e7220 */ /* 0x000fe40000410000 */
[C---:B------:R-:W-:Y:S01]  /*1c00*/  FFMA.FTZ R47, R0.reuse, R41, R47 ;  /* 0x00000029002f7223 */ /* 0x040fe2000001002f */
[----:B------:R-:W-:Y:S01]  /*1c10*/  FADD.FTZ R42, R41, R42 ;  /* 0x0000002a292a7221 */ /* 0x000fe20000010000 */
[----:B-1----:R-:W-:Y:S01]  /*1c20*/  FADD.FTZ R41, -R63, 1 ;  /* 0x3f8000003f297421 */ /* 0x002fe20000010100 */
[----:B------:R-:W-:-:S03]  /*1c30*/  FFMA.FTZ R0, R0, R39, RZ ;  /* 0x0000002700007223 */ /* 0x000fc600000100ff */
[----:B------:R-:W-:Y:S01]  /*1c40*/  FFMA.FTZ R41, R40, R41, 1 ;  /* 0x3f80000028297423 */ /* 0x000fe20000010029 */
[----:B------:R-:W-:Y:S01]  /*1c50*/  FMUL.FTZ R40, R20, R63 ;  /* 0x0000003f14287220 */ /* 0x000fe20000410000 */
[----:B------:R-:W-:Y:S01]  /*1c60*/  FFMA.FTZ R63, R32, R38, RZ ;  /* 0x00000026203f7223 */ /* 0x000fe200000100ff */
[----:B------:R-:W-:Y:S02]  /*1c70*/  FADD.FTZ R32, RZ, R38 ;  /* 0x00000026ff207221 */ /* 0x000fe40000010000 */
[----:B------:R-:W-:Y:S01]  /*1c80*/  FMUL.FTZ R38, R40, R41 ;  /* 0x0000002928267220 */ /* 0x000fe20000410000 */
[----:B------:R-:W-:Y:S01]  /*1c90*/  FFMA.FTZ R40, R36, R43, R63 ;  /* 0x0000002b24287223 */ /* 0x000fe2000001003f */
[----:B------:R-:W-:Y:S01]  /*1ca0*/  FADD.FTZ R41, R32, R43 ;  /* 0x0000002b20297221 */ /* 0x000fe20000010000 */
[----:B------:R-:W-:Y:S01]  /*1cb0*/  FADD.FTZ R32, R19, -UR13 ;  /* 0x8000000d13207e21 */ /* 0x000fe20008010000 */
[----:B------:R-:W-:Y:S01]  /*1cc0*/  FFMA.FTZ R36, R36, R46, R47 ;  /* 0x0000002e24247223 */ /* 0x000fe2000001002f */
[----:B------:R-:W-:-:S02]  /*1cd0*/  FADD.FTZ R46, R42, R46 ;  /* 0x0000002e2a2e7221 */ /* 0x000fc40000010000 */
[----:B------:R-:W-:-:S04]  /*1ce0*/  FMUL.FTZ R32, R32, UR7 ;  /* 0x0000000720207c20 */ /* 0x000fc80008410000 */
[----:B------:R-:W-:-:S04]  /*1cf0*/  FFMA.FTZ R43, R48, R32, R55 ;  /* 0x00000020302b7223 */ /* 0x000fc80000010037 */
[----:B------:R-:W-:-:S06]  /*1d00*/  FMUL.FTZ R47, R43, -1.4426950216293334961 ;  /* 0xbfb8aa3b2b2f7820 */ /* 0x000fcc0000410000 */
[----:B------:R-:W0:Y:S02]  /*1d10*/  MUFU.EX2 R47, R47 ;  /* 0x0000002f002f7308 */ /* 0x000e240000000800 */
[----:B0-----:R-:W-:Y:S01]  /*1d20*/  FADD.FTZ R63, R47, 1 ;  /* 0x3f8000002f3f7421 */ /* 0x001fe20000010000 */
[----:B------:R-:W-:-:S05]  /*1d30*/  FADD.FTZ R47, R22, -UR13 ;  /* 0x8000000d162f7e21 */ /* 0x000fca0008010000 */
[----:B------:R-:W0:Y:S02]  /*1d40*/  MUFU.RCP R68, R63 ;  /* 0x0000003f00447308 */ /* 0x000e240000001000 */
[----:B0-----:R-:W-:Y:S01]  /*1d50*/  FADD.FTZ R42, -R68, 1 ;  /* 0x3f800000442a7421 */ /* 0x001fe20000010100 */
[----:B------:R-:W-:-:S03]  /*1d60*/  FMUL.FTZ R68, R21, R68 ;  /* 0x0000004415447220 */ /* 0x000fc60000410000 */
[----:B------:R-:W-:Y:S01]  /*1d70*/  FFMA.FTZ R43, R43, R42, 1 ;  /* 0x3f8000002b2b7423 */ /* 0x000fe2000001002a */
[----:B------:R-:W-:-:S03]  /*1d80*/  FADD.FTZ R42, RZ, R39 ;  /* 0x00000027ff2a7221 */ /* 0x000fc60000010000 */
[----:B------:R-:W-:Y:S01]  /*1d90*/  FMUL.FTZ R39, R68, R43 ;  /* 0x0000002b44277220 */ /* 0x000fe20000410000 */
[----:B------:R-:W-:Y:S01]  /*1da0*/  FADD.FTZ R42, R42, R37 ;  /* 0x000000252a2a7221 */ /* 0x000fe20000010000 */
[-C--:B------:R-:W-:Y:S01]  /*1db0*/  FFMA.FTZ R43, R35, R37.reuse, R0 ;  /* 0x00000025232b7223 */ /* 0x080fe20000010000 */
[----:B------:R-:W-:Y:S01]  /*1dc0*/  FMUL.FTZ R37, R48, R37 ;  /* 0x0000002530257220 */ /* 0x000fe20000410000 */
[----:B------:R-:W-:Y:S01]  /*1dd0*/  FMUL.FTZ R0, R47, UR7 ;  /* 0x000000072f007c20 */ /* 0x000fe20008410000 */
[----:B------:R-:W-:Y:S01]  /*1de0*/  FADD.FTZ R47, R41, R38 ;  /* 0x00000026292f7221 */ /* 0x000fe20000010000 */
[----:B------:R-:W-:Y:S01]  /*1df0*/  FFMA.FTZ R41, R33, R38, R40 ;  /* 0x0000002621297223 */ /* 0x000fe20000010028 */
[----:B------:R-:W-:Y:S01]  /*1e00*/  FFMA.FTZ R68, R35, R37, R36 ;  /* 0x0000002523447223 */ /* 0x000fe20000010024 */
[----:B------:R-:W-:Y:S01]  /*1e10*/  FFMA.FTZ R35, R49, R0, R54 ;  /* 0x0000000031237223 */ /* 0x000fe20000010036 */
[----:B------:R-:W-:Y:S01]  /*1e20*/  FADD.FTZ R46, R37, R46 ;  /* 0x0000002e252e7221 */ /* 0x000fe20000010000 */
[----:B------:R-:W-:Y:S01]  /*1e30*/  FMUL.FTZ R37, R49, R38 ;  /* 0x0000002631257220 */ /* 0x000fe20000410000 */
[----:B------:R-:W-:Y:S01]  /*1e40*/  FADD.FTZ R42, R42, R39 ;  /* 0x000000272a2a7221 */ /* 0x000fe20000010000 */
[----:B------:R-:W-:-:S02]  /*1e50*/  FMUL.FTZ R63, R35, -1.4426950216293334961 ;  /* 0xbfb8aa3b233f7820 */ /* 0x000fc40000410000 */
[----:B------:R-:W-:-:S04]  /*1e60*/  FADD.FTZ R46, R46, R37 ;  /* 0x000000252e2e7221 */ /* 0x000fc80000010000 */
[----:B------:R-:W0:Y:S02]  /*1e70*/  MUFU.EX2 R63, R63 ;  /* 0x0000003f003f7308 */ /* 0x000e240000000800 */
[----:B0-----:R-:W-:Y:S01]  /*1e80*/  FADD.FTZ R69, R63, 1 ;  /* 0x3f8000003f457421 */ /* 0x001fe20000010000 */
[----:B------:R-:W-:-:S05]  /*1e90*/  FFMA.FTZ R63, R33, R37, R68 ;  /* 0x00000025213f7223 */ /* 0x000fca0000010044 */
[----:B------:R-:W0:Y:S02]  /*1ea0*/  MUFU.RCP R69, R69 ;  /* 0x0000004500457308 */ /* 0x000e240000001000 */
[----:B0-----:R-:W-:-:S04]  /*1eb0*/  FADD.FTZ R36, -R69, 1 ;  /* 0x3f80000045247421 */ /* 0x001fc80000010100 */
[----:B------:R-:W-:Y:S01]  /*1ec0*/  FFMA.FTZ R35, R35, R36, 1 ;  /* 0x3f80000023237423 */ /* 0x000fe20000010024 */
[----:B------:R-:W-:-:S04]  /*1ed0*/  FMUL.FTZ R36, R24, R69 ;  /* 0x0000004518247220 */ /* 0x000fc80000410000 */
[----:B------:R-:W-:Y:S01]  /*1ee0*/  FMUL.FTZ R36, R36, R35 ;  /* 0x0000002324247220 */ /* 0x000fe20000410000 */
[----:B------:R-:W-:-:S03]  /*1ef0*/  FADD.FTZ R35, R23, -UR13 ;  /* 0x8000000d17237e21 */ /* 0x000fc60008010000 */
[----:B------:R-:W-:Y:S01]  /*1f00*/  FADD.FTZ R47, R47, R36 ;  /* 0x000000242f2f7221 */ /* 0x000fe20000010000 */
[----:B------:R-:W-:-:S04]  /*1f10*/  FMUL.FTZ R35, R35, UR7 ;  /* 0x0000000723237c20 */ /* 0x000fc80008410000 */
[----:B------:R-:W-:-:S04]  /*1f20*/  FFMA.FTZ R33, R48, R35, R55 ;  /* 0x0000002330217223 */ /* 0x000fc80000010037 */
[----:B------:R-:W-:-:S06]  /*1f30*/  FMUL.FTZ R38, R33, -1.4426950216293334961 ;  /* 0xbfb8aa3b21267820 */ /* 0x000fcc0000410000 */
[----:B------:R-:W0:Y:S02]  /*1f40*/  MUFU.EX2 R38, R38 ;  /* 0x0000002600267308 */ /* 0x000e240000000800 */
[----:B0-----:R-:W-:Y:S01]  /*1f50*/  FADD.FTZ R68, R38, 1 ;  /* 0x3f80000026447421 */ /* 0x001fe20000010000 */
[----:B------:R-:W-:-:S04]  /*1f60*/  FMUL.FTZ R38, R48, R39 ;  /* 0x0000002730267220 */ /* 0x000fc80000410000 */
[----:B------:R-:W-:Y:S01]  /*1f70*/  FFMA.FTZ R63, R32, R38, R63 ;  /* 0x00000026203f7223 */ /* 0x000fe2000001003f */
[----:B------:R-:W0:Y:S02]  /*1f80*/  MUFU.RCP R68, R68 ;  /* 0x0000004400447308 */ /* 0x000e240000001000 */
[----:B0-----:R-:W-:Y:S01]  /*1f90*/  FADD.FTZ R40, -R68, 1 ;  /* 0x3f80000044287421 */ /* 0x001fe20000010100 */
[----:B------:R-:W-:Y:S01]  /*1fa0*/  FMUL.FTZ R37, R25, R68 ;  /* 0x0000004419257220 */ /* 0x000fe20000410000 */
[----:B------:R-:W-:Y:S02]  /*1fb0*/  FMUL.FTZ R68, R49, R36 ;  /* 0x0000002431447220 */ /* 0x000fe40000410000 */
[----:B------:R-:W-:Y:S01]  /*1fc0*/  FFMA.FTZ R40, R33, R40, 1 ;  /* 0x3f80000021287423 */ /* 0x000fe20000010028 */
[----:B------:R-:W-:-:S03]  /*1fd0*/  FADD.FTZ R33, R26, -UR13 ;  /* 0x8000000d1a217e21 */ /* 0x000fc60008010000 */
[----:B------:R-:W-:Y:S01]  /*1fe0*/  FMUL.FTZ R37, R37, R40 ;  /* 0x0000002825257220 */ /* 0x000fe20000410000 */
[----:B------:R-:W-:Y:S01]  /*1ff0*/  FMUL.FTZ R33, R33, UR7 ;  /* 0x0000000721217c20 */ /* 0x000fe20008410000 */
[----:B------:R-:W-:Y:S01]  /*2000*/  FFMA.FTZ R40, R32, R39, R43 ;  /* 0x0000002720287223 */ /* 0x000fe2000001002b */
[----:B------:R-:W-:Y:S01]  /*2010*/  FADD.FTZ R39, R38, R46 ;  /* 0x0000002e26277221 */ /* 0x000fe20000010000 */
[C---:B------:R-:W-:Y:S01]  /*2020*/  FFMA.FTZ R46, R0.reuse, R36, R41 ;  /* 0x00000024002e7223 */ /* 0x040fe20000010029 */
[----:B------:R-:W-:Y:S01]  /*2030*/  FFMA.FTZ R32, R49, R33, R54 ;  /* 0x0000002131207223 */ /* 0x000fe20000010036 */
[----:B------:R-:W-:Y:S01]  /*2040*/  FFMA.FTZ R36, R0, R68, R63 ;  /* 0x0000004400247223 */ /* 0x000fe2000001003f */
[----:B------:R-:W-:Y:S01]  /*2050*/  FADD.FTZ R42, R42, R37 ;  /* 0x000000252a2a7221 */ /* 0x000fe20000010000 */
[-C--:B------:R-:W-:Y:S01]  /*2060*/  FFMA.FTZ R41, R35, R37.reuse, R40 ;  /* 0x0000002523297223 */ /* 0x080fe20000010028 */
[----:B------:R-:W-:Y:S01]  /*2070*/  FMUL.FTZ R43, R32, -1.4426950216293334961 ;  /* 0xbfb8aa3b202b7820 */ /* 0x000fe20000410000 */
[----:B------:R-:W-:-:S05]  /*2080*/  FMUL.FTZ R37, R48, R37 ;  /* 0x0000002530257220 */ /* 0x000fca0000410000 */
        /* <DEDUP_REMOVED lines=21> */
[----:B------:R-:W-:-:S04]  /*21e0*/  FMUL.FTZ R39, R29, R70 ;  /* 0x000000461d277220 */ /* 0x000fc80000410000 */
[----:B------:R-:W-:Y:S01]  /*21f0*/  FMUL.FTZ R39, R39, R0 ;  /* 0x0000000027277220 */ /* 0x000fe20000410000 */
[----:B------:R-:W-:-:S03]  /*2200*/  FADD.FTZ R0, R8, -UR13 ;  /* 0x8000000d08007e21 */ /* 0x000fc60008010000 */
[----:B------:R-:W-:Y:S01]  /*2210*/  FFMA.FTZ R41, R32, R39, R41 ;  /* 0x0000002720297223 */ /* 0x000fe20000010029 */
[----:B------:R-:W-:Y:S01]  /*2220*/  FMUL.FTZ R0, R0, UR7 ;  /* 0x0000000700007c20 */ /* 0x000fe20008410000 */
[----:B------:R-:W-:-:S03]  /*2230*/  FADD.FTZ R42, R42, R39 ;  /* 0x000000272a2a7221 */ /* 0x000fc60000010000 */
        /* <DEDUP_REMOVED lines=9> */
[----:B------:R-:W-:Y:S01]  /*22d0*/  FADD.FTZ R40, R47, R38 ;  /* 0x000000262f287221 */ /* 0x000fe20000010000 */
[----:B------:R-:W-:Y:S01]  /*22e0*/  FADD.FTZ R47, R9, -UR13 ;  /* 0x8000000d092f7e21 */ /* 0x000fe20008010000 */
[----:B------:R-:W-:Y:S01]  /*22f0*/  FADD.FTZ R38, R37, R63 ;  /* 0x0000003f25267221 */ /* 0x000fe20000010000 */
[----:B------:R-:W-:Y:S02]  /*2300*/  FADD.FTZ R37, R12, -UR13 ;  /* 0x8000000d0c257e21 */ /* 0x000fe40008010000 */
[----:B------:R-:W-:Y:S01]  /*2310*/  FMUL.FTZ R36, R47, UR7 ;  /* 0x000000072f247c20 */ /* 0x000fe20008410000 */
[----:B------:R-:W-:Y:S01]  /*2320*/  FFMA.FTZ R47, R33, R63, R68 ;  /* 0x0000003f212f7223 */ /* 0x000fe20000010044 */
[----:B------:R-:W-:Y:S02]  /*2330*/  FMUL.FTZ R37, R37, UR7 ;  /* 0x0000000725257c20 */ /* 0x000fe40008410000 */
[----:B------:R-:W-:-:S04]  /*2340*/  FFMA.FTZ R33, R48, R36, R55 ;  /* 0x0000002430217223 */ /* 0x000fc80000010037 */
[----:B------:R-:W-:-:S06]  /*2350*/  FMUL.FTZ R46, R33, -1.4426950216293334961 ;  /* 0xbfb8aa3b212e7820 */ /* 0x000fcc0000410000 */
[----:B------:R-:W0:Y:S02]  /*2360*/  MUFU.EX2 R46, R46 ;  /* 0x0000002e002e7308 */ /* 0x000e240000000800 */
[----:B0-----:R-:W-:Y:S01]  /*2370*/  FADD.FTZ R68, R46, 1 ;  /* 0x3f8000002e447421 */ /* 0x001fe20000010000 */
[----:B------:R-:W-:-:S04]  /*2380*/  FMUL.FTZ R46, R48, R39 ;  /* 0x00000027302e7220 */ /* 0x000fc80000410000 */
[----:B------:R-:W-:Y:S01]  /*2390*/  FFMA.FTZ R47, R32, R46, R47 ;  /* 0x0000002e202f7223 */ /* 0x000fe2000001002f */
[----:B------:R-:W-:Y:S01]  /*23a0*/  FFMA.FTZ R32, R49, R37, R54 ;  /* 0x0000002531207223 */ /* 0x000fe20000010036 */
[----:B------:R-:W0:Y:S01]  /*23b0*/  MUFU.RCP R68, R68 ;  /* 0x0000004400447308 */ /* 0x000e220000001000 */
[----:B------:R-:W-:Y:S01]  /*23c0*/  FADD.FTZ R46, R46, R38 ;  /* 0x000000262e2e7221 */ /* 0x000fe20000010000 */
[----:B------:R-:W-:Y:S01]  /*23d0*/  FFMA.FTZ R38, R0, R35, R43 ;  /* 0x0000002300267223 */ /* 0x000fe2000001002b */
[----:B------:R-:W-:-:S06]  /*23e0*/  FMUL.FTZ R63, R32, -1.4426950216293334961 ;  /* 0xbfb8aa3b203f7820 */ /* 0x000fcc0000410000 */
[----:B------:R-:W1:Y:S01]  /*23f0*/  MUFU.EX2 R63, R63 ;  /* 0x0000003f003f7308 */ /* 0x000e620000000800 */
[----:B0-----:R-:W-:-:S04]  /*2400*/  FADD.FTZ R70, -R68, 1 ;  /* 0x3f80000044467421 */ /* 0x001fc80000010100 */
[----:B------:R-:W-:Y:S01]  /*2410*/  FFMA.FTZ R70, R33, R70, 1 ;  /* 0x3f80000021467423 */ /* 0x000fe20000010046 */
[----:B------:R-:W-:Y:S01]  /*2420*/  FMUL.FTZ R33, R11, R68 ;  /* 0x000000440b217220 */ /* 0x000fe20000410000 */
[----:B-1----:R-:W-:-:S03]  /*2430*/  FADD.FTZ R68, R63, 1 ;  /* 0x3f8000003f447421 */ /* 0x002fc60000010000 */
[----:B------:R-:W-:Y:S01]  /*2440*/  FMUL.FTZ R33, R33, R70 ;  /* 0x0000004621217220 */ /* 0x000fe20000410000 */
[----:B------:R-:W0:Y:S02]  /*2450*/  MUFU.RCP R39, R68 ;  /* 0x0000004400277308 */ /* 0x000e240000001000 */
[----:B0-----:R-:W-:-:S04]  /*2460*/  FADD.FTZ R69, -R39, 1 ;  /* 0x3f80000027457421 */ /* 0x001fc80000010100 */
[----:B------:R-:W-:Y:S01]  /*2470*/  FFMA.FTZ R69, R32, R69, 1 ;  /* 0x3f80000020457423 */ /* 0x000fe20000010045 */
[----:B------:R-:W-:Y:S01]  /*2480*/  FMUL.FTZ R32, R14, R39 ;  /* 0x000000270e207220 */ /* 0x000fe20000410000 */
[----:B------:R-:W-:Y:S01]  /*2490*/  FADD.FTZ R39, R40, R35 ;  /* 0x0000002328277221 */ /* 0x000fe20000010000 */
[----:B------:R-:W-:Y:S02]  /*24a0*/  FMUL.FTZ R40, R49, R35 ;  /* 0x0000002331287220 */ /* 0x000fe40000410000 */
[----:B------:R-:W-:Y:S01]  /*24b0*/  FMUL.FTZ R32, R32, R69 ;  /* 0x0000004520207220 */ /* 0x000fe20000410000 */
[----:B------:R-:W-:Y:S01]  /*24c0*/  FADD.FTZ R69, R13, -UR13 ;  /* 0x8000000d0d457e21 */ /* 0x000fe20008010000 */
[----:B------:R-:W-:Y:S01]  /*24d0*/  FFMA.FTZ R47, R0, R40, R47 ;  /* 0x00000028002f7223 */ /* 0x000fe2000001002f */
[----:B------:R-:W-:Y:S01]  /*24e0*/  FADD.FTZ R46, R46, R40 ;  /* 0x000000282e2e7221 */ /* 0x000fe20000010000 */
[----:B------:R-:W-:Y:S01]  /*24f0*/  FMUL.FTZ R40, R48, R33 ;  /* 0x0000002130287220 */ /* 0x000fe20000410000 */
[----:B------:R-:W-:Y:S01]  /*2500*/  FMUL.FTZ R35, R69, UR7 ;  /* 0x0000000745237c20 */ /* 0x000fe20008410000 */
[----:B------:R-:W-:Y:S01]  /*2510*/  FADD.FTZ R69, R30, -UR13 ;  /* 0x8000000d1e457e21 */ /* 0x000fe20008010000 */
[----:B------:R-:W-:Y:S01]  /*2520*/  FADD.FTZ R39, R39, R32 ;  /* 0x0000002027277221 */ /* 0x000fe20000010000 */
[----:B------:R-:W-:Y:S01]  /*2530*/  FADD.FTZ R46, R40, R46 ;  /* 0x0000002e282e7221 */ /* 0x000fe20000010000 */
[----:B------:R-:W-:Y:S01]  /*2540*/  FFMA.FTZ R0, R48, R35, R55 ;  /* 0x0000002330007223 */ /* 0x000fe20000010037 */
[----:B------:R-:W-:-:S03]  /*2550*/  FFMA.FTZ R38, R37, R32, R38 ;  /* 0x0000002025267223 */ /* 0x000fc60000010026 */
[----:B------:R-:W-:-:S06]  /*2560*/  FMUL.FTZ R63, R0, -1.4426950216293334961 ;  /* 0xbfb8aa3b003f7820 */ /* 0x000fcc0000410000 */
[----:B------:R-:W0:Y:S02]  /*2570*/  MUFU.EX2 R63, R63 ;  /* 0x0000003f003f7308 */ /* 0x000e240000000800 */
[----:B0-----:R-:W-:-:S06]  /*2580*/  FADD.FTZ R68, R63, 1 ;  /* 0x3f8000003f447421 */ /* 0x001fcc0000010000 */
[----:B------:R-:W0:Y:S02]  /*2590*/  MUFU.RCP R68, R68 ;  /* 0x0000004400447308 */ /* 0x000e240000001000 */
[----:B0-----:R-:W-:-:S04]  /*25a0*/  FADD.FTZ R43, -R68, 1 ;  /* 0x3f800000442b7421 */ /* 0x001fc80000010100 */
[----:B------:R-:W-:Y:S01]  /*25b0*/  FFMA.FTZ R43, R0, R43, 1 ;  /* 0x3f800000002b7423 */ /* 0x000fe2000001002b */
[----:B------:R-:W-:Y:S01]  /*25c0*/  FMUL.FTZ R0, R15, R68 ;  /* 0x000000440f007220 */ /* 0x000fe20000410000 */
[----:B------:R-:W-:-:S03]  /*25d0*/  FADD.FTZ R68, R31, -UR13 ;  /* 0x8000000d1f447e21 */ /* 0x000fc60008010000 */
[----:B------:R-:W-:Y:S01]  /*25e0*/  FMUL.FTZ R0, R0, R43 ;  /* 0x0000002b00007220 */ /* 0x000fe20000410000 */
[----:B------:R-:W-:Y:S01]  /*25f0*/  FADD.FTZ R43, R42, R33 ;  /* 0x000000212a2b7221 */ /* 0x000fe20000010000 */
[C---:B------:R-:W-:Y:S01]  /*2600*/  FFMA.FTZ R42, R36.reuse, R33, R41 ;  /* 0x00000021242a7223 */ /* 0x040fe20000010029 */
[----:B------:R-:W-:Y:S01]  /*2610*/  FMUL.FTZ R33, R69, UR7 ;  /* 0x0000000745217c20 */ /* 0x000fe20008410000 */
[----:B------:R-:W-:Y:S01]  /*2620*/  FFMA.FTZ R36, R36, R40, R47 ;  /* 0x0000002824247223 */ /* 0x000fe2000001002f */
[----:B------:R-:W-:Y:S02]  /*2630*/  FADD.FTZ R43, R43, R0 ;  /* 0x000000002b2b7221 */ /* 0x000fe40000010000 */
        /* <DEDUP_REMOVED lines=20> */
[----:B------:R-:W-:Y:S01]  /*2780*/  FMUL.FTZ R36, R45, R68 ;  /* 0x000000442d247220 */ /* 0x000fe20000410000 */
[CC--:B------:R-:W-:Y:S01]  /*2790*/  FFMA.FTZ R37, R35.reuse, R0.reuse, R42 ;  /* 0x0000000023257223 */ /* 0x0c0fe2000001002a */
[----:B------:R-:W-:Y:S02]  /*27a0*/  FMUL.FTZ R0, R48, R0 ;  /* 0x0000000030007220 */ /* 0x000fe40000410000 */
[----:B------:R-:W-:Y:S02]  /*27b0*/  FMUL.FTZ R69, R36, R69 ;  /* 0x0000004524457220 */ /* 0x000fe40000410000 */
[----:B------:R-:W-:Y:S01]  /*27c0*/  FFMA.FTZ R36, R35, R0, R47 ;  /* 0x0000000023247223 */ /* 0x000fe2000001002f */
[----:B------:R-:W-:Y:S01]  /*27d0*/  FADD.FTZ R41, R0, R41 ;  /* 0x0000002900297221 */ /* 0x000fe20000010000 */
[----:B------:R-:W-:Y:S01]  /*27e0*/  FMUL.FTZ R0, R49, R40 ;  /* 0x0000002831007220 */ /* 0x000fe20000410000 */
[-C--:B------:R-:W-:Y:S01]  /*27f0*/  FMUL.FTZ R35, R48, R69.reuse ;  /* 0x0000004530237220 */ /* 0x080fe20000410000 */
[----:B------:R-:W-:-:S02]  /*2800*/  FFMA.FTZ R37, R32, R69, R37 ;  /* 0x0000004520257223 */ /* 0x000fc40000010025 */
[----:B------:R-:W-:Y:S01]  /*2810*/  FFMA.FTZ R47, R33, R0, R36 ;  /* 0x00000000212f7223 */ /* 0x000fe20000010024 */
[----:B------:R-:W-:Y:S01]  /*2820*/  FADD.FTZ R0, R41, R0 ;  /* 0x0000000029007221 */ /* 0x000fe20000010000 */
[----:B------:R-:W-:Y:S01]  /*2830*/  FFMA.FTZ R36, R33, R40, R38 ;  /* 0x0000002821247223 */ /* 0x000fe20000010026 */
[----:B------:R-:W-:Y:S01]  /*2840*/  FADD.FTZ R38, R39, R40 ;  /* 0x0000002827267221 */ /* 0x000fe20000010000 */
[----:B------:R-:W-:Y:S01]  /*2850*/  FFMA.FTZ R41, R32, R35, R47 ;  /* 0x0000002320297223 */ /* 0x000fe2000001002f */
[----:B------:R-:W-:Y:S01]  /*2860*/  FADD.FTZ R42, R35, R0 ;  /* 0x00000000232a7221 */ /* 0x000fe20000010000 */
[----:B------:R-:W-:-:S07]  /*2870*/  FADD.FTZ R39, R43, R69 ;  /* 0x000000452b277221 */ /* 0x000fce0000010000 */
.L_x_1524:
        /* <DEDUP_REMOVED lines=43> */
.L_x_1526:
[----:B------:R-:W-:Y:S05]  /*2b30*/  BSYNC.RECONVERGENT B0 ;  /* 0x0000000000007941 */ /* 0x000fea0003800200 */
.L_x_1525:
[----:B------:R-:W-:Y:S01]  /*2b40*/  BAR.SYNC.DEFER_BLOCKING 0x0 ;  /* 0x0000000000007b1d */ /* 0x000fe20000010000 */
[----:B---3--:R-:W-:-:S05]  /*2b50*/  LEA R0, R34, R53, 0x3 ;  /* 0x0000003522007211 */ /* 0x008fca00078e18ff */
[----:B------:R-:W-:Y:S04]  /*2b60*/  BSSY.RECONVERGENT B0, `(.L_x_1527) ;  /* 0x0000015000007945 */ /* 0x000fe80003800200 */
[----:B------:R-:W-:Y:S05]  /*2b70*/  @P2 BRA `(.L_x_1528) ;  /* 0x00000000004c2947 */ /* 0x000fea0003800000 */
[----:B------:R-:W-:-:S09]  /*2b80*/  ULEA UR5, UR10, UR6, 0x18 ;  /* 0x000000060a057291 */ /* 0x000fd2000f8ec0ff */
[----:B------:R-:W3:Y:S04]  /*2b90*/  LDS.128 R40, [UR5+0x10] ;  /* 0x00001005ff287984 */ /* 0x000ee80008000c00 */
        /* <DEDUP_REMOVED lines=17> */
.L_x_1528:
[----:B------:R-:W-:Y:S05]  /*2cb0*/  BSYNC.RECONVERGENT B0 ;  /* 0x0000000000007941 */ /* 0x000fea0003800200 */
.L_x_1527:
[----:B------:R-:W-:Y:S06]  /*2cc0*/  BAR.SYNC.DEFER_BLOCKING 0x0 ;  /* 0x0000000000007b1d */ /* 0x000fec0000010000 */
[----:B------:R-:W-:Y:S04]  /*2cd0*/  BSSY.RECONVERGENT B0, `(.L_x_1529) ;  /* 0x000009d000007945 */ /* 0x000fe80003800200 */
[----:B------:R-:W-:Y:S05]  /*2ce0*/  @P5 BRA `(.L_x_1530) ;  /* 0x00000008006c5947 */ /* 0x000fea0003800000 */
[----:B-12---:R-:W1:Y:S04]  /*2cf0*/  LDS.128 R32, [R63+0x80] ;  /* 0x000080003f207984 */ /* 0x006e680000000c00 */
        /* <DEDUP_REMOVED lines=154> */
.L_x_1530:
[----:B------:R-:W-:Y:S05]  /*36a0*/  BSYNC.RECONVERGENT B0 ;  /* 0x0000000000007941 */ /* 0x000fea0003800200 */
.L_x_1529:
[----:B------:R-:W-:Y:S04]  /*36b0*/  BSSY.RECONVERGENT B0, `(.L_x_1531) ;  /* 0x000001c000007945 */ /* 0x000fe80003800200 */
[----:B------:R-:W-:Y:S05]  /*36c0*/  @P5 BRA `(.L_x_1532) ;  /* 0x0000000000685947 */ /* 0x000fea0003800000 */
[----:B--2---:R-:W1:Y:S08]  /*36d0*/  LDC.64 R32, c[0x0][0x3f8] ;  /* 0x0000fe00ff207b82 */ /* 0x004e700000000a00 */
[----:B------:R-:W2:Y:S01]  /*36e0*/  LDC.64 R40, c[0x0][0x3d8] ;  /* 0x0000f600ff287b82 */ /* 0x000ea20000000a00 */
[----:B-1----:R-:W-:Y:S01]  /*36f0*/  IMAD.WIDE.U32 R34, R32, 0x3, RZ ;  /* 0x0000000320227825 */ /* 0x002fe200078e00ff */
[----:B------:R-:W-:-:S02]  /*3700*/  LEA R63, R33, R33, 0x1 ;  /* 0x00000021213f7211 */ /* 0x000fc400078e08ff */
[----:B------:R-:W-:Y:S02]  /*3710*/  LEA.HI R43, P1, R33, R32, RZ, 0x1 ;  /* 0x00000020212b7211 */ /* 0x000fe400078308ff */
[----:B------:R-:W-:Y:S01]  /*3720*/  IADD3 R63, PT, PT, R35, R63, RZ ;  /* 0x0000003f233f7210 */ /* 0x000fe20007ffe0ff */
[----:B--2---:R-:W-:-:S03]  /*3730*/  IMAD.WIDE R40, R0, 0x4, R40 ;  /* 0x0000000400287825 */ /* 0x004fc600078e0228 */
[----:B------:R-:W-:Y:S02]  /*3740*/  LEA.HI R0, P5, R63, R34, RZ, 0x1 ;  /* 0x000000223f007211 */ /* 0x000fe400078b08ff */
[C---:B------:R-:W-:Y:S01]  /*3750*/  LEA R34, P3, R32.reuse, R40, 0x2 ;  /* 0x0000002820227211 */ /* 0x040fe200078610ff */
[----:B------:R3:W-:Y:S01]  /*3760*/  REDG.E.ADD.F32.FTZ.RN.STRONG.GPU desc[UR8][R40.64], R36 ;  /* 0x00000024280079a6 */ /* 0x0007e2000c12f308 */
[----:B------:R-:W-:Y:S02]  /*3770*/  IADD3.X R63, PT, PT, RZ, R63, RZ, P5, !PT ;  /* 0x0000003fff3f7210 */ /* 0x000fe40002ffe4ff */
[----:B------:R-:W-:Y:S02]  /*3780*/  LEA.HI.X R35, R32, R41, R33, 0x2, P3 ;  /* 0x0000002920237211 */ /* 0x000fe400018f1421 */
[----:B------:R-:W-:Y:S02]  /*3790*/  IADD3.X R32, PT, PT, RZ, R33, RZ, P1, !PT ;  /* 0x00000021ff207210 */ /* 0x000fe40000ffe4ff */
[----:B------:R-:W-:-:S02]  /*37a0*/  SHF.L.U32 R33, R0, 0x1, RZ ;  /* 0x0000000100217819 */ /* 0x000fc400000006ff */
[C---:B------:R-:W-:Y:S02]  /*37b0*/  SHF.L.U64.HI R69, R43.reuse, 0x1, R32 ;  /* 0x000000012b457819 */ /* 0x040fe40000010220 */
[----:B------:R-:W-:Y:S02]  /*37c0*/  SHF.L.U32 R43, R43, 0x1, RZ ;  /* 0x000000012b2b7819 */ /* 0x000fe400000006ff */
[----:B------:R-:W-:Y:S02]  /*37d0*/  LOP3.LUT R33, R33, 0xfffffffc, RZ, 0xc0, !PT ;  /* 0xfffffffc21217812 */ /* 0x000fe400078ec0ff */
[----:B------:R-:W-:Y:S02]  /*37e0*/  LOP3.LUT R43, R43, 0xfffffffc, RZ, 0xc0, !PT ;  /* 0xfffffffc2b2b7812 */ /* 0x000fe400078ec0ff */
[----:B------:R-:W-:Y:S02]  /*37f0*/  SHF.L.U64.HI R63, R0, 0x1, R63 ;  /* 0x00000001003f7819 */ /* 0x000fe4000001023f */
[----:B------:R-:W-:-:S04]  /*3800*/  IADD3 R42, P1, PT, R40, R43, RZ ;  /* 0x0000002b282a7210 */ /* 0x000fc80007f3e0ff */
[----:B------:R-:W-:Y:S02]  /*3810*/  IADD3.X R43, PT, PT, R41, R69, RZ, P1, !PT ;  /* 0x00000045292b7210 */ /* 0x000fe40000ffe4ff */
[----:B------:R-:W-:-:S03]  /*3820*/  IADD3 R32, P1, PT, R40, R33, RZ ;  /* 0x0000002128207210 */ /* 0x000fc60007f3e0ff */
[----:B------:R3:W-:Y:S01]  /*3830*/  REDG.E.ADD.F32.FTZ.RN.STRONG.GPU desc[UR8][R42.64], R37 ;  /* 0x000000252a0079a6 */ /* 0x0007e2000c12f308 */
[----:B------:R-:W-:-:S03]  /*3840*/  IADD3.X R33, PT, PT, R41, R63, RZ, P1, !PT ;  /* 0x0000003f29217210 */ /* 0x000fc60000ffe4ff */
[----:B------:R3:W-:Y:S04]  /*3850*/  REDG.E.ADD.F32.FTZ.RN.STRONG.GPU desc[UR8][R34.64], R38 ;  /* 0x00000026220079a6 */ /* 0x0007e8000c12f308 */
[----:B------:R3:W-:Y:S02]  /*3860*/  REDG.E.ADD.F32.FTZ.RN.STRONG.GPU desc[UR8][R32.64], R39 ;  /* 0x00000027200079a6 */ /* 0x0007e4000c12f308 */
.L_x_1532:
[----:B------:R-:W-:Y:S05]  /*3870*/  BSYNC.RECONVERGENT B0 ;  /* 0x0000000000007941 */ /* 0x000fea0003800200 */
.L_x_1531:
[----:B------:R-:W4:Y:S02]  /*3880*/  LDCU UR5, c[0x0][0x370] ;  /* 0x00006e00ff0577ac */ /* 0x000f240008000800 */
[----:B----4-:R-:W-:-:S09]  /*3890*/  UISETP.GE.U32.AND UP0, UPT, UR5, 0x2, UPT ;  /* 0x000000020500788c */ /* 0x010fd2000bf06070 */
[----:B------:R-:W-:Y:S05]  /*38a0*/  BRA.U !UP0, `(.L_x_1533) ;  /* 0x0000000908b07547 */ /* 0x000fea000b800000 */
[----:B--23--:R-:W2:Y:S01]  /*38b0*/  LDC R32, c[0x0][0x370] ;  /* 0x0000dc00ff207b82 */ /* 0x00cea20000000800 */
[----:B------:R-:W-:-:S05]  /*38c0*/  LOP3.LUT R0, R57, 0x1, RZ, 0xc0, !PT ;  /* 0x0000000139007812 */ /* 0x000fca00078ec0ff */
[----:B-1----:R-:W-:Y:S02]  /*38d0*/  IMAD R35, R0, R51, RZ ;  /* 0x0000003300237224 */ /* 0x002fe400078e02ff */
[----:B------:R-:W1:Y:S02]  /*38e0*/  LDC.64 R72, c[0x0][0x3d0] ;  /* 0x0000f400ff487b82 */ /* 0x000e640000000a00 */
[----:B--2---:R-:W-:-:S05]  /*38f0*/  IMAD R0, R35, R32, RZ ;  /* 0x0000002023007224 */ /* 0x004fca00078e02ff */
[----:B------:R-:W-:-:S05]  /*3900*/  SHF.L.U32 R33, R0, 0x1, RZ ;  /* 0x0000000100217819 */ /* 0x000fca00000006ff */
[----:B-1----:R-:W-:Y:S01]  /*3910*/  IMAD.WIDE R72, R33, 0x4, R72 ;  /* 0x0000000421487825 */ /* 0x002fe200078e0248 */
[----:B------:R-:W-:Y:S06]  /*3920*/  @P2 BRA `(.L_x_1534) ;  /* 0x0000000000542947 */ /* 0x000fec0003800000 */
[----:B------:R-:W1:Y:S01]  /*3930*/  LDC.64 R32, c[0x0][0x3c8] ;  /* 0x0000f200ff207b82 */ /* 0x000e620000000a00 */
[----:B------:R-:W-:Y:S01]  /*3940*/  IADD3 R35, PT, PT, R35, R52, RZ ;  /* 0x0000003423237210 */ /* 0x000fe20007ffe0ff */
[----:B------:R-:W-:Y:S01]  /*3950*/  IMAD R37, R51, UR11, R52 ;  /* 0x0000000b33257c24 */ /* 0x000fe2000f8e0234 */
[----:B------:R-:W-:-:S03]  /*3960*/  LOP3.LUT P1, R0, R57, 0x2, RZ, 0xc0, !PT ;  /* 0x0000000239007812 */ /* 0x000fc6000782c0ff */
[----:B-1----:R-:W-:-:S04]  /*3970*/  IMAD.WIDE.U32 R32, R35, 0x4, R32 ;  /* 0x0000000423207825 */ /* 0x002fc800078e0020 */
        /* <DEDUP_REMOVED lines=10> */
[----:B--2---:R-:W-:Y:S05]  /*3a20*/  @!P1 BRA `(.L_x_1534) ;  /* 0x0000000000149947 */ /* 0x004fea0003800000 */
.L_x_1535:
[----:B------:R-:W2:Y:S04]  /*3a30*/  LDG.E.STRONG.GPU R0, desc[UR8][R32.64] ;  /* 0x0000000820007981 */ /* 0x000ea8000c1ef900 */
[----:B--2---:R-:W-:Y:S01]  /*3a40*/  CCTL.IVALL ;  /* 0x00000000ff00798f */ /* 0x004fe20002000000 */
[----:B------:R-:W-:Y:S05]  /*3a50*/  YIELD ;  /* 0x0000000000007946 */ /* 0x000fea0003800000 */
[----:B------:R-:W-:-:S13]  /*3a60*/  ISETP.NE.AND P1, PT, R0, R39, PT ;  /* 0x000000270000720c */ /* 0x000fda0003f25270 */
[----:B------:R-:W-:Y:S05]  /*3a70*/  @P1 BRA `(.L_x_1535) ;  /* 0xfffffffc00ec1947 */ /* 0x000fea000383ffff */
.L_x_1534:
[----:B------:R-:W1:Y:S01]  /*3a80*/  LDC R0, c[0x0][0x370] ;  /* 0x0000dc00ff007b82 */ /* 0x000e620000000800 */
[----:B------:R-:W-:Y:S05]  /*3a90*/  WARPSYNC.ALL ;  /* 0x0000000000007948 */ /* 0x000fea0003800000 */
[----:B-1----:R-:W-:Y:S02]  /*3aa0*/  ISETP.GE.U32.AND P1, PT, R0, 0x8, PT ;  /* 0x000000080000780c */ /* 0x002fe40003f26070 */
        /* <DEDUP_REMOVED lines=13> */
.L_x_1537:
[----:B------:R-:W-:-:S13]  /*3b80*/  ISETP.EQ.OR P1, PT, RZ, UR5, P2 ;  /* 0x00000005ff007c0c */ /* 0x000fda0009722670 */
[----:B------:R-:W-:-:S05]  /*3b90*/  @!P1 IMAD.WIDE.U32 R74, R68, 0x8, R72 ;  /* 0x00000008444a9825 */ /* 0x000fca00078e0048 */
[----:B------:R-:W0:Y:S01]  /*3ba0*/  @!P1 LDG.E.64 R36, desc[UR8][R74.64] ;  /* 0x000000084a249981 */ /* 0x000e22000c1e1b00 */
        /* <DEDUP_REMOVED lines=59> */
.L_x_1536:
[----:B------:R-:W1:Y:S02]  /*3f60*/  LDCU UR5, c[0x0][0x370] ;  /* 0x00006e00ff0577ac */ /* 0x000e640008000800 */
[----:B-1----:R-:W-:-:S09]  /*3f70*/  ULOP3.LUT UP0, UR5, UR5, 0x7, URZ, 0xc0, !UPT ;  /* 0x0000000705057892 */ /* 0x002fd2000f80c0ff */
[----:B------:R-:W-:Y:S05]  /*3f80*/  BRA.U !UP0, `(.L_x_1533) ;  /* 0x0000000108f87547 */ /* 0x000fea000b800000 */
[----:B------:R-:W1:Y:S01]  /*3f90*/  LDCU UR6, c[0x0][0x370] ;  /* 0x00006e00ff0677ac */ /* 0x000e620008000800 */
[----:B------:R-:W-:-:S04]  /*3fa0*/  UIADD3 UR5, UPT, UPT, UR5, -0x1, URZ ;  /* 0xffffffff05057890 */ /* 0x000fc8000fffe0ff */
[----:B------:R-:W-:Y:S02]  /*3fb0*/  UISETP.GE.U32.AND UP0, UPT, UR5, 0x3, UPT ;  /* 0x000000030500788c */ /* 0x000fe4000bf06070 */
[----:B-1----:R-:W-:-:S07]  /*3fc0*/  ULOP3.LUT UP1, UR6, UR6, 0x3, URZ, 0xc0, !UPT ;  /* 0x0000000306067892 */ /* 0x002fce000f82c0ff */
        /* <DEDUP_REMOVED lines=29> */
.L_x_1538:
[----:B------:R-:W-:Y:S05]  /*41a0*/  BRA.U !UP1, `(.L_x_1533) ;  /* 0x0000000109707547 */ /* 0x000fea000b800000 */
[----:B------:R-:W1:Y:S01]  /*41b0*/  LDC R36, c[0x0][0x370] ;  /* 0x0000dc00ff247b82 */ /* 0x000e620000000800 */
[----:B------:R-:W-:Y:S01]  /*41c0*/  UISETP.NE.AND UP0, UPT, UR6, 0x1, UPT ;  /* 0x000000010600788c */ /* 0x000fe2000bf05270 */
[----:B-1----:R-:W-:-:S08]  /*41d0*/  LOP3.LUT R36, R36, 0x1, RZ, 0xc0, !PT ;  /* 0x0000000124247812 */ /* 0x002fd000078ec0ff */
        /* <DEDUP_REMOVED lines=15> */
.L_x_1539:
        /* <DEDUP_REMOVED lines=9> */
.L_x_1540:
[----:B------:R-:W-:Y:S05]  /*4360*/  BSYNC.RECONVERGENT B0 ;  /* 0x0000000000007941 */ /* 0x000fea0003800200 */
.L_x_1533:
[----:B------:R-:W4:Y:S01]  /*4370*/  S2UR UR6, SR_CgaCtaId ;  /* 0x00000000000679c3 */ /* 0x000f220000008800 */
[----:B------:R-:W-:Y:S01]  /*4380*/  UMOV UR5, 0x400 ;  /* 0x0000040000057882 */ /* 0x000fe20000000000 */
[----:B------:R-:W5:Y:S01]  /*4390*/  LDCU.64 UR16, c[0x0][0x400] ;  /* 0x00008000ff1077ac */ /* 0x000f620008000a00 */
[----:B---3--:R-:W-:Y:S01]  /*43a0*/  SHF.R.U32.HI R39, RZ, 0x3, R53 ;  /* 0x00000003ff277819 */ /* 0x008fe20000011635 */
[----:B------:R-:W-:Y:S01]  /*43b0*/  FADD.FTZ R38, R16, -UR13 ;  /* 0x8000000d10267e21 */ /* 0x000fe20008010000 */
[----:B------:R-:W-:Y:S01]  /*43c0*/  SHF.R.S32.HI R37, RZ, 0x1f, R62 ;  /* 0x0000001fff257819 */ /* 0x000fe2000001143e */
[----:B------:R-:W-:Y:S02]  /*43d0*/  FADD.FTZ R17, R17, -UR13 ;  /* 0x8000000d11117e21 */ /* 0x000fe40008010000 */
[----:B------:R-:W3:Y:S01]  /*43e0*/  LDC R0, c[0x0][0x41c] ;  /* 0x00010700ff007b82 */ /* 0x000ee20000000800 */
[----:B------:R-:W-:Y:S01]  /*43f0*/  FMUL.FTZ R40, R38, UR7 ;  /* 0x0000000726287c20 */ /* 0x000fe20008410000 */
[----:B------:R-:W-:Y:S01]  /*4400*/  FMUL.FTZ R17, R17, UR7 ;  /* 0x0000000711117c20 */ /* 0x000fe20008410000 */
[----:B----4-:R-:W-:Y:S01]  /*4410*/  ULEA UR5, UR6, UR5, 0x18 ;  /* 0x0000000506057291 */ /* 0x010fe2000f8ec0ff */
[----:B---3--:R-:W-:-:S08]  /*4420*/  IMAD R39, R0, UR11, R39 ;  /* 0x0000000b00277c24 */ /* 0x008fd0000f8e0227 */
[----:B------:R-:W-:Y:S01]  /*4430*/  @!P2 STS.64 [UR5+0x50], R46 ;  /* 0x0000502eff00a988 */ /* 0x000fe20008000a05 */
[----:B------:R-:W-:Y:S01]  /*4440*/  BAR.SYNC.DEFER_BLOCKING 0x0 ;  /* 0x0000000000007b1d */ /* 0x000fe20000010000 */
[C---:B------:R-:W-:Y:S02]  /*4450*/  IADD3 R0, PT, PT, R39.reuse, 0x40, RZ ;  /* 0x0000004027007810 */ /* 0x040fe40007ffe0ff */
[C---:B------:R-:W-:Y:S02]  /*4460*/  IADD3 R34, PT, PT, R39.reuse, 0x60, RZ ;  /* 0x0000006027227810 */ /* 0x040fe40007ffe0ff */
[----:B-----5:R-:W-:Y:S02]  /*4470*/  ISETP.GE.U32.AND P2, PT, R62, UR16, PT ;  /* 0x000000103e007c0c */ /* 0x020fe4000bf46070 */
[----:B------:R-:W-:Y:S02]  /*4480*/  ISETP.GE.U32.AND P1, PT, R39, UR16, PT ;  /* 0x0000001027007c0c */ /* 0x000fe4000bf26070 */
[----:B------:R-:W-:-:S02]  /*4490*/  SHF.R.S32.HI R16, RZ, 0x1f, R39 ;  /* 0x0000001fff107819 */ /* 0x000fc40000011427 */
[----:B------:R-:W-:Y:S02]  /*44a0*/  ISETP.GE.U32.AND P5, PT, R0, UR16, PT ;  /* 0x0000001000007c0c */ /* 0x000fe4000bfa6070 */
[----:B------:R-:W-:Y:S02]  /*44b0*/  ISETP.GE.U32.AND P3, PT, R34, UR16, PT ;  /* 0x0000001022007c0c */ /* 0x000fe4000bf66070 */
[----:B-1----:R-:W-:Y:S02]  /*44c0*/  SHF.R.S32.HI R35, RZ, 0x1f, R0 ;  /* 0x0000001fff237819 */ /* 0x002fe40000011400 */
[----:B------:R-:W-:Y:S02]  /*44d0*/  SHF.R.S32.HI R36, RZ, 0x1f, R34 ;  /* 0x0000001fff247819 */ /* 0x000fe40000011422 */
[----:B------:R-:W-:Y:S02]  /*44e0*/  ISETP.GE.AND.EX P2, PT, R37, UR17, PT, P2 ;  /* 0x0000001125007c0c */ /* 0x000fe4000bf46320 */
[----:B------:R-:W-:-:S02]  /*44f0*/  ISETP.GE.AND.EX P1, PT, R16, UR17, PT, P1 ;  /* 0x0000001110007c0c */ /* 0x000fc4000bf26310 */
[----:B------:R-:W-:Y:S01]  /*4500*/  ISETP.GE.AND.EX P5, PT, R35, UR17, PT, P5 ;  /* 0x0000001123007c0c */ /* 0x000fe2000bfa6350 */
[----:B--2---:R-:W1:Y:S01]  /*4510*/  LDS.64 R32, [UR5+0x50] ;  /* 0x00005005ff207984 */ /* 0x004e620008000a00 */
        /* <DEDUP_REMOVED lines=24> */
.L_x_1541:
        /* <DEDUP_REMOVED lines=13> */
[----:B-1----:R-:W-:Y:S02]  /*4770*/  IMAD R16, R16, UR18, RZ ;  /* 0x0000001210107c24 */ /* 0x002fe4000f8e02ff */
[----:B------:R-:W-:-:S04]  /*4780*/  IMAD.WIDE.U32 R2, R39, UR18, R2 ;  /* 0x0000001227027c25 */ /* 0x000fc8000f8e0002 */
[----:B------:R-:W-:Y:S01]  /*4790*/  IMAD R39, R39, UR19, R16 ;  /* 0x0000001327277c24 */ /* 0x000fe2000f8e0210 */
[----:B--2---:R-:W-:Y:S01]  /*47a0*/  LEA R4, P1, R2, UR14, 0x2 ;  /* 0x0000000e02047c11 */ /* 0x004fe2000f8210ff */
[----:B------:R-:W-:-:S03]  /*47b0*/  FMUL.FTZ R16, R38, UR7 ;  /* 0x0000000726107c20 */ /* 0x000fc60008410000 */
[----:B------:R-:W-:-:S04]  /*47c0*/  IADD3 R39, PT, PT, R3, R39, RZ ;  /* 0x0000002703277210 */ /* 0x000fc80007ffe0ff */
[----:B------:R-:W-:-:S05]  /*47d0*/  LEA.HI.X R5, R2, UR15, R39, 0x2, P1 ;  /* 0x0000000f02057c11 */ /* 0x000fca00088f1427 */
[----:B------:R1:W-:Y:S02]  /*47e0*/  STG.E.64 desc[UR8][R4.64], R16 ;  /* 0x0000001004007986 */ /* 0x0003e4000c101b08 */
.L_x_1543:
[----:B------:R-:W-:Y:S05]  /*47f0*/  BSYNC.RECONVERGENT B0 ;  /* 0x0000000000007941 */ /* 0x000fea0003800200 */
.L_x_1542:
        /* <DEDUP_REMOVED lines=21> */
.L_x_1544:
        /* <DEDUP_REMOVED lines=8> */
[----:B------:R-:W2:Y:S01]  /*49d0*/  LDCU.64 UR14, c[0x0][0x3f8] ;  /* 0x00007f00ff0e77ac */ /* 0x000ea20008000a00 */
[----:B------:R-:W-:Y:S01]  /*49e0*/  MOV R2, R66 ;  /* 0x0000004200027202 */ /* 0x000fe20000000f00 */
[----:B------:R-:W-:Y:S01]  /*49f0*/  FMUL.FTZ R6, R6, UR7 ;  /* 0x0000000706067c20 */ /* 0x000fe20008410000 */
[----:B------:R-:W-:Y:S01]  /*4a00*/  MOV R3, R65 ;  /* 0x0000004100037202 */ /* 0x000fe20000000f00 */
[----:B------:R-:W1:Y:S01]  /*4a10*/  LDCU.64 UR18, c[0x0][0x380] ;  /* 0x00007000ff1277ac */ /* 0x000e620008000a00 */
[----:B------:R-:W-:Y:S01]  /*4a20*/  FMUL.FTZ R7, R7, UR7 ;  /* 0x0000000707077c20 */ /* 0x000fe20008410000 */
[----:B--2---:R-:W-:Y:S02]  /*4a30*/  IMAD R37, R37, UR14, RZ ;  /* 0x0000000e25257c24 */ /* 0x004fe4000f8e02ff */
[----:B------:R-:W-:-:S04]  /*4a40*/  IMAD.WIDE.U32 R2, R62, UR14, R2 ;  /* 0x0000000e3e027c25 */ /* 0x000fc8000f8e0002 */
[----:B------:R-:W-:Y:S01]  /*4a50*/  IMAD R37, R62, UR15, R37 ;  /* 0x0000000f3e257c24 */ /* 0x000fe2000f8e0225 */
[----:B-1----:R-:W-:-:S04]  /*4a60*/  LEA R4, P1, R2, UR18, 0x2 ;  /* 0x0000001202047c11 */ /* 0x002fc8000f8210ff */
[----:B------:R-:W-:-:S04]  /*4a70*/  IADD3 R37, PT, PT, R3, R37, RZ ;  /* 0x0000002503257210 */ /* 0x000fc80007ffe0ff */
[----:B------:R-:W-:-:S05]  /*4a80*/  LEA.HI.X R5, R2, UR19, R37, 0x2, P1 ;  /* 0x0000001302057c11 */ /* 0x000fca00088f1425 */
[----:B------:R2:W-:Y:S02]  /*4a90*/  STG.E.64 desc[UR8][R4.64], R6 ;  /* 0x0000000604007986 */ /* 0x0005e4000c101b08 */
.L_x_1546:
[----:B------:R-:W-:Y:S05]  /*4aa0*/  BSYNC.RECONVERGENT B0 ;  /* 0x0000000000007941 */ /* 0x000fea0003800200 */
.L_x_1545:
[----:B------:R-:W-:Y:S01]  /*4ab0*/  FFMA.FTZ R38, R32, R18, R33 ;  /* 0x0000001220267223 */ /* 0x000fe20000010021 */
[----:B------:R-:W-:Y:S01]  /*4ac0*/  FMUL.FTZ R19, R19, UR7 ;  /* 0x0000000713137c20 */ /* 0x000fe20008410000 */
[----:B------:R-:W-:Y:S06]  /*4ad0*/  @!P4 BRA `(.L_x_1547) ;  /* 0x000000000048c947 */ /* 0x000fec0003800000 */
[----:B------:R-:W-:Y:S01]  /*4ae0*/  FFMA.FTZ R2, R49, R18, R54 ;  /* 0x0000001231027223 */ /* 0x000fe20000010036 */
[----:B------:R-:W-:-:S03]  /*4af0*/  FFMA.FTZ R3, R48, R19, R55 ;  /* 0x0000001330037223 */ /* 0x000fc60000010037 */
[----:B-12---:R-:W-:Y:S01]  /*4b00*/  FMUL.FTZ R4, R2, -1.4426950216293334961 ;  /* 0xbfb8aa3b02047820 */ /* 0x006fe20000410000 */
        /* <DEDUP_REMOVED lines=15> */
.L_x_1547:
        /* <DEDUP_REMOVED lines=8> */
[----:B------:R-:W3:Y:S01]  /*4c80*/  LDCU.64 UR14, c[0x0][0x3f8] ;  /* 0x00007f00ff0e77ac */ /* 0x000ee20008000a00 */
[----:B------:R-:W-:Y:S01]  /*4c90*/  MOV R2, R66 ;  /* 0x0000004200027202 */ /* 0x000fe20000000f00 */
[----:B------:R-:W-:Y:S01]  /*4ca0*/  FMUL.FTZ R38, R38, UR7 ;  /* 0x0000000726267c20 */ /* 0x000fe20008410000 */
[----:B------:R-:W-:Y:S01]  /*4cb0*/  MOV R3, R65 ;  /* 0x0000004100037202 */ /* 0x000fe20000000f00 */
[----:B------:R-:W1:Y:S01]  /*4cc0*/  LDCU.64 UR18, c[0x0][0x380] ;  /* 0x00007000ff1277ac */ /* 0x000e620008000a00 */
[----:B------:R-:W-:Y:S01]  /*4cd0*/  FMUL.FTZ R39, R39, UR7 ;  /* 0x0000000727277c20 */ /* 0x000fe20008410000 */
[----:B---3--:R-:W-:Y:S02]  /*4ce0*/  IMAD R35, R35, UR14, RZ ;  /* 0x0000000e23237c24 */ /* 0x008fe4000f8e02ff */
[----:B------:R-:W-:-:S04]  /*4cf0*/  IMAD.WIDE.U32 R2, R0, UR14, R2 ;  /* 0x0000000e00027c25 */ /* 0x000fc8000f8e0002 */
[----:B------:R-:W-:Y:S01]  /*4d00*/  IMAD R35, R0, UR15, R35 ;  /* 0x0000000f00237c24 */ /* 0x000fe2000f8e0223 */
[----:B-12---:R-:W-:-:S04]  /*4d10*/  LEA R4, P1, R2, UR18, 0x2 ;  /* 0x0000001202047c11 */ /* 0x006fc8000f8210ff */
[----:B------:R-:W-:-:S04]  /*4d20*/  IADD3 R35, PT, PT, R3, R35, RZ ;  /* 0x0000002303237210 */ /* 0x000fc80007ffe0ff */
[----:B------:R-:W-:-:S05]  /*4d30*/  LEA.HI.X R5, R2, UR19, R35, 0x2, P1 ;  /* 0x0000001302057c11 */ /* 0x000fca00088f1423 */
[----:B------:R3:W-:Y:S02]  /*4d40*/  STG.E.64 desc[UR8][R4.64], R38 ;  /* 0x0000002604007986 */ /* 0x0007e4000c101b08 */
.L_x_1549:
[----:B------:R-:W-:Y:S05]  /*4d50*/  BSYNC.RECONVERGENT B0 ;  /* 0x0000000000007941 */ /* 0x000fea0003800200 */
.L_x_1548:
[----:B------:R-:W-:Y:S01]  /*4d60*/  FFMA.FTZ R18, R32, R22, R33 ;  /* 0x0000001620127223 */ /* 0x000fe20000010021 */
[----:B------:R-:W-:Y:S01]  /*4d70*/  FMUL.FTZ R23, R23, UR7 ;  /* 0x0000000717177c20 */ /* 0x000fe20008410000 */
[----:B------:R-:W-:Y:S06]  /*4d80*/  @!P4 BRA `(.L_x_1550) ;  /* 0x000000000048c947 */ /* 0x000fec0003800000 */
[----:B------:R-:W-:Y:S01]  /*4d90*/  FFMA.FTZ R0, R49, R22, R54 ;  /* 0x0000001631007223 */ /* 0x000fe20000010036 */
[----:B------:R-:W-:-:S03]  /*4da0*/  FFMA.FTZ R2, R48, R23, R55 ;  /* 0x0000001730027223 */ /* 0x000fc60000010037 */
[----:B------:R-:W-:Y:S01]  /*4db0*/  FMUL.FTZ R3, R0, -1.4426950216293334961 ;  /* 0xbfb8aa3b00037820 */ /* 0x000fe20000410000 */
[----:B--2---:R-:W-:-:S05]  /*4dc0*/  FMUL.FTZ R6, R2, -1.4426950216293334961 ;  /* 0xbfb8aa3b02067820 */ /* 0x004fca0000410000 */
[----:B------:R-:W1:Y:S08]  /*4dd0*/  MUFU.EX2 R3, R3 ;  /* 0x0000000300037308 */ /* 0x000e700000000800 */
[----:B------:R-:W2:Y:S01]  /*4de0*/  MUFU.EX2 R6, R6 ;  /* 0x0000000600067308 */ /* 0x000ea20000000800 */
[----:B-1-3--:R-:W-:-:S07]  /*4df0*/  FADD.FTZ R4, R3, 1 ;  /* 0x3f80000003047421 */ /* 0x00afce0000010000 */
        /* <DEDUP_REMOVED lines=11> */
.L_x_1550:
[----:B------:R-:W-:Y:S01]  /*4eb0*/  FFMA.FTZ R3, R32, R23, R33 ;  /* 0x0000001720037223 */ /* 0x000fe20000010021 */
[----:B------:R-:W-:Y:S01]  /*4ec0*/  BSSY.RECONVERGENT B0, `(.L_x_1551) ;  /* 0x0000013000007945 */ /* 0x000fe20003800200 */
[----:B------:R-:W-:Y:S01]  /*4ed0*/  FFMA.FTZ R18, R49, R24, -R18 ;  /* 0x0000001831127223 */ /* 0x000fe20000010812 */
[----:B------:R-:W-:Y:S01]  /*4ee0*/  FADD.FTZ R26, R26, -UR13 ;  /* 0x8000000d1a1a7e21 */ /* 0x000fe20008010000 */
[----:B------:R-:W-:Y:S01]  /*4ef0*/  FADD.FTZ R27, R27, -UR13 ;  /* 0x8000000d1b1b7e21 */ /* 0x000fe20008010000 */
[----:B------:R-:W-:Y:S01]  /*4f00*/  FFMA.FTZ R19, R48, R25, -R3 ;  /* 0x0000001930137223 */ /* 0x000fe20000010803 */
[----:B------:R-:W-:Y:S06]  /*4f10*/  @P3 BRA `(.L_x_1552) ;  /* 0x0000000000343947 */ /* 0x000fec0003800000 */
[----:B------:R-:W2:Y:S01]  /*4f20*/  LDCU.64 UR14, c[0x0][0x3f8] ;  /* 0x00007f00ff0e77ac */ /* 0x000ea20008000a00 */
[----:B------:R-:W-:Y:S01]  /*4f30*/  MOV R2, R66 ;  /* 0x0000004200027202 */ /* 0x000fe20000000f00 */
[----:B------:R-:W-:Y:S01]  /*4f40*/  FMUL.FTZ R18, R18, UR7 ;  /* 0x0000000712127c20 */ /* 0x000fe20008410000 */
[----:B------:R-:W-:Y:S01]  /*4f50*/  MOV R3, R65 ;  /* 0x0000004100037202 */ /* 0x000fe20000000f00 */
[----:B------:R-:W4:Y:S01]  /*4f60*/  LDCU.64 UR18, c[0x0][0x380] ;  /* 0x00007000ff1277ac */ /* 0x000f220008000a00 */
[----:B------:R-:W-:Y:S01]  /*4f70*/  FMUL.FTZ R19, R19, UR7 ;  /* 0x0000000713137c20 */ /* 0x000fe20008410000 */
[----:B--2---:R-:W-:Y:S02]  /*4f80*/  IMAD R7, R36, UR14, RZ ;  /* 0x0000000e24077c24 */ /* 0x004fe4000f8e02ff */
[----:B-1-3--:R-:W-:-:S04]  /*4f90*/  IMAD.WIDE.U32 R4, R34, UR14, R2 ;  /* 0x0000000e22047c25 */ /* 0x00afc8000f8e0002 */
[----:B------:R-:W-:Y:S01]  /*4fa0*/  IMAD R7, R34, UR15, R7 ;  /* 0x0000000f22077c24 */ /* 0x000fe2000f8e0207 */
[----:B----4-:R-:W-:-:S04]  /*4fb0*/  LEA R2, P1, R4, UR18, 0x2 ;  /* 0x0000001204027c11 */ /* 0x010fc8000f8210ff */
[----:B------:R-:W-:-:S04]  /*4fc0*/  IADD3 R7, PT, PT, R5, R7, RZ ;  /* 0x0000000705077210 */ /* 0x000fc80007ffe0ff */
[----:B------:R-:W-:-:S05]  /*4fd0*/  LEA.HI.X R3, R4, UR19, R7, 0x2, P1 ;  /* 0x0000001304037c11 */ /* 0x000fca00088f1407 */
[----:B------:R4:W-:Y:S02]  /*4fe0*/  STG.E.64 desc[UR8][R2.64], R18 ;  /* 0x0000001202007986 */ /* 0x0009e4000c101b08 */
.L_x_1552:
[----:B------:R-:W-:Y:S05]  /*4ff0*/  BSYNC.RECONVERGENT B0 ;  /* 0x0000000000007941 */ /* 0x000fea0003800200 */
.L_x_1551:
[----:B------:R-:W-:Y:S01]  /*5000*/  FADD.FTZ R8, R8, -UR13 ;  /* 0x8000000d08087e21 */ /* 0x000fe20008010000 */
[----:B------:R-:W-:Y:S01]  /*5010*/  FADD.FTZ R9, R9, -UR13 ;  /* 0x8000000d09097e21 */ /* 0x000fe20008010000 */
[----:B------:R-:W-:Y:S01]  /*5020*/  FMUL.FTZ R26, R26, UR7 ;  /* 0x000000071a1a7c20 */ /* 0x000fe20008410000 */
[----:B------:R-:W-:Y:S01]  /*5030*/  FMUL.FTZ R27, R27, UR7 ;  /* 0x000000071b1b7c20 */ /* 0x000fe20008410000 */
[----:B------:R-:W-:Y:S06]  /*5040*/  @!P4 BRA `(.L_x_1553) ;  /* 0x000000000048c947 */ /* 0x000fec0003800000 */
[----:B------:R-:W-:Y:S01]  /*5050*/  FFMA.FTZ R0, R49, R26, R54 ;  /* 0x0000001a31007223 */ /* 0x000fe20000010036 */
[----:B----4-:R-:W-:-:S03]  /*5060*/  FFMA.FTZ R2, R48, R27, R55 ;  /* 0x0000001b30027223 */ /* 0x010fc60000010037 */
        /* <DEDUP_REMOVED lines=16> */
.L_x_1553:
[----:B------:R-:W-:Y:S04]  /*5170*/  BSSY.RECONVERGENT B0, `(.L_x_1554) ;  /* 0x0000014000007945 */ /* 0x000fe80003800200 */
[----:B------:R-:W-:Y:S05]  /*5180*/  @P0 BRA `(.L_x_1555) ;  /* 0x0000000000480947 */ /* 0x000fea0003800000 */
[----:B------:R-:W5:Y:S01]  /*5190*/  LDCU.64 UR14, c[0x0][0x3f8] ;  /* 0x00007f00ff0e77ac */ /* 0x000f620008000a00 */
[----:B--2---:R-:W-:Y:S01]  /*51a0*/  SHF.R.S32.HI R6, RZ, 0x1f, R61 ;  /* 0x0000001fff067819 */ /* 0x004fe2000001143d */
[----:B------:R-:W-:Y:S01]  /*51b0*/  FFMA.FTZ R0, R32, R26, R33 ;  /* 0x0000001a20007223 */ /* 0x000fe20000010021 */
[----:B----4-:R-:W-:Y:S01]  /*51c0*/  MOV R2, R66 ;  /* 0x0000004200027202 */ /* 0x010fe20000000f00 */
[----:B------:R-:W2:Y:S01]  /*51d0*/  LDCU.64 UR18, c[0x0][0x380] ;  /* 0x00007000ff1277ac */ /* 0x000ea20008000a00 */
[----:B------:R-:W-:Y:S01]  /*51e0*/  MOV R3, R65 ;  /* 0x0000004100037202 */ /* 0x000fe20000000f00 */
[----:B------:R-:W-:Y:S01]  /*51f0*/  FFMA.FTZ R0, R49, R28, -R0 ;  /* 0x0000001c31007223 */ /* 0x000fe20000010800 */
[----:B-----5:R-:W-:Y:S02]  /*5200*/  IMAD R6, R6, UR14, RZ ;  /* 0x0000000e06067c24 */ /* 0x020fe4000f8e02ff */
[----:B-1-3--:R-:W-:-:S04]  /*5210*/  IMAD.WIDE.U32 R4, R61, UR14, R2 ;  /* 0x0000000e3d047c25 */ /* 0x00afc8000f8e0002 */
[----:B------:R-:W-:Y:S01]  /*5220*/  FFMA.FTZ R3, R32, R27, R33 ;  /* 0x0000001b20037223 */ /* 0x000fe20000010021 */
[----:B------:R-:W-:Y:S01]  /*5230*/  IMAD R7, R61, UR15, R6 ;  /* 0x0000000f3d077c24 */ /* 0x000fe2000f8e0206 */
[----:B--2---:R-:W-:Y:S01]  /*5240*/  LEA R2, P0, R4, UR18, 0x2 ;  /* 0x0000001204027c11 */ /* 0x004fe2000f8010ff */
[----:B------:R-:W-:-:S03]  /*5250*/  FMUL.FTZ R6, R0, UR7 ;  /* 0x0000000700067c20 */ /* 0x000fc60008410000 */
[----:B------:R-:W-:Y:S01]  /*5260*/  IADD3 R5, PT, PT, R5, R7, RZ ;  /* 0x0000000705057210 */ /* 0x000fe20007ffe0ff */
[----:B------:R-:W-:-:S03]  /*5270*/  FFMA.FTZ R7, R48, R29, -R3 ;  /* 0x0000001d30077223 */ /* 0x000fc60000010803 */
[----:B------:R-:W-:Y:S01]  /*5280*/  LEA.HI.X R3, R4, UR19, R5, 0x2, P0 ;  /* 0x0000001304037c11 */ /* 0x000fe200080f1405 */
[----:B------:R-:W-:-:S05]  /*5290*/  FMUL.FTZ R7, R7, UR7 ;  /* 0x0000000707077c20 */ /* 0x000fca0008410000 */
[----:B------:R1:W-:Y:S02]  /*52a0*/  STG.E.64 desc[UR8][R2.64], R6 ;  /* 0x0000000602007986 */ /* 0x0003e4000c101b08 */
.L_x_1555:
[----:B------:R-:W-:Y:S05]  /*52b0*/  BSYNC.RECONVERGENT B0 ;  /* 0x0000000000007941 */ /* 0x000fea0003800200 */
.L_x_1554:
[----:B------:R-:W-:Y:S01]  /*52c0*/  UISETP.NE.AND UP0, UPT, UR12, URZ, UPT ;  /* 0x000000ff0c00728c */ /* 0x000fe2000bf05270 */
[----:B------:R-:W-:Y:S01]  /*52d0*/  FADD.FTZ R0, R12, -UR13 ;  /* 0x8000000d0c007e21 */ /* 0x000fe20008010000 */
[----:B------:R-:W-:Y:S01]  /*52e0*/  FADD.FTZ R13, R13, -UR13 ;  /* 0x8000000d0d0d7e21 */ /* 0x000fe20008010000 */
[----:B------:R-:W-:Y:S01]  /*52f0*/  FADD.FTZ R30, R30, -UR13 ;  /* 0x8000000d1e1e7e21 */ /* 0x000fe20008010000 */
[----:B-1--4-:R-:W-:Y:S01]  /*5300*/  FADD.FTZ R2, R31, -UR13 ;  /* 0x8000000d1f027e21 */ /* 0x012fe20008010000 */
        /* <DEDUP_REMOVED lines=12> */
[C-C-:B--2---:R-:W-:Y:S01]  /*53d0*/  FFMA.FTZ R6, R32.reuse, R24, R33.reuse ;  /* 0x0000001820067223 */ /* 0x144fe20000010021 */
[C-C-:B---3--:R-:W-:Y:S01]  /*53e0*/  FFMA.FTZ R5, R32.reuse, R26, R33.reuse ;  /* 0x0000001a20057223 */ /* 0x148fe20000010021 */
        /* <DEDUP_REMOVED lines=24> */
.L_x_1556:
        /* <DEDUP_REMOVED lines=9> */
[----:B-1----:R-:W-:Y:S02]  /*5600*/  IMAD R7, R23, UR14, RZ ;  /* 0x0000000e17077c24 */ /* 0x002fe4000f8e02ff */
[----:B------:R-:W-:Y:S01]  /*5610*/  FMUL.FTZ R23, R21, UR7 ;  /* 0x0000000715177c20 */ /* 0x000fe20008410000 */
[----:B------:R-:W-:-:S04]  /*5620*/  IMAD.WIDE.U32 R10, R60, UR14, R8 ;  /* 0x0000000e3c0a7c25 */ /* 0x000fc8000f8e0008 */
[----:B------:R-:W-:Y:S01]  /*5630*/  IMAD R7, R60, UR15, R7 ;  /* 0x0000000f3c077c24 */ /* 0x000fe2000f8e0207 */
[----:B--2---:R-:W-:-:S04]  /*5640*/  LEA R8, P0, R10, UR18, 0x2 ;  /* 0x000000120a087c11 */ /* 0x004fc8000f8010ff */
[----:B------:R-:W-:-:S04]  /*5650*/  IADD3 R7, PT, PT, R11, R7, RZ ;  /* 0x000000070b077210 */ /* 0x000fc80007ffe0ff */
[----:B------:R-:W-:-:S05]  /*5660*/  LEA.HI.X R9, R10, UR19, R7, 0x2, P0 ;  /* 0x000000130a097c11 */ /* 0x000fca00080f1407 */
[----:B------:R1:W-:Y:S02]  /*5670*/  STG.E.64 desc[UR8][R8.64], R22 ;  /* 0x0000001608007986 */ /* 0x0003e4000c101b08 */
.L_x_1558:
[----:B------:R-:W-:Y:S05]  /*5680*/  BSYNC.RECONVERGENT B0 ;  /* 0x0000000000007941 */ /* 0x000fea0003800200 */
.L_x_1557:
        /* <DEDUP_REMOVED lines=19> */
.L_x_1559:
[----:B------:R-:W-:Y:S01]  /*57c0*/  BSSY.RECONVERGENT B0, `(.L_x_1560) ;  /* 0x0000012000007945 */ /* 0x000fe20003800200 */
[----:B------:R-:W-:Y:S01]  /*57d0*/  FFMA.FTZ R14, R49, R14, -R6 ;  /* 0x0000000e310e7223 */ /* 0x000fe20000010806 */
[----:B------:R-:W-:Y:S01]  /*57e0*/  SHF.R.S32.HI R12, RZ, 0x1f, R58 ;  /* 0x0000001fff0c7819 */ /* 0x000fe2000001143a */
[----:B------:R-:W-:Y:S01]  /*57f0*/  FFMA.FTZ R15, R48, R15, -R5 ;  /* 0x0000000f300f7223 */ /* 0x000fe20000010805 */
[----:B------:R-:W-:Y:S06]  /*5800*/  @P1 BRA `(.L_x_1561) ;  /* 0x0000000000341947 */ /* 0x000fec0003800000 */
[----:B------:R-:W2:Y:S01]  /*5810*/  LDCU.64 UR14, c[0x0][0x3f8] ;  /* 0x00007f00ff0e77ac */ /* 0x000ea20008000a00 */
[----:B------:R-:W-:Y:S01]  /*5820*/  MOV R6, R66 ;  /* 0x0000004200067202 */ /* 0x000fe20000000f00 */
[----:B------:R-:W-:Y:S01]  /*5830*/  FMUL.FTZ R14, R14, UR7 ;  /* 0x000000070e0e7c20 */ /* 0x000fe20008410000 */
[----:B------:R-:W-:Y:S01]  /*5840*/  MOV R7, R65 ;  /* 0x0000004100077202 */ /* 0x000fe20000000f00 */
[----:B------:R-:W3:Y:S01]  /*5850*/  LDCU.64 UR18, c[0x0][0x380] ;  /* 0x00007000ff1277ac */ /* 0x000ee20008000a00 */
[----:B------:R-:W-:Y:S01]  /*5860*/  FMUL.FTZ R15, R15, UR7 ;  /* 0x000000070f0f7c20 */ /* 0x000fe20008410000 */
[----:B--2---:R-:W-:Y:S02]  /*5870*/  IMAD R10, R3, UR14, RZ ;  /* 0x0000000e030a7c24 */ /* 0x004fe4000f8e02ff */
[----:B-1----:R-:W-:-:S04]  /*5880*/  IMAD.WIDE.U32 R8, R59, UR14, R6 ;  /* 0x0000000e3b087c25 */ /* 0x002fc8000f8e0006 */
[----:B------:R-:W-:Y:S01]  /*5890*/  IMAD R3, R59, UR15, R10 ;  /* 0x0000000f3b037c24 */ /* 0x000fe2000f8e020a */
[----:B---3--:R-:W-:-:S04]  /*58a0*/  LEA R6, P0, R8, UR18, 0x2 ;  /* 0x0000001208067c11 */ /* 0x008fc8000f8010ff */
[----:B------:R-:W-:-:S04]  /*58b0*/  IADD3 R3, PT, PT, R9, R3, RZ ;  /* 0x0000000309037210 */ /* 0x000fc80007ffe0ff */
[----:B------:R-:W-:-:S05]  /*58c0*/  LEA.HI.X R7, R8, UR19, R3, 0x2, P0 ;  /* 0x0000001308077c11 */ /* 0x000fca00080f1403 */
[----:B------:R2:W-:Y:S02]  /*58d0*/  STG.E.64 desc[UR8][R6.64], R14 ;  /* 0x0000000e06007986 */ /* 0x0005e4000c101b08 */
.L_x_1561:
[----:B------:R-:W-:Y:S05]  /*58e0*/  BSYNC.RECONVERGENT B0 ;  /* 0x0000000000007941 */ /* 0x000fea0003800200 */
.L_x_1560:
[----:B------:R-:W-:Y:S05]  /*58f0*/  BRA.U !UP0, `(.L_x_1562) ;  /* 0x0000000108487547 */ /* 0x000fea000b800000 */
[----:B------:R-:W-:Y:S01]  /*5900*/  FFMA.FTZ R0, R49, R0, R54 ;  /* 0x0000000031007223 */ /* 0x000fe20000010036 */
[----:B------:R-:W-:-:S03]  /*5910*/  FFMA.FTZ R2, R48, R2, R55 ;  /* 0x0000000230027223 */ /* 0x000fc60000010037 */
[----:B------:R-:W-:Y:S01]  /*5920*/  FMUL.FTZ R3, R0, -1.4426950216293334961 ;  /* 0xbfb8aa3b00037820 */ /* 0x000fe20000410000 */
[----:B--2---:R-:W-:-:S05]  /*5930*/  FMUL.FTZ R6, R2, -1.4426950216293334961 ;  /* 0xbfb8aa3b02067820 */ /* 0x004fca0000410000 */
        /* <DEDUP_REMOVED lines=14> */
.L_x_1562:
        /* <DEDUP_REMOVED lines=8> */
[----:B------:R-:W-:Y:S01]  /*5aa0*/  MOV R64, R66 ;  /* 0x0000004200407202 */ /* 0x000fe20000000f00 */
[----:B------:R-:W4:Y:S01]  /*5ab0*/  LDCU.64 UR14, c[0x0][0x380] ;  /* 0x00007000ff0e77ac */ /* 0x000f220008000a00 */
[----:B---3--:R-:W-:-:S03]  /*5ac0*/  IMAD R3, R12, UR6, RZ ;  /* 0x000000060c037c24 */ /* 0x008fc6000f8e02ff */
[----:B------:R-:W-:-:S04]  /*5ad0*/  IMAD.WIDE.U32 R64, R58, UR6, R64 ;  /* 0x000000063a407c25 */ /* 0x000fc8000f8e0040 */
[----:B------:R-:W-:Y:S01]  /*5ae0*/  IMAD R3, R58, UR7, R3 ;  /* 0x000000073a037c24 */ /* 0x000fe2000f8e0203 */
[----:B----4-:R-:W-:-:S04]  /*5af0*/  LEA R2, P0, R64, UR14, 0x2 ;  /* 0x0000000e40027c11 */ /* 0x010fc8000f8010ff */
[----:B------:R-:W-:-:S04]  /*5b00*/  IADD3 R3, PT, PT, R65, R3, RZ ;  /* 0x0000000341037210 */ /* 0x000fc80007ffe0ff */
[----:B------:R-:W-:-:S05]  /*5b10*/  LEA.HI.X R3, R64, UR15, R3, 0x2, P0 ;  /* 0x0000000f40037c11 */ /* 0x000fca00080f1403 */
[----:B------:R3:W-:Y:S02]  /*5b20*/  STG.E.64 desc[UR8][R2.64], R4 ;  /* 0x0000000402007986 */ /* 0x0007e4000c101b08 */
.L_x_1564:
[----:B------:R-:W-:Y:S05]  /*5b30*/  BSYNC.RECONVERGENT B0 ;  /* 0x0000000000007941 */ /* 0x000fea0003800200 */
.L_x_1563:
[----:B------:R-:W-:Y:S02]  /*5b40*/  IADD3 R56, PT, PT, R51, R56, RZ ;  /* 0x0000003833387210 */ /* 0x000fe40007ffe0ff */
[----:B------:R-:W-:Y:S02]  /*5b50*/  IADD3 R57, PT, PT, R57, 0x1, RZ ;  /* 0x0000000139397810 */ /* 0x000fe40007ffe0ff */
[----:B------:R-:W-:-:S13]  /*5b60*/  ISETP.GE.AND P0, PT, R56, UR4, PT ;  /* 0x0000000438007c0c */ /* 0x000fda000bf06270 */
[----:B------:R-:W-:Y:S05]  /*5b70*/  @!P0 BRA `(.L_x_1565) ;  /* 0xffffffa4007c8947 */ /* 0x000fea000383ffff */
.L_x_1522:
[----:B---3--:R-:W3:Y:S01]  /*5b80*/  LDC R4, c[0x0][0x370] ;  /* 0x0000dc00ff047b82 */ /* 0x008ee20000000800 */
[----:B------:R-:W-:Y:S01]  /*5b90*/  ISETP.NE.AND P2, PT, R53, RZ, PT ;  /* 0x000000ff3500720c */ /* 0x000fe20003f45270 */
[----:B------:R-:W-:Y:S06]  /*5ba0*/  BSSY.RECONVERGENT B0, `(.L_x_1566) ;  /* 0x0000011000007945 */ /* 0x000fec0003800200 */
[----:B--2---:R-:W2:Y:S08]  /*5bb0*/  LDC R7, c[0x0][0x374] ;  /* 0x0000dd00ff077b82 */ /* 0x004eb00000000800 */
[----:B------:R-:W4:Y:S01]  /*5bc0*/  LDC.64 R2, c[0x0][0x3c8] ;  /* 0x0000f200ff027b82 */ /* 0x000f220000000a00 */
[----:B---3--:R-:W-:-:S02]  /*5bd0*/  ISETP.NE.AND P1, PT, R4, 0x1, PT ;  /* 0x000000010400780c */ /* 0x008fc40003f25270 */
[----:B------:R-:W-:Y:S02]  /*5be0*/  IADD3 R6, PT, PT, R4, -0x1, RZ ;  /* 0xffffffff04067810 */ /* 0x000fe40007ffe0ff */
[C---:B--2---:R-:W-:Y:S02]  /*5bf0*/  IADD3 R5, PT, PT, R7.reuse, -0x1, RZ ;  /* 0xffffffff07057810 */ /* 0x044fe40007ffe0ff */
        /* <DEDUP_REMOVED lines=11> */
.L_x_1567:
[----:B------:R-:W-:Y:S05]  /*5cb0*/  BSYNC.RECONVERGENT B0 ;  /* 0x0000000000007941 */ /* 0x000fea0003800200 */
.L_x_1566:
[----:B------:R-:W-:Y:S05]  /*5cc0*/  @P0 EXIT ;  /* 0x000000000000094d */ /* 0x000fea0003800000 */
[----:B------:R-:W-:Y:S05]  /*5cd0*/  @P2 BRA `(.L_x_1568) ;  /* 0x0000000000202947 */ /* 0x000fea0003800000 */
[----:B------:R-:W-:-:S05]  /*5ce0*/  IMAD R0, R4, R7, RZ ;  /* 0x0000000704007224 */ /* 0x000fca00078e02ff */
[----:B------:R-:W-:-:S13]  /*5cf0*/  ISETP.NE.AND P0, PT, R0, -0x1, PT ;  /* 0xffffffff0000780c */ /* 0x000fda0003f05270 */
[----:B------:R-:W-:Y:S05]  /*5d00*/  @!P0 BRA `(.L_x_1568) ;  /* 0x0000000000148947 */ /* 0x000fea0003800000 */
.L_x_1569:
[----:B--2---:R-:W2:Y:S04]  /*5d10*/  LDG.E.STRONG.GPU R5, desc[UR8][R2.64] ;  /* 0x0000000802057981 */ /* 0x004ea8000c1ef900 */
[----:B--2---:R-:W-:Y:S01]  /*5d20*/  CCTL.IVALL ;  /* 0x00000000ff00798f */ /* 0x004fe20002000000 */
[----:B------:R-:W-:Y:S05]  /*5d30*/  YIELD ;  /* 0x0000000000007946 */ /* 0x000fea0003800000 */
[----:B------:R-:W-:-:S13]  /*5d40*/  ISETP.NE.AND P0, PT, R5, R0, PT ;  /* 0x000000000500720c */ /* 0x000fda0003f05270 */
[----:B------:R-:W-:Y:S05]  /*5d50*/  @P0 BRA `(.L_x_1569) ;  /* 0xfffffffc00ec0947 */ /* 0x000fea000383ffff */
.L_x_1568:
        /* <DEDUP_REMOVED lines=17> */
[----:B-1----:R-:W-:Y:S02]  /*5e70*/  LEA R9, R13, R13, 0x1 ;  /* 0x0000000d0d097211 */ /* 0x002fe400078e08ff */
        /* <DEDUP_REMOVED lines=18> */
[----:B------:R-:W-:Y:S01]  /*5fa0*/  SHF.R.U64 R16, R16, 0x8, R7 ;  /* 0x0000000810107819 */ /* 0x000fe20000001207 */
[----:B------:R-:W-:Y:S01]  /*5fb0*/  IMAD.WIDE.U32 R4, R12, 0x4, RZ ;  /* 0x000000040c047825 */ /* 0x000fe200078e00ff */
[C---:B------:R-:W-:Y:S01]  /*5fc0*/  SHF.L.U32 R20, R53.reuse, 0x2, RZ ;  /* 0x0000000235147819 */ /* 0x040fe200000006ff */
        /* <DEDUP_REMOVED lines=8> */
[----:B------:R-:W-:Y:S02]  /*6050*/  IADD3 R53, P3, PT, R2, R53, RZ ;  /* 0x0000003502357210 */ /* 0x000fe40007f7e0ff */
[----:B-1----:R-:W-:Y:S02]  /*6060*/  IADD3 R25, P1, PT, R20, UR4, RZ ;  /* 0x0000000414197c10 */ /* 0x002fe4000ff3e0ff */
        /* <DEDUP_REMOVED lines=11> */
.L_x_1572:
        /* <DEDUP_REMOVED lines=10> */
[----:B------:R-:W4:Y:S04]  /*61c0*/  LDG.E R10, desc[UR8][R10.64] ;  /* 0x000000080a0a7981 */ /* 0x000f28000c1e1900 */
[----:B------:R-:W4:Y:S01]  /*61d0*/  LDG.E R15, desc[UR8][R14.64] ;  /* 0x000000080e0f7981 */ /* 0x000f22000c1e1900 */
[----:B-1----:R-:W-:Y:S02]  /*61e0*/  MOV R8, R22 ;  /* 0x0000001600087202 */ /* 0x002fe40000000f00 */
[----:B---3--:R-:W-:-:S02]  /*61f0*/  MOV R6, R20 ;  /* 0x0000001400067202 */ /* 0x008fc40000000f00 */
        /* <DEDUP_REMOVED lines=12> */
[----:B----4-:R-:W-:Y:S01]  /*62c0*/  F2FP.BF16.F32.PACK_AB R19, R15, R10 ;  /* 0x0000000a0f13723e */ /* 0x010fe200000010ff */
[----:B------:R1:W-:Y:S04]  /*62d0*/  STG.E desc[UR8][R6.64], R17 ;  /* 0x0000001106007986 */ /* 0x0003e8000c101908 */
[----:B------:R1:W-:Y:S01]  /*62e0*/  STG.E desc[UR8][R8.64], R19 ;  /* 0x0000001308007986 */ /* 0x0003e2000c101908 */
[----:B------:R-:W-:Y:S01]  /*62f0*/  IADD3.X R23, PT, PT, RZ, R23, RZ, P3, !PT ;  /* 0x00000017ff177210 */ /* 0x000fe20001ffe4ff */
[----:B------:R-:W-:Y:S06]  /*6300*/  @P1 BRA `(.L_x_1572) ;  /* 0xfffffffc00841947 */ /* 0x000fec000383ffff */
.L_x_1571:
[----:B------:R-:W-:Y:S05]  /*6310*/  BSYNC.RECONVERGENT B0 ;  /* 0x0000000000007941 */ /* 0x000fea0003800200 */
.L_x_1570:
[----:B------:R-:W-:Y:S05]  /*6320*/  @!P0 EXIT ;  /* 0x000000000000894d */ /* 0x000fea0003800000 */
[C---:B------:R-:W-:Y:S01]  /*6330*/  SHF.L.U64.HI R13, R12.reuse, 0x2, R13 ;  /* 0x000000020c0d7819 */ /* 0x040fe2000001020d */
[----:B------:R-:W2:Y:S01]  /*6340*/  LDCU.64 UR4, c[0x0][0x3d8] ;  /* 0x00007b00ff0477ac */ /* 0x000ea20008000a00 */
[----:B-1----:R-:W-:Y:S02]  /*6350*/  SHF.L.U32 R19, R12, 0x2, RZ ;  /* 0x000000020c137819 */ /* 0x002fe400000006ff */
[C---:B------:R-:W-:Y:S01]  /*6360*/  SHF.L.U64.HI R21, R26.reuse, 0x2, R33 ;  /* 0x000000021a157819 */ /* 0x040fe20000010221 */
[----:B------:R-:W1:Y:S01]  /*6370*/  LDCU.64 UR6, c[0x0][0x388] ;  /* 0x00007100ff0677ac */ /* 0x000e620008000a00 */
[----:B------:R-:W-:Y:S02]  /*6380*/  SHF.L.U32 R23, R26, 0x2, RZ ;  /* 0x000000021a177819 */ /* 0x000fe400000006ff */
[C---:B------:R-:W-:Y:S01]  /*6390*/  SHF.L.U64.HI R15, R0.reuse, 0x2, R3 ;  /* 0x00000002000f7819 */ /* 0x040fe20000010203 */
[----:B------:R-:W3:Y:S01]  /*63a0*/  LDCU.64 UR10, c[0x0][0x390] ;  /* 0x00007200ff0a77ac */ /* 0x000ee20008000a00 */
[----:B------:R-:W-:-:S07]  /*63b0*/  SHF.L.U32 R17, R0, 0x2, RZ ;  /* 0x0000000200117819 */ /* 0x000fce00000006ff */
.L_x_1573:
[C---:B------:R-:W-:Y:S02]  /*63c0*/  SHF.L.U32 R18, R53.reuse, 0x2, RZ ;  /* 0x0000000235127819 */ /* 0x040fe400000006ff */
[----:B------:R-:W-:Y:S02]  /*63d0*/  SHF.L.U64.HI R20, R53, 0x2, R30 ;  /* 0x0000000235147819 */ /* 0x000fe4000001021e */
[----:B--2---:R-:W-:-:S04]  /*63e0*/  IADD3 R4, P0, PT, R18, UR4, RZ ;  /* 0x0000000412047c10 */ /* 0x004fc8000ff1e0ff */
[----:B------:R-:W-:Y:S02]  /*63f0*/  IADD3.X R5, PT, PT, R20, UR5, RZ, P0, !PT ;  /* 0x0000000514057c10 */ /* 0x000fe400087fe4ff */
[C---:B------:R-:W-:Y:S02]  /*6400*/  IADD3 R6, P0, PT, R4.reuse, R17, RZ ;  /* 0x0000001104067210 */ /* 0x040fe40007f1e0ff */
[C---:B----4-:R-:W-:Y:S01]  /*6410*/  IADD3 R24, P2, PT, R4.reuse, R23, RZ ;  /* 0x0000001704187210 */ /* 0x050fe20007f5e0ff */
[----:B------:R2:W4:Y:S01]  /*6420*/  LDG.E R2, desc[UR8][R4.64] ;  /* 0x0000000804027981 */ /* 0x000522000c1e1900 */
[C---:B------:R-:W-:Y:S02]  /*6430*/  IADD3.X R7, PT, PT, R5.reuse, R15, RZ, P0, !PT ;  /* 0x0000000f05077210 */ /* 0x040fe400007fe4ff */
[----:B------:R-:W-:Y:S02]  /*6440*/  IADD3 R10, P1, PT, R4, R19, RZ ;  /* 0x00000013040a7210 */ /* 0x000fe40007f3e0ff */
[----:B------:R-:W-:-:S02]  /*6450*/  IADD3.X R25, PT, PT, R5, R21, RZ, P2, !PT ;  /* 0x0000001505197210 */ /* 0x000fc400017fe4ff */
[----:B------:R-:W-:Y:S01]  /*6460*/  IADD3.X R11, PT, PT, R5, R13, RZ, P1, !PT ;  /* 0x0000000d050b7210 */ /* 0x000fe20000ffe4ff */
[----:B------:R-:W4:Y:S04]  /*6470*/  LDG.E R7, desc[UR8][R6.64] ;  /* 0x0000000806077981 */ /* 0x000f28000c1e1900 */
[----:B------:R-:W5:Y:S04]  /*6480*/  LDG.E R10, desc[UR8][R10.64] ;  /* 0x000000080a0a7981 */ /* 0x000f68000c1e1900 */
[----:B------:R-:W5:Y:S01]  /*6490*/  LDG.E R25, desc[UR8][R24.64] ;  /* 0x0000000818197981 */ /* 0x000f62000c1e1900 */
[----:B------:R-:W-:-:S02]  /*64a0*/  LOP3.LUT R8, R18, 0xfffffffc, RZ, 0xc0, !PT ;  /* 0xfffffffc12087812 */ /* 0x000fc400078ec0ff */
[----:B------:R-:W-:Y:S02]  /*64b0*/  LOP3.LUT R9, R20, 0x1, RZ, 0xc0, !PT ;  /* 0x0000000114097812 */ /* 0x000fe400078ec0ff */
[----:B-1----:R-:W-:-:S04]  /*64c0*/  IADD3 R26, P0, PT, R8, UR6, RZ ;  /* 0x00000006081a7c10 */ /* 0x002fc8000ff1e0ff */
[C---:B------:R-:W-:Y:S02]  /*64d0*/  IADD3.X R27, PT, PT, R9.reuse, UR7, RZ, P0, !PT ;  /* 0x00000007091b7c10 */ /* 0x040fe400087fe4ff */
[C---:B---3--:R-:W-:Y:S02]  /*64e0*/  IADD3 R28, P0, PT, R8.reuse, UR10, RZ ;  /* 0x0000000a081c7c10 */ /* 0x048fe4000ff1e0ff */
[----:B------:R-:W-:Y:S02]  /*64f0*/  IADD3 R8, P1, PT, R8, UR4, RZ ;  /* 0x0000000408087c10 */ /* 0x000fe4000ff3e0ff */
[----:B------:R-:W-:Y:S02]  /*6500*/  IADD3.X R29, PT, PT, R9, UR11, RZ, P0, !PT ;  /* 0x0000000b091d7c10 */ /* 0x000fe400087fe4ff */
[----:B--2---:R-:W-:Y:S02]  /*6510*/  IADD3 R4, P2, PT, R8, R23, RZ ;  /* 0x0000001708047210 */ /* 0x004fe40007f5e0ff */
[----:B----4-:R-:W-:-:S02]  /*6520*/  F2FP.BF16.F32.PACK_AB R31, R7, R2 ;  /* 0x00000002071f723e */ /* 0x010fc400000010ff */
[----:B------:R-:W-:-:S04]  /*6530*/  LOP3.LUT R2, R20, 0x3, RZ, 0xc0, !PT ;  /* 0x0000000314027812 */ /* 0x000fc800078ec0ff */
[----:B------:R-:W-:Y:S02]  /*6540*/  IADD3.X R9, PT, PT, R2, UR5, RZ, P1, !PT ;  /* 0x0000000502097c10 */ /* 0x000fe40008ffe4ff */
[----:B-----5:R-:W-:Y:S02]  /*6550*/  F2FP.BF16.F32.PACK_AB R33, R25, R10 ;  /* 0x0000000a1921723e */ /* 0x020fe400000010ff */
[C---:B------:R-:W-:Y:S02]  /*6560*/  IADD3 R10, P0, PT, R8.reuse, R17, RZ ;  /* 0x00000011080a7210 */ /* 0x040fe40007f1e0ff */
[----:B------:R-:W-:Y:S02]  /*6570*/  IADD3 R6, P1, PT, R8, R19, RZ ;  /* 0x0000001308067210 */ /* 0x000fe40007f3e0ff */
[C---:B------:R-:W-:Y:S02]  /*6580*/  IADD3.X R11, PT, PT, R9.reuse, R15, RZ, P0, !PT ;  /* 0x0000000f090b7210 */ /* 0x040fe400007fe4ff */
[----:B------:R-:W-:-:S02]  /*6590*/  IADD3.X R7, PT, PT, R9, R13, RZ, P1, !PT ;  /* 0x0000000d09077210 */ /* 0x000fc40000ffe4ff */
[----:B------:R-:W-:Y:S01]  /*65a0*/  IADD3.X R5, PT, PT, R9, R21, RZ, P2, !PT ;  /* 0x0000001509057210 */ /* 0x000fe200017fe4ff */
        /* <DEDUP_REMOVED lines=27> */
[----:B-1----:R-:W-:Y:S02]  /*6760*/  IADD3 R24, P1, PT, R14, UR10, RZ ;  /* 0x0000000a0e187c10 */ /* 0x002fe4000ff3e0ff */
[----:B------:R-:W-:-:S02]  /*6770*/  IADD3.X R29, PT, PT, R16, UR7, RZ, P0, !PT ;  /* 0x00000007101d7c10 */ /* 0x000fc400087fe4ff */
[----:B------:R-:W-:Y:S02]  /*6780*/  IADD3.X R25, PT, PT, R16, UR11, RZ, P1, !PT ;  /* 0x0000000b10197c10 */ /* 0x000fe40008ffe4ff */
[----:B----4-:R-:W-:Y:S02]  /*6790*/  F2FP.BF16.F32.PACK_AB R33, R33, R2 ;  /* 0x000000022121723e */ /* 0x010fe400000010ff */
[----:B--2---:R-:W-:-:S03]  /*67a0*/  F2FP.BF16.F32.PACK_AB R37, R37, R12 ;  /* 0x0000000c2525723e */ /* 0x004fc600000010ff */
[----:B------:R1:W-:Y:S04]  /*67b0*/  STG.E desc[UR8][R28.64], R33 ;  /* 0x000000211c007986 */ /* 0x0003e8000c101908 */
[----:B------:R4:W-:Y:S04]  /*67c0*/  STG.E desc[UR8][R24.64], R37 ;  /* 0x0000002518007986 */ /* 0x0009e8000c101908 */
[----:B------:R-:W2:Y:S04]  /*67d0*/  LDG.E R8, desc[UR8][R8.64+0xc00] ;  /* 0x000c000808087981 */ /* 0x000ea8000c1e1900 */
[----:B------:R-:W2:Y:S04]  /*67e0*/  LDG.E R11, desc[UR8][R10.64+0xc00] ;  /* 0x000c00080a0b7981 */ /* 0x000ea8000c1e1900 */
[----:B------:R-:W5:Y:S04]  /*67f0*/  LDG.E R6, desc[UR8][R6.64+0xc00] ;  /* 0x000c000806067981 */ /* 0x000f68000c1e1900 */
[----:B------:R-:W5:Y:S01]  /*6800*/  LDG.E R5, desc[UR8][R4.64+0xc00] ;  /* 0x000c000804057981 */ /* 0x000f62000c1e1900 */
[----:B------:R-:W-:-:S04]  /*6810*/  IADD3 R2, P0, PT, R18, 0xc00, RZ ;  /* 0x00000c0012027810 */ /* 0x000fc80007f1e0ff */
[----:B------:R-:W-:Y:S02]  /*6820*/  IADD3.X R12, PT, PT, RZ, R20, RZ, P0, !PT ;  /* 0x00000014ff0c7210 */ /* 0x000fe400007fe4ff */
[----:B------:R-:W-:Y:S02]  /*6830*/  LOP3.LUT R2, R2, 0xfffffffc, RZ, 0xc0, !PT ;  /* 0xfffffffc02027812 */ /* 0x000fe400078ec0ff */
[----:B------:R-:W-:Y:S02]  /*6840*/  LOP3.LUT R12, R12, 0x1, RZ, 0xc0, !PT ;  /* 0x000000010c0c7812 */ /* 0x000fe400078ec0ff */
[C---:B---3--:R-:W-:Y:S02]  /*6850*/  IADD3 R26, P0, PT, R2.reuse, UR6, RZ ;  /* 0x00000006021a7c10 */ /* 0x048fe4000ff1e0ff */
[----:B-1----:R-:W-:Y:S02]  /*6860*/  IADD3 R28, P1, PT, R2, UR10, RZ ;  /* 0x0000000a021c7c10 */ /* 0x002fe4000ff3e0ff */
[----:B------:R-:W-:-:S02]  /*6870*/  IADD3.X R27, PT, PT, R12, UR7, RZ, P0, !PT ;  /* 0x000000070c1b7c10 */ /* 0x000fc400087fe4ff */
[----:B------:R-:W-:Y:S02]  /*6880*/  IADD3.X R29, PT, PT, R12, UR11, RZ, P1, !PT ;  /* 0x0000000b0c1d7c10 */ /* 0x000fe40008ffe4ff */
[----:B------:R-:W-:-:S04]  /*6890*/  IADD3 R53, PT, PT, R53, 0x400, RZ ;  /* 0x0000040035357810 */ /* 0x000fc80007ffe0ff */
[----:B------:R-:W-:-:S04]  /*68a0*/  ISETP.GT.U32.AND P0, PT, R0, R53, PT ;  /* 0x000000350000720c */ /* 0x000fc80003f04070 */
[----:B------:R-:W-:Y:S01]  /*68b0*/  ISETP.GT.AND.EX P0, PT, R3, RZ, PT, P0 ;  /* 0x000000ff0300720c */ /* 0x000fe20003f04300 */
[----:B------:R-:W-:Y:S01]  /*68c0*/  HFMA2 R30, -RZ, RZ, 0, 0 ;  /* 0x00000000ff1e7431 */ /* 0x000fe200000001ff */
[----:B--2---:R-:W-:Y:S02]  /*68d0*/  F2FP.BF16.F32.PACK_AB R11, R11, R8 ;  /* 0x000000080b0b723e */ /* 0x004fe400000010ff */
[----:B-----5:R-:W-:-:S03]  /*68e0*/  F2FP.BF16.F32.PACK_AB R7, R5, R6 ;  /* 0x000000060507723e */ /* 0x020fc600000010ff */
[----:B------:R4:W-:Y:S04]  /*68f0*/  STG.E desc[UR8][R26.64], R11 ;  /* 0x0000000b1a007986 */ /* 0x0009e8000c101908 */
[----:B------:R4:W-:Y:S02]  /*6900*/  STG.E desc[UR8][R28.64], R7 ;  /* 0x000000071c007986 */ /* 0x0009e4000c101908 */
[----:B------:R-:W-:Y:S05]  /*6910*/  @P0 BRA `(.L_x_1573) ;  /* 0xfffffff800a80947 */ /* 0x000fea000383ffff */
[----:B------:R-:W-:Y:S05]  /*6920*/  EXIT ;  /* 0x000000000000794d */ /* 0x000fea0003800000 */
.L_x_1574:
        /* <DEDUP_REMOVED lines=13> */
.L_x_3437:


//--------------------- .text._Z35group_norm_nhwc_bwd_one_pass_kernelI11Fp32IOBf16WLi512ELi16ELi256EEv26Group_norm_nhwc_bwd_params --------------------------
	.section	.text._Z35group_norm_nhwc_bwd_one_pass_kernelI11Fp32IOBf16WLi512ELi16ELi256EEv26Group_norm_nhwc_bwd_params,"ax",@progbits
	.align	128
        .global         _Z35group_norm_nhwc_bwd_one_pass_kernelI11Fp32IOBf16WLi512ELi16ELi256EEv26Group_norm_nhwc_bwd_params
        .type           _Z35group_norm_nhwc_bwd_one_pass_kernelI11Fp32IOBf16WLi512ELi16ELi256EEv26Group_norm_nhwc_bwd_params,@function
        .size           _Z35group_norm_nhwc_bwd_one_pass_kernelI11Fp32IOBf16WLi512ELi16ELi256EEv26Group_norm_nhwc_bwd_params,(.L_x_3438 - _Z35group_norm_nhwc_bwd_one_pass_kernelI11Fp32IOBf16WLi512ELi16ELi256EEv26Group_norm_nhwc_bwd_params)
        .other          _Z35group_norm_nhwc_bwd_one_pass_kernelI11Fp32IOBf16WLi512ELi16ELi256EEv26Group_norm_nhwc_bwd_params,@"STO_CUDA_ENTRY STV_DEFAULT"
_Z35group_norm_nhwc_bwd_one_pass_kernelI11Fp32IOBf16WLi512ELi16ELi256EEv26Group_norm_nhwc_bwd_params:
.text._Z35group_norm_nhwc_bwd_one_pass_kernelI11Fp32IOBf16WLi512ELi16ELi256EEv26Group_norm_nhwc_bwd_params:
        /* <DEDUP_REMOVED lines=44> */
.L_x_1642:
        /* <DEDUP_REMOVED lines=9> */
[----:B------:R-:W-:Y:S01]  /*0350*/  CS2R R72, SRZ ;  /* 0x0000000000487805 */ /* 0x000fe2000001ff00 */
[----:B------:R-:W2:Y:S01]  /*0360*/  LDC.64 R66, c[0x0][0x3a8] ;  /* 0x0000ea00ff427b82 */ /* 0x000ea20000000a00 */
[----:B0-----:R-:W-:-:S04]  /*0370*/  IABS R5, R9 ;  /* 0x0000000900057213 */ /* 0x001fc80000000000 */
[----:B------:R-:W0:Y:S08]  /*0380*/  I2F.RP R4, R5 ;  /* 0x0000000500047306 */ /* 0x000e300000209400 */
[----:B0-----:R-:W0:Y:S02]  /*0390*/  MUFU.RCP R4, R4 ;  /* 0x0000000400047308 */ /* 0x001e240000001000 */
[----:B0-----:R-:W-:-:S06]  /*03a0*/  IADD3 R2, PT, PT, R4, 0xffffffe, RZ ;  /* 0x0ffffffe04027810 */ /* 0x001fcc0007ffe0ff */
[----:B------:R0:W3:Y:S02]  /*03b0*/  F2I.FTZ.U32.TRUNC.NTZ R3, R2 ;  /* 0x0000000200037305 */ /* 0x0000e4000021f000 */
[----:B0-----:R-:W-:Y:S02]  /*03c0*/  MOV R2, RZ ;  /* 0x000000ff00027202 */ /* 0x001fe40000000f00 */
[----:B---3--:R-:W-:-:S05]  /*03d0*/  IADD3 R6, PT, PT, RZ, -R3, RZ ;  /* 0x80000003ff067210 */ /* 0x008fca0007ffe0ff */
        /* <DEDUP_REMOVED lines=14> */
[----:B------:R-:W-:Y:S02]  /*04c0*/  IADD3 R19, PT, PT, R27, 0x60, RZ ;  /* 0x000000601b137810 */ /* 0x000fe40007ffe0ff */
[----:B------:R-:W-:Y:S02]  /*04d0*/  ISETP.GE.U32.AND P4, PT, R2, R5, PT ;  /* 0x000000050200720c */ /* 0x000fe40003f86070 */
[----:B------:R-:W-:Y:S02]  /*04e0*/  ISETP.GE.AND P1, PT, R4, RZ, PT ;  /* 0x000000ff0400720c */ /* 0x000fe40003f26270 */
[----:B------:R-:W-:Y:S02]  /*04f0*/  ISETP.GE.AND.EX P2, PT, R7, UR13, PT, P2 ;  /* 0x0000000d07007c0c */ /* 0x000fe4000bf46320 */
[----:B------:R-:W-:-:S02]  /*0500*/  @!P3 IADD3 R3, PT, PT, R3, 0x1, RZ ;  /* 0x000000010303b810 */ /* 0x000fc40007ffe0ff */
[----:B------:R-:W-:Y:S02]  /*0510*/  ISETP.GE.U32.AND P3, PT, R19, UR12, PT ;  /* 0x0000000c13007c0c */ /* 0x000fe4000bf66070 */
[----:B------:R-:W-:Y:S02]  /*0520*/  SHF.R.S32.HI R17, RZ, 0x1f, R19 ;  /* 0x0000001fff117819 */ /* 0x000fe40000011413 */
[----:B------:R-:W-:Y:S02]  /*0530*/  ISETP.GT.U32.AND P5, PT, R5, R2, PT ;  /* 0x000000020500720c */ /* 0x000fe40003fa4070 */
[----:B------:R-:W-:Y:S02]  /*0540*/  IADD3 R5, PT, PT, R2, -R5, RZ ;  /* 0x8000000502057210 */ /* 0x000fe40007ffe0ff */
[----:B------:R-:W-:Y:S01]  /*0550*/  @P4 IADD3 R3, PT, PT, R3, 0x1, RZ ;  /* 0x0000000103034810 */ /* 0x000fe20007ffe0ff */
[----:B------:R-:W0:Y:S01]  /*0560*/  @!P2 LDC.64 R24, c[0x0][0x3f8] ;  /* 0x0000fe00ff18ab82 */ /* 0x000e220000000a00 */
[----:B------:R-:W-:-:S02]  /*0570*/  ISETP.GE.AND.EX P3, PT, R17, UR13, PT, P3 ;  /* 0x0000000d11007c0c */ /* 0x000fc4000bf66330 */
[----:B------:R-:W-:Y:S02]  /*0580*/  SEL R2, R5, R2, !P5 ;  /* 0x0000000205027207 */ /* 0x000fe40006800000 */
[----:B------:R-:W-:Y:S02]  /*0590*/  MOV R4, R3 ;  /* 0x0000000300047202 */ /* 0x000fe40000000f00 */
[----:B------:R-:W-:Y:S01]  /*05a0*/  ISETP.NE.AND P4, PT, R9, RZ, PT ;  /* 0x000000ff0900720c */ /* 0x000fe20003f85270 */
[----:B------:R-:W1:Y:S01]  /*05b0*/  @!P2 LDC.64 R14, c[0x0][0x3a0] ;  /* 0x0000e800ff0eab82 */ /* 0x000e620000000a00 */
[----:B------:R-:W-:Y:S02]  /*05c0*/  LOP3.LUT R3, RZ, R9, RZ, 0x33, !PT ;  /* 0x00000009ff037212 */ /* 0x000fe400078e33ff */
[----:B------:R-:W-:Y:S02]  /*05d0*/  @!P0 IADD3 R2, PT, PT, -R2, RZ, RZ ;  /* 0x000000ff02028210 */ /* 0x000fe40007ffe1ff */
[----:B------:R-:W-:-:S02]  /*05e0*/  @!P1 IADD3 R4, PT, PT, -R4, RZ, RZ ;  /* 0x000000ff04049210 */ /* 0x000fc40007ffe1ff */
[----:B------:R-:W-:Y:S01]  /*05f0*/  IADD3 R21, PT, PT, R27, 0xe0, RZ ;  /* 0x000000e01b157810 */ /* 0x000fe20007ffe0ff */
[----:B------:R-:W3:Y:S01]  /*0600*/  @!P3 LDC.64 R10, c[0x0][0x3f8] ;  /* 0x0000fe00ff0abb82 */ /* 0x000ee20000000a00 */
[C---:B------:R-:W-:Y:S02]  /*0610*/  SEL R119, R3.reuse, R2, !P4 ;  /* 0x0000000203777207 */ /* 0x040fe40006000000 */
[----:B------:R-:W-:Y:S02]  /*0620*/  SEL R3, R3, R4, !P4 ;  /* 0x0000000403037207 */ /* 0x000fe40006000000 */
[----:B------:R-:W-:Y:S02]  /*0630*/  ISETP.GE.U32.AND P4, PT, R21, UR12, PT ;  /* 0x0000000c15007c0c */ /* 0x000fe4000bf86070 */
[----:B------:R-:W-:Y:S01]  /*0640*/  SHF.R.S32.HI R23, RZ, 0x1f, R21 ;  /* 0x0000001fff177819 */ /* 0x000fe20000011415 */
[----:B------:R-:W4:Y:S01]  /*0650*/  @!P2 LDC.64 R12, c[0x0][0x398] ;  /* 0x0000e600ff0cab82 */ /* 0x000f220000000a00 */
[----:B------:R-:W-:-:S02]  /*0660*/  SHF.L.U32 R2, R119, 0x4, RZ ;  /* 0x0000000477027819 */ /* 0x000fc400000006ff */
[----:B------:R-:W-:Y:S02]  /*0670*/  ISETP.GE.AND.EX P4, PT, R23, UR13, PT, P4 ;  /* 0x0000000d17007c0c */ /* 0x000fe4000bf86340 */
[----:B------:R-:W-:Y:S02]  /*0680*/  SHF.R.S32.HI R4, RZ, 0x1f, R3 ;  /* 0x0000001fff047819 */ /* 0x000fe40000011403 */
[----:B------:R-:W-:Y:S01]  /*0690*/  SHF.R.S32.HI R123, RZ, 0x1f, R2 ;  /* 0x0000001fff7b7819 */ /* 0x000fe20000011402 */
[----:B------:R-:W2:Y:S01]  /*06a0*/  @!P3 LDC.64 R8, c[0x0][0x398] ;  /* 0x0000e600ff08bb82 */ /* 0x000ea20000000a00 */
[----:B------:R-:W-:Y:S01]  /*06b0*/  LOP3.LUT R122, R2, R61, RZ, 0xfc, !PT ;  /* 0x0000003d027a7212 */ /* 0x000fe200078efcff */
[----:B------:R-:W-:Y:S01]  /*06c0*/  IMAD R4, R4, UR14, RZ ;  /* 0x0000000e04047c24 */ /* 0x000fe2000f8e02ff */
[----:B------:R-:W-:Y:S01]  /*06d0*/  ISETP.GE.U32.AND P5, PT, R114, UR12, PT ;  /* 0x0000000c72007c0c */ /* 0x000fe2000bfa6070 */
[----:B0-----:R-:W-:Y:S01]  /*06e0*/  @!P2 IMAD R2, R7, R24, RZ ;  /* 0x000000180702a224 */ /* 0x001fe200078e02ff */
[----:B------:R-:W-:Y:S01]  /*06f0*/  ISETP.GE.U32.AND P0, PT, R113, UR12, PT ;  /* 0x0000000c71007c0c */ /* 0x000fe2000bf06070 */
[----:B------:R-:W-:Y:S01]  /*0700*/  IMAD.WIDE.U32 R122, R3, UR14, R122 ;  /* 0x0000000e037a7c25 */ /* 0x000fe2000f8e007a */
[----:B------:R-:W-:Y:S01]  /*0710*/  ISETP.GE.AND.EX P5, PT, R95, UR13, PT, P5 ;  /* 0x0000000d5f007c0c */ /* 0x000fe2000bfa6350 */
[----:B------:R-:W0:Y:S01]  /*0720*/  @!P3 LDC.64 R6, c[0x0][0x3a0] ;  /* 0x0000e800ff06bb82 */ /* 0x000e220000000a00 */
[----:B------:R-:W-:Y:S01]  /*0730*/  ISETP.GE.AND.EX P0, PT, R94, UR13, PT, P0 ;  /* 0x0000000d5e007c0c */ /* 0x000fe2000bf06300 */
[----:B------:R-:W-:Y:S01]  /*0740*/  IMAD R3, R3, UR15, R4 ;  /* 0x0000000f03037c24 */ /* 0x000fe2000f8e0204 */
[----:B------:R-:W-:Y:S01]  /*0750*/  @!P2 MOV R124, R122 ;  /* 0x0000007a007ca202 */ /* 0x000fe20000000f00 */
[----:B------:R-:W-:-:S02]  /*0760*/  @!P2 IMAD R25, R27, R25, R2 ;  /* 0x000000191b19a224 */ /* 0x000fc400078e0202 */
[----:B---3--:R-:W-:Y:S01]  /*0770*/  @!P3 IMAD R16, R17, R10, RZ ;  /* 0x0000000a1110b224 */ /* 0x008fe200078e02ff */
[----:B------:R-:W-:Y:S01]  /*0780*/  IADD3 R125, PT, PT, R123, R3, RZ ;  /* 0x000000037b7d7210 */ /* 0x000fe20007ffe0ff */
[----:B------:R-:W3:Y:S03]  /*0790*/  @!P4 LDC.64 R4, c[0x0][0x3f8] ;  /* 0x0000fe00ff04cb82 */ /* 0x000ee60000000a00 */
[----:B------:R-:W-:Y:S01]  /*07a0*/  @!P3 MOV R17, R125 ;  /* 0x0000007d0011b202 */ /* 0x000fe20000000f00 */
[----:B------:R-:W-:Y:S01]  /*07b0*/  @!P2 IMAD.WIDE.U32 R2, R27, R24, R124 ;  /* 0x000000181b02a225 */ /* 0x000fe200078e007c */
[----:B------:R-:W-:-:S03]  /*07c0*/  @!P5 MOV R26, R122 ;  /* 0x0000007a001ad202 */ /* 0x000fc60000000f00 */
[----:B------:R-:W-:Y:S01]  /*07d0*/  @!P3 IMAD R27, R19, R11, R16 ;  /* 0x0000000b131bb224 */ /* 0x000fe200078e0210 */
[----:B------:R-:W-:Y:S02]  /*07e0*/  @!P2 IADD3 R3, PT, PT, R3, R25, RZ ;  /* 0x000000190303a210 */ /* 0x000fe40007ffe0ff */
[----:B------:R-:W-:Y:S02]  /*07f0*/  @!P3 MOV R16, R122 ;  /* 0x0000007a0010b202 */ /* 0x000fe40000000f00 */
[C---:B------:R-:W-:Y:S02]  /*0800*/  @!P2 SHF.L.U32 R25, R2.reuse, 0x2, RZ ;  /* 0x000000020219a819 */ /* 0x040fe400000006ff */
[----:B------:R-:W-:Y:S01]  /*0810*/  @!P2 SHF.L.U64.HI R18, R2, 0x2, R3 ;  /* 0x000000020212a819 */ /* 0x000fe20000010203 */
[----:B------:R-:W-:Y:S01]  /*0820*/  @!P3 IMAD.WIDE.U32 R16, R19, R10, R16 ;  /* 0x0000000a1310b225 */ /* 0x000fe200078e0010 */
[----:B------:R-:W2:Y:S01]  /*0830*/  @!P5 LDC.64 R2, c[0x0][0x3f8] ;  /* 0x0000fe00ff02db82 */ /* 0x000ea20000000a00 */
[----:B-1----:R-:W-:-:S02]  /*0840*/  @!P2 IADD3 R10, P6, PT, R25, R14, RZ ;  /* 0x0000000e190aa210 */ /* 0x002fc40007fde0ff */
[----:B----4-:R-:W-:Y:S02]  /*0850*/  @!P2 IADD3 R12, P1, PT, R25, R12, RZ ;  /* 0x0000000c190ca210 */ /* 0x010fe40007f3e0ff */
[----:B------:R-:W-:Y:S02]  /*0860*/  @!P2 IADD3.X R11, PT, PT, R18, R15, RZ, P6, !PT ;  /* 0x0000000f120ba210 */ /* 0x000fe400037fe4ff */
[----:B------:R-:W-:Y:S01]  /*0870*/  @!P3 IADD3 R17, PT, PT, R17, R27, RZ ;  /* 0x0000001b1111b210 */ /* 0x000fe20007ffe0ff */
[----:B---3--:R-:W-:Y:S01]  /*0880*/  @!P4 IMAD R14, R23, R4, RZ ;  /* 0x00000004170ec224 */ /* 0x008fe200078e02ff */
[----:B------:R-:W-:Y:S01]  /*0890*/  @!P3 SHF.L.U32 R15, R16, 0x2, RZ ;  /* 0x00000002100fb819 */ /* 0x000fe200000006ff */
[----:B------:R-:W1:Y:S01]  /*08a0*/  @!P4 LDC.64 R22, c[0x0][0x3a0] ;  /* 0x0000e800ff16cb82 */ /* 0x000e620000000a00 */
[----:B------:R-:W-:Y:S01]  /*08b0*/  @!P2 IADD3.X R13, PT, PT, R18, R13, RZ, P1, !PT ;  /* 0x0000000d120da210 */ /* 0x000fe20000ffe4ff */
[----:B------:R3:W5:Y:S01]  /*08c0*/  @!P2 LDG.E.64 R80, desc[UR8][R10.64] ;  /* 0x000000080a50a981 */ /* 0x000762000c1e1b00 */
[----:B------:R-:W-:Y:S01]  /*08d0*/  @!P3 SHF.L.U64.HI R16, R16, 0x2, R17 ;  /* 0x000000021010b819 */ /* 0x000fe20000010211 */
[----:B------:R-:W-:Y:S01]  /*08e0*/  @!P4 IMAD R17, R21, R5, R14 ;  /* 0x000000051511c224 */ /* 0x000fe200078e020e */
[C---:B0-----:R-:W-:Y:S01]  /*08f0*/  @!P3 IADD3 R6, P1, PT, R15.reuse, R6, RZ ;  /* 0x000000060f06b210 */ /* 0x041fe20007f3e0ff */
[----:B------:R0:W5:Y:S01]  /*0900*/  @!P2 LDG.E.64 R78, desc[UR8][R12.64] ;  /* 0x000000080c4ea981 */ /* 0x000162000c1e1b00 */
[----:B--2---:R-:W-:Y:S01]  /*0910*/  @!P3 IADD3 R8, P6, PT, R15, R8, RZ ;  /* 0x000000080f08b210 */ /* 0x004fe20007fde0ff */
[----:B------:R-:W2:Y:S01]  /*0920*/  @!P0 LDC.64 R18, c[0x0][0x3f8] ;  /* 0x0000fe00ff128b82 */ /* 0x000ea20000000a00 */
[----:B------:R-:W-:-:S02]  /*0930*/  @!P4 MOV R14, R122 ;  /* 0x0000007a000ec202 */ /* 0x000fc40000000f00 */
[----:B------:R-:W-:Y:S02]  /*0940*/  @!P4 MOV R15, R125 ;  /* 0x0000007d000fc202 */ /* 0x000fe40000000f00 */
[----:B------:R-:W-:Y:S02]  /*0950*/  @!P3 IADD3.X R7, PT, PT, R16, R7, RZ, P1, !PT ;  /* 0x000000071007b210 */ /* 0x000fe40000ffe4ff */
[----:B------:R-:W-:Y:S01]  /*0960*/  ISETP.GE.U32.AND P1, PT, R112, UR12, PT ;  /* 0x0000000c70007c0c */ /* 0x000fe2000bf26070 */
[----:B------:R-:W-:Y:S01]  /*0970*/  @!P4 IMAD.WIDE.U32 R4, R21, R4, R14 ;  /* 0x000000041504c225 */ /* 0x000fe200078e000e */
[----:B------:R-:W4:Y:S01]  /*0980*/  @!P5 LDC.64 R24, c[0x0][0x3a0] ;  /* 0x0000e800ff18db82 */ /* 0x000f220000000a00 */
[----:B------:R-:W-:Y:S02]  /*0990*/  @!P5 MOV R27, R125 ;  /* 0x0000007d001bd202 */ /* 0x000fe40000000f00 */
[----:B------:R-:W-:Y:S01]  /*09a0*/  @!P5 IMAD R14, R95, R2, RZ ;  /* 0x000000025f0ed224 */ /* 0x000fe200078e02ff */
[----:B------:R-:W-:-:S02]  /*09b0*/  @!P4 IADD3 R15, PT, PT, R5, R17, RZ ;  /* 0x00000011050fc210 */ /* 0x000fc40007ffe0ff */
[----:B------:R-:W-:Y:S01]  /*09c0*/  ISETP.GE.AND.EX P1, PT, R93, UR13, PT, P1 ;  /* 0x0000000d5d007c0c */ /* 0x000fe2000bf26310 */
[----:B------:R-:W-:Y:S01]  /*09d0*/  @!P5 IMAD R29, R114, R3, R14 ;  /* 0x00000003721dd224 */ /* 0x000fe200078e020e */
[----:B------:R-:W0:Y:S01]  /*09e0*/  @!P4 LDC.64 R20, c[0x0][0x398] ;  /* 0x0000e600ff14cb82 */ /* 0x000e220000000a00 */
[----:B------:R-:W-:Y:S01]  /*09f0*/  @!P4 SHF.L.U64.HI R28, R4, 0x2, R15 ;  /* 0x00000002041cc819 */ /* 0x000fe2000001020f */
[----:B------:R-:W-:Y:S01]  /*0a00*/  @!P5 IMAD.WIDE.U32 R26, R114, R2, R26 ;  /* 0x00000002721ad225 */ /* 0x000fe200078e001a */
[----:B------:R-:W-:Y:S02]  /*0a10*/  @!P4 SHF.L.U32 R5, R4, 0x2, RZ ;  /* 0x000000020405c819 */ /* 0x000fe400000006ff */
[----:B------:R-:W-:-:S03]  /*0a20*/  @!P3 IADD3.X R9, PT, PT, R16, R9, RZ, P6, !PT ;  /* 0x000000091009b210 */ /* 0x000fc600037fe4ff */
[----:B------:R-:W4:Y:S01]  /*0a30*/  @!P5 LDC.64 R14, c[0x0][0x398] ;  /* 0x0000e600ff0edb82 */ /* 0x000f220000000a00 */
[----:B-1----:R-:W-:-:S07]  /*0a40*/  @!P4 IADD3 R22, P2, PT, R5, R22, RZ ;  /* 0x000000160516c210 */ /* 0x002fce0007f5e0ff */
[----:B------:R-:W1:Y:S01]  /*0a50*/  @!P0 LDC.64 R2, c[0x0][0x3a0] ;  /* 0x0000e800ff028b82 */ /* 0x000e620000000a00 */
[----:B------:R-:W-:Y:S01]  /*0a60*/  @!P5 IADD3 R29, PT, PT, R27, R29, RZ ;  /* 0x0000001d1b1dd210 */ /* 0x000fe20007ffe0ff */
[----:B--2---:R-:W-:Y:S01]  /*0a70*/  @!P0 IMAD R30, R94, R18, RZ ;  /* 0x000000125e1e8224 */ /* 0x004fe200078e02ff */
[----:B---3--:R-:W-:Y:S02]  /*0a80*/  @!P0 MOV R10, R122 ;  /* 0x0000007a000a8202 */ /* 0x008fe40000000f00 */
[----:B0-----:R-:W-:-:S03]  /*0a90*/  @!P4 IADD3 R20, P6, PT, R5, R20, RZ ;  /* 0x000000140514c210 */ /* 0x001fc60007fde0ff */
[----:B------:R-:W0:Y:S01]  /*0aa0*/  @!P0 LDC.64 R16, c[0x0][0x398] ;  /* 0x0000e600ff108b82 */ /* 0x000e220000000a00 */
[----:B------:R-:W-:Y:S02]  /*0ab0*/  @!P0 MOV R11, R125 ;  /* 0x0000007d000b8202 */ /* 0x000fe40000000f00 */
[----:B------:R-:W-:-:S05]  /*0ac0*/  @!P5 SHF.L.U32 R27, R26, 0x2, RZ ;  /* 0x000000021a1bd819 */ /* 0x000fca00000006ff */
[----:B------:R-:W2:Y:S01]  /*0ad0*/  @!P1 LDC.64 R4, c[0x0][0x3f8] ;  /* 0x0000fe00ff049b82 */ /* 0x000ea20000000a00 */
[----:B------:R-:W-:Y:S01]  /*0ae0*/  @!P5 SHF.L.U64.HI R26, R26, 0x2, R29 ;  /* 0x000000021a1ad819 */ /* 0x000fe2000001021d */
[C---:B------:R-:W-:Y:S01]  /*0af0*/  @!P0 IMAD R29, R113.reuse, R19, R30 ;  /* 0x00000013711d8224 */ /* 0x040fe200078e021e */
[C---:B------:R-:W-:Y:S01]  /*0b00*/  @!P4 IADD3.X R23, PT, PT, R28.reuse, R23, RZ, P2, !PT ;  /* 0x000000171c17c210 */ /* 0x040fe200017fe4ff */
[----:B------:R-:W-:Y:S01]  /*0b10*/  @!P0 IMAD.WIDE.U32 R18, R113, R18, R10 ;  /* 0x0000001271128225 */ /* 0x000fe200078e000a */
[C---:B----4-:R-:W-:Y:S02]  /*0b20*/  @!P5 IADD3 R10, P2, PT, R27.reuse, R24, RZ ;  /* 0x000000181b0ad210 */ /* 0x050fe40007f5e0ff */
[----:B------:R-:W-:Y:S02]  /*0b30*/  @!P4 IADD3.X R21, PT, PT, R28, R21, RZ, P6, !PT ;  /* 0x000000151c15c210 */ /* 0x000fe400037fe4ff */
[----:B------:R-:W-:Y:S02]  /*0b40*/  @!P5 IADD3 R12, P6, PT, R27, R14, RZ ;  /* 0x0000000e1b0cd210 */ /* 0x000fe40007fde0ff */
[----:B------:R-:W-:-:S02]  /*0b50*/  @!P5 IADD3.X R11, PT, PT, R26, R25, RZ, P2, !PT ;  /* 0x000000191a0bd210 */ /* 0x000fc400017fe4ff */
[----:B------:R-:W-:Y:S02]  /*0b60*/  @!P0 IADD3 R19, PT, PT, R19, R29, RZ ;  /* 0x0000001d13138210 */ /* 0x000fe40007ffe0ff */
[----:B------:R-:W-:Y:S01]  /*0b70*/  @!P0 SHF.L.U32 R25, R18, 0x2, RZ ;  /* 0x0000000212198819 */ /* 0x000fe200000006ff */
[----:B------:R-:W5:Y:S01]  /*0b80*/  @!P5 LDG.E.64 R76, desc[UR8][R10.64] ;  /* 0x000000080a4cd981 */ /* 0x000f62000c1e1b00 */
[----:B------:R-:W-:Y:S02]  /*0b90*/  @!P5 IADD3.X R13, PT, PT, R26, R15, RZ, P6, !PT ;  /* 0x0000000f1a0dd210 */ /* 0x000fe400037fe4ff */
[----:B------:R-:W-:Y:S02]  /*0ba0*/  @!P0 SHF.L.U64.HI R26, R18, 0x2, R19 ;  /* 0x00000002121a8819 */ /* 0x000fe40000010213 */
[----:B-1----:R-:W-:Y:S01]  /*0bb0*/  @!P0 IADD3 R14, P6, PT, R25, R2, RZ ;  /* 0x00000002190e8210 */ /* 0x002fe20007fde0ff */
[----:B------:R-:W1:Y:S01]  /*0bc0*/  @!P1 LDC.64 R18, c[0x0][0x3a0] ;  /* 0x0000e800ff129b82 */ /* 0x000e620000000a00 */
[----:B------:R-:W-:Y:S01]  /*0bd0*/  ISETP.GE.U32.AND P2, PT, R111, UR12, PT ;  /* 0x0000000c6f007c0c */ /* 0x000fe2000bf46070 */
[----:B------:R-:W5:Y:S01]  /*0be0*/  @!P5 LDG.E.64 R74, desc[UR8][R12.64] ;  /* 0x000000080c4ad981 */ /* 0x000f62000c1e1b00 */
[----:B------:R-:W-:Y:S01]  /*0bf0*/  @!P0 IADD3.X R15, PT, PT, R26, R3, RZ, P6, !PT ;  /* 0x000000031a0f8210 */ /* 0x000fe200037fe4ff */
[----:B--2---:R-:W-:Y:S01]  /*0c00*/  @!P1 IMAD R2, R93, R4, RZ ;  /* 0x000000045d029224 */ /* 0x004fe200078e02ff */
[----:B------:R-:W-:-:S02]  /*0c10*/  ISETP.GE.AND.EX P2, PT, R92, UR13, PT, P2 ;  /* 0x0000000d5c007c0c */ /* 0x000fc4000bf46320 */
[----:B0-----:R-:W-:Y:S01]  /*0c20*/  @!P0 IADD3 R16, P6, PT, R25, R16, RZ ;  /* 0x0000001019108210 */ /* 0x001fe20007fde0ff */
[----:B------:R-:W5:Y:S01]  /*0c30*/  @!P0 LDG.E.64 R72, desc[UR8][R14.64] ;  /* 0x000000080e488981 */ /* 0x000f62000c1e1b00 */
[----:B------:R-:W-:Y:S01]  /*0c40*/  @!P1 MOV R28, R122 ;  /* 0x0000007a001c9202 */ /* 0x000fe20000000f00 */
[----:B------:R-:W0:Y:S01]  /*0c50*/  @!P1 LDC.64 R24, c[0x0][0x398] ;  /* 0x0000e600ff189b82 */ /* 0x000e220000000a00 */
[----:B------:R-:W-:Y:S01]  /*0c60*/  @!P1 MOV R29, R125 ;  /* 0x0000007d001d9202 */ /* 0x000fe20000000f00 */
[C---:B------:R-:W-:Y:S01]  /*0c70*/  @!P1 IMAD R31, R112.reuse, R5, R2 ;  /* 0x00000005701f9224 */ /* 0x040fe200078e0202 */
[----:B------:R-:W-:Y:S02]  /*0c80*/  MOV R3, RZ ;  /* 0x000000ff00037202 */ /* 0x000fe40000000f00 */
[----:B------:R-:W-:Y:S01]  /*0c90*/  MOV R2, RZ ;  /* 0x000000ff00027202 */ /* 0x000fe20000000f00 */
[----:B------:R-:W-:Y:S01]  /*0ca0*/  @!P1 IMAD.WIDE.U32 R28, R112, R4, R28 ;  /* 0x00000004701c9225 */ /* 0x000fe200078e001c */
[----:B------:R-:W-:-:S02]  /*0cb0*/  CS2R R4, SRZ ;  /* 0x0000000000047805 */ /* 0x000fc4000001ff00 */
[----:B------:R-:W-:Y:S01]  /*0cc0*/  @!P0 IADD3.X R17, PT, PT, R26, R17, RZ, P6, !PT ;  /* 0x000000111a118210 */ /* 0x000fe200037fe4ff */
[----:B------:R-:W2:Y:S01]  /*0cd0*/  @!P2 LDC.64 R36, c[0x0][0x3a0] ;  /* 0x0000e800ff24ab82 */ /* 0x000ea20000000a00 */
[----:B------:R3:W5:Y:S01]  /*0ce0*/  @!P3 LDG.E.64 R2, desc[UR8][R6.64] ;  /* 0x000000080602b981 */ /* 0x000762000c1e1b00 */
[----:B------:R-:W-:-:S03]  /*0cf0*/  @!P1 IADD3 R31, PT, PT, R29, R31, RZ ;  /* 0x0000001f1d1f9210 */ /* 0x000fc60007ffe0ff */
[----:B------:R4:W5:Y:S01]  /*0d00*/  @!P3 LDG.E.64 R4, desc[UR8][R8.64] ;  /* 0x000000080804b981 */ /* 0x000962000c1e1b00 */
[----:B------:R-:W-:Y:S02]  /*0d10*/  ISETP.GE.U32.AND P3, PT, R110, UR12, PT ;  /* 0x0000000c6e007c0c */ /* 0x000fe4000bf66070 */
[----:B------:R-:W2:Y:S01]  /*0d20*/  @!P2 LDC.64 R26, c[0x0][0x3f8] ;  /* 0x0000fe00ff1aab82 */ /* 0x000ea20000000a00 */
[C---:B------:R-:W-:Y:S02]  /*0d30*/  @!P1 SHF.L.U32 R29, R28.reuse, 0x2, RZ ;  /* 0x000000021c1d9819 */ /* 0x040fe400000006ff */
[----:B------:R-:W-:Y:S02]  /*0d40*/  ISETP.GE.AND.EX P3, PT, R91, UR13, PT, P3 ;  /* 0x0000000d5b007c0c */ /* 0x000fe4000bf66330 */
[----:B---3--:R-:W-:Y:S02]  /*0d50*/  CS2R R6, SRZ ;  /* 0x0000000000067805 */ /* 0x008fe4000001ff00 */
[----:B------:R-:W-:-:S02]  /*0d60*/  @!P1 SHF.L.U64.HI R28, R28, 0x2, R31 ;  /* 0x000000021c1c9819 */ /* 0x000fc4000001021f */
[C---:B-1----:R-:W-:Y:S02]  /*0d70*/  @!P1 IADD3 R18, P6, PT, R29.reuse, R18, RZ ;  /* 0x000000121d129210 */ /* 0x042fe40007fde0ff */
[----:B----4-:R-:W-:Y:S01]  /*0d80*/  CS2R R8, SRZ ;  /* 0x0000000000087805 */ /* 0x010fe2000001ff00 */
[----:B------:R-:W1:Y:S01]  /*0d90*/  @!P2 LDC.64 R40, c[0x0][0x398] ;  /* 0x0000e600ff28ab82 */ /* 0x000e620000000a00 */
[----:B------:R-:W5:Y:S01]  /*0da0*/  @!P4 LDG.E.64 R6, desc[UR8][R22.64] ;  /* 0x000000081606c981 */ /* 0x000f62000c1e1b00 */
[C---:B------:R-:W-:Y:S02]  /*0db0*/  @!P1 IADD3.X R19, PT, PT, R28.reuse, R19, RZ, P6, !PT ;  /* 0x000000131c139210 */ /* 0x040fe400037fe4ff */
[----:B0-----:R-:W-:Y:S01]  /*0dc0*/  @!P1 IADD3 R24, P6, PT, R29, R24, RZ ;  /* 0x000000181d189210 */ /* 0x001fe20007fde0ff */
[----:B------:R0:W5:Y:S01]  /*0dd0*/  @!P4 LDG.E.64 R8, desc[UR8][R20.64] ;  /* 0x000000081408c981 */ /* 0x000162000c1e1b00 */
[----:B------:R-:W-:Y:S02]  /*0de0*/  ISETP.GE.U32.AND P4, PT, R109, UR12, PT ;  /* 0x0000000c6d007c0c */ /* 0x000fe4000bf86070 */
[----:B------:R-:W-:Y:S01]  /*0df0*/  @!P1 IADD3.X R25, PT, PT, R28, R25, RZ, P6, !PT ;  /* 0x000000191c199210 */ /* 0x000fe200037fe4ff */
[----:B------:R-:W3:Y:S01]  /*0e00*/  @!P3 LDC.64 R32, c[0x0][0x3a0] ;  /* 0x0000e800ff20bb82 */ /* 0x000ee20000000a00 */
[----:B------:R-:W-:-:S07]  /*0e10*/  ISETP.GE.AND.EX P4, PT, R90, UR13, PT, P4 ;  /* 0x0000000d5a007c0c */ /* 0x000fce000bf86340 */
[----:B------:R-:W4:Y:S01]  /*0e20*/  @!P3 LDC.64 R28, c[0x0][0x3f8] ;  /* 0x0000fe00ff1cbb82 */ /* 0x000f220000000a00 */
[----:B--2---:R-:W-:Y:S01]  /*0e30*/  @!P2 IMAD R30, R92, R26, RZ ;  /* 0x0000001a5c1ea224 */ /* 0x004fe200078e02ff */
[----:B------:R-:W-:-:S03]  /*0e40*/  @!P2 MOV R31, R125 ;  /* 0x0000007d001fa202 */ /* 0x000fc60000000f00 */
[C---:B------:R-:W-:Y:S01]  /*0e50*/  @!P2 IMAD R35, R111.reuse, R27, R30 ;  /* 0x0000001b6f23a224 */ /* 0x040fe200078e021e */
[----:B------:R-:W-:Y:S02]  /*0e60*/  @!P2 MOV R30, R122 ;  /* 0x0000007a001ea202 */ /* 0x000fe40000000f00 */
[----:B------:R-:W-:Y:S01]  /*0e70*/  ISETP.GE.U32.AND P5, PT, R108, UR12, PT ;  /* 0x0000000c6c007c0c */ /* 0x000fe2000bfa6070 */
[----:B0-----:R-:W0:Y:S02]  /*0e80*/  @!P4 LDC.64 R20, c[0x0][0x3f8] ;  /* 0x0000fe00ff14cb82 */ /* 0x001e240000000a00 */
[----:B------:R-:W-:Y:S01]  /*0e90*/  @!P2 IMAD.WIDE.U32 R30, R111, R26, R30 ;  /* 0x0000001a6f1ea225 */ /* 0x000fe200078e001e */
[----:B------:R-:W-:-:S05]  /*0ea0*/  ISETP.GE.AND.EX P5, PT, R89, UR13, PT, P5 ;  /* 0x0000000d59007c0c */ /* 0x000fca000bfa6350 */
[----:B------:R-:W2:Y:S01]  /*0eb0*/  @!P3 LDC.64 R26, c[0x0][0x398] ;  /* 0x0000e600ff1abb82 */ /* 0x000ea20000000a00 */
[----:B------:R-:W-:Y:S02]  /*0ec0*/  @!P2 IADD3 R31, PT, PT, R31, R35, RZ ;  /* 0x000000231f1fa210 */ /* 0x000fe40007ffe0ff */
[C---:B------:R-:W-:Y:S02]  /*0ed0*/  @!P2 SHF.L.U32 R23, R30.reuse, 0x2, RZ ;  /* 0x000000021e17a819 */ /* 0x040fe400000006ff */
[----:B------:R-:W-:Y:S01]  /*0ee0*/  @!P3 MOV R10, R122 ;  /* 0x0000007a000ab202 */ /* 0x000fe20000000f00 */
[----:B----4-:R-:W-:Y:S01]  /*0ef0*/  @!P3 IMAD R22, R91, R28, RZ ;  /* 0x0000001c5b16b224 */ /* 0x010fe200078e02ff */
[----:B------:R-:W-:Y:S02]  /*0f00*/  @!P3 MOV R11, R125 ;  /* 0x0000007d000bb202 */ /* 0x000fe40000000f00 */
[----:B------:R-:W-:Y:S02]  /*0f10*/  CS2R R14, SRZ ;  /* 0x00000000000e7805 */ /* 0x000fe4000001ff00 */
[----:B------:R-:W-:Y:S01]  /*0f20*/  @!P2 SHF.L.U64.HI R30, R30, 0x2, R31 ;  /* 0x000000021e1ea819 */ /* 0x000fe2000001021f */
[----:B------:R-:W4:Y:S01]  /*0f30*/  @!P4 LDC.64 R34, c[0x0][0x398] ;  /* 0x0000e600ff22cb82 */ /* 0x000f220000000a00 */
[----:B------:R-:W-:Y:S01]  /*0f40*/  @!P2 IADD3 R36, P6, PT, R23, R36, RZ ;  /* 0x000000241724a210 */ /* 0x000fe20007fde0ff */
[----:B------:R-:W-:-:S02]  /*0f50*/  @!P3 IMAD R31, R110, R29, R22 ;  /* 0x0000001d6e1fb224 */ /* 0x000fc400078e0216 */
[----:B------:R-:W-:Y:S01]  /*0f60*/  @!P3 IMAD.WIDE.U32 R28, R110, R28, R10 ;  /* 0x0000001c6e1cb225 */ /* 0x000fe200078e000a */
[----:B------:R-:W-:Y:S01]  /*0f70*/  @!P2 IADD3.X R37, PT, PT, R30, R37, RZ, P6, !PT ;  /* 0x000000251e25a210 */ /* 0x000fe200037fe4ff */
[----:B------:R-:W5:Y:S01]  /*0f80*/  @!P1 LDG.E.64 R14, desc[UR8][R24.64] ;  /* 0x00000008180e9981 */ /* 0x000f62000c1e1b00 */
[----:B-1----:R-:W-:Y:S01]  /*0f90*/  @!P2 IADD3 R40, P6, PT, R23, R40, RZ ;  /* 0x000000281728a210 */ /* 0x002fe20007fde0ff */
[----:B------:R-:W1:Y:S01]  /*0fa0*/  @!P5 LDC.64 R38, c[0x0][0x398] ;  /* 0x0000e600ff26db82 */ /* 0x000e620000000a00 */
[----:B------:R-:W-:Y:S02]  /*0fb0*/  @!P3 IADD3 R13, PT, PT, R29, R31, RZ ;  /* 0x0000001f1d0db210 */ /* 0x000fe40007ffe0ff */
[----:B------:R-:W-:-:S05]  /*0fc0*/  @!P3 SHF.L.U32 R11, R28, 0x2, RZ ;  /* 0x000000021c0bb819 */ /* 0x000fca00000006ff */
[----:B------:R-:W4:Y:S01]  /*0fd0*/  @!P5 LDC.64 R22, c[0x0][0x3f8] ;  /* 0x0000fe00ff16db82 */ /* 0x000f220000000a00 */
[----:B------:R-:W-:Y:S01]  /*0fe0*/  @!P2 IADD3.X R41, PT, PT, R30, R41, RZ, P6, !PT ;  /* 0x000000291e29a210 */ /* 0x000fe200037fe4ff */
[----:B0-----:R-:W-:Y:S01]  /*0ff0*/  @!P4 IMAD R10, R90, R20, RZ ;  /* 0x000000145a0ac224 */ /* 0x001fe200078e02ff */
[----:B------:R-:W-:Y:S02]  /*1000*/  @!P3 SHF.L.U64.HI R28, R28, 0x2, R13 ;  /* 0x000000021c1cb819 */ /* 0x000fe4000001020d */
[----:B---3--:R-:W-:Y:S01]  /*1010*/  @!P3 IADD3 R32, P6, PT, R11, R32, RZ ;  /* 0x000000200b20b210 */ /* 0x008fe20007fde0ff */
[----:B------:R-:W-:-:S03]  /*1020*/  @!P4 IMAD R31, R109, R21, R10 ;  /* 0x000000156d1fc224 */ /* 0x000fc600078e020a */
[C---:B------:R-:W-:Y:S02]  /*1030*/  @!P3 IADD3.X R33, PT, PT, R28.reuse, R33, RZ, P6, !PT ;  /* 0x000000211c21b210 */ /* 0x040fe400037fe4ff */
[----:B--2---:R-:W-:Y:S02]  /*1040*/  @!P3 IADD3 R26, P6, PT, R11, R26, RZ ;  /* 0x0000001a0b1ab210 */ /* 0x004fe40007fde0ff */
[----:B------:R-:W-:Y:S02]  /*1050*/  CS2R R10, SRZ ;  /* 0x00000000000a7805 */ /* 0x000fe4000001ff00 */
[----:B------:R-:W-:Y:S02]  /*1060*/  @!P4 MOV R12, R122 ;  /* 0x0000007a000cc202 */ /* 0x000fe40000000f00 */
[----:B------:R-:W-:Y:S02]  /*1070*/  @!P4 MOV R13, R125 ;  /* 0x0000007d000dc202 */ /* 0x000fe40000000f00 */
[----:B------:R0:W5:Y:S01]  /*1080*/  @!P0 LDG.E.64 R10, desc[UR8][R16.64] ;  /* 0x00000008100a8981 */ /* 0x000162000c1e1b00 */
[----:B------:R-:W-:Y:S01]  /*1090*/  ISETP.GE.U32.AND P0, PT, R107, UR12, PT ;  /* 0x0000000c6b007c0c */ /* 0x000fe2000bf06070 */
[----:B------:R-:W-:Y:S01]  /*10a0*/  @!P4 IMAD.WIDE.U32 R20, R109, R20, R12 ;  /* 0x000000146d14c225 */ /* 0x000fe200078e000c */
[----:B------:R-:W-:-:S02]  /*10b0*/  @!P3 IADD3.X R27, PT, PT, R28, R27, RZ, P6, !PT ;  /* 0x0000001b1c1bb210 */ /* 0x000fc400037fe4ff */
[----:B------:R-:W-:Y:S01]  /*10c0*/  ISETP.GE.AND.EX P0, PT, R88, UR13, PT, P0 ;  /* 0x0000000d58007c0c */ /* 0x000fe2000bf06300 */
[----:B----4-:R-:W-:Y:S01]  /*10d0*/  @!P5 IMAD R12, R89, R22, RZ ;  /* 0x00000016590cd224 */ /* 0x010fe200078e02ff */
[----:B------:R-:W-:Y:S01]  /*10e0*/  @!P4 IADD3 R13, PT, PT, R21, R31, RZ ;  /* 0x0000001f150dc210 */ /* 0x000fe20007ffe0ff */
[----:B------:R-:W2:Y:S02]  /*10f0*/  @!P4 LDC.64 R28, c[0x0][0x3a0] ;  /* 0x0000e800ff1ccb82 */ /* 0x000ea40000000a00 */
[----:B------:R-:W-:Y:S01]  /*1100*/  @!P5 IMAD R45, R108, R23, R12 ;  /* 0x000000176c2dd224 */ /* 0x000fe200078e020c */
[C---:B------:R-:W-:Y:S02]  /*1110*/  @!P4 SHF.L.U64.HI R42, R20.reuse, 0x2, R13 ;  /* 0x00000002142ac819 */ /* 0x040fe4000001020d */
[----:B------:R-:W-:Y:S02]  /*1120*/  CS2R R12, SRZ ;  /* 0x00000000000c7805 */ /* 0x000fe4000001ff00 */
[----:B------:R-:W-:-:S02]  /*1130*/  @!P4 SHF.L.U32 R43, R20, 0x2, RZ ;  /* 0x00000002142bc819 */ /* 0x000fc400000006ff */
[----:B0-----:R-:W-:Y:S01]  /*1140*/  @!P5 MOV R16, R122 ;  /* 0x0000007a0010d202 */ /* 0x001fe20000000f00 */
[----:B------:R-:W0:Y:S01]  /*1150*/  @!P5 LDC.64 R30, c[0x0][0x3a0] ;  /* 0x0000e800ff1edb82 */ /* 0x000e220000000a00 */
[----:B------:R3:W5:Y:S01]  /*1160*/  @!P1 LDG.E.64 R12, desc[UR8][R18.64] ;  /* 0x00000008120c9981 */ /* 0x000762000c1e1b00 */
[----:B------:R-:W-:-:S06]  /*1170*/  ISETP.GE.U32.AND P1, PT, R106, UR12, PT ;  /* 0x0000000c6a007c0c */ /* 0x000fcc000bf26070 */
[----:B------:R-:W4:Y:S01]  /*1180*/  @!P0 LDC.64 R20, c[0x0][0x3f8] ;  /* 0x0000fe00ff148b82 */ /* 0x000f220000000a00 */
[----:B------:R-:W-:Y:S02]  /*1190*/  ISETP.GE.AND.EX P1, PT, R87, UR13, PT, P1 ;  /* 0x0000000d57007c0c */ /* 0x000fe4000bf26310 */
[----:B------:R-:W-:Y:S02]  /*11a0*/  @!P5 MOV R17, R125 ;  /* 0x0000007d0011d202 */ /* 0x000fe40000000f00 */
[----:B---3--:R-:W-:Y:S01]  /*11b0*/  CS2R R18, SRZ ;  /* 0x0000000000127805 */ /* 0x008fe2000001ff00 */
[----:B------:R-:W-:Y:S01]  /*11c0*/  @!P5 IMAD.WIDE.U32 R22, R108, R22, R16 ;  /* 0x000000166c16d225 */ /* 0x000fe200078e0010 */
[----:B------:R-:W-:Y:S02]  /*11d0*/  CS2R R16, SRZ ;  /* 0x0000000000107805 */ /* 0x000fe4000001ff00 */
[C---:B--2---:R-:W-:Y:S02]  /*11e0*/  @!P4 IADD3 R28, P6, PT, R43.reuse, R28, RZ ;  /* 0x0000001c2b1cc210 */ /* 0x044fe40007fde0ff */
[----:B------:R2:W5:Y:S02]  /*11f0*/  @!P2 LDG.E.64 R18, desc[UR8][R40.64] ;  /* 0x000000082812a981 */ /* 0x000564000c1e1b00 */
[----:B------:R-:W-:Y:S01]  /*1200*/  @!P4 IADD3.X R29, PT, PT, R42, R29, RZ, P6, !PT ;  /* 0x0000001d2a1dc210 */ /* 0x000fe200037fe4ff */
[----:B------:R-:W3:Y:S01]  /*1210*/  @!P1 LDC.64 R24, c[0x0][0x3f8] ;  /* 0x0000fe00ff189b82 */ /* 0x000ee20000000a00 */
[----:B------:R-:W-:Y:S01]  /*1220*/  @!P4 IADD3 R34, P6, PT, R43, R34, RZ ;  /* 0x000000222b22c210 */ /* 0x000fe20007fde0ff */
[----:B------:R1:W5:Y:S01]  /*1230*/  @!P2 LDG.E.64 R16, desc[UR8][R36.64] ;  /* 0x000000082410a981 */ /* 0x000362000c1e1b00 */
[----:B------:R-:W-:-:S02]  /*1240*/  @!P5 IADD3 R23, PT, PT, R23, R45, RZ ;  /* 0x0000002d1717d210 */ /* 0x000fc40007ffe0ff */
[----:B------:R-:W-:Y:S02]  /*1250*/  ISETP.GE.U32.AND P2, PT, R105, UR12, PT ;  /* 0x0000000c69007c0c */ /* 0x000fe4000bf46070 */
[----:B------:R-:W-:Y:S01]  /*1260*/  @!P4 IADD3.X R35, PT, PT, R42, R35, RZ, P6, !PT ;  /* 0x000000232a23c210 */ /* 0x000fe200037fe4ff */
[----:B------:R-:W3:Y:S01]  /*1270*/  @!P0 LDC.64 R44, c[0x0][0x3a0] ;  /* 0x0000e800ff2c8b82 */ /* 0x000ee20000000a00 */
[----:B------:R-:W-:Y:S01]  /*1280*/  @!P5 SHF.L.U32 R43, R22, 0x2, RZ ;  /* 0x00000002162bd819 */ /* 0x000fe200000006ff */
[----:B----4-:R-:W-:Y:S01]  /*1290*/  @!P0 IMAD R46, R88, R20, RZ ;  /* 0x00000014582e8224 */ /* 0x010fe200078e02ff */
[----:B------:R-:W-:Y:S02]  /*12a0*/  @!P5 SHF.L.U64.HI R42, R22, 0x2, R23 ;  /* 0x00000002162ad819 */ /* 0x000fe40000010217 */
[----:B------:R-:W-:Y:S02]  /*12b0*/  ISETP.GE.AND.EX P2, PT, R86, UR13, PT, P2 ;  /* 0x0000000d56007c0c */ /* 0x000fe4000bf46320 */
[----:B------:R-:W-:Y:S01]  /*12c0*/  @!P0 MOV R22, R122 ;  /* 0x0000007a00168202 */ /* 0x000fe20000000f00 */
[----:B------:R-:W4:Y:S01]  /*12d0*/  @!P1 LDC.64 R68, c[0x0][0x3a0] ;  /* 0x0000e800ff449b82 */ /* 0x000f220000000a00 */
[----:B------:R-:W-:Y:S01]  /*12e0*/  @!P0 MOV R23, R125 ;  /* 0x0000007d00178202 */ /* 0x000fe20000000f00 */
[----:B--2---:R-:W-:Y:S01]  /*12f0*/  @!P0 IMAD R41, R107, R21, R46 ;  /* 0x000000156b298224 */ /* 0x004fe200078e022e */
[----:B0-----:R-:W-:Y:S01]  /*1300*/  @!P5 IADD3 R30, P6, PT, R43, R30, RZ ;  /* 0x0000001e2b1ed210 */ /* 0x001fe20007fde0ff */
[----:B------:R-:W-:-:S04]  /*1310*/  @!P0 IMAD.WIDE.U32 R20, R107, R20, R22 ;  /* 0x000000146b148225 */ /* 0x000fc800078e0016 */
[----:B------:R-:W0:Y:S01]  /*1320*/  @!P0 LDC.64 R46, c[0x0][0x398] ;  /* 0x0000e600ff2e8b82 */ /* 0x000e220000000a00 */
[----:B------:R-:W-:Y:S02]  /*1330*/  CS2R R22, SRZ ;  /* 0x0000000000167805 */ /* 0x000fe4000001ff00 */
[----:B------:R-:W-:Y:S02]  /*1340*/  @!P5 IADD3.X R31, PT, PT, R42, R31, RZ, P6, !PT ;  /* 0x0000001f2a1fd210 */ /* 0x000fe400037fe4ff */
[----:B------:R-:W-:Y:S02]  /*1350*/  @!P0 IADD3 R21, PT, PT, R21, R41, RZ ;  /* 0x0000002915158210 */ /* 0x000fe40007ffe0ff */
[----:B-1----:R-:W-:Y:S01]  /*1360*/  @!P5 IADD3 R38, P6, PT, R43, R38, RZ ;  /* 0x000000262b26d210 */ /* 0x002fe20007fde0ff */
[----:B------:R1:W5:Y:S01]  /*1370*/  @!P3 LDG.E.64 R22, desc[UR8][R26.64] ;  /* 0x000000081a16b981 */ /* 0x000362000c1e1b00 */
[----:B------:R-:W2:Y:S01]  /*1380*/  @!P2 LDC.64 R36, c[0x0][0x3f8] ;  /* 0x0000fe00ff24ab82 */ /* 0x000ea20000000a00 */
[----:B------:R-:W-:-:S02]  /*1390*/  @!P0 SHF.L.U32 R41, R20, 0x2, RZ ;  /* 0x0000000214298819 */ /* 0x000fc400000006ff */
[----:B------:R-:W-:Y:S02]  /*13a0*/  @!P0 SHF.L.U64.HI R40, R20, 0x2, R21 ;  /* 0x0000000214288819 */ /* 0x000fe40000010215 */
[----:B------:R-:W-:Y:S02]  /*13b0*/  CS2R R20, SRZ ;  /* 0x0000000000147805 */ /* 0x000fe4000001ff00 */
[----:B------:R-:W-:Y:S01]  /*13c0*/  @!P5 IADD3.X R39, PT, PT, R42, R39, RZ, P6, !PT ;  /* 0x000000272a27d210 */ /* 0x000fe200037fe4ff */
[----:B---3--:R-:W-:Y:S01]  /*13d0*/  @!P1 IMAD R42, R87, R24, RZ ;  /* 0x00000018572a9224 */ /* 0x008fe200078e02ff */
[----:B------:R-:W3:Y:S01]  /*13e0*/  @!P1 LDC.64 R64, c[0x0][0x398] ;  /* 0x0000e600ff409b82 */ /* 0x000ee20000000a00 */
[----:B-1----:R-:W-:Y:S02]  /*13f0*/  @!P1 MOV R26, R122 ;  /* 0x0000007a001a9202 */ /* 0x002fe40000000f00 */
[----:B------:R-:W-:Y:S01]  /*1400*/  @!P1 MOV R27, R125 ;  /* 0x0000007d001b9202 */ /* 0x000fe20000000f00 */
[----:B------:R-:W-:Y:S01]  /*1410*/  @!P1 IMAD R43, R106, R25, R42 ;  /* 0x000000196a2b9224 */ /* 0x000fe200078e022a */
[----:B------:R-:W5:Y:S01]  /*1420*/  @!P3 LDG.E.64 R20, desc[UR8][R32.64] ;  /* 0x000000082014b981 */ /* 0x000f62000c1e1b00 */
[----:B------:R-:W-:Y:S01]  /*1430*/  ISETP.GE.U32.AND P3, PT, R104, UR12, PT ;  /* 0x0000000c68007c0c */ /* 0x000fe2000bf66070 */
[----:B------:R-:W-:Y:S01]  /*1440*/  @!P1 IMAD.WIDE.U32 R24, R106, R24, R26 ;  /* 0x000000186a189225 */ /* 0x000fe200078e001a */
[----:B------:R-:W-:-:S02]  /*1450*/  CS2R R26, SRZ ;  /* 0x00000000001a7805 */ /* 0x000fc4000001ff00 */
[----:B------:R-:W-:Y:S01]  /*1460*/  @!P0 IADD3 R44, P6, PT, R41, R44, RZ ;  /* 0x0000002c292c8210 */ /* 0x000fe20007fde0ff */
[----:B------:R-:W1:Y:S01]  /*1470*/  @!P2 LDC.64 R62, c[0x0][0x3a0] ;  /* 0x0000e800ff3eab82 */ /* 0x000e620000000a00 */
[----:B------:R-:W-:Y:S02]  /*1480*/  ISETP.GE.AND.EX P3, PT, R85, UR13, PT, P3 ;  /* 0x0000000d55007c0c */ /* 0x000fe4000bf66330 */
[C---:B------:R-:W-:Y:S01]  /*1490*/  @!P0 IADD3.X R45, PT, PT, R40.reuse, R45, RZ, P6, !PT ;  /* 0x0000002d282d8210 */ /* 0x040fe200037fe4ff */
[----:B------:R4:W5:Y:S01]  /*14a0*/  @!P4 LDG.E.64 R26, desc[UR8][R34.64] ;  /* 0x00000008221ac981 */ /* 0x000962000c1e1b00 */
[----:B0-----:R-:W-:Y:S02]  /*14b0*/  @!P0 IADD3 R46, P6, PT, R41, R46, RZ ;  /* 0x0000002e292e8210 */ /* 0x001fe40007fde0ff */
[----:B------:R-:W-:Y:S01]  /*14c0*/  @!P1 IADD3 R25, PT, PT, R25, R43, RZ ;  /* 0x0000002b19199210 */ /* 0x000fe20007ffe0ff */
[----:B------:R-:W0:Y:S01]  /*14d0*/  @!P2 LDC.64 R48, c[0x0][0x398] ;  /* 0x0000e600ff30ab82 */ /* 0x000e220000000a00 */
[----:B------:R-:W-:-:S07]  /*14e0*/  @!P0 IADD3.X R47, PT, PT, R40, R47, RZ, P6, !PT ;  /* 0x0000002f282f8210 */ /* 0x000fce00037fe4ff */
[----:B----4-:R-:W4:Y:S01]  /*14f0*/  LDC.64 R34, c[0x0][0x3b8] ;  /* 0x0000ee00ff227b82 */ /* 0x010f220000000a00 */
[----:B------:R-:W-:Y:S01]  /*1500*/  @!P1 SHF.L.U32 R41, R24, 0x2, RZ ;  /* 0x0000000218299819 */ /* 0x000fe200000006ff */
[----:B--2---:R-:W-:Y:S01]  /*1510*/  @!P2 IMAD R42, R86, R36, RZ ;  /* 0x00000024562aa224 */ /* 0x004fe200078e02ff */
[----:B------:R-:W-:Y:S02]  /*1520*/  @!P1 SHF.L.U64.HI R40, R24, 0x2, R25 ;  /* 0x0000000218289819 */ /* 0x000fe40000010219 */
[----:B------:R-:W-:Y:S02]  /*1530*/  @!P2 MOV R24, R122 ;  /* 0x0000007a0018a202 */ /* 0x000fe40000000f00 */
[----:B------:R-:W-:Y:S01]  /*1540*/  @!P2 MOV R25, R125 ;  /* 0x0000007d0019a202 */ /* 0x000fe20000000f00 */
[----:B------:R-:W2:Y:S01]  /*1550*/  @!P3 LDC.64 R32, c[0x0][0x3f8] ;  /* 0x0000fe00ff20bb82 */ /* 0x000ea20000000a00 */
[C---:B------:R-:W-:Y:S02]  /*1560*/  @!P2 IMAD R43, R105.reuse, R37, R42 ;  /* 0x00000025692ba224 */ /* 0x040fe400078e022a */
[----:B------:R-:W-:Y:S01]  /*1570*/  @!P2 IMAD.WIDE.U32 R36, R105, R36, R24 ;  /* 0x000000246924a225 */ /* 0x000fe200078e0018 */
[----:B------:R-:W-:-:S06]  /*1580*/  CS2R R24, SRZ ;  /* 0x0000000000187805 */ /* 0x000fcc000001ff00 */
[----:B------:R3:W5:Y:S01]  /*1590*/  @!P4 LDG.E.64 R24, desc[UR8][R28.64] ;  /* 0x000000081c18c981 */ /* 0x000762000c1e1b00 */
[----:B------:R-:W-:Y:S01]  /*15a0*/  ISETP.GE.U32.AND P4, PT, R103, UR12, PT ;  /* 0x0000000c67007c0c */ /* 0x000fe2000bf86070 */
[----:B----4-:R-:W-:Y:S01]  /*15b0*/  IMAD.WIDE R34, R100, 0x8, R34 ;  /* 0x0000000864227825 */ /* 0x010fe200078e0222 */
[----:B---3--:R-:W-:Y:S02]  /*15c0*/  CS2R R28, SRZ ;  /* 0x00000000001c7805 */ /* 0x008fe4000001ff00 */
[----:B------:R-:W-:Y:S02]  /*15d0*/  @!P1 IADD3 R68, P6, PT, R41, R68, RZ ;  /* 0x0000004429449210 */ /* 0x000fe40007fde0ff */
[----:B------:R-:W3:Y:S01]  /*15e0*/  LDG.E.64 R56, desc[UR8][R34.64] ;  /* 0x0000000822387981 */ /* 0x000ee2000c1e1b00 */
[----:B------:R-:W-:-:S03]  /*15f0*/  ISETP.GE.AND.EX P4, PT, R84, UR13, PT, P4 ;  /* 0x0000000d54007c0c */ /* 0x000fc6000bf86340 */
[----:B------:R4:W5:Y:S01]  /*1600*/  @!P5 LDG.E.64 R28, desc[UR8][R30.64] ;  /* 0x000000081e1cd981 */ /* 0x000962000c1e1b00 */
[----:B------:R-:W-:Y:S02]  /*1610*/  @!P1 IADD3.X R69, PT, PT, R40, R69, RZ, P6, !PT ;  /* 0x0000004528459210 */ /* 0x000fe400037fe4ff */
[----:B------:R-:W-:Y:S01]  /*1620*/  @!P1 IADD3 R64, P6, PT, R41, R64, RZ ;  /* 0x0000004029409210 */ /* 0x000fe20007fde0ff */
[----:B--2---:R-:W-:Y:S01]  /*1630*/  @!P3 IMAD R41, R85, R32, RZ ;  /* 0x000000205529b224 */ /* 0x004fe200078e02ff */
[----:B----4-:R-:W-:Y:S02]  /*1640*/  CS2R R30, SRZ ;  /* 0x00000000001e7805 */ /* 0x010fe4000001ff00 */
[----:B------:R-:W-:Y:S01]  /*1650*/  @!P2 IADD3 R37, PT, PT, R37, R43, RZ ;  /* 0x0000002b2525a210 */ /* 0x000fe20007ffe0ff */
[----:B------:R-:W-:-:S03]  /*1660*/  @!P3 IMAD R51, R104, R33, R41 ;  /* 0x000000216833b224 */ /* 0x000fc600078e0229 */
[----:B------:R2:W5:Y:S01]  /*1670*/  @!P5 LDG.E.64 R30, desc[UR8][R38.64] ;  /* 0x00000008261ed981 */ /* 0x000562000c1e1b00 */
[----:B------:R-:W-:Y:S02]  /*1680*/  ISETP.GE.U32.AND P5, PT, R102, UR12, PT ;  /* 0x0000000c66007c0c */ /* 0x000fe4000bfa6070 */
[----:B------:R-:W-:Y:S02]  /*1690*/  @!P1 IADD3.X R65, PT, PT, R40, R65, RZ, P6, !PT ;  /* 0x0000004128419210 */ /* 0x000fe400037fe4ff */
[----:B------:R-:W-:Y:S02]  /*16a0*/  @!P2 SHF.L.U32 R43, R36, 0x2, RZ ;  /* 0x00000002242ba819 */ /* 0x000fe400000006ff */
[----:B------:R-:W-:Y:S02]  /*16b0*/  ISETP.GE.AND.EX P5, PT, R0, UR13, PT, P5 ;  /* 0x0000000d00007c0c */ /* 0x000fe4000bfa6350 */
[----:B------:R-:W-:Y:S01]  /*16c0*/  @!P2 SHF.L.U64.HI R42, R36, 0x2, R37 ;  /* 0x00000002242aa819 */ /* 0x000fe20000010225 */
[----:B--2---:R-:W2:Y:S01]  /*16d0*/  @!P4 LDC.64 R38, c[0x0][0x3f8] ;  /* 0x0000fe00ff26cb82 */ /* 0x004ea20000000a00 */
[----:B------:R-:W-:-:S02]  /*16e0*/  @!P3 MOV R40, R122 ;  /* 0x0000007a0028b202 */ /* 0x000fc40000000f00 */
[----:B------:R-:W-:Y:S02]  /*16f0*/  @!P3 MOV R41, R125 ;  /* 0x0000007d0029b202 */ /* 0x000fe40000000f00 */
[----:B-1----:R-:W-:-:S03]  /*1700*/  @!P2 IADD3 R62, P6, PT, R43, R62, RZ ;  /* 0x0000003e2b3ea210 */ /* 0x002fc60007fde0ff */
[----:B------:R-:W1:Y:S01]  /*1710*/  @!P3 LDC.64 R36, c[0x0][0x3a0] ;  /* 0x0000e800ff24bb82 */ /* 0x000e620000000a00 */
[----:B------:R-:W-:Y:S01]  /*1720*/  @!P3 IMAD.WIDE.U32 R32, R104, R32, R40 ;  /* 0x000000206820b225 */ /* 0x000fe200078e0028 */
[C---:B------:R-:W-:Y:S02]  /*1730*/  @!P2 IADD3.X R63, PT, PT, R42.reuse, R63, RZ, P6, !PT ;  /* 0x0000003f2a3fa210 */ /* 0x040fe400037fe4ff */
[----:B0-----:R-:W-:Y:S02]  /*1740*/  @!P2 IADD3 R48, P6, PT, R43, R48, RZ ;  /* 0x000000302b30a210 */ /* 0x001fe40007fde0ff */
[----:B------:R-:W-:Y:S02]  /*1750*/  @!P3 IADD3 R33, PT, PT, R33, R51, RZ ;  /* 0x000000332121b210 */ /* 0x000fe40007ffe0ff */
[----:B------:R-:W0:Y:S01]  /*1760*/  @!P3 LDC.64 R40, c[0x0][0x398] ;  /* 0x0000e600ff28bb82 */ /* 0x000e220000000a00 */
[----:B------:R-:W-:Y:S02]  /*1770*/  @!P2 IADD3.X R49, PT, PT, R42, R49, RZ, P6, !PT ;  /* 0x000000312a31a210 */ /* 0x000fe400037fe4ff */
[----:B------:R-:W-:-:S02]  /*1780*/  @!P3 SHF.L.U32 R53, R32, 0x2, RZ ;  /* 0x000000022035b819 */ /* 0x000fc400000006ff */
[----:B------:R-:W-:Y:S02]  /*1790*/  @!P3 SHF.L.U64.HI R58, R32, 0x2, R33 ;  /* 0x00000002203ab819 */ /* 0x000fe40000010221 */
[----:B------:R-:W-:Y:S01]  /*17a0*/  CS2R R32, SRZ ;  /* 0x0000000000207805 */ /* 0x000fe2000001ff00 */
[----:B------:R-:W4:Y:S01]  /*17b0*/  @!P5 LDC.64 R42, c[0x0][0x3f8] ;  /* 0x0000fe00ff2adb82 */ /* 0x000f220000000a00 */
[----:B------:R-:W-:-:S04]  /*17c0*/  CS2R R34, SRZ ;  /* 0x0000000000227805 */ /* 0x000fc8000001ff00 */
[----:B------:R2:W5:Y:S04]  /*17d0*/  @!P0 LDG.E.64 R32, desc[UR8][R44.64] ;  /* 0x000000082c208981 */ /* 0x000568000c1e1b00 */
[----:B------:R2:W5:Y:S01]  /*17e0*/  @!P0 LDG.E.64 R34, desc[UR8][R46.64] ;  /* 0x000000082e228981 */ /* 0x000562000c1e1b00 */
[----:B-1----:R-:W-:Y:S01]  /*17f0*/  @!P3 IADD3 R50, P0, PT, R53, R36, RZ ;  /* 0x000000243532b210 */ /* 0x002fe20007f1e0ff */
[----:B--2---:R-:W-:Y:S01]  /*1800*/  @!P4 IMAD R36, R84, R38, RZ ;  /* 0x000000265424c224 */ /* 0x004fe200078e02ff */
[----:B------:R-:W1:Y:S01]  /*1810*/  @!P4 LDC.64 R44, c[0x0][0x3a0] ;  /* 0x0000e800ff2ccb82 */ /* 0x000e620000000a00 */
[----:B------:R-:W-:Y:S02]  /*1820*/  ISETP.NE.AND P6, PT, RZ, UR10, PT ;  /* 0x0000000aff007c0c */ /* 0x000fe4000bfc5270 */
[----:B------:R-:W-:Y:S01]  /*1830*/  @!P4 IMAD R59, R103, R39, R36 ;  /* 0x00000027673bc224 */ /* 0x000fe200078e0224 */
[----:B------:R-:W-:-:S04]  /*1840*/  @!P3 IADD3.X R51, PT, PT, R58, R37, RZ, P0, !PT ;  /* 0x000000253a33b210 */ /* 0x000fc800007fe4ff */
[----:B------:R-:W2:Y:S01]  /*1850*/  @!P4 LDC.64 R46, c[0x0][0x398] ;  /* 0x0000e600ff2ecb82 */ /* 0x000ea20000000a00 */
[----:B------:R-:W-:Y:S02]  /*1860*/  @!P4 MOV R54, R122 ;  /* 0x0000007a0036c202 */ /* 0x000fe40000000f00 */
[----:B------:R-:W-:Y:S02]  /*1870*/  @!P4 MOV R55, R125 ;  /* 0x0000007d0037c202 */ /* 0x000fe40000000f00 */
[----:B0-----:R-:W-:-:S03]  /*1880*/  @!P3 IADD3 R52, P0, PT, R53, R40, RZ ;  /* 0x000000283534b210 */ /* 0x001fc60007f1e0ff */
[----:B------:R-:W0:Y:S01]  /*1890*/  @!P5 LDC.64 R36, c[0x0][0x3a0] ;  /* 0x0000e800ff24db82 */ /* 0x000e220000000a00 */
[----:B------:R-:W-:Y:S01]  /*18a0*/  @!P4 IMAD.WIDE.U32 R54, R103, R38, R54 ;  /* 0x000000266736c225 */ /* 0x000fe200078e0036 */
[----:B------:R-:W-:-:S03]  /*18b0*/  @!P3 IADD3.X R53, PT, PT, R58, R41, RZ, P0, !PT ;  /* 0x000000293a35b210 */ /* 0x000fc600007fe4ff */
[----:B----4-:R-:W-:-:S03]  /*18c0*/  @!P5 IMAD R58, R0, R42, RZ ;  /* 0x0000002a003ad224 */ /* 0x010fc600078e02ff */
[----:B------:R-:W4:Y:S01]  /*18d0*/  @!P5 LDC.64 R38, c[0x0][0x398] ;  /* 0x0000e600ff26db82 */ /* 0x000f220000000a00 */
[----:B------:R-:W-:Y:S01]  /*18e0*/  @!P4 IADD3 R55, PT, PT, R55, R59, RZ ;  /* 0x0000003b3737c210 */ /* 0x000fe20007ffe0ff */
[----:B------:R-:W-:Y:S01]  /*18f0*/  @!P5 IMAD R83, R102, R43, R58 ;  /* 0x0000002b6653d224 */ /* 0x000fe200078e023a */
[C---:B------:R-:W-:Y:S02]  /*1900*/  @!P4 SHF.L.U32 R71, R54.reuse, 0x2, RZ ;  /* 0x000000023647c819 */ /* 0x040fe400000006ff */
[----:B------:R-:W-:Y:S02]  /*1910*/  @!P5 MOV R58, R122 ;  /* 0x0000007a003ad202 */ /* 0x000fe40000000f00 */
[----:B------:R-:W-:Y:S01]  /*1920*/  @!P5 MOV R59, R125 ;  /* 0x0000007d003bd202 */ /* 0x000fe20000000f00 */
[----:B------:R-:W4:Y:S01]  /*1930*/  @P6 LDC.64 R40, c[0x0][0x3b0] ;  /* 0x0000ec00ff286b82 */ /* 0x000f220000000a00 */
[----:B------:R-:W-:Y:S02]  /*1940*/  @!P4 SHF.L.U64.HI R60, R54, 0x2, R55 ;  /* 0x00000002363cc819 */ /* 0x000fe40000010237 */
[----:B-1----:R-:W-:Y:S01]  /*1950*/  @!P4 IADD3 R54, P0, PT, R71, R44, RZ ;  /* 0x0000002c4736c210 */ /* 0x002fe20007f1e0ff */
[----:B------:R-:W-:-:S03]  /*1960*/  @!P5 IMAD.WIDE.U32 R42, R102, R42, R58 ;  /* 0x0000002a662ad225 */ /* 0x000fc600078e003a */
[----:B------:R-:W-:Y:S02]  /*1970*/  @!P4 IADD3.X R55, PT, PT, R60, R45, RZ, P0, !PT ;  /* 0x0000002d3c37c210 */ /* 0x000fe400007fe4ff */
[----:B--2---:R-:W-:Y:S02]  /*1980*/  @!P4 IADD3 R58, P0, PT, R71, R46, RZ ;  /* 0x0000002e473ac210 */ /* 0x004fe40007f1e0ff */
[----:B------:R-:W-:Y:S02]  /*1990*/  @!P5 IADD3 R43, PT, PT, R43, R83, RZ ;  /* 0x000000532b2bd210 */ /* 0x000fe40007ffe0ff */
[----:B------:R-:W-:Y:S02]  /*19a0*/  @!P5 SHF.L.U32 R71, R42, 0x2, RZ ;  /* 0x000000022a47d819 */ /* 0x000fe400000006ff */
[----:B------:R-:W-:Y:S02]  /*19b0*/  @!P4 IADD3.X R59, PT, PT, R60, R47, RZ, P0, !PT ;  /* 0x0000002f3c3bc210 */ /* 0x000fe400007fe4ff */
[----:B------:R-:W-:-:S02]  /*19c0*/  @!P5 SHF.L.U64.HI R42, R42, 0x2, R43 ;  /* 0x000000022a2ad819 */ /* 0x000fc4000001022b */
[----:B0-----:R-:W-:Y:S02]  /*19d0*/  @!P5 IADD3 R60, P0, PT, R71, R36, RZ ;  /* 0x00000024473cd210 */ /* 0x001fe40007f1e0ff */
[----:B------:R-:W-:Y:S02]  /*19e0*/  LEA R43, R119, R61, 0x4 ;  /* 0x0000003d772b7211 */ /* 0x000fe400078e20ff */
[----:B------:R-:W-:Y:S02]  /*19f0*/  @!P5 IADD3.X R61, PT, PT, R42, R37, RZ, P0, !PT ;  /* 0x000000252a3dd210 */ /* 0x000fe400007fe4ff */
[----:B----4-:R-:W-:Y:S01]  /*1a00*/  @!P5 IADD3 R70, P0, PT, R71, R38, RZ ;  /* 0x000000264746d210 */ /* 0x010fe20007f1e0ff */
[----:B------:R-:W-:-:S03]  /*1a10*/  @P6 IMAD.WIDE R40, R43, 0x2, R40 ;  /* 0x000000022b286825 */ /* 0x000fc600078e0228 */
[----:B------:R-:W-:Y:S01]  /*1a20*/  @!P5 IADD3.X R71, PT, PT, R42, R39, RZ, P0, !PT ;  /* 0x000000272a47d210 */ /* 0x000fe200007fe4ff */
[----:B------:R-:W-:Y:S01]  /*1a30*/  IMAD.WIDE R38, R43, 0x2, R66 ;  /* 0x000000022b267825 */ /* 0x000fe200078e0242 */
[----:B------:R-:W-:Y:S02]  /*1a40*/  CS2R R42, SRZ ;  /* 0x00000000002a7805 */ /* 0x000fe4000001ff00 */
[----:B------:R-:W-:Y:S02]  /*1a50*/  CS2R R44, SRZ ;  /* 0x00000000002c7805 */ /* 0x000fe4000001ff00 */
[----:B------:R-:W-:Y:S01]  /*1a60*/  CS2R R46, SRZ ;  /* 0x00000000002e7805 */ /* 0x000fe2000001ff00 */
[----:B------:R-:W2:Y:S04]  /*1a70*/  @P6 LDG.E.U16 R66, desc[UR8][R40.64] ;  /* 0x0000000828426981 */ /* 0x000ea8000c1e1500 */
[----:B------:R0:W5:Y:S01]  /*1a80*/  @!P2 LDG.E.64 R42, desc[UR8][R48.64] ;  /* 0x00000008302aa981 */ /* 0x000162000c1e1b00 */
[----:B------:R-:W-:-:S03]  /*1a90*/  CS2R R36, SRZ ;  /* 0x0000000000247805 */ /* 0x000fc6000001ff00 */
[----:B------:R1:W4:Y:S04]  /*1aa0*/  @P6 LDG.E.U16 R67, desc[UR8][R40.64+0x2] ;  /* 0x0000020828436981 */ /* 0x000328000c1e1500 */
[----:B------:R-:W4:Y:S01]  /*1ab0*/  LDG.E.U16 R116, desc[UR8][R38.64] ;  /* 0x0000000826747981 */ /* 0x000f22000c1e1500 */
[----:B0-----:R-:W-:-:S03]  /*1ac0*/  CS2R R48, SRZ ;  /* 0x0000000000307805 */ /* 0x001fc6000001ff00 */
[----:B------:R0:W4:Y:S01]  /*1ad0*/  LDG.E.U16 R115, desc[UR8][R38.64+0x2] ;  /* 0x0000020826737981 */ /* 0x000122000c1e1500 */
[----:B-1----:R-:W-:-:S03]  /*1ae0*/  CS2R R40, SRZ ;  /* 0x0000000000287805 */ /* 0x002fc6000001ff00 */
[----:B------:R1:W5:Y:S04]  /*1af0*/  @!P3 LDG.E.64 R44, desc[UR8][R50.64] ;  /* 0x00000008322cb981 */ /* 0x000368000c1e1b00 */
[----:B------:R1:W5:Y:S01]  /*1b00*/  @!P3 LDG.E.64 R46, desc[UR8][R52.64] ;  /* 0x00000008342eb981 */ /* 0x000362000c1e1b00 */
[----:B0-----:R-:W-:-:S03]  /*1b10*/  CS2R R38, SRZ ;  /* 0x0000000000267805 */ /* 0x001fc6000001ff00 */
[----:B------:R0:W5:Y:S01]  /*1b20*/  @!P4 LDG.E.64 R48, desc[UR8][R54.64] ;  /* 0x000000083630c981 */ /* 0x000162000c1e1b00 */
[----:B-1----:R-:W-:-:S03]  /*1b30*/  CS2R R50, SRZ ;  /* 0x0000000000327805 */ /* 0x002fc6000001ff00 */
[----:B------:R1:W5:Y:S01]  /*1b40*/  @!P1 LDG.E.64 R36, desc[UR8][R68.64] ;  /* 0x0000000844249981 */ /* 0x000362000c1e1b00 */
[----:B------:R-:W-:-:S03]  /*1b50*/  CS2R R52, SRZ ;  /* 0x0000000000347805 */ /* 0x000fc6000001ff00 */
[----:B------:R1:W5:Y:S01]  /*1b60*/  @!P1 LDG.E.64 R38, desc[UR8][R64.64] ;  /* 0x0000000840269981 */ /* 0x000362000c1e1b00 */
[----:B0-----:R-:W-:-:S03]  /*1b70*/  CS2R R54, SRZ ;  /* 0x0000000000367805 */ /* 0x001fc6000001ff00 */
[----:B------:R1:W5:Y:S04]  /*1b80*/  @!P2 LDG.E.64 R40, desc[UR8][R62.64] ;  /* 0x000000083e28a981 */ /* 0x000368000c1e1b00 */
[----:B------:R1:W5:Y:S04]  /*1b90*/  @!P4 LDG.E.64 R50, desc[UR8][R58.64] ;  /* 0x000000083a32c981 */ /* 0x000368000c1e1b00 */
[----:B------:R1:W5:Y:S04]  /*1ba0*/  @!P5 LDG.E.64 R52, desc[UR8][R60.64] ;  /* 0x000000083c34d981 */ /* 0x000368000c1e1b00 */
[----:B------:R1:W5:Y:S01]  /*1bb0*/  @!P5 LDG.E.64 R54, desc[UR8][R70.64] ;  /* 0x000000084636d981 */ /* 0x000362000c1e1b00 */
[----:B------:R-:W-:Y:S01]  /*1bc0*/  UISETP.NE.AND UP1, UPT, UR10, URZ, UPT ;  /* 0x000000ff0a00728c */ /* 0x000fe2000bf25270 */
[----:B------:R-:W-:-:S02]  /*1bd0*/  MOV R117, RZ ;  /* 0x000000ff00757202 */ /* 0x000fc40000000f00 */
        /* <DEDUP_REMOVED lines=14> */
[----:B----4-:R-:W-:Y:S02]  /*1cc0*/  @P6 SHF.L.U32 R118, R67, 0x10, RZ ;  /* 0x0000001043766819 */ /* 0x010fe400000006ff */
[----:B------:R-:W-:Y:S02]  /*1cd0*/  SHF.L.U32 R116, R116, 0x10, RZ ;  /* 0x0000001074747819 */ /* 0x000fe400000006ff */
[----:B------:R-:W-:Y:S01]  /*1ce0*/  SHF.L.U32 R115, R115, 0x10, RZ ;  /* 0x0000001073737819 */ /* 0x000fe200000006ff */
[----:B-1----:R-:W-:Y:S06]  /*1cf0*/  BRA.U UP1, `(.L_x_1576) ;  /* 0x0000000d01847547 */ /* 0x002fec000b800000 */
        /* <DEDUP_REMOVED lines=225> */
.L_x_1576:
[----:B-----5:R-:W-:Y:S01]  /*2b10*/  FADD.FTZ R57, R80, -UR11 ;  /* 0x8000000b50397e21 */ /* 0x020fe20008010000 */
[----:B------:R-:W-:Y:S01]  /*2b20*/  FADD.FTZ R56, R81, -UR11 ;  /* 0x8000000b51387e21 */ /* 0x000fe20008010000 */
[----:B------:R-:W-:Y:S02]  /*2b30*/  FADD.FTZ R59, R76, -UR11 ;  /* 0x8000000b4c3b7e21 */ /* 0x000fe40008010000 */
[----:B------:R-:W-:Y:S01]  /*2b40*/  FMUL.FTZ R57, R57, UR12 ;  /* 0x0000000c39397c20 */ /* 0x000fe20008410000 */
[----:B------:R-:W-:Y:S01]  /*2b50*/  FMUL.FTZ R56, R56, UR12 ;  /* 0x0000000c38387c20 */ /* 0x000fe20008410000 */
[----:B------:R-:W-:Y:S02]  /*2b60*/  FMUL.FTZ R59, R59, UR12 ;  /* 0x0000000c3b3b7c20 */ /* 0x000fe40008410000 */
        /* <DEDUP_REMOVED lines=9> */
[----:B0-----:R-:W-:Y:S01]  /*2c00*/  FADD.FTZ R61, R60, 1 ;  /* 0x3f8000003c3d7421 */ /* 0x001fe20000010000 */
[----:B------:R-:W-:-:S04]  /*2c10*/  FADD.FTZ R60, R77, -UR11 ;  /* 0x8000000b4d3c7e21 */ /* 0x000fc80008010000 */
[----:B------:R-:W-:Y:S02]  /*2c20*/  FMUL.FTZ R60, R60, UR12 ;  /* 0x0000000c3c3c7c20 */ /* 0x000fe40008410000 */
[----:B------:R-:W0:Y:S01]  /*2c30*/  MUFU.RCP R61, R61 ;  /* 0x0000003d003d7308 */ /* 0x000e220000001000 */
[----:B-1----:R-:W-:Y:S01]  /*2c40*/  FADD.FTZ R68, R62, 1 ;  /* 0x3f8000003e447421 */ /* 0x002fe20000010000 */
[----:B------:R-:W-:-:S04]  /*2c50*/  FFMA.FTZ R64, R115, R60, R118 ;  /* 0x0000003c73407223 */ /* 0x000fc80000010076 */
[----:B------:R-:W-:Y:S02]  /*2c60*/  FMUL.FTZ R66, R64, -1.4426950216293334961 ;  /* 0xbfb8aa3b40427820 */ /* 0x000fe40000410000 */
[----:B------:R-:W1:Y:S01]  /*2c70*/  MUFU.RCP R68, R68 ;  /* 0x0000004400447308 */ /* 0x000e620000001000 */
[----:B--2---:R-:W-:-:S07]  /*2c80*/  FADD.FTZ R67, R67, 1 ;  /* 0x3f80000043437421 */ /* 0x004fce0000010000 */
[----:B------:R-:W2:Y:S01]  /*2c90*/  MUFU.EX2 R66, R66 ;  /* 0x0000004200427308 */ /* 0x000ea20000000800 */
[----:B0-----:R-:W-:Y:S01]  /*2ca0*/  FADD.FTZ R63, -R61, 1 ;  /* 0x3f8000003d3f7421 */ /* 0x001fe20000010100 */
[----:B------:R-:W-:Y:S01]  /*2cb0*/  FMUL.FTZ R65, R78, R61 ;  /* 0x0000003d4e417220 */ /* 0x000fe20000410000 */
[----:B------:R-:W-:Y:S02]  /*2cc0*/  FADD.FTZ R61, R73, -UR11 ;  /* 0x8000000b493d7e21 */ /* 0x000fe40008010000 */
[----:B------:R-:W-:Y:S01]  /*2cd0*/  FFMA.FTZ R58, R58, R63, 1 ;  /* 0x3f8000003a3a7423 */ /* 0x000fe2000001003f */
[----:B------:R-:W-:Y:S01]  /*2ce0*/  FADD.FTZ R63, R72, -UR11 ;  /* 0x8000000b483f7e21 */ /* 0x000fe20008010000 */
[----:B------:R-:W-:Y:S01]  /*2cf0*/  FMUL.FTZ R61, R61, UR12 ;  /* 0x0000000c3d3d7c20 */ /* 0x000fe20008410000 */
[----:B------:R-:W-:Y:S01]  /*2d00*/  MUFU.RCP R67, R67 ;  /* 0x0000004300437308 */ /* 0x000fe20000001000 */
[----:B------:R-:W-:Y:S01]  /*2d10*/  FMUL.FTZ R65, R65, R58 ;  /* 0x0000003a41417220 */ /* 0x000fe20000410000 */
[----:B-1----:R-:W-:Y:S01]  /*2d20*/  FADD.FTZ R58, -R68, 1 ;  /* 0x3f800000443a7421 */ /* 0x002fe20000010100 */
[----:B------:R-:W-:Y:S01]  /*2d30*/  FMUL.FTZ R63, R63, UR12 ;  /* 0x0000000c3f3f7c20 */ /* 0x000fe20008410000 */
[----:B------:R-:W-:Y:S01]  /*2d40*/  FFMA.FTZ R62, R115, R61, R118 ;  /* 0x0000003d733e7223 */ /* 0x000fe20000010076 */
[----:B------:R-:W-:Y:S01]  /*2d50*/  FMUL.FTZ R68, R79, R68 ;  /* 0x000000444f447220 */ /* 0x000fe20000410000 */
[----:B------:R-:W-:Y:S01]  /*2d60*/  FFMA.FTZ R71, R71, R58, 1 ;  /* 0x3f80000047477423 */ /* 0x000fe2000001003a */
[----:B------:R-:W-:Y:S01]  /*2d70*/  FFMA.FTZ R58, R116, R63, R117 ;  /* 0x0000003f743a7223 */ /* 0x000fe20000010075 */
[----:B------:R-:W-:Y:S01]  /*2d80*/  FMUL.FTZ R120, R62, -1.4426950216293334961 ;  /* 0xbfb8aa3b3e787820 */ /* 0x000fe20000410000 */
[----:B--2---:R-:W-:Y:S01]  /*2d90*/  FADD.FTZ R66, R66, 1 ;  /* 0x3f80000042427421 */ /* 0x004fe20000010000 */
[----:B------:R-:W-:Y:S01]  /*2da0*/  FMUL.FTZ R68, R68, R71 ;  /* 0x0000004744447220 */ /* 0x000fe20000410000 */
[----:B------:R-:W-:Y:S01]  /*2db0*/  FMUL.FTZ R82, R58, -1.4426950216293334961 ;  /* 0xbfb8aa3b3a527820 */ /* 0x000fe20000410000 */
[----:B------:R-:W-:Y:S08]  /*2dc0*/  MUFU.EX2 R70, R120 ;  /* 0x0000007800467308 */ /* 0x000ff00000000800 */
[----:B------:R-:W0:Y:S08]  /*2dd0*/  MUFU.EX2 R82, R82 ;  /* 0x0000005200527308 */ /* 0x000e300000000800 */
[----:B------:R-:W1:Y:S01]  /*2de0*/  MUFU.RCP R66, R66 ;  /* 0x0000004200427308 */ /* 0x000e620000001000 */
[----:B0-----:R-:W-:Y:S01]  /*2df0*/  FADD.FTZ R83, R82, 1 ;  /* 0x3f80000052537421 */ /* 0x001fe20000010000 */
[----:B------:R-:W-:Y:S01]  /*2e00*/  FADD.FTZ R82, R70, 1 ;  /* 0x3f80000046527421 */ /* 0x000fe20000010000 */
[----:B------:R-:W-:Y:S01]  /*2e10*/  FADD.FTZ R70, -R67, 1 ;  /* 0x3f80000043467421 */ /* 0x000fe20000010100 */
[----:B------:R-:W-:-:S04]  /*2e20*/  FMUL.FTZ R67, R74, R67 ;  /* 0x000000434a437220 */ /* 0x000fc80000410000 */
[----:B------:R-:W0:Y:S01]  /*2e30*/  MUFU.RCP R71, R83 ;  /* 0x0000005300477308 */ /* 0x000e220000001000 */
[----:B------:R-:W-:Y:S01]  /*2e40*/  FFMA.FTZ R70, R69, R70, 1 ;  /* 0x3f80000045467423 */ /* 0x000fe20000010046 */
[----:B-1----:R-:W-:Y:S01]  /*2e50*/  FADD.FTZ R69, -R66, 1 ;  /* 0x3f80000042457421 */ /* 0x002fe20000010100 */
[----:B------:R-:W-:Y:S02]  /*2e60*/  FMUL.FTZ R66, R75, R66 ;  /* 0x000000424b427220 */ /* 0x000fe40000410000 */
[----:B------:R-:W-:-:S03]  /*2e70*/  FMUL.FTZ R70, R67, R70 ;  /* 0x0000004643467220 */ /* 0x000fc60000410000 */
[----:B------:R-:W1:Y:S01]  /*2e80*/  MUFU.RCP R82, R82 ;  /* 0x0000005200527308 */ /* 0x000e620000001000 */
[----:B------:R-:W-:Y:S01]  /*2e90*/  FFMA.FTZ R69, R64, R69, 1 ;  /* 0x3f80000040457423 */ /* 0x000fe20000010045 */
[----:B------:R-:W-:-:S03]  /*2ea0*/  FMUL.FTZ R121, R116, R70 ;  /* 0x0000004674797220 */ /* 0x000fc60000410000 */
[----:B------:R-:W-:Y:S01]  /*2eb0*/  FMUL.FTZ R67, R66, R69 ;  /* 0x0000004542437220 */ /* 0x000fe20000410000 */
[----:B0-----:R-:W-:Y:S01]  /*2ec0*/  FADD.FTZ R69, -R71, 1 ;  /* 0x3f80000047457421 */ /* 0x001fe20000010100 */
[----:B------:R-:W-:-:S03]  /*2ed0*/  FMUL.FTZ R64, R10, R71 ;  /* 0x000000470a407220 */ /* 0x000fc60000410000 */
[----:B------:R-:W-:Y:S01]  /*2ee0*/  FFMA.FTZ R69, R58, R69, 1 ;  /* 0x3f8000003a457423 */ /* 0x000fe20000010045 */
[----:B------:R-:W-:Y:S01]  /*2ef0*/  FMUL.FTZ R58, R116, R65 ;  /* 0x00000041743a7220 */ /* 0x000fe20000410000 */
[----:B-1----:R-:W-:-:S03]  /*2f00*/  FADD.FTZ R83, -R82, 1 ;  /* 0x3f80000052537421 */ /* 0x002fc60000010100 */
[----:B------:R-:W-:Y:S01]  /*2f10*/  FFMA.FTZ R71, R57, R58, RZ ;  /* 0x0000003a39477223 */ /* 0x000fe200000100ff */
[----:B------:R-:W-:Y:S01]  /*2f20*/  FADD.FTZ R66, RZ, R58 ;  /* 0x0000003aff427221 */ /* 0x000fe20000010000 */
[----:B------:R-:W-:Y:S01]  /*2f30*/  FADD.FTZ R58, R2, -UR11 ;  /* 0x8000000b023a7e21 */ /* 0x000fe20008010000 */
[----:B------:R-:W-:Y:S01]  /*2f40*/  FFMA.FTZ R83, R62, R83, 1 ;  /* 0x3f8000003e537423 */ /* 0x000fe20000010053 */
[----:B------:R-:W-:Y:S01]  /*2f50*/  FMUL.FTZ R64, R64, R69 ;  /* 0x0000004540407220 */ /* 0x000fe20000410000 */
[----:B------:R-:W-:Y:S01]  /*2f60*/  FMUL.FTZ R62, R11, R82 ;  /* 0x000000520b3e7220 */ /* 0x000fe20000410000 */
[----:B------:R-:W-:Y:S01]  /*2f70*/  FMUL.FTZ R58, R58, UR12 ;  /* 0x0000000c3a3a7c20 */ /* 0x000fe20008410000 */
[----:B------:R-:W-:Y:S02]  /*2f80*/  FMUL.FTZ R69, R115, R68 ;  /* 0x0000004473457220 */ /* 0x000fe40000410000 */
[----:B------:R-:W-:Y:S01]  /*2f90*/  FMUL.FTZ R62, R62, R83 ;  /* 0x000000533e3e7220 */ /* 0x000fe20000410000 */
[----:B------:R-:W-:Y:S01]  /*2fa0*/  FFMA.FTZ R82, R116, R58, R117 ;  /* 0x0000003a74527223 */ /* 0x000fe20000010075 */
[----:B------:R-:W-:Y:S01]  /*2fb0*/  FFMA.FTZ R120, R56, R69, R71 ;  /* 0x0000004538787223 */ /* 0x000fe20000010047 */
[----:B------:R-:W-:Y:S01]  /*2fc0*/  FADD.FTZ R69, R69, R66 ;  /* 0x0000004245457221 */ /* 0x000fe20000010000 */
[----:B------:R-:W-:Y:S01]  /*2fd0*/  FFMA.FTZ R66, R57, R65, RZ ;  /* 0x0000004139427223 */ /* 0x000fe200000100ff */
[----:B------:R-:W-:Y:S01]  /*2fe0*/  FMUL.FTZ R71, R82, -1.4426950216293334961 ;  /* 0xbfb8aa3b52477820 */ /* 0x000fe20000410000 */
[----:B------:R-:W-:-:S02]  /*2ff0*/  FADD.FTZ R65, RZ, R65 ;  /* 0x00000041ff417221 */ /* 0x000fc40000010000 */
[----:B------:R-:W-:Y:S02]  /*3000*/  FFMA.FTZ R66, R59, R70, R66 ;  /* 0x000000463b427223 */ /* 0x000fe40000010042 */
[----:B------:R-:W-:Y:S01]  /*3010*/  FADD.FTZ R65, R65, R70 ;  /* 0x0000004641417221 */ /* 0x000fe20000010000 */
[----:B------:R-:W0:Y:S01]  /*3020*/  MUFU.EX2 R71, R71 ;  /* 0x0000004700477308 */ /* 0x000e220000000800 */
[----:B------:R-:W-:Y:S01]  /*3030*/  FADD.FTZ R70, R69, R121 ;  /* 0x0000007945467221 */ /* 0x000fe20000010000 */
[----:B0-----:R-:W-:Y:S01]  /*3040*/  FADD.FTZ R83, R71, 1 ;  /* 0x3f80000047537421 */ /* 0x001fe20000010000 */
[----:B------:R-:W-:Y:S01]  /*3050*/  FFMA.FTZ R71, R59, R121, R120 ;  /* 0x000000793b477223 */ /* 0x000fe20000010078 */
[----:B------:R-:W-:Y:S01]  /*3060*/  FFMA.FTZ R121, R56, R68, RZ ;  /* 0x0000004438797223 */ /* 0x000fe200000100ff */
[----:B------:R-:W-:-:S03]  /*3070*/  FADD.FTZ R68, RZ, R68 ;  /* 0x00000044ff447221 */ /* 0x000fc60000010000 */
[----:B------:R-:W0:Y:S02]  /*3080*/  MUFU.RCP R83, R83 ;  /* 0x0000005300537308 */ /* 0x000e240000001000 */
[----:B0-----:R-:W-:Y:S01]  /*3090*/  FADD.FTZ R57, -R83, 1 ;  /* 0x3f80000053397421 */ /* 0x001fe20000010100 */
[----:B------:R-:W-:-:S03]  /*30a0*/  FMUL.FTZ R59, R4, R83 ;  /* 0x00000053043b7220 */ /* 0x000fc60000410000 */
[----:B------:R-:W-:Y:S01]  /*30b0*/  FFMA.FTZ R82, R82, R57, 1 ;  /* 0x3f80000052527423 */ /* 0x000fe20000010039 */
[----:B------:R-:W-:-:S03]  /*30c0*/  FADD.FTZ R57, R3, -UR11 ;  /* 0x8000000b03397e21 */ /* 0x000fc60008010000 */
[----:B------:R-:W-:Y:S01]  /*30d0*/  FMUL.FTZ R59, R59, R82 ;  /* 0x000000523b3b7220 */ /* 0x000fe20000410000 */
[----:B------:R-:W-:-:S04]  /*30e0*/  FMUL.FTZ R57, R57, UR12 ;  /* 0x0000000c39397c20 */ /* 0x000fc80008410000 */
[----:B------:R-:W-:-:S04]  /*30f0*/  FFMA.FTZ R83, R115, R57, R118 ;  /* 0x0000003973537223 */ /* 0x000fc80000010076 */
[----:B------:R-:W-:-:S06]  /*3100*/  FMUL.FTZ R69, R83, -1.4426950216293334961 ;  /* 0xbfb8aa3b53457820 */ /* 0x000fcc0000410000 */
[----:B------:R-:W0:Y:S02]  /*3110*/  MUFU.EX2 R69, R69 ;  /* 0x0000004500457308 */ /* 0x000e240000000800 */
[----:B0-----:R-:W-:Y:S01]  /*3120*/  FADD.FTZ R120, R69, 1 ;  /* 0x3f80000045787421 */ /* 0x001fe20000010000 */
[----:B------:R-:W-:Y:S01]  /*3130*/  FADD.FTZ R69, R68, R67 ;  /* 0x0000004344457221 */ /* 0x000fe20000010000 */
[CC--:B------:R-:W-:Y:S01]  /*3140*/  FFMA.FTZ R68, R60.reuse, R67.reuse, R121 ;  /* 0x000000433c447223 */ /* 0x0c0fe20000010079 */
[----:B------:R-:W-:Y:S02]  /*3150*/  FMUL.FTZ R67, R115, R67 ;  /* 0x0000004373437220 */ /* 0x000fe40000410000 */
[----:B------:R-:W-:Y:S01]  /*3160*/  FADD.FTZ R69, R69, R62 ;  /* 0x0000003e45457221 */ /* 0x000fe20000010000 */
[----:B------:R-:W0:Y:S01]  /*3170*/  MUFU.RCP R120, R120 ;  /* 0x0000007800787308 */ /* 0x000e220000001000 */
[----:B------:R-:W-:Y:S01]  /*3180*/  FFMA.FTZ R82, R60, R67, R71 ;  /* 0x000000433c527223 */ /* 0x000fe20000010047 */
[----:B------:R-:W-:Y:S01]  /*3190*/  FADD.FTZ R71, R67, R70 ;  /* 0x0000004643477221 */ /* 0x000fe20000010000 */
[----:B------:R-:W-:Y:S01]  /*31a0*/  FADD.FTZ R70, R65, R64 ;  /* 0x0000004041467221 */ /* 0x000fe20000010000 */
[-C--:B------:R-:W-:Y:S01]  /*31b0*/  FFMA.FTZ R67, R63, R64.reuse, R66 ;  /* 0x000000403f437223 */ /* 0x080fe20000010042 */
[----:B------:R-:W-:Y:S01]  /*31c0*/  FMUL.FTZ R64, R116, R64 ;  /* 0x0000004074407220 */ /* 0x000fe20000410000 */
[----:B------:R-:W-:Y:S01]  /*31d0*/  FFMA.FTZ R68, R61, R62, R68 ;  /* 0x0000003e3d447223 */ /* 0x000fe20000010044 */
[----:B------:R-:W-:Y:S01]  /*31e0*/  FADD.FTZ R70, R70, R59 ;  /* 0x0000003b46467221 */ /* 0x000fe20000010000 */
[----:B------:R-:W-:Y:S01]  /*31f0*/  FFMA.FTZ R67, R58, R59, R67 ;  /* 0x0000003b3a437223 */ /* 0x000fe20000010043 */
[----:B------:R-:W-:Y:S01]  /*3200*/  FFMA.FTZ R82, R63, R64, R82 ;  /* 0x000000403f527223 */ /* 0x000fe20000010052 */
[----:B------:R-:W-:Y:S01]  /*3210*/  FADD.FTZ R63, R13, -UR11 ;  /* 0x8000000b0d3f7e21 */ /* 0x000fe20008010000 */
[----:B------:R-:W-:-:S03]  /*3220*/  FADD.FTZ R71, R71, R64 ;  /* 0x0000004047477221 */ /* 0x000fc60000010000 */
[----:B------:R-:W-:Y:S01]  /*3230*/  FMUL.FTZ R63, R63, UR12 ;  /* 0x0000000c3f3f7c20 */ /* 0x000fe20008410000 */
[----:B0-----:R-:W-:Y:S01]  /*3240*/  FADD.FTZ R56, -R120, 1 ;  /* 0x3f80000078387421 */ /* 0x001fe20000010100 */
[----:B------:R-:W-:Y:S02]  /*3250*/  FMUL.FTZ R60, R5, R120 ;  /* 0x00000078053c7220 */ /* 0x000fe40000410000 */
[----:B------:R-:W-:Y:S01]  /*3260*/  FFMA.FTZ R64, R115, R63, R118 ;  /* 0x0000003f73407223 */ /* 0x000fe20000010076 */
[----:B------:R-:W-:Y:S01]  /*3270*/  FFMA.FTZ R83, R83, R56, 1 ;  /* 0x3f80000053537423 */ /* 0x000fe20000010038 */
[----:B------:R-:W-:-:S03]  /*3280*/  FADD.FTZ R56, R12, -UR11 ;  /* 0x8000000b0c387e21 */ /* 0x000fc60008010000 */
[----:B------:R-:W-:Y:S01]  /*3290*/  FMUL.FTZ R60, R60, R83 ;  /* 0x000000533c3c7220 */ /* 0x000fe20000410000 */
[----:B------:R-:W-:-:S03]  /*32a0*/  FMUL.FTZ R56, R56, UR12 ;  /* 0x0000000c38387c20 */ /* 0x000fc60008410000 */
[----:B------:R-:W-:Y:S01]  /*32b0*/  FFMA.FTZ R68, R57, R60, R68 ;  /* 0x0000003c39447223 */ /* 0x000fe20000010044 */
[----:B------:R-:W-:Y:S01]  /*32c0*/  FFMA.FTZ R83, R116, R56, R117 ;  /* 0x0000003874537223 */ /* 0x000fe20000010075 */
[----:B------:R-:W-:-:S03]  /*32d0*/  FADD.FTZ R69, R69, R60 ;  /* 0x0000003c45457221 */ /* 0x000fc60000010000 */
[----:B------:R-:W-:-:S06]  /*32e0*/  FMUL.FTZ R120, R83, -1.4426950216293334961 ;  /* 0xbfb8aa3b53787820 */ /* 0x000fcc0000410000 */
[----:B------:R-:W0:Y:S02]  /*32f0*/  MUFU.EX2 R120, R120 ;  /* 0x0000007800787308 */ /* 0x000e240000000800 */
[----:B0-----:R-:W-:Y:S01]  /*3300*/  FADD.FTZ R121, R120, 1 ;  /* 0x3f80000078797421 */ /* 0x001fe20000010000 */
[----:B------:R-:W-:-:S05]  /*3310*/  FMUL.FTZ R120, R64, -1.4426950216293334961 ;  /* 0xbfb8aa3b40787820 */ /* 0x000fca0000410000 */
[----:B------:R-:W0:Y:S08]  /*3320*/  MUFU.RCP R121, R121 ;  /* 0x0000007900797308 */ /* 0x000e300000001000 */
[----:B------:R-:W1:Y:S01]  /*3330*/  MUFU.EX2 R120, R120 ;  /* 0x0000007800787308 */ /* 0x000e620000000800 */
[----:B0-----:R-:W-:Y:S01]  /*3340*/  FADD.FTZ R66, -R121, 1 ;  /* 0x3f80000079427421 */ /* 0x001fe20000010100 */
[----:B------:R-:W-:Y:S01]  /*3350*/  FMUL.FTZ R65, R14, R121 ;  /* 0x000000790e417220 */ /* 0x000fe20000410000 */
[----:B------:R-:W-:-:S02]  /*3360*/  FMUL.FTZ R121, R115, R62 ;  /* 0x0000003e73797220 */ /* 0x000fc40000410000 */
[----:B------:R-:W-:Y:S02]  /*3370*/  FFMA.FTZ R66, R83, R66, 1 ;  /* 0x3f80000053427423 */ /* 0x000fe40000010042 */
[----:B------:R-:W-:Y:S01]  /*3380*/  FFMA.FTZ R83, R61, R121, R82 ;  /* 0x000000793d537223 */ /* 0x000fe20000010052 */
[----:B------:R-:W-:Y:S01]  /*3390*/  FADD.FTZ R71, R121, R71 ;  /* 0x0000004779477221 */ /* 0x000fe20000010000 */
[----:B------:R-:W-:Y:S01]  /*33a0*/  FMUL.FTZ R65, R65, R66 ;  /* 0x0000004241417220 */ /* 0x000fe20000410000 */
[----:B-1----:R-:W-:Y:S01]  /*33b0*/  FADD.FTZ R66, R120, 1 ;  /* 0x3f80000078427421 */ /* 0x002fe20000010000 */
[----:B------:R-:W-:Y:S02]  /*33c0*/  FMUL.FTZ R82, R116, R59 ;  /* 0x0000003b74527220 */ /* 0x000fe40000410000 */
[----:B------:R-:W-:Y:S02]  /*33d0*/  FADD.FTZ R70, R70, R65 ;  /* 0x0000004146467221 */ /* 0x000fe40000010000 */
[----:B------:R-:W-:Y:S01]  /*33e0*/  FADD.FTZ R71, R71, R82 ;  /* 0x0000005247477221 */ /* 0x000fe20000010000 */
[----:B------:R-:W0:Y:S02]  /*33f0*/  MUFU.RCP R66, R66 ;  /* 0x0000004200427308 */ /* 0x000e240000001000 */
[----:B0-----:R-:W-:Y:S01]  /*3400*/  FADD.FTZ R61, -R66, 1 ;  /* 0x3f800000423d7421 */ /* 0x001fe20000010100 */
[----:B------:R-:W-:-:S03]  /*3410*/  FMUL.FTZ R62, R15, R66 ;  /* 0x000000420f3e7220 */ /* 0x000fc60000410000 */
[----:B------:R-:W-:Y:S01]  /*3420*/  FFMA.FTZ R61, R64, R61, 1 ;  /* 0x3f800000403d7423 */ /* 0x000fe2000001003d */
[----:B------:R-:W-:Y:S01]  /*3430*/  FFMA.FTZ R64, R58, R82, R83 ;  /* 0x000000523a407223 */ /* 0x000fe20000010053 */
[----:B------:R-:W-:Y:S02]  /*3440*/  FADD.FTZ R58, R17, -UR11 ;  /* 0x8000000b113a7e21 */ /* 0x000fe40008010000 */
[----:B------:R-:W-:Y:S01]  /*3450*/  FMUL.FTZ R62, R62, R61 ;  /* 0x0000003d3e3e7220 */ /* 0x000fe20000410000 */
[----:B------:R-:W-:Y:S01]  /*3460*/  FADD.FTZ R61, R16, -UR11 ;  /* 0x8000000b103d7e21 */ /* 0x000fe20008010000 */
[----:B------:R-:W-:Y:S02]  /*3470*/  FMUL.FTZ R58, R58, UR12 ;  /* 0x0000000c3a3a7c20 */ /* 0x000fe40008410000 */
[----:B------:R-:W-:Y:S01]  /*3480*/  FADD.FTZ R69, R69, R62 ;  /* 0x0000003e45457221 */ /* 0x000fe20000010000 */
        /* <DEDUP_REMOVED lines=11> */
[----:B------:R-:W-:Y:S01]  /*3540*/  FFMA.FTZ R66, R115, R58, R118 ;  /* 0x0000003a73427223 */ /* 0x000fe20000010076 */
[----:B------:R-:W-:Y:S01]  /*3550*/  FFMA.FTZ R83, R57, R121, R64 ;  /* 0x0000007939537223 */ /* 0x000fe20000010040 */
[----:B------:R-:W-:Y:S02]  /*3560*/  FADD.FTZ R71, R121, R71 ;  /* 0x0000004779477221 */ /* 0x000fe40000010000 */
        /* <DEDUP_REMOVED lines=9> */
[----:B------:R-:W-:Y:S01]  /*3600*/  FMUL.FTZ R83, R115, R62 ;  /* 0x0000003e73537220 */ /* 0x000fe20000410000 */
[----:B------:R-:W-:-:S03]  /*3610*/  FFMA.FTZ R57, R66, R57, 1 ;  /* 0x3f80000042397423 */ /* 0x000fc60000010039 */
[----:B------:R-:W-:Y:S01]  /*3620*/  FFMA.FTZ R82, R63, R83, R82 ;  /* 0x000000533f527223 */ /* 0x000fe20000010052 */
[----:B------:R-:W-:Y:S01]  /*3630*/  FMUL.FTZ R60, R60, R57 ;  /* 0x000000393c3c7220 */ /* 0x000fe20000410000 */
[----:B------:R-:W-:Y:S01]  /*3640*/  FADD.FTZ R57, R20, -UR11 ;  /* 0x8000000b14397e21 */ /* 0x000fe20008010000 */
[----:B------:R-:W-:-:S03]  /*3650*/  FADD.FTZ R71, R83, R71 ;  /* 0x0000004753477221 */ /* 0x000fc60000010000 */
[----:B------:R-:W-:-:S04]  /*3660*/  FMUL.FTZ R57, R57, UR12 ;  /* 0x0000000c39397c20 */ /* 0x000fc80008410000 */
[----:B------:R-:W-:-:S04]  /*3670*/  FFMA.FTZ R64, R116, R57, R117 ;  /* 0x0000003974407223 */ /* 0x000fc80000010075 */
[----:B------:R-:W-:-:S06]  /*3680*/  FMUL.FTZ R66, R64, -1.4426950216293334961 ;  /* 0xbfb8aa3b40427820 */ /* 0x000fcc0000410000 */
[----:B------:R-:W0:Y:S02]  /*3690*/  MUFU.EX2 R66, R66 ;  /* 0x0000004200427308 */ /* 0x000e240000000800 */
[----:B0-----:R-:W-:Y:S01]  /*36a0*/  FADD.FTZ R121, R66, 1 ;  /* 0x3f80000042797421 */ /* 0x001fe20000010000 */
[----:B------:R-:W-:Y:S01]  /*36b0*/  FFMA.FTZ R66, R56, R65, R67 ;  /* 0x0000004138427223 */ /* 0x000fe20000010043 */
[----:B------:R-:W-:-:S03]  /*36c0*/  FADD.FTZ R56, R21, -UR11 ;  /* 0x8000000b15387e21 */ /* 0x000fc60008010000 */
[----:B------:R-:W-:Y:S01]  /*36d0*/  FFMA.FTZ R66, R61, R59, R66 ;  /* 0x0000003b3d427223 */ /* 0x000fe20000010042 */
[----:B------:R-:W0:Y:S01]  /*36e0*/  MUFU.RCP R121, R121 ;  /* 0x0000007900797308 */ /* 0x000e220000001000 */
[----:B------:R-:W-:-:S04]  /*36f0*/  FMUL.FTZ R56, R56, UR12 ;  /* 0x0000000c38387c20 */ /* 0x000fc80008410000 */
[----:B------:R-:W-:Y:S01]  /*3700*/  FFMA.FTZ R67, R115, R56, R118 ;  /* 0x0000003873437223 */ /* 0x000fe20000010076 */
[----:B0-----:R-:W-:-:S04]  /*3710*/  FADD.FTZ R65, -R121, 1 ;  /* 0x3f80000079417421 */ /* 0x001fc80000010100 */
[----:B------:R-:W-:Y:S01]  /*3720*/  FFMA.FTZ R65, R64, R65, 1 ;  /* 0x3f80000040417423 */ /* 0x000fe20000010041 */
[----:B------:R-:W-:Y:S01]  /*3730*/  FMUL.FTZ R64, R22, R121 ;  /* 0x0000007916407220 */ /* 0x000fe20000410000 */
[----:B------:R-:W-:-:S03]  /*3740*/  FMUL.FTZ R121, R67, -1.4426950216293334961 ;  /* 0xbfb8aa3b43797820 */ /* 0x000fc60000410000 */
[----:B------:R-:W-:Y:S01]  /*3750*/  FMUL.FTZ R64, R64, R65 ;  /* 0x0000004140407220 */ /* 0x000fe20000410000 */
[----:B------:R-:W-:Y:S02]  /*3760*/  FFMA.FTZ R65, R63, R62, R68 ;  /* 0x0000003e3f417223 */ /* 0x000fe40000010044 */
        /* <DEDUP_REMOVED lines=23> */
[----:B------:R-:W-:Y:S01]  /*38e0*/  FMUL.FTZ R59, R59, UR12 ;  /* 0x0000000c3b3b7c20 */ /* 0x000fe20008410000 */
[----:B------:R-:W-:Y:S01]  /*38f0*/  FADD.FTZ R68, R69, R60 ;  /* 0x0000003c45447221 */ /* 0x000fe20000010000 */
[-C--:B------:R-:W-:Y:S01]  /*3900*/  FFMA.FTZ R69, R58, R60.reuse, R65 ;  /* 0x0000003c3a457223 */ /* 0x080fe20000010041 */
[C---:B------:R-:W-:Y:S01]  /*3910*/  FMUL.FTZ R65, R115.reuse, R60 ;  /* 0x0000003c73417220 */ /* 0x040fe20000410000 */
[----:B------:R-:W-:-:S03]  /*3920*/  FFMA.FTZ R70, R115, R59, R118 ;  /* 0x0000003b73467223 */ /* 0x000fc60000010076 */
[----:B------:R-:W-:Y:S01]  /*3930*/  FFMA.FTZ R82, R58, R65, R83 ;  /* 0x000000413a527223 */ /* 0x000fe20000010053 */
[----:B------:R-:W-:Y:S01]  /*3940*/  FMUL.FTZ R121, R70, -1.4426950216293334961 ;  /* 0xbfb8aa3b46797820 */ /* 0x000fe20000410000 */
[----:B------:R-:W-:Y:S01]  /*3950*/  FADD.FTZ R58, R24, -UR11 ;  /* 0x8000000b183a7e21 */ /* 0x000fe20008010000 */
[----:B------:R-:W-:-:S03]  /*3960*/  FADD.FTZ R71, R65, R71 ;  /* 0x0000004741477221 */ /* 0x000fc60000010000 */
[----:B------:R-:W-:Y:S01]  /*3970*/  FMUL.FTZ R58, R58, UR12 ;  /* 0x0000000c3a3a7c20 */ /* 0x000fe20008410000 */
[----:B------:R-:W0:Y:S03]  /*3980*/  MUFU.EX2 R121, R121 ;  /* 0x0000007900797308 */ /* 0x000e260000000800 */
[----:B------:R-:W-:Y:S01]  /*3990*/  FFMA.FTZ R65, R116, R58, R117 ;  /* 0x0000003a74417223 */ /* 0x000fe20000010075 */
[----:B0-----:R-:W-:-:S06]  /*39a0*/  FADD.FTZ R120, R121, 1 ;  /* 0x3f80000079787421 */ /* 0x001fcc0000010000 */
[----:B------:R-:W0:Y:S02]  /*39b0*/  MUFU.RCP R120, R120 ;  /* 0x0000007800787308 */ /* 0x000e240000001000 */
[----:B0-----:R-:W-:Y:S01]  /*39c0*/  FADD.FTZ R83, -R120, 1 ;  /* 0x3f80000078537421 */ /* 0x001fe20000010100 */
[----:B------:R-:W-:Y:S01]  /*39d0*/  FMUL.FTZ R60, R9, R120 ;  /* 0x00000078093c7220 */ /* 0x000fe20000410000 */
[----:B------:R-:W-:Y:S02]  /*39e0*/  FMUL.FTZ R120, R65, -1.4426950216293334961 ;  /* 0xbfb8aa3b41787820 */ /* 0x000fe40000410000 */
[----:B------:R-:W-:Y:S01]  /*39f0*/  FFMA.FTZ R83, R70, R83, 1 ;  /* 0x3f80000046537423 */ /* 0x000fe20000010053 */
[----:B------:R-:W-:Y:S01]  /*3a00*/  FADD.FTZ R70, R67, R64 ;  /* 0x0000004043467221 */ /* 0x000fe20000010000 */
[CC--:B------:R-:W-:Y:S01]  /*3a10*/  FFMA.FTZ R67, R57.reuse, R64.reuse, R66 ;  /* 0x0000004039437223 */ /* 0x0c0fe20000010042 */
[----:B------:R-:W-:Y:S01]  /*3a20*/  FMUL.FTZ R64, R116, R64 ;  /* 0x0000004074407220 */ /* 0x000fe20000410000 */
[----:B------:R-:W0:Y:S01]  /*3a30*/  MUFU.EX2 R120, R120 ;  /* 0x0000007800787308 */ /* 0x000e220000000800 */
[----:B------:R-:W-:Y:S01]  /*3a40*/  FMUL.FTZ R60, R60, R83 ;  /* 0x000000533c3c7220 */ /* 0x000fe20000410000 */
[----:B------:R-:W-:Y:S01]  /*3a50*/  FADD.FTZ R70, R70, R61 ;  /* 0x0000003d46467221 */ /* 0x000fe20000010000 */
[----:B------:R-:W-:Y:S01]  /*3a60*/  FFMA.FTZ R83, R57, R64, R82 ;  /* 0x0000004039537223 */ /* 0x000fe20000010052 */
[----:B------:R-:W-:Y:S01]  /*3a70*/  FADD.FTZ R57, R25, -UR11 ;  /* 0x8000000b19397e21 */ /* 0x000fe20008010000 */
[----:B------:R-:W-:Y:S01]  /*3a80*/  FADD.FTZ R82, R71, R64 ;  /* 0x0000004047527221 */ /* 0x000fe20000010000 */
[----:B------:R-:W-:Y:S01]  /*3a90*/  FADD.FTZ R71, R68, R63 ;  /* 0x0000003f44477221 */ /* 0x000fe20000010000 */
[----:B------:R-:W-:Y:S01]  /*3aa0*/  FMUL.FTZ R68, R115, R63 ;  /* 0x0000003f73447220 */ /* 0x000fe20000410000 */
[----:B------:R-:W-:Y:S01]  /*3ab0*/  FMUL.FTZ R57, R57, UR12 ;  /* 0x0000000c39397c20 */ /* 0x000fe20008410000 */
[----:B------:R-:W-:Y:S01]  /*3ac0*/  FFMA.FTZ R67, R62, R61, R67 ;  /* 0x0000003d3e437223 */ /* 0x000fe20000010043 */
[----:B------:R-:W-:Y:S01]  /*3ad0*/  FADD.FTZ R71, R71, R60 ;  /* 0x0000003c47477221 */ /* 0x000fe20000010000 */
[----:B------:R-:W-:Y:S01]  /*3ae0*/  FFMA.FTZ R83, R56, R68, R83 ;  /* 0x0000004438537223 */ /* 0x000fe20000010053 */
[----:B------:R-:W-:Y:S01]  /*3af0*/  FFMA.FTZ R64, R115, R57, R118 ;  /* 0x0000003973407223 */ /* 0x000fe20000010076 */
[----:B------:R-:W-:Y:S01]  /*3b00*/  FADD.FTZ R82, R68, R82 ;  /* 0x0000005244527221 */ /* 0x000fe20000010000 */
[----:B------:R-:W-:Y:S01]  /*3b10*/  FMUL.FTZ R68, R116, R61 ;  /* 0x0000003d74447220 */ /* 0x000fe20000410000 */
[----:B0-----:R-:W-:-:S03]  /*3b20*/  FADD.FTZ R121, R120, 1 ;  /* 0x3f80000078797421 */ /* 0x001fc60000010000 */
[----:B------:R-:W-:Y:S01]  /*3b30*/  FFMA.FTZ R62, R62, R68, R83 ;  /* 0x000000443e3e7223 */ /* 0x000fe20000010053 */
[----:B------:R-:W-:Y:S01]  /*3b40*/  FADD.FTZ R82, R82, R68 ;  /* 0x0000004452527221 */ /* 0x000fe20000010000 */
[----:B------:R-:W-:Y:S01]  /*3b50*/  FMUL.FTZ R83, R115, R60 ;  /* 0x0000003c73537220 */ /* 0x000fe20000410000 */
[----:B------:R-:W0:Y:S03]  /*3b60*/  MUFU.RCP R121, R121 ;  /* 0x0000007900797308 */ /* 0x000e260000001000 */
[----:B------:R-:W-:Y:S01]  /*3b70*/  FADD.FTZ R82, R83, R82 ;  /* 0x0000005253527221 */ /* 0x000fe20000010000 */
[----:B0-----:R-:W-:-:S04]  /*3b80*/  FADD.FTZ R66, -R121, 1 ;  /* 0x3f80000079427421 */ /* 0x001fc80000010100 */
[----:B------:R-:W-:Y:S01]  /*3b90*/  FFMA.FTZ R66, R65, R66, 1 ;  /* 0x3f80000041427423 */ /* 0x000fe20000010042 */
[----:B------:R-:W-:Y:S01]  /*3ba0*/  FMUL.FTZ R65, R26, R121 ;  /* 0x000000791a417220 */ /* 0x000fe20000410000 */
[----:B------:R-:W-:-:S03]  /*3bb0*/  FMUL.FTZ R121, R64, -1.4426950216293334961 ;  /* 0xbfb8aa3b40797820 */ /* 0x000fc60000410000 */
[----:B------:R-:W-:Y:S01]  /*3bc0*/  FMUL.FTZ R65, R65, R66 ;  /* 0x0000004241417220 */ /* 0x000fe20000410000 */
[----:B------:R-:W-:Y:S01]  /*3bd0*/  FFMA.FTZ R66, R56, R63, R69 ;  /* 0x0000003f38427223 */ /* 0x000fe20000010045 */
[----:B------:R-:W-:Y:S01]  /*3be0*/  FADD.FTZ R56, R28, -UR11 ;  /* 0x8000000b1c387e21 */ /* 0x000fe20008010000 */
[----:B------:R-:W0:Y:S01]  /*3bf0*/  MUFU.EX2 R121, R121 ;  /* 0x0000007900797308 */ /* 0x000e220000000800 */
[----:B------:R-:W-:Y:S01]  /*3c00*/  FADD.FTZ R70, R70, R65 ;  /* 0x0000004146467221 */ /* 0x000fe20000010000 */
[----:B------:R-:W-:Y:S01]  /*3c10*/  FFMA.FTZ R66, R59, R60, R66 ;  /* 0x0000003c3b427223 */ /* 0x000fe20000010042 */
[----:B------:R-:W-:Y:S01]  /*3c20*/  FMUL.FTZ R56, R56, UR12 ;  /* 0x0000000c38387c20 */ /* 0x000fe20008410000 */
[----:B------:R-:W-:Y:S01]  /*3c30*/  FFMA.FTZ R67, R58, R65, R67 ;  /* 0x000000413a437223 */ /* 0x000fe20000010043 */
[----:B0-----:R-:W-:-:S06]  /*3c40*/  FADD.FTZ R120, R121, 1 ;  /* 0x3f80000079787421 */ /* 0x001fcc0000010000 */
[----:B------:R-:W0:Y:S02]  /*3c50*/  MUFU.RCP R120, R120 ;  /* 0x0000007800787308 */ /* 0x000e240000001000 */
[----:B0-----:R-:W-:-:S04]  /*3c60*/  FADD.FTZ R63, -R120, 1 ;  /* 0x3f800000783f7421 */ /* 0x001fc80000010100 */
[----:B------:R-:W-:Y:S01]  /*3c70*/  FFMA.FTZ R63, R64, R63, 1 ;  /* 0x3f800000403f7423 */ /* 0x000fe2000001003f */
[----:B------:R-:W-:-:S04]  /*3c80*/  FMUL.FTZ R64, R27, R120 ;  /* 0x000000781b407220 */ /* 0x000fc80000410000 */
[----:B------:R-:W-:Y:S01]  /*3c90*/  FMUL.FTZ R64, R64, R63 ;  /* 0x0000003f40407220 */ /* 0x000fe20000410000 */
[----:B------:R-:W-:-:S03]  /*3ca0*/  FFMA.FTZ R63, R116, R56, R117 ;  /* 0x00000038743f7223 */ /* 0x000fc60000010075 */
[----:B------:R-:W-:Y:S01]  /*3cb0*/  FFMA.FTZ R66, R57, R64, R66 ;  /* 0x0000004039427223 */ /* 0x000fe20000010042 */
[----:B------:R-:W-:Y:S01]  /*3cc0*/  FMUL.FTZ R120, R63, -1.4426950216293334961 ;  /* 0xbfb8aa3b3f787820 */ /* 0x000fe20000410000 */
[----:B------:R-:W-:-:S05]  /*3cd0*/  FADD.FTZ R71, R71, R64 ;  /* 0x0000004047477221 */ /* 0x000fca0000010000 */
[----:B------:R-:W0:Y:S02]  /*3ce0*/  MUFU.EX2 R120, R120 ;  /* 0x0000007800787308 */ /* 0x000e240000000800 */
[----:B0-----:R-:W-:-:S06]  /*3cf0*/  FADD.FTZ R69, R120, 1 ;  /* 0x3f80000078457421 */ /* 0x001fcc0000010000 */
[----:B------:R-:W0:Y:S02]  /*3d00*/  MUFU.RCP R69, R69 ;  /* 0x0000004500457308 */ /* 0x000e240000001000 */
[----:B0-----:R-:W-:-:S04]  /*3d10*/  FADD.FTZ R61, -R69, 1 ;  /* 0x3f800000453d7421 */ /* 0x001fc80000010100 */
[----:B------:R-:W-:Y:S01]  /*3d20*/  FFMA.FTZ R61, R63, R61, 1 ;  /* 0x3f8000003f3d7423 */ /* 0x000fe2000001003d */
[----:B------:R-:W-:Y:S01]  /*3d30*/  FMUL.FTZ R63, R30, R69 ;  /* 0x000000451e3f7220 */ /* 0x000fe20000410000 */
[----:B------:R-:W-:-:S03]  /*3d40*/  FFMA.FTZ R69, R59, R83, R62 ;  /* 0x000000533b457223 */ /* 0x000fc6000001003e */
[----:B------:R-:W-:Y:S01]  /*3d50*/  FMUL.FTZ R63, R63, R61 ;  /* 0x0000003d3f3f7220 */ /* 0x000fe20000410000 */
        /* <DEDUP_REMOVED lines=12> */
[----:B------:R-:W-:Y:S01]  /*3e20*/  FADD.FTZ R58, R33, -UR11 ;  /* 0x8000000b213a7e21 */ /* 0x000fe20008010000 */
[----:B------:R-:W-:Y:S01]  /*3e30*/  FMUL.FTZ R60, R60, R59 ;  /* 0x0000003b3c3c7220 */ /* 0x000fe20000410000 */
[----:B------:R-:W-:Y:S01]  /*3e40*/  FADD.FTZ R59, R32, -UR11 ;  /* 0x8000000b203b7e21 */ /* 0x000fe20008010000 */
[----:B------:R-:W-:Y:S01]  /*3e50*/  FADD.FTZ R82, R82, R120 ;  /* 0x0000007852527221 */ /* 0x000fe20000010000 */
[----:B------:R-:W-:Y:S01]  /*3e60*/  FMUL.FTZ R58, R58, UR12 ;  /* 0x0000000c3a3a7c20 */ /* 0x000fe20008410000 */
        /* <DEDUP_REMOVED lines=14> */
[----:B------:R-:W-:Y:S01]  /*3f50*/  FADD.FTZ R57, R36, -UR11 ;  /* 0x8000000b24397e21 */ /* 0x000fe20008010000 */
[----:B------:R-:W-:Y:S01]  /*3f60*/  FADD.FTZ R82, R83, R82 ;  /* 0x0000005253527221 */ /* 0x000fe20000010000 */
[----:B------:R-:W-:Y:S01]  /*3f70*/  FMUL.FTZ R121, R65, -1.4426950216293334961 ;  /* 0xbfb8aa3b41797820 */ /* 0x000fe20000410000 */
[----:B------:R-:W-:Y:S01]  /*3f80*/  FFMA.FTZ R68, R56, R63, R67 ;  /* 0x0000003f38447223 */ /* 0x000fe20000010043 */
[----:B------:R-:W-:Y:S01]  /*3f90*/  FMUL.FTZ R57, R57, UR12 ;  /* 0x0000000c39397c20 */ /* 0x000fe20008410000 */
[----:B------:R-:W-:Y:S02]  /*3fa0*/  FFMA.FTZ R67, R61, R60, R66 ;  /* 0x0000003c3d437223 */ /* 0x000fe40000010042 */
[----:B------:R-:W-:Y:S01]  /*3fb0*/  FFMA.FTZ R68, R59, R62, R68 ;  /* 0x0000003e3b447223 */ /* 0x000fe20000010044 */
[----:B------:R-:W0:Y:S01]  /*3fc0*/  MUFU.EX2 R121, R121 ;  /* 0x0000007900797308 */ /* 0x000e220000000800 */
[----:B------:R-:W-:Y:S01]  /*3fd0*/  FFMA.FTZ R83, R116, R57, R117 ;  /* 0x0000003974537223 */ /* 0x000fe20000010075 */
[----:B0-----:R-:W-:-:S06]  /*3fe0*/  FADD.FTZ R120, R121, 1 ;  /* 0x3f80000079787421 */ /* 0x001fcc0000010000 */
[----:B------:R-:W0:Y:S02]  /*3ff0*/  MUFU.RCP R120, R120 ;  /* 0x0000007800787308 */ /* 0x000e240000001000 */
[----:B0-----:R-:W-:-:S04]  /*4000*/  FADD.FTZ R64, -R120, 1 ;  /* 0x3f80000078407421 */ /* 0x001fc80000010100 */
[----:B------:R-:W-:Y:S01]  /*4010*/  FFMA.FTZ R65, R65, R64, 1 ;  /* 0x3f80000041417423 */ /* 0x000fe20000010040 */
[----:B------:R-:W-:Y:S01]  /*4020*/  FMUL.FTZ R64, R35, R120 ;  /* 0x0000007823407220 */ /* 0x000fe20000410000 */
[----:B------:R-:W-:-:S03]  /*4030*/  FMUL.FTZ R120, R116, R63 ;  /* 0x0000003f74787220 */ /* 0x000fc60000410000 */
[----:B------:R-:W-:Y:S01]  /*4040*/  FMUL.FTZ R64, R64, R65 ;  /* 0x0000004140407220 */ /* 0x000fe20000410000 */
[----:B------:R-:W-:Y:S01]  /*4050*/  FMUL.FTZ R65, R83, -1.4426950216293334961 ;  /* 0xbfb8aa3b53417820 */ /* 0x000fe20000410000 */
[----:B------:R-:W-:Y:S02]  /*4060*/  FADD.FTZ R82, R82, R120 ;  /* 0x0000007852527221 */ /* 0x000fe40000010000 */
[----:B------:R-:W-:-:S03]  /*4070*/  FFMA.FTZ R67, R58, R64, R67 ;  /* 0x000000403a437223 */ /* 0x000fc60000010043 */
        /* <DEDUP_REMOVED lines=13> */
[----:B------:R-:W-:Y:S01]  /*4150*/  FADD.FTZ R82, R83, R82 ;  /* 0x0000005253527221 */ /* 0x000fe20000010000 */
        /* <DEDUP_REMOVED lines=10> */
[----:B------:R-:W-:Y:S01]  /*4200*/  FADD.FTZ R70, R71, R64 ;  /* 0x0000004047467221 */ /* 0x000fe20000010000 */
[----:B------:R-:W-:Y:S01]  /*4210*/  FMUL.FTZ R71, R115, R64 ;  /* 0x0000004073477220 */ /* 0x000fe20000410000 */
[----:B------:R-:W-:-:S03]  /*4220*/  FADD.FTZ R64, R44, -UR11 ;  /* 0x8000000b2c407e21 */ /* 0x000fc60008010000 */
[----:B------:R-:W-:Y:S01]  /*4230*/  FADD.FTZ R82, R71, R82 ;  /* 0x0000005247527221 */ /* 0x000fe20000010000 */
[----:B------:R-:W-:Y:S01]  /*4240*/  FMUL.FTZ R64, R64, UR12 ;  /* 0x0000000c40407c20 */ /* 0x000fe20008410000 */
        /* <DEDUP_REMOVED lines=11> */
[----:B------:R-:W-:-:S05]  /*4300*/  FFMA.FTZ R120, R58, R71, R65 ;  /* 0x000000473a787223 */ /* 0x000fca0000010041 */
[----:B------:R-:W0:Y:S02]  /*4310*/  MUFU.RCP R83, R83 ;  /* 0x0000005300537308 */ /* 0x000e240000001000 */
[----:B0-----:R-:W-:Y:S01]  /*4320*/  FADD.FTZ R62, -R83, 1 ;  /* 0x3f800000533e7421 */ /* 0x001fe20000010100 */
[----:B------:R-:W-:-:S03]  /*4330*/  FMUL.FTZ R59, R42, R83 ;  /* 0x000000532a3b7220 */ /* 0x000fc60000410000 */
[----:B------:R-:W-:-:S04]  /*4340*/  FFMA.FTZ R62, R69, R62, 1 ;  /* 0x3f800000453e7423 */ /* 0x000fc8000001003e */
        /* <DEDUP_REMOVED lines=24> */
[----:B------:R-:W-:Y:S01]  /*44d0*/  FMUL.FTZ R57, R57, UR12 ;  /* 0x0000000c39397c20 */ /* 0x000fe20008410000 */
[----:B0-----:R-:W-:Y:S01]  /*44e0*/  FADD.FTZ R68, -R83, 1 ;  /* 0x3f80000053447421 */ /* 0x001fe20000010100 */
[----:B------:R-:W-:-:S03]  /*44f0*/  FMUL.FTZ R63, R46, R83 ;  /* 0x000000532e3f7220 */ /* 0x000fc60000410000 */
[----:B------:R-:W-:Y:S01]  /*4500*/  FFMA.FTZ R68, R69, R68, 1 ;  /* 0x3f80000045447423 */ /* 0x000fe20000010044 */
[----:B------:R-:W-:Y:S01]  /*4510*/  FADD.FTZ R69, R70, R61 ;  /* 0x0000003d46457221 */ /* 0x000fe20000010000 */
[----:B------:R-:W-:Y:S02]  /*4520*/  FMUL.FTZ R70, R115, R61 ;  /* 0x0000003d73467220 */ /* 0x000fe40000410000 */
[----:B------:R-:W-:Y:S01]  /*4530*/  FMUL.FTZ R63, R63, R68 ;  /* 0x000000443f3f7220 */ /* 0x000fe20000410000 */
[----:B------:R-:W-:Y:S01]  /*4540*/  FFMA.FTZ R68, R115, R57, R118 ;  /* 0x0000003973447223 */ /* 0x000fe20000010076 */
[----:B------:R-:W-:Y:S01]  /*4550*/  FFMA.FTZ R71, R56, R70, R71 ;  /* 0x0000004638477223 */ /* 0x000fe20000010047 */
[----:B------:R-:W-:Y:S01]  /*4560*/  FADD.FTZ R82, R70, R82 ;  /* 0x0000005246527221 */ /* 0x000fe20000010000 */
[----:B------:R-:W-:Y:S01]  /*4570*/  FMUL.FTZ R70, R116, R59 ;  /* 0x0000003b74467220 */ /* 0x000fe20000410000 */
[----:B------:R-:W-:Y:S01]  /*4580*/  FMUL.FTZ R83, R68, -1.4426950216293334961 ;  /* 0xbfb8aa3b44537820 */ /* 0x000fe20000410000 */
[----:B------:R-:W-:-:S02]  /*4590*/  FADD.FTZ R69, R69, R58 ;  /* 0x0000003a45457221 */ /* 0x000fc40000010000 */
[----:B------:R-:W-:Y:S01]  /*45a0*/  FFMA.FTZ R71, R60, R70, R71 ;  /* 0x000000463c477223 */ /* 0x000fe20000010047 */
[----:B------:R-:W-:Y:S02]  /*45b0*/  FADD.FTZ R82, R82, R70 ;  /* 0x0000004652527221 */ /* 0x000fe40000010000 */
        /* <DEDUP_REMOVED lines=18> */
[-C--:B------:R-:W-:Y:S01]  /*46e0*/  FFMA.FTZ R68, R62, R58.reuse, R67 ;  /* 0x0000003a3e447223 */ /* 0x080fe20000010043 */
[----:B------:R-:W-:Y:S02]  /*46f0*/  FMUL.FTZ R67, R115, R58 ;  /* 0x0000003a73437220 */ /* 0x000fe40000410000 */
[----:B------:R-:W-:Y:S01]  /*4700*/  FMUL.FTZ R60, R60, R59 ;  /* 0x0000003b3c3c7220 */ /* 0x000fe20000410000 */
[----:B------:R-:W-:Y:S01]  /*4710*/  FADD.FTZ R59, R49, -UR11 ;  /* 0x8000000b313b7e21 */ /* 0x000fe20008010000 */
[----:B------:R-:W-:Y:S01]  /*4720*/  FFMA.FTZ R71, R62, R67, R71 ;  /* 0x000000433e477223 */ /* 0x000fe20000010047 */
[----:B------:R-:W-:Y:S01]  /*4730*/  FADD.FTZ R62, R52, -UR11 ;  /* 0x8000000b343e7e21 */ /* 0x000fe20008010000 */
[----:B------:R-:W-:Y:S01]  /*4740*/  FADD.FTZ R82, R67, R82 ;  /* 0x0000005243527221 */ /* 0x000fe20000010000 */
[----:B------:R-:W-:Y:S01]  /*4750*/  FMUL.FTZ R59, R59, UR12 ;  /* 0x0000000c3b3b7c20 */ /* 0x000fe20008410000 */
[----:B------:R-:W-:Y:S01]  /*4760*/  FADD.FTZ R67, R66, R63 ;  /* 0x0000003f42437221 */ /* 0x000fe20000010000 */
[----:B------:R-:W-:Y:S01]  /*4770*/  FMUL.FTZ R62, R62, UR12 ;  /* 0x0000000c3e3e7c20 */ /* 0x000fe20008410000 */
[----:B------:R-:W-:Y:S01]  /*4780*/  FFMA.FTZ R66, R64, R63, R65 ;  /* 0x0000003f40427223 */ /* 0x000fe20000010041 */
        /* <DEDUP_REMOVED lines=10> */
[----:B------:R-:W-:Y:S01]  /*4830*/  FFMA.FTZ R70, R116, R62, R117 ;  /* 0x0000003e74467223 */ /* 0x000fe20000010075 */
[----:B------:R-:W-:Y:S01]  /*4840*/  FFMA.FTZ R64, R64, R120, R71 ;  /* 0x0000007840407223 */ /* 0x000fe20000010047 */
[----:B------:R-:W-:Y:S01]  /*4850*/  FADD.FTZ R82, R82, R120 ;  /* 0x0000007852527221 */ /* 0x000fe20000010000 */
[----:B------:R-:W-:Y:S01]  /*4860*/  FMUL.FTZ R58, R58, R121 ;  /* 0x000000793a3a7220 */ /* 0x000fe20000410000 */
[----:B------:R-:W-:Y:S01]  /*4870*/  FMUL.FTZ R121, R70, -1.4426950216293334961 ;  /* 0xbfb8aa3b46797820 */ /* 0x000fe20000410000 */
[----:B------:R-:W-:-:S02]  /*4880*/  FMUL.FTZ R71, R115, R56 ;  /* 0x0000003873477220 */ /* 0x000fc40000410000 */
[----:B------:R-:W-:Y:S01]  /*4890*/  FADD.FTZ R69, R69, R58 ;  /* 0x0000003a45457221 */ /* 0x000fe20000010000 */
[----:B------:R-:W-:Y:S01]  /*48a0*/  FFMA.FTZ R68, R59, R58, R68 ;  /* 0x0000003a3b447223 */ /* 0x000fe20000010044 */
[----:B------:R-:W-:Y:S01]  /*48b0*/  FFMA.FTZ R56, R57, R71, R64 ;  /* 0x0000004739387223 */ /* 0x000fe20000010040 */
[----:B------:R-:W0:Y:S01]  /*48c0*/  MUFU.EX2 R121, R121 ;  /* 0x0000007900797308 */ /* 0x000e220000000800 */
[----:B------:R-:W-:Y:S01]  /*48d0*/  FADD.FTZ R82, R71, R82 ;  /* 0x0000005247527221 */ /* 0x000fe20000010000 */
[----:B------:R-:W-:Y:S01]  /*48e0*/  FMUL.FTZ R71, R116, R60 ;  /* 0x0000003c74477220 */ /* 0x000fe20000410000 */
[----:B0-----:R-:W-:-:S06]  /*48f0*/  FADD.FTZ R83, R121, 1 ;  /* 0x3f80000079537421 */ /* 0x001fcc0000010000 */
        /* <DEDUP_REMOVED lines=15> */
[----:B------:R-:W-:-:S03]  /*49f0*/  FADD.FTZ R70, R67, R60 ;  /* 0x0000003c43467221 */ /* 0x000fc60000010000 */
[----:B------:R-:W-:Y:S01]  /*4a00*/  FMUL.FTZ R64, R64, R57 ;  /* 0x0000003940407220 */ /* 0x000fe20000410000 */
[C---:B------:R-:W-:Y:S01]  /*4a10*/  FFMA.FTZ R57, R61.reuse, R60, R66 ;  /* 0x0000003c3d397223 */ /* 0x040fe20000010042 */
[----:B------:R-:W-:Y:S01]  /*4a20*/  FFMA.FTZ R61, R61, R71, R56 ;  /* 0x000000473d3d7223 */ /* 0x000fe20000010038 */
[----:B------:R-:W-:Y:S01]  /*4a30*/  FADD.FTZ R71, R82, R71 ;  /* 0x0000004752477221 */ /* 0x000fe20000010000 */
[C---:B------:R-:W-:Y:S01]  /*4a40*/  FMUL.FTZ R56, R115.reuse, R58 ;  /* 0x0000003a73387220 */ /* 0x040fe20000410000 */
[----:B------:R-:W-:-:S03]  /*4a50*/  FMUL.FTZ R60, R115, R64 ;  /* 0x00000040733c7220 */ /* 0x000fc60000410000 */
[----:B------:R-:W-:Y:S01]  /*4a60*/  FFMA.FTZ R61, R59, R56, R61 ;  /* 0x000000383b3d7223 */ /* 0x000fe2000001003d */
[----:B------:R-:W-:Y:S01]  /*4a70*/  FADD.FTZ R71, R56, R71 ;  /* 0x0000004738477221 */ /* 0x000fe20000010000 */
[----:B------:R-:W-:Y:S01]  /*4a80*/  FMUL.FTZ R56, R116, R65 ;  /* 0x0000004174387220 */ /* 0x000fe20000410000 */
[----:B------:R-:W-:-:S03]  /*4a90*/  FADD.FTZ R59, R69, R64 ;  /* 0x00000040453b7221 */ /* 0x000fc60000010000 */
[C---:B------:R-:W-:Y:S01]  /*4aa0*/  FFMA.FTZ R58, R62.reuse, R56, R61 ;  /* 0x000000383e3a7223 */ /* 0x040fe2000001003d */
[----:B------:R-:W-:Y:S01]  /*4ab0*/  FADD.FTZ R71, R71, R56 ;  /* 0x0000003847477221 */ /* 0x000fe20000010000 */
[----:B------:R-:W-:Y:S01]  /*4ac0*/  FFMA.FTZ R56, R62, R65, R57 ;  /* 0x000000413e387223 */ /* 0x000fe20000010039 */
[C---:B------:R-:W-:Y:S01]  /*4ad0*/  FFMA.FTZ R57, R63.reuse, R64, R68 ;  /* 0x000000403f397223 */ /* 0x040fe20000010044 */
[----:B------:R-:W-:Y:S01]  /*4ae0*/  FFMA.FTZ R61, R63, R60, R58 ;  /* 0x0000003c3f3d7223 */ /* 0x000fe2000001003a */
[----:B------:R-:W-:Y:S01]  /*4af0*/  FADD.FTZ R60, R60, R71 ;  /* 0x000000473c3c7221 */ /* 0x000fe20000010000 */
[----:B------:R-:W-:-:S07]  /*4b00*/  FADD.FTZ R58, R70, R65 ;  /* 0x00000041463a7221 */ /* 0x000fce0000010000 */
.L_x_1577:
        /* <DEDUP_REMOVED lines=45> */
.L_x_1579:
[----:B------:R-:W-:Y:S05]  /*4de0*/  BSYNC.RECONVERGENT B0 ;  /* 0x0000000000007941 */ /* 0x000fea0003800200 */
.L_x_1578:
        /* <DEDUP_REMOVED lines=23> */
.L_x_1581:
[----:B------:R-:W-:Y:S05]  /*4f60*/  BSYNC.RECONVERGENT B0 ;  /* 0x0000000000007941 */ /* 0x000fea0003800200 */
.L_x_1580:
        /* <DEDUP_REMOVED lines=158> */
.L_x_1583:
[----:B------:R-:W-:Y:S05]  /*5950*/  BSYNC.RECONVERGENT B0 ;  /* 0x0000000000007941 */ /* 0x000fea0003800200 */
.L_x_1582:
        /* <DEDUP_REMOVED lines=28> */
.L_x_1585:
[----:B------:R-:W-:Y:S05]  /*5b20*/  BSYNC.RECONVERGENT B0 ;  /* 0x0000000000007941 */ /* 0x000fea0003800200 */
.L_x_1584:
        /* <DEDUP_REMOVED lines=27> */
.L_x_1588:
[----:B------:R-:W3:Y:S04]  /*5ce0*/  LDG.E.STRONG.GPU R58, desc[UR8][R56.64] ;  /* 0x00000008383a7981 */ /* 0x000ee8000c1ef900 */
[----:B---3--:R-:W-:Y:S01]  /*5cf0*/  CCTL.IVALL ;  /* 0x00000000ff00798f */ /* 0x008fe20002000000 */
[----:B------:R-:W-:Y:S05]  /*5d00*/  YIELD ;  /* 0x0000000000007946 */ /* 0x000fea0003800000 */
[----:B------:R-:W-:-:S13]  /*5d10*/  ISETP.NE.AND P0, PT, R58, R63, PT ;  /* 0x0000003f3a00720c */ /* 0x000fda0003f05270 */
[----:B------:R-:W-:Y:S05]  /*5d20*/  @P0 BRA `(.L_x_1588) ;  /* 0xfffffffc00ec0947 */ /* 0x000fea000383ffff */
.L_x_1587:
        /* <DEDUP_REMOVED lines=16> */
.L_x_1590:
        /* <DEDUP_REMOVED lines=62> */
.L_x_1589:
        /* <DEDUP_REMOVED lines=38> */
.L_x_1591:
        /* <DEDUP_REMOVED lines=19> */
.L_x_1592:
        /* <DEDUP_REMOVED lines=9> */
.L_x_1593:
[----:B------:R-:W-:Y:S05]  /*6630*/  BSYNC.RECONVERGENT B0 ;  /* 0x0000000000007941 */ /* 0x000fea0003800200 */
.L_x_1586:
        /* <DEDUP_REMOVED lines=45> */
.L_x_1594:
        /* <DEDUP_REMOVED lines=21> */
.L_x_1596:
[----:B------:R-:W-:Y:S05]  /*6a60*/  BSYNC.RECONVERGENT B0 ;  /* 0x0000000000007941 */ /* 0x000fea0003800200 */
.L_x_1595:
        /* <DEDUP_REMOVED lines=21> */
.L_x_1597:
        /* <DEDUP_REMOVED lines=21> */
.L_x_1599:
[----:B------:R-:W-:Y:S05]  /*6d10*/  BSYNC.RECONVERGENT B0 ;  /* 0x0000000000007941 */ /* 0x000fea0003800200 */
.L_x_1598:
        /* <DEDUP_REMOVED lines=21> */
.L_x_1600:
[----:B0-----:R-:W-:Y:S01]  /*6e70*/  FFMA.FTZ R56, R68, UR5, R63 ;  /* 0x0000000544387c23 */ /* 0x001fe2000801003f */
[----:B------:R-:W-:Y:S01]  /*6e80*/  BSSY.RECONVERGENT B0, `(.L_x_1601) ;  /* 0x0000013000007945 */ /* 0x000fe20003800200 */
[----:B------:R-:W-:Y:S01]  /*6e90*/  FADD.FTZ R59, R3, -UR11 ;  /* 0x8000000b033b7e21 */ /* 0x000fe20008010000 */
[----:B------:R-:W-:Y:S01]  /*6ea0*/  FFMA.FTZ R67, R116, R10, -R67 ;  /* 0x0000000a74437223 */ /* 0x000fe20000010843 */
[----:B------:R-:W-:Y:S01]  /*6eb0*/  FADD.FTZ R58, R2, -UR11 ;  /* 0x8000000b023a7e21 */ /* 0x000fe20008010000 */
[----:B------:R-:W-:Y:S01]  /*6ec0*/  FFMA.FTZ R3, R115, R11, -R56 ;  /* 0x0000000b73037223 */ /* 0x000fe20000010838 */
        /* <DEDUP_REMOVED lines=8> */
[----:B------:R-:W-:Y:S01]  /*6f50*/  IMAD R57, R113, UR17, R2 ;  /* 0x0000001171397c24 */ /* 0x000fe2000f8e0202 */
[----:B-1----:R-:W-:Y:S01]  /*6f60*/  LEA R56, P0, R10, UR18, 0x2 ;  /* 0x000000120a387c11 */ /* 0x002fe2000f8010ff */
[----:B------:R-:W-:-:S03]  /*6f70*/  FMUL.FTZ R2, R67, UR12 ;  /* 0x0000000c43027c20 */ /* 0x000fc60008410000 */
[----:B------:R-:W-:-:S04]  /*6f80*/  IADD3 R57, PT, PT, R11, R57, RZ ;  /* 0x000000390b397210 */ /* 0x000fc80007ffe0ff */
[----:B------:R-:W-:-:S05]  /*6f90*/  LEA.HI.X R57, R10, UR19, R57, 0x2, P0 ;  /* 0x000000130a397c11 */ /* 0x000fca00080f1439 */
[----:B------:R0:W-:Y:S02]  /*6fa0*/  STG.E.64 desc[UR8][R56.64], R2 ;  /* 0x0000000238007986 */ /* 0x0001e4000c101b08 */
.L_x_1602:
[----:B------:R-:W-:Y:S05]  /*6fb0*/  BSYNC.RECONVERGENT B0 ;  /* 0x0000000000007941 */ /* 0x000fea0003800200 */
.L_x_1601:
[----:B------:R-:W-:Y:S01]  /*6fc0*/  IADD3 R65, PT, PT, R62, 0x60, RZ ;  /* 0x000000603e417810 */ /* 0x000fe20007ffe0ff */
[----:B------:R-:W-:Y:S01]  /*6fd0*/  FMUL.FTZ R58, R58, UR12 ;  /* 0x0000000c3a3a7c20 */ /* 0x000fe20008410000 */
[----:B------:R-:W-:Y:S01]  /*6fe0*/  IADD3 R62, PT, PT, R62, 0xe0, RZ ;  /* 0x000000e03e3e7810 */ /* 0x000fe20007ffe0ff */
[----:B---3--:R-:W-:Y:S01]  /*6ff0*/  FMUL.FTZ R60, R59, UR12 ;  /* 0x0000000c3b3c7c20 */ /* 0x008fe20008410000 */
[----:B------:R-:W-:Y:S01]  /*7000*/  ISETP.GE.U32.AND P2, PT, R112, UR14, PT ;  /* 0x0000000e70007c0c */ /* 0x000fe2000bf46070 */
[--C-:B------:R-:W-:Y:S01]  /*7010*/  FFMA.FTZ R61, R58, UR5, R63.reuse ;  /* 0x000000053a3d7c23 */ /* 0x100fe2000801003f */
[----:B------:R-:W-:Y:S01]  /*7020*/  ISETP.GE.U32.AND P1, PT, R111, UR14, PT ;  /* 0x0000000e6f007c0c */ /* 0x000fe2000bf26070 */
[----:B------:R-:W-:Y:S01]  /*7030*/  FFMA.FTZ R64, R60, UR5, R63 ;  /* 0x000000053c407c23 */ /* 0x000fe2000801003f */
[----:B------:R-:W-:Y:S02]  /*7040*/  ISETP.GE.U32.AND P0, PT, R110, UR14, PT ;  /* 0x0000000e6e007c0c */ /* 0x000fe4000bf06070 */
[----:B------:R-:W-:-:S02]  /*7050*/  ISETP.GE.U32.AND P5, PT, R109, UR14, PT ;  /* 0x0000000e6d007c0c */ /* 0x000fc4000bfa6070 */
[----:B------:R-:W-:Y:S02]  /*7060*/  ISETP.GE.U32.AND P3, PT, R65, UR14, PT ;  /* 0x0000000e41007c0c */ /* 0x000fe4000bf66070 */
[----:B------:R-:W-:Y:S02]  /*7070*/  ISETP.GE.U32.AND P4, PT, R62, UR14, PT ;  /* 0x0000000e3e007c0c */ /* 0x000fe4000bf86070 */
[----:B------:R-:W-:Y:S02]  /*7080*/  SHF.R.S32.HI R66, RZ, 0x1f, R65 ;  /* 0x0000001fff427819 */ /* 0x000fe40000011441 */
[----:B0-----:R-:W-:Y:S02]  /*7090*/  SHF.R.S32.HI R56, RZ, 0x1f, R62 ;  /* 0x0000001fff387819 */ /* 0x001fe4000001143e */
[----:B------:R-:W-:Y:S02]  /*70a0*/  ISETP.GE.AND.EX P2, PT, R93, UR15, PT, P2 ;  /* 0x0000000f5d007c0c */ /* 0x000fe4000bf46320 */
[----:B------:R-:W-:-:S02]  /*70b0*/  ISETP.GE.AND.EX P1, PT, R92, UR15, PT, P1 ;  /* 0x0000000f5c007c0c */ /* 0x000fc4000bf26310 */
[----:B------:R-:W-:Y:S02]  /*70c0*/  ISETP.GE.AND.EX P0, PT, R91, UR15, PT, P0 ;  /* 0x0000000f5b007c0c */ /* 0x000fe4000bf06300 */
[----:B------:R-:W-:Y:S02]  /*70d0*/  ISETP.GE.AND.EX P5, PT, R90, UR15, PT, P5 ;  /* 0x0000000f5a007c0c */ /* 0x000fe4000bfa6350 */
        /* <DEDUP_REMOVED lines=21> */
.L_x_1603:
        /* <DEDUP_REMOVED lines=17> */
.L_x_1605:
[----:B------:R-:W-:Y:S05]  /*7340*/  BSYNC.RECONVERGENT B0 ;  /* 0x0000000000007941 */ /* 0x000fea0003800200 */
.L_x_1604:
[----:B------:R-:W-:Y:S01]  /*7350*/  FADD.FTZ R12, R12, -UR11 ;  /* 0x8000000b0c0c7e21 */ /* 0x000fe20008010000 */
[----:B------:R-:W-:Y:S01]  /*7360*/  FADD.FTZ R13, R13, -UR11 ;  /* 0x8000000b0d0d7e21 */ /* 0x000fe20008010000 */
[----:B------:R-:W-:Y:S01]  /*7370*/  FADD.FTZ R57, R16, -UR11 ;  /* 0x8000000b10397e21 */ /* 0x000fe20008010000 */
[----:B------:R-:W-:Y:S01]  /*7380*/  FADD.FTZ R17, R17, -UR11 ;  /* 0x8000000b11117e21 */ /* 0x000fe20008010000 */
[----:B------:R-:W-:Y:S01]  /*7390*/  FMUL.FTZ R58, R12, UR12 ;  /* 0x0000000c0c3a7c20 */ /* 0x000fe20008410000 */
[----:B------:R-:W-:Y:S01]  /*73a0*/  FMUL.FTZ R60, R13, UR12 ;  /* 0x0000000c0d3c7c20 */ /* 0x000fe20008410000 */
        /* <DEDUP_REMOVED lines=19> */
.L_x_1606:
        /* <DEDUP_REMOVED lines=23> */
.L_x_1608:
[----:B------:R-:W-:Y:S05]  /*7650*/  BSYNC.RECONVERGENT B0 ;  /* 0x0000000000007941 */ /* 0x000fea0003800200 */
.L_x_1607:
        /* <DEDUP_REMOVED lines=19> */
.L_x_1609:
        /* <DEDUP_REMOVED lines=17> */
.L_x_1611:
[----:B------:R-:W-:Y:S05]  /*78a0*/  BSYNC.RECONVERGENT B0 ;  /* 0x0000000000007941 */ /* 0x000fea0003800200 */
.L_x_1610:
        /* <DEDUP_REMOVED lines=25> */
.L_x_1612:
        /* <DEDUP_REMOVED lines=23> */
.L_x_1614:
[----:B------:R-:W-:Y:S05]  /*7bb0*/  BSYNC.RECONVERGENT B0 ;  /* 0x0000000000007941 */ /* 0x000fea0003800200 */
.L_x_1613:
        /* <DEDUP_REMOVED lines=19> */
.L_x_1615:
        /* <DEDUP_REMOVED lines=18> */
.L_x_1617:
[----:B------:R-:W-:Y:S05]  /*7e10*/  BSYNC.RECONVERGENT B0 ;  /* 0x0000000000007941 */ /* 0x000fea0003800200 */
.L_x_1616:
        /* <DEDUP_REMOVED lines=24> */
.L_x_1618:
[----:B------:R-:W-:Y:S01]  /*7fa0*/  FFMA.FTZ R2, R12, UR5, R63 ;  /* 0x000000050c027c23 */ /* 0x000fe2000801003f */
[----:B------:R-:W-:Y:S01]  /*7fb0*/  BSSY.RECONVERGENT B0, `(.L_x_1619) ;  /* 0x0000013000007945 */ /* 0x000fe20003800200 */
[----:B------:R-:W-:Y:S01]  /*7fc0*/  FFMA.FTZ R11, R116, R26, -R11 ;  /* 0x0000001a740b7223 */ /* 0x000fe2000001080b */
[----:B------:R-:W-:Y:S01]  /*7fd0*/  FADD.FTZ R28, R28, -UR11 ;  /* 0x8000000b1c1c7e21 */ /* 0x000fe20008010000 */
        /* <DEDUP_REMOVED lines=16> */
.L_x_1620:
[----:B------:R-:W-:Y:S05]  /*80e0*/  BSYNC.RECONVERGENT B0 ;  /* 0x0000000000007941 */ /* 0x000fea0003800200 */
.L_x_1619:
[----:B------:R-:W-:Y:S01]  /*80f0*/  ISETP.GE.U32.AND P2, PT, R108, UR14, PT ;  /* 0x0000000e6c007c0c */ /* 0x000fe2000bf46070 */
[----:B------:R-:W-:Y:S01]  /*8100*/  FMUL.FTZ R28, R28, UR12 ;  /* 0x0000000c1c1c7c20 */ /* 0x000fe20008410000 */
[----:B------:R-:W-:Y:S01]  /*8110*/  ISETP.GE.U32.AND P1, PT, R107, UR14, PT ;  /* 0x0000000e6b007c0c */ /* 0x000fe2000bf26070 */
[----:B0-----:R-:W-:Y:S01]  /*8120*/  FMUL.FTZ R6, R29, UR12 ;  /* 0x0000000c1d067c20 */ /* 0x001fe20008410000 */
[----:B------:R-:W-:Y:S01]  /*8130*/  ISETP.GE.U32.AND P0, PT, R106, UR14, PT ;  /* 0x0000000e6a007c0c */ /* 0x000fe2000bf06070 */
[--C-:B------:R-:W-:Y:S01]  /*8140*/  FFMA.FTZ R11, R28, UR5, R63.reuse ;  /* 0x000000051c0b7c23 */ /* 0x100fe2000801003f */
[----:B------:R-:W-:Y:S01]  /*8150*/  ISETP.GE.U32.AND P6, PT, R105, UR14, PT ;  /* 0x0000000e69007c0c */ /* 0x000fe2000bfc6070 */
[----:B------:R-:W-:Y:S01]  /*8160*/  FFMA.FTZ R12, R6, UR5, R63 ;  /* 0x00000005060c7c23 */ /* 0x000fe2000801003f */
[----:B------:R-:W-:Y:S02]  /*8170*/  ISETP.GE.U32.AND P4, PT, R104, UR14, PT ;  /* 0x0000000e68007c0c */ /* 0x000fe4000bf86070 */
[----:B------:R-:W-:-:S02]  /*8180*/  ISETP.GE.U32.AND P5, PT, R103, UR14, PT ;  /* 0x0000000e67007c0c */ /* 0x000fc4000bfa6070 */
[----:B------:R-:W-:Y:S02]  /*8190*/  ISETP.GE.U32.AND P3, PT, R102, UR14, PT ;  /* 0x0000000e66007c0c */ /* 0x000fe4000bf66070 */
[----:B------:R-:W-:Y:S02]  /*81a0*/  ISETP.GE.AND.EX P2, PT, R89, UR15, PT, P2 ;  /* 0x0000000f59007c0c */ /* 0x000fe4000bf46320 */
[----:B------:R-:W-:Y:S02]  /*81b0*/  ISETP.GE.AND.EX P1, PT, R88, UR15, PT, P1 ;  /* 0x0000000f58007c0c */ /* 0x000fe4000bf26310 */
[----:B------:R-:W-:Y:S02]  /*81c0*/  ISETP.GE.AND.EX P0, PT, R87, UR15, PT, P0 ;  /* 0x0000000f57007c0c */ /* 0x000fe4000bf06300 */
[----:B------:R-:W-:Y:S02]  /*81d0*/  ISETP.GE.AND.EX P6, PT, R86, UR15, PT, P6 ;  /* 0x0000000f56007c0c */ /* 0x000fe4000bfc6360 */
        /* <DEDUP_REMOVED lines=21> */
.L_x_1621:
        /* <DEDUP_REMOVED lines=17> */
.L_x_1623:
[----:B------:R-:W-:Y:S05]  /*8440*/  BSYNC.RECONVERGENT B0 ;  /* 0x0000000000007941 */ /* 0x000fea0003800200 */
.L_x_1622:
        /* <DEDUP_REMOVED lines=25> */
.L_x_1624:
        /* <DEDUP_REMOVED lines=23> */
.L_x_1626:
[----:B------:R-:W-:Y:S05]  /*8750*/  BSYNC.RECONVERGENT B0 ;  /* 0x0000000000007941 */ /* 0x000fea0003800200 */
.L_x_1625:
        /* <DEDUP_REMOVED lines=19> */
.L_x_1627:
        /* <DEDUP_REMOVED lines=17> */
.L_x_1629:
[----:B------:R-:W-:Y:S05]  /*89a0*/  BSYNC.RECONVERGENT B0 ;  /* 0x0000000000007941 */ /* 0x000fea0003800200 */
.L_x_1628:
        /* <DEDUP_REMOVED lines=25> */
.L_x_1630:
        /* <DEDUP_REMOVED lines=23> */
.L_x_1632:
[----:B------:R-:W-:Y:S05]  /*8cb0*/  BSYNC.RECONVERGENT B0 ;  /* 0x0000000000007941 */ /* 0x000fea0003800200 */
.L_x_1631:
        /* <DEDUP_REMOVED lines=19> */
.L_x_1633:
        /* <DEDUP_REMOVED lines=17> */
.L_x_1635:
[----:B------:R-:W-:Y:S05]  /*8f00*/  BSYNC.RECONVERGENT B0 ;  /* 0x0000000000007941 */ /* 0x000fea0003800200 */
.L_x_1634:
        /* <DEDUP_REMOVED lines=25> */
.L_x_1636:
        /* <DEDUP_REMOVED lines=23> */
.L_x_1638:
[----:B------:R-:W-:Y:S05]  /*9210*/  BSYNC.RECONVERGENT B0 ;  /* 0x0000000000007941 */ /* 0x000fea0003800200 */
.L_x_1637:
        /* <DEDUP_REMOVED lines=19> */
.L_x_1639:
        /* <DEDUP_REMOVED lines=17> */
.L_x_1641:
[----:B------:R-:W-:Y:S05]  /*9460*/  BSYNC.RECONVERGENT B0 ;  /* 0x0000000000007941 */ /* 0x000fea0003800200 */
.L_x_1640:
[----:B------:R-:W-:Y:S02]  /*9470*/  IADD3 R100, PT, PT, R97, R100, RZ ;  /* 0x0000006461647210 */ /* 0x000fe40007ffe0ff */
[----:B------:R-:W-:Y:S02]  /*9480*/  IADD3 R101, PT, PT, R101, 0x1, RZ ;  /* 0x0000000165657810 */ /* 0x000fe40007ffe0ff */
[----:B------:R-:W-:-:S13]  /*9490*/  ISETP.GE.AND P0, PT, R100, UR4, PT ;  /* 0x0000000464007c0c */ /* 0x000fda000bf06270 */
[----:B------:R-:W-:Y:S05]  /*94a0*/  @!P0 BRA `(.L_x_1642) ;  /* 0xffffff6c00848947 */ /* 0x000fea000383ffff */
.L_x_1575:
        /* <DEDUP_REMOVED lines=19> */
.L_x_1644:
[----:B------:R-:W-:Y:S05]  /*95e0*/  BSYNC.RECONVERGENT B0 ;  /* 0x0000000000007941 */ /* 0x000fea0003800200 */
.L_x_1643:
[----:B------:R-:W-:Y:S05]  /*95f0*/  @P0 EXIT ;  /* 0x000000000000094d */ /* 0x000fea0003800000 */
[----:B------:R-:W-:Y:S05]  /*9600*/  @P2 BRA `(.L_x_1645) ;  /* 0x0000000000202947 */ /* 0x000fea0003800000 */
[----:B------:R-:W-:-:S05]  /*9610*/  IMAD R0, R4, R7, RZ ;  /* 0x0000000704007224 */ /* 0x000fca00078e02ff */
[----:B------:R-:W-:-:S13]  /*9620*/  ISETP.NE.AND P0, PT, R0, -0x1, PT ;  /* 0xffffffff0000780c */ /* 0x000fda0003f05270 */
[----:B------:R-:W-:Y:S05]  /*9630*/  @!P0 BRA `(.L_x_1645) ;  /* 0x0000000000148947 */ /* 0x000fea0003800000 */
.L_x_1646:
[----:B0-----:R-:W2:Y:S04]  /*9640*/  LDG.E.STRONG.GPU R5, desc[UR8][R2.64] ;  /* 0x0000000802057981 */ /* 0x001ea8000c1ef900 */
[----:B--2---:R-:W-:Y:S01]  /*9650*/  CCTL.IVALL ;  /* 0x00000000ff00798f */ /* 0x004fe20002000000 */
[----:B------:R-:W-:Y:S05]  /*9660*/  YIELD ;  /* 0x0000000000007946 */ /* 0x000fea0003800000 */
[----:B------:R-:W-:-:S13]  /*9670*/  ISETP.NE.AND P0, PT, R5, R0, PT ;  /* 0x000000000500720c */ /* 0x000fda0003f05270 */
[----:B------:R-:W-:Y:S05]  /*9680*/  @P0 BRA `(.L_x_1646) ;  /* 0xfffffffc00ec0947 */ /* 0x000fea000383ffff */
.L_x_1645:
        /* <DEDUP_REMOVED lines=60> */
.L_x_1649:
        /* <DEDUP_REMOVED lines=31> */
.L_x_1648:
[----:B------:R-:W-:Y:S05]  /*9c40*/  BSYNC.RECONVERGENT B0 ;  /* 0x0000000000007941 */ /* 0x000fea0003800200 */
.L_x_1647:
        /* <DEDUP_REMOVED lines=10> */
.L_x_1650:
[C---:B------:R-:W-:Y:S02]  /*9cf0*/  SHF.L.U32 R22, R99.reuse, 0x2, RZ ;  /* 0x0000000263167819 */ /* 0x040fe400000006ff */
[----:B------:R-:W-:Y:S02]  /*9d00*/  SHF.L.U64.HI R24, R99, 0x2, R32 ;  /* 0x0000000263187819 */ /* 0x000fe40000010220 */
[----:B-1----:R-:W-:-:S04]  /*9d10*/  IADD3 R4, P0, PT, R22, UR4, RZ ;  /* 0x0000000416047c10 */ /* 0x002fc8000ff1e0ff */
[----:B----4-:R-:W-:Y:S02]  /*9d20*/  IADD3.X R5, PT, PT, R24, UR5, RZ, P0, !PT ;  /* 0x0000000518057c10 */ /* 0x010fe400087fe4ff */
[C---:B0-----:R-:W-:Y:S02]  /*9d30*/  IADD3 R6, P0, PT, R4.reuse, R33, RZ ;  /* 0x0000002104067210 */ /* 0x041fe40007f1e0ff */
[C---:B------:R-:W-:Y:S01]  /*9d40*/  IADD3 R10, P2, PT, R4.reuse, R37, RZ ;  /* 0x00000025040a7210 */ /* 0x040fe20007f5e0ff */
        /* <DEDUP_REMOVED lines=15> */
[----:B0-----:R-:W-:Y:S02]  /*9e40*/  IADD3 R4, P0, PT, R16, R33, RZ ;  /* 0x0000002110047210 */ /* 0x001fe40007f1e0ff */
        /* <DEDUP_REMOVED lines=65> */
.L_x_1651:
        /* <DEDUP_REMOVED lines=10> */
.L_x_3438:


//--------------------- .text._Z35group_norm_nhwc_bwd_one_pass_kernelI11Fp32IOFp16WLi64ELi16ELi256EEv26Group_norm_nhwc_bwd_params --------------------------
	.section	.text._Z35group_norm_nhwc_bwd_one_pass_kernelI11Fp32IOFp16WLi64ELi16ELi256EEv26Group_norm_nhwc_bwd_params,"ax",@progbits
	.align	128
        .global         _Z35group_norm_nhwc_bwd_one_pass_kernelI11Fp32IOFp16WLi64ELi16ELi256EEv26Group_norm_nhwc_bwd_params
        .type           _Z35group_norm_nhwc_bwd_one_pass_kernelI11Fp32IOFp16WLi64ELi16ELi256EEv26Group_norm_nhwc_bwd_params,@function
        .size           _Z35group_norm_nhwc_bwd_one_pass_kernelI11Fp32IOFp16WLi64ELi16ELi256EEv26Group_norm_nhwc_bwd_params,(.L_x_3439 - _Z35group_norm_nhwc_bwd_one_pass_kernelI11Fp32IOFp16WLi64ELi16ELi256EEv26Group_norm_nhwc_bwd_params)
        .other          _Z35group_norm_nhwc_bwd_one_pass_kernelI11Fp32IOFp16WLi64ELi16ELi256EEv26Group_norm_nhwc_bwd_params,@"STO_CUDA_ENTRY STV_DEFAULT"
_Z35group_norm_nhwc_bwd_one_pass_kernelI11Fp32IOFp16WLi64ELi16ELi256EEv26Group_norm_nhwc_bwd_params:
.text._Z35group_norm_nhwc_bwd_one_pass_kernelI11Fp32IOFp16WLi64ELi16ELi256EEv26Group_norm_nhwc_bwd_params:
        /* <DEDUP_REMOVED lines=33> */
.L_x_1677:
        /* <DEDUP_REMOVED lines=111> */
[----:B--2---:R-:W-:Y:S02]  /*0900*/  @P2 HADD2.F32 R34, -RZ, R27.H0_H0 ;  /* 0x2000001bff222230 */ /* 0x004fe40000004100 */
[----:B----4-:R-:W-:Y:S02]  /*0910*/  HADD2.F32 R5, -RZ, R0.H0_H0 ;  /* 0x20000000ff057230 */ /* 0x010fe40000004100 */
[----:B------:R-:W-:Y:S02]  /*0920*/  @P2 HADD2.F32 R35, -RZ, R26.H0_H0 ;  /* 0x2000001aff232230 */ /* 0x000fe40000004100 */
[----:B------:R-:W-:Y:S01]  /*0930*/  HADD2.F32 R0, -RZ, R16.H0_H0 ;  /* 0x20000010ff007230 */ /* 0x000fe20000004100 */
        /* <DEDUP_REMOVED lines=30> */
.L_x_1653:
        /* <DEDUP_REMOVED lines=64> */
.L_x_1654:
        /* <DEDUP_REMOVED lines=35> */
.L_x_1656:
[----:B------:R-:W-:Y:S05]  /*1150*/  BSYNC.RECONVERGENT B0 ;  /* 0x0000000000007941 */ /* 0x000fea0003800200 */
.L_x_1655:
        /* <DEDUP_REMOVED lines=25> */
.L_x_1658:
[----:B------:R-:W-:Y:S05]  /*12f0*/  BSYNC.RECONVERGENT B0 ;  /* 0x0000000000007941 */ /* 0x000fea0003800200 */
.L_x_1657:
        /* <DEDUP_REMOVED lines=158> */
.L_x_1660:
[----:B------:R-:W-:Y:S05]  /*1ce0*/  BSYNC.RECONVERGENT B0 ;  /* 0x0000000000007941 */ /* 0x000fea0003800200 */
.L_x_1659:
        /* <DEDUP_REMOVED lines=28> */
.L_x_1662:
[----:B------:R-:W-:Y:S05]  /*1eb0*/  BSYNC.RECONVERGENT B0 ;  /* 0x0000000000007941 */ /* 0x000fea0003800200 */
.L_x_1661:
        /* <DEDUP_REMOVED lines=30> */
.L_x_1665:
[----:B------:R-:W2:Y:S04]  /*20a0*/  LDG.E.STRONG.GPU R4, desc[UR16][R12.64] ;  /* 0x000000100c047981 */ /* 0x000ea8000c1ef900 */
[----:B--2---:R-:W-:Y:S01]  /*20b0*/  CCTL.IVALL ;  /* 0x00000000ff00798f */ /* 0x004fe20002000000 */
[----:B------:R-:W-:Y:S05]  /*20c0*/  YIELD ;  /* 0x0000000000007946 */ /* 0x000fea0003800000 */
[----:B------:R-:W-:-:S13]  /*20d0*/  ISETP.NE.AND P1, PT, R4, R19, PT ;  /* 0x000000130400720c */ /* 0x000fda0003f25270 */
[----:B------:R-:W-:Y:S05]  /*20e0*/  @P1 BRA `(.L_x_1665) ;  /* 0xfffffffc00ec1947 */ /* 0x000fea000383ffff */
.L_x_1664:
        /* <DEDUP_REMOVED lines=14> */
.L_x_1667:
        /* <DEDUP_REMOVED lines=84> */
.L_x_1666:
        /* <DEDUP_REMOVED lines=42> */
.L_x_1668:
        /* <DEDUP_REMOVED lines=23> */
.L_x_1669:
        /* <DEDUP_REMOVED lines=11> */
.L_x_1670:
[----:B------:R-:W-:Y:S05]  /*2bd0*/  BSYNC.RECONVERGENT B0 ;  /* 0x0000000000007941 */ /* 0x000fea0003800200 */
.L_x_1663:
        /* <DEDUP_REMOVED lines=34> */
.L_x_1671:
        /* <DEDUP_REMOVED lines=19> */
.L_x_1673:
[----:B------:R-:W-:Y:S05]  /*2f30*/  BSYNC.RECONVERGENT B0 ;  /* 0x0000000000007941 */ /* 0x000fea0003800200 */
.L_x_1672:
        /* <DEDUP_REMOVED lines=22> */
.L_x_1674:
        /* <DEDUP_REMOVED lines=21> */
.L_x_1676:
[----:B------:R-:W-:Y:S05]  /*31f0*/  BSYNC.RECONVERGENT B0 ;  /* 0x0000000000007941 */ /* 0x000fea0003800200 */
.L_x_1675:
[----:B------:R-:W-:Y:S02]  /*3200*/  UIADD3 UR10, UPT, UPT, UR18, UR10, URZ ;  /* 0x0000000a120a7290 */ /* 0x000fe4000fffe0ff */
[----:B------:R-:W-:Y:S02]  /*3210*/  UIADD3 UR4, UPT, UPT, UR4, 0x1, URZ ;  /* 0x0000000104047890 */ /* 0x000fe4000fffe0ff */
[----:B------:R-:W-:-:S09]  /*3220*/  UISETP.GE.AND UP0, UPT, UR10, UR8, UPT ;  /* 0x000000080a00728c */ /* 0x000fd2000bf06270 */
[----:B------:R-:W-:Y:S05]  /*3230*/  BRA.U !UP0, `(.L_x_1677) ;  /* 0xffffffcd08f47547 */ /* 0x000fea000b83ffff */
.L_x_1652:
        /* <DEDUP_REMOVED lines=19> */
.L_x_1679:
[----:B------:R-:W-:Y:S05]  /*3370*/  BSYNC.RECONVERGENT B0 ;  /* 0x0000000000007941 */ /* 0x000fea0003800200 */
.L_x_1678:
[----:B------:R-:W-:Y:S05]  /*3380*/  @P0 EXIT ;  /* 0x000000000000094d */ /* 0x000fea0003800000 */
[----:B------:R-:W-:Y:S05]  /*3390*/  @P2 BRA `(.L_x_1680) ;  /* 0x0000000000202947 */ /* 0x000fea0003800000 */
[----:B------:R-:W-:-:S05]  /*33a0*/  IMAD R0, R4, R7, RZ ;  /* 0x0000000704007224 */ /* 0x000fca00078e02ff */
[----:B------:R-:W-:-:S13]  /*33b0*/  ISETP.NE.AND P0, PT, R0, -0x1, PT ;  /* 0xffffffff0000780c */ /* 0x000fda0003f05270 */
[----:B------:R-:W-:Y:S05]  /*33c0*/  @!P0 BRA `(.L_x_1680) ;  /* 0x0000000000148947 */ /* 0x000fea0003800000 */
.L_x_1681:
[----:B-1----:R-:W4:Y:S04]  /*33d0*/  LDG.E.STRONG.GPU R5, desc[UR16][R2.64] ;  /* 0x0000001002057981 */ /* 0x002f28000c1ef900 */
[----:B----4-:R-:W-:Y:S01]  /*33e0*/  CCTL.IVALL ;  /* 0x00000000ff00798f */ /* 0x010fe20002000000 */
[----:B------:R-:W-:Y:S05]  /*33f0*/  YIELD ;  /* 0x0000000000007946 */ /* 0x000fea0003800000 */
[----:B------:R-:W-:-:S13]  /*3400*/  ISETP.NE.AND P0, PT, R5, R0, PT ;  /* 0x000000000500720c */ /* 0x000fda0003f05270 */
[----:B------:R-:W-:Y:S05]  /*3410*/  @P0 BRA `(.L_x_1681) ;  /* 0xfffffffc00ec0947 */ /* 0x000fea000383ffff */
.L_x_1680:
        /* <DEDUP_REMOVED lines=60> */
.L_x_1684:
        /* <DEDUP_REMOVED lines=21> */
[----:B--2---:R-:W-:Y:S02]  /*3930*/  F2FP.F16.F32.PACK_AB R21, R15, R2 ;  /* 0x000000020f15723e */ /* 0x004fe400000000ff */
[----:B------:R-:W-:-:S03]  /*3940*/  MOV R12, R24 ;  /* 0x00000018000c7202 */ /* 0x000fc60000000f00 */
[----:B------:R1:W-:Y:S04]  /*3950*/  STG.E desc[UR16][R8.64], R21 ;  /* 0x0000001508007986 */ /* 0x0003e8000c101910 */
[----:B------:R1:W-:Y:S01]  /*3960*/  STG.E desc[UR16][R12.64], R23 ;  /* 0x000000170c007986 */ /* 0x0003e2000c101910 */
[----:B------:R-:W-:Y:S02]  /*3970*/  IADD3 R24, P3, PT, R24, 0x400, RZ ;  /* 0x0000040018187810 */ /* 0x000fe40007f7e0ff */
[----:B------:R-:W-:Y:S02]  /*3980*/  IADD3.X R25, PT, PT, RZ, R25, RZ, P4, !PT ;  /* 0x00000019ff197210 */ /* 0x000fe400027fe4ff */
[----:B------:R-:W-:Y:S01]  /*3990*/  IADD3.X R27, PT, PT, RZ, R27, RZ, P3, !PT ;  /* 0x0000001bff1b7210 */ /* 0x000fe20001ffe4ff */
[----:B------:R-:W-:Y:S08]  /*39a0*/  @P1 BRA `(.L_x_1684) ;  /* 0xfffffffc008c1947 */ /* 0x000ff0000383ffff */
.L_x_1683:
[----:B------:R-:W-:Y:S05]  /*39b0*/  BSYNC.RECONVERGENT B0 ;  /* 0x0000000000007941 */ /* 0x000fea0003800200 */
.L_x_1682:
        /* <DEDUP_REMOVED lines=10> */
.L_x_1685:
        /* <DEDUP_REMOVED lines=21> */
[----:B-----5:R-:W-:Y:S02]  /*3bb0*/  F2FP.F16.F32.PACK_AB R13, R15, R10 ;  /* 0x0000000a0f0d723e */ /* 0x020fe400000000ff */
[----:B------:R-:W-:-:S04]  /*3bc0*/  IADD3 R10, P1, PT, R22, UR4, RZ ;  /* 0x00000004160a7c10 */ /* 0x000fc8000ff3e0ff */
        /* <DEDUP_REMOVED lines=39> */
[----:B--2---:R-:W-:-:S03]  /*3e40*/  F2FP.F16.F32.PACK_AB R31, R31, R28 ;  /* 0x0000001c1f1f723e */ /* 0x004fc600000000ff */
        /* <DEDUP_REMOVED lines=18> */
[----:B---3--:R-:W-:Y:S02]  /*3f70*/  F2FP.F16.F32.PACK_AB R19, R19, R10 ;  /* 0x0000000a1313723e */ /* 0x008fe400000000ff */
[----:B----4-:R-:W-:-:S03]  /*3f80*/  F2FP.F16.F32.PACK_AB R9, R17, R14 ;  /* 0x0000000e1109723e */ /* 0x010fc600000000ff */
[----:B------:R0:W-:Y:S04]  /*3f90*/  STG.E desc[UR16][R12.64], R19 ;  /* 0x000000130c007986 */ /* 0x0001e8000c101910 */
[----:B------:R0:W-:Y:S02]  /*3fa0*/  STG.E desc[UR16][R20.64], R9 ;  /* 0x0000000914007986 */ /* 0x0001e4000c101910 */
[----:B------:R-:W-:Y:S05]  /*3fb0*/  @P0 BRA `(.L_x_1685) ;  /* 0xfffffff800a80947 */ /* 0x000fea000383ffff */
[----:B------:R-:W-:Y:S05]  /*3fc0*/  EXIT ;  /* 0x000000000000794d */ /* 0x000fea0003800000 */
.L_x_1686:
        /* <DEDUP_REMOVED lines=11> */
.L_x_3439:


//--------------------- .text._Z35group_norm_nhwc_bwd_one_pass_kernelI11Fp32IOFp16WLi128ELi16ELi256EEv26Group_norm_nhwc_bwd_params --------------------------
	.section	.text._Z35group_norm_nhwc_bwd_one_pass_kernelI11Fp32IOFp16WLi128ELi16ELi256EEv26Group_norm_nhwc_bwd_params,"ax",@progbits
	.align	128
        .global         _Z35group_norm_nhwc_bwd_one_pass_kernelI11Fp32IOFp16WLi128ELi16ELi256EEv26Group_norm_nhwc_bwd_params
        .type           _Z35group_norm_nhwc_bwd_one_pass_kernelI11Fp32IOFp16WLi128ELi16ELi256EEv26Group_norm_nhwc_bwd_params,@function
        .size           _Z35group_norm_nhwc_bwd_one_pass_kernelI11Fp32IOFp16WLi128ELi16ELi256EEv26Group_norm_nhwc_bwd_params,(.L_x_3440 - _Z35group_norm_nhwc_bwd_one_pass_kernelI11Fp32IOFp16WLi128ELi16ELi256EEv26Group_norm_nhwc_bwd_params)
        .other          _Z35group_norm_nhwc_bwd_one_pass_kernelI11Fp32IOFp16WLi128ELi16ELi256EEv26Group_norm_nhwc_bwd_params,@"STO_CUDA_ENTRY STV_DEFAULT"
_Z35group_norm_nhwc_bwd_one_pass_kernelI11Fp32IOFp16WLi128ELi16ELi256EEv26Group_norm_nhwc_bwd_params:
.text._Z35group_norm_nhwc_bwd_one_pass_kernelI11Fp32IOFp16WLi128ELi16ELi256EEv26Group_norm_nhwc_bwd_params:
        /* <DEDUP_REMOVED lines=45> */
.L_x_1718:
        /* <DEDUP_REMOVED lines=161> */
[----:B---3--:R-:W-:Y:S02]  /*0ce0*/  HADD2.F32 R4, -RZ, R4.H0_H0 ;  /* 0x20000004ff047230 */ /* 0x008fe40000004100 */
[----:B----4-:R-:W-:Y:S02]  /*0cf0*/  @P4 HADD2.F32 R39, -RZ, R5.H0_H0 ;  /* 0x20000005ff274230 */ /* 0x010fe40000004100 */
[----:B------:R-:W-:Y:S02]  /*0d00*/  HADD2.F32 R5, -RZ, R15.H0_H0 ;  /* 0x2000000fff057230 */ /* 0x000fe40000004100 */
[----:B------:R-:W-:Y:S01]  /*0d10*/  @P4 HADD2.F32 R38, -RZ, R14.H0_H0 ;  /* 0x2000000eff264230 */ /* 0x000fe20000004100 */
        /* <DEDUP_REMOVED lines=58> */
.L_x_1688:
        /* <DEDUP_REMOVED lines=128> */
.L_x_1689:
        /* <DEDUP_REMOVED lines=39> */
.L_x_1691:
[----:B------:R-:W-:Y:S05]  /*1b30*/  BSYNC.RECONVERGENT B0 ;  /* 0x0000000000007941 */ /* 0x000fea0003800200 */
.L_x_1690:
        /* <DEDUP_REMOVED lines=25> */
.L_x_1693:
[----:B------:R-:W-:Y:S05]  /*1cd0*/  BSYNC.RECONVERGENT B0 ;  /* 0x0000000000007941 */ /* 0x000fea0003800200 */
.L_x_1692:
        /* <DEDUP_REMOVED lines=158> */
.L_x_1695:
[----:B------:R-:W-:Y:S05]  /*26c0*/  BSYNC.RECONVERGENT B0 ;  /* 0x0000000000007941 */ /* 0x000fea0003800200 */
.L_x_1694:
        /* <DEDUP_REMOVED lines=28> */
.L_x_1697:
[----:B------:R-:W-:Y:S05]  /*2890*/  BSYNC.RECONVERGENT B0 ;  /* 0x0000000000007941 */ /* 0x000fea0003800200 */
.L_x_1696:
        /* <DEDUP_REMOVED lines=28> */
.L_x_1700:
[----:B--2---:R-:W2:Y:S04]  /*2a60*/  LDG.E.STRONG.GPU R16, desc[UR28][R18.64] ;  /* 0x0000001c12107981 */ /* 0x004ea8000c1ef900 */
[----:B--2---:R-:W-:Y:S01]  /*2a70*/  CCTL.IVALL ;  /* 0x00000000ff00798f */ /* 0x004fe20002000000 */
[----:B------:R-:W-:Y:S05]  /*2a80*/  YIELD ;  /* 0x0000000000007946 */ /* 0x000fea0003800000 */
[----:B------:R-:W-:-:S13]  /*2a90*/  ISETP.NE.AND P1, PT, R16, R23, PT ;  /* 0x000000171000720c */ /* 0x000fda0003f25270 */
[----:B------:R-:W-:Y:S05]  /*2aa0*/  @P1 BRA `(.L_x_1700) ;  /* 0xfffffffc00ec1947 */ /* 0x000fea000383ffff */
.L_x_1699:
        /* <DEDUP_REMOVED lines=14> */
.L_x_1702:
        /* <DEDUP_REMOVED lines=84> */
.L_x_1701:
        /* <DEDUP_REMOVED lines=42> */
.L_x_1703:
        /* <DEDUP_REMOVED lines=22> */
.L_x_1704:
        /* <DEDUP_REMOVED lines=11> */
.L_x_1705:
[----:B------:R-:W-:Y:S05]  /*3580*/  BSYNC.RECONVERGENT B0 ;  /* 0x0000000000007941 */ /* 0x000fea0003800200 */
.L_x_1698:
        /* <DEDUP_REMOVED lines=34> */
.L_x_1706:
        /* <DEDUP_REMOVED lines=20> */
.L_x_1708:
[----:B------:R-:W-:Y:S05]  /*38f0*/  BSYNC.RECONVERGENT B0 ;  /* 0x0000000000007941 */ /* 0x000fea0003800200 */
.L_x_1707:
        /* <DEDUP_REMOVED lines=44> */
.L_x_1709:
        /* <DEDUP_REMOVED lines=17> */
.L_x_1711:
[----:B------:R-:W-:Y:S05]  /*3cd0*/  BSYNC.RECONVERGENT B0 ;  /* 0x0000000000007941 */ /* 0x000fea0003800200 */
.L_x_1710:
        /* <DEDUP_REMOVED lines=19> */
.L_x_1712:
        /* <DEDUP_REMOVED lines=17> */
.L_x_1714:
[----:B------:R-:W-:Y:S05]  /*3f20*/  BSYNC.RECONVERGENT B0 ;  /* 0x0000000000007941 */ /* 0x000fea0003800200 */
.L_x_1713:
        /* <DEDUP_REMOVED lines=19> */
.L_x_1715:
        /* <DEDUP_REMOVED lines=18> */
.L_x_1717:
[----:B------:R-:W-:Y:S05]  /*4180*/  BSYNC.RECONVERGENT B0 ;  /* 0x0000000000007941 */ /* 0x000fea0003800200 */
.L_x_1716:
[----:B------:R-:W-:Y:S02]  /*4190*/  UIADD3 UR18, UPT, UPT, UR33, UR18, URZ ;  /* 0x0000001221127290 */ /* 0x000fe4000fffe0ff */
[----:B------:R-:W-:Y:S02]  /*41a0*/  UIADD3 UR4, UPT, UPT, UR4, 0x1, URZ ;  /* 0x0000000104047890 */ /* 0x000fe4000fffe0ff */
[----:B------:R-:W-:-:S09]  /*41b0*/  UISETP.GE.AND UP0, UPT, UR18, UR8, UPT ;  /* 0x000000081200728c */ /* 0x000fd2000bf06270 */
[----:B------:R-:W-:Y:S05]  /*41c0*/  BRA.U !UP0, `(.L_x_1718) ;  /* 0xffffffc108407547 */ /* 0x000fea000b83ffff */
.L_x_1687:
        /* <DEDUP_REMOVED lines=20> */
.L_x_1720:
[----:B------:R-:W-:Y:S05]  /*4310*/  BSYNC.RECONVERGENT B0 ;  /* 0x0000000000007941 */ /* 0x000fea0003800200 */
.L_x_1719:
[----:B------:R-:W-:Y:S05]  /*4320*/  @P0 EXIT ;  /* 0x000000000000094d */ /* 0x000fea0003800000 */
[----:B------:R-:W-:Y:S05]  /*4330*/  @P2 BRA `(.L_x_1721) ;  /* 0x0000000000202947 */ /* 0x000fea0003800000 */
[----:B------:R-:W-:-:S05]  /*4340*/  IMAD R0, R4, R7, RZ ;  /* 0x0000000704007224 */ /* 0x000fca00078e02ff */
[----:B------:R-:W-:-:S13]  /*4350*/  ISETP.NE.AND P0, PT, R0, -0x1, PT ;  /* 0xffffffff0000780c */ /* 0x000fda0003f05270 */
[----:B------:R-:W-:Y:S05]  /*4360*/  @!P0 BRA `(.L_x_1721) ;  /* 0x0000000000148947 */ /* 0x000fea0003800000 */
.L_x_1722:
[----:B0-----:R-:W2:Y:S04]  /*4370*/  LDG.E.STRONG.GPU R5, desc[UR28][R2.64] ;  /* 0x0000001c02057981 */ /* 0x001ea8000c1ef900 */
[----:B--2---:R-:W-:Y:S01]  /*4380*/  CCTL.IVALL ;  /* 0x00000000ff00798f */ /* 0x004fe20002000000 */
[----:B------:R-:W-:Y:S05]  /*4390*/  YIELD ;  /* 0x0000000000007946 */ /* 0x000fea0003800000 */
[----:B------:R-:W-:-:S13]  /*43a0*/  ISETP.NE.AND P0, PT, R5, R0, PT ;  /* 0x000000000500720c */ /* 0x000fda0003f05270 */
[----:B------:R-:W-:Y:S05]  /*43b0*/  @P0 BRA `(.L_x_1722) ;  /* 0xfffffffc00ec0947 */ /* 0x000fea000383ffff */
.L_x_1721:
        /* <DEDUP_REMOVED lines=62> */
.L_x_1725:
        /* <DEDUP_REMOVED lines=29> */
.L_x_1724:
[----:B------:R-:W-:Y:S05]  /*4970*/  BSYNC.RECONVERGENT B0 ;  /* 0x0000000000007941 */ /* 0x000fea0003800200 */
.L_x_1723:
        /* <DEDUP_REMOVED lines=10> */
.L_x_1726:
        /* <DEDUP_REMOVED lines=21> */
[----:B----4-:R-:W-:Y:S02]  /*4b70*/  F2FP.F16.F32.PACK_AB R23, R15, R12 ;  /* 0x0000000c0f17723e */ /* 0x010fe400000000ff */
[----:B------:R-:W-:-:S04]  /*4b80*/  IADD3 R12, P1, PT, R22, UR4, RZ ;  /* 0x00000004160c7c10 */ /* 0x000fc8000ff3e0ff */
        /* <DEDUP_REMOVED lines=57> */
[----:B---3--:R-:W-:Y:S02]  /*4f20*/  F2FP.F16.F32.PACK_AB R19, R19, R12 ;  /* 0x0000000c1313723e */ /* 0x008fe400000000ff */
[----:B-----5:R-:W-:-:S03]  /*4f30*/  F2FP.F16.F32.PACK_AB R13, R17, R14 ;  /* 0x0000000e110d723e */ /* 0x020fc600000000ff */
[----:B------:R4:W-:Y:S04]  /*4f40*/  STG.E desc[UR28][R10.64], R19 ;  /* 0x000000130a007986 */ /* 0x0009e8000c10191c */
[----:B------:R4:W-:Y:S01]  /*4f50*/  STG.E desc[UR28][R20.64], R13 ;  /* 0x0000000d14007986 */ /* 0x0009e2000c10191c */
[----:B------:R-:W-:Y:S01]  /*4f60*/  HFMA2 R12, -RZ, RZ, 0, 0 ;  /* 0x00000000ff0c7431 */ /* 0x000fe200000001ff */
[----:B------:R-:W-:Y:S06]  /*4f70*/  @P0 BRA `(.L_x_1726) ;  /* 0xfffffff800a80947 */ /* 0x000fec000383ffff */
[----:B------:R-:W-:Y:S05]  /*4f80*/  EXIT ;  /* 0x000000000000794d */ /* 0x000fea0003800000 */
.L_x_1727:
        /* <DEDUP_REMOVED lines=15> */
.L_x_3440:


//--------------------- .text._Z35group_norm_nhwc_bwd_one_pass_kernelI11Fp32IOFp16WLi256ELi16ELi256EEv26Group_norm_nhwc_bwd_params --------------------------
	.section	.text._Z35group_norm_nhwc_bwd_one_pass_kernelI11Fp32IOFp16WLi256ELi16ELi256EEv26Group_norm_nhwc_bwd_params,"ax",@progbits
	.align	128
        .global         _Z35group_norm_nhwc_bwd_one_pass_kernelI11Fp32IOFp16WLi256ELi16ELi256EEv26Group_norm_nhwc_bwd_params
        .type           _Z35group_norm_nhwc_bwd_one_pass_kernelI11Fp32IOFp16WLi256ELi16ELi256EEv26Group_norm_nhwc_bwd_params,@function
        .size           _Z35group_norm_nhwc_bwd_one_pass_kernelI11Fp32IOFp16WLi256ELi16ELi256EEv26Group_norm_nhwc_bwd_params,(.L_x_3441 - _Z35group_norm_nhwc_bwd_one_pass_kernelI11Fp32IOFp16WLi256ELi16ELi256EEv26Group_norm_nhwc_bwd_params)
        .other          _Z35group_norm_nhwc_bwd_one_pass_kernelI11Fp32IOFp16WLi256ELi16ELi256EEv26Group_norm_nhwc_bwd_params,@"STO_CUDA_ENTRY STV_DEFAULT"
_Z35group_norm_nhwc_bwd_one_pass_kernelI11Fp32IOFp16WLi256ELi16ELi256EEv26Group_norm_nhwc_bwd_params:
.text._Z35group_norm_nhwc_bwd_one_pass_kernelI11Fp32IOFp16WLi256ELi16ELi256EEv26Group_norm_nhwc_bwd_params:
        /* <DEDUP_REMOVED lines=23> */
.L_x_1771:
        /* <DEDUP_REMOVED lines=251> */
[----:B--2---:R-:W-:Y:S02]  /*1120*/  @P4 HADD2.F32 R54, -RZ, R68.H0_H0 ;  /* 0x20000044ff364230 */ /* 0x004fe40000004100 */
[----:B---3--:R-:W-:Y:S02]  /*1130*/  @P4 HADD2.F32 R55, -RZ, R0.H0_H0 ;  /* 0x20000000ff374230 */ /* 0x008fe40000004100 */
[----:B----4-:R-:W-:Y:S02]  /*1140*/  HADD2.F32 R49, -RZ, R35.H0_H0 ;  /* 0x20000023ff317230 */ /* 0x010fe40000004100 */
[----:B------:R-:W-:Y:S01]  /*1150*/  HADD2.F32 R48, -RZ, R63.H0_H0 ;  /* 0x2000003fff307230 */ /* 0x000fe20000004100 */
        /* <DEDUP_REMOVED lines=114> */
.L_x_1729:
        /* <DEDUP_REMOVED lines=256> */
.L_x_1730:
        /* <DEDUP_REMOVED lines=43> */
.L_x_1732:
[----:B------:R-:W-:Y:S05]  /*2b30*/  BSYNC.RECONVERGENT B0 ;  /* 0x0000000000007941 */ /* 0x000fea0003800200 */
.L_x_1731:
        /* <DEDUP_REMOVED lines=23> */
.L_x_1734:
[----:B------:R-:W-:Y:S05]  /*2cb0*/  BSYNC.RECONVERGENT B0 ;  /* 0x0000000000007941 */ /* 0x000fea0003800200 */
.L_x_1733:
        /* <DEDUP_REMOVED lines=158> */
.L_x_1736:
[----:B------:R-:W-:Y:S05]  /*36a0*/  BSYNC.RECONVERGENT B0 ;  /* 0x0000000000007941 */ /* 0x000fea0003800200 */
.L_x_1735:
        /* <DEDUP_REMOVED lines=28> */
.L_x_1738:
[----:B------:R-:W-:Y:S05]  /*3870*/  BSYNC.RECONVERGENT B0 ;  /* 0x0000000000007941 */ /* 0x000fea0003800200 */
.L_x_1737:
        /* <DEDUP_REMOVED lines=27> */
.L_x_1741:
[----:B------:R-:W2:Y:S04]  /*3a30*/  LDG.E.STRONG.GPU R0, desc[UR8][R32.64] ;  /* 0x0000000820007981 */ /* 0x000ea8000c1ef900 */
[----:B--2---:R-:W-:Y:S01]  /*3a40*/  CCTL.IVALL ;  /* 0x00000000ff00798f */ /* 0x004fe20002000000 */
[----:B------:R-:W-:Y:S05]  /*3a50*/  YIELD ;  /* 0x0000000000007946 */ /* 0x000fea0003800000 */
[----:B------:R-:W-:-:S13]  /*3a60*/  ISETP.NE.AND P1, PT, R0, R39, PT ;  /* 0x000000270000720c */ /* 0x000fda0003f25270 */
[----:B------:R-:W-:Y:S05]  /*3a70*/  @P1 BRA `(.L_x_1741) ;  /* 0xfffffffc00ec1947 */ /* 0x000fea000383ffff */
.L_x_1740:
        /* <DEDUP_REMOVED lines=16> */
.L_x_1743:
        /* <DEDUP_REMOVED lines=62> */
.L_x_1742:
        /* <DEDUP_REMOVED lines=36> */
.L_x_1744:
        /* <DEDUP_REMOVED lines=19> */
.L_x_1745:
        /* <DEDUP_REMOVED lines=9> */
.L_x_1746:
[----:B------:R-:W-:Y:S05]  /*4360*/  BSYNC.RECONVERGENT B0 ;  /* 0x0000000000007941 */ /* 0x000fea0003800200 */
.L_x_1739:
        /* <DEDUP_REMOVED lines=51> */
.L_x_1747:
        /* <DEDUP_REMOVED lines=21> */
.L_x_1749:
[----:B------:R-:W-:Y:S05]  /*47f0*/  BSYNC.RECONVERGENT B0 ;  /* 0x0000000000007941 */ /* 0x000fea0003800200 */
.L_x_1748:
        /* <DEDUP_REMOVED lines=21> */
.L_x_1750:
        /* <DEDUP_REMOVED lines=21> */
.L_x_1752:
[----:B------:R-:W-:Y:S05]  /*4aa0*/  BSYNC.RECONVERGENT B0 ;  /* 0x0000000000007941 */ /* 0x000fea0003800200 */
.L_x_1751:
        /* <DEDUP_REMOVED lines=21> */
.L_x_1753:
        /* <DEDUP_REMOVED lines=21> */
.L_x_1755:
[----:B------:R-:W-:Y:S05]  /*4d50*/  BSYNC.RECONVERGENT B0 ;  /* 0x0000000000007941 */ /* 0x000fea0003800200 */
.L_x_1754:
        /* <DEDUP_REMOVED lines=21> */
.L_x_1756:
        /* <DEDUP_REMOVED lines=20> */
.L_x_1758:
[----:B------:R-:W-:Y:S05]  /*4ff0*/  BSYNC.RECONVERGENT B0 ;  /* 0x0000000000007941 */ /* 0x000fea0003800200 */
.L_x_1757:
        /* <DEDUP_REMOVED lines=23> */
.L_x_1759:
        /* <DEDUP_REMOVED lines=20> */
.L_x_1761:
[----:B------:R-:W-:Y:S05]  /*52b0*/  BSYNC.RECONVERGENT B0 ;  /* 0x0000000000007941 */ /* 0x000fea0003800200 */
.L_x_1760:
        /* <DEDUP_REMOVED lines=43> */
.L_x_1762:
        /* <DEDUP_REMOVED lines=17> */
.L_x_1764:
[----:B------:R-:W-:Y:S05]  /*5680*/  BSYNC.RECONVERGENT B0 ;  /* 0x0000000000007941 */ /* 0x000fea0003800200 */
.L_x_1763:
        /* <DEDUP_REMOVED lines=19> */
.L_x_1765:
        /* <DEDUP_REMOVED lines=18> */
.L_x_1767:
[----:B------:R-:W-:Y:S05]  /*58e0*/  BSYNC.RECONVERGENT B0 ;  /* 0x0000000000007941 */ /* 0x000fea0003800200 */
.L_x_1766:
        /* <DEDUP_REMOVED lines=19> */
.L_x_1768:
        /* <DEDUP_REMOVED lines=17> */
.L_x_1770:
[----:B------:R-:W-:Y:S05]  /*5b30*/  BSYNC.RECONVERGENT B0 ;  /* 0x0000000000007941 */ /* 0x000fea0003800200 */
.L_x_1769:
[----:B------:R-:W-:Y:S02]  /*5b40*/  IADD3 R56, PT, PT, R51, R56, RZ ;  /* 0x0000003833387210 */ /* 0x000fe40007ffe0ff */
[----:B------:R-:W-:Y:S02]  /*5b50*/  IADD3 R57, PT, PT, R57, 0x1, RZ ;  /* 0x0000000139397810 */ /* 0x000fe40007ffe0ff */
[----:B------:R-:W-:-:S13]  /*5b60*/  ISETP.GE.AND P0, PT, R56, UR4, PT ;  /* 0x0000000438007c0c */ /* 0x000fda000bf06270 */
[----:B------:R-:W-:Y:S05]  /*5b70*/  @!P0 BRA `(.L_x_1771) ;  /* 0xffffffa4007c8947 */ /* 0x000fea000383ffff */
.L_x_1728:
        /* <DEDUP_REMOVED lines=19> */
.L_x_1773:
[----:B------:R-:W-:Y:S05]  /*5cb0*/  BSYNC.RECONVERGENT B0 ;  /* 0x0000000000007941 */ /* 0x000fea0003800200 */
.L_x_1772:
[----:B------:R-:W-:Y:S05]  /*5cc0*/  @P0 EXIT ;  /* 0x000000000000094d */ /* 0x000fea0003800000 */
[----:B------:R-:W-:Y:S05]  /*5cd0*/  @P2 BRA `(.L_x_1774) ;  /* 0x0000000000202947 */ /* 0x000fea0003800000 */
[----:B------:R-:W-:-:S05]  /*5ce0*/  IMAD R0, R4, R7, RZ ;  /* 0x0000000704007224 */ /* 0x000fca00078e02ff */
[----:B------:R-:W-:-:S13]  /*5cf0*/  ISETP.NE.AND P0, PT, R0, -0x1, PT ;  /* 0xffffffff0000780c */ /* 0x000fda0003f05270 */
[----:B------:R-:W-:Y:S05]  /*5d00*/  @!P0 BRA `(.L_x_1774) ;  /* 0x0000000000148947 */ /* 0x000fea0003800000 */
.L_x_1775:
[----:B--2---:R-:W2:Y:S04]  /*5d10*/  LDG.E.STRONG.GPU R5, desc[UR8][R2.64] ;  /* 0x0000000802057981 */ /* 0x004ea8000c1ef900 */
[----:B--2---:R-:W-:Y:S01]  /*5d20*/  CCTL.IVALL ;  /* 0x00000000ff00798f */ /* 0x004fe20002000000 */
[----:B------:R-:W-:Y:S05]  /*5d30*/  YIELD ;  /* 0x0000000000007946 */ /* 0x000fea0003800000 */
[----:B------:R-:W-:-:S13]  /*5d40*/  ISETP.NE.AND P0, PT, R5, R0, PT ;  /* 0x000000000500720c */ /* 0x000fda0003f05270 */
[----:B------:R-:W-:Y:S05]  /*5d50*/  @P0 BRA `(.L_x_1775) ;  /* 0xfffffffc00ec0947 */ /* 0x000fea000383ffff */
.L_x_1774:
        /* <DEDUP_REMOVED lines=60> */
.L_x_1778:
        /* <DEDUP_REMOVED lines=26> */
[----:B----4-:R-:W-:Y:S01]  /*62c0*/  F2FP.F16.F32.PACK_AB R19, R15, R10 ;  /* 0x0000000a0f13723e */ /* 0x010fe200000000ff */
[----:B------:R1:W-:Y:S04]  /*62d0*/  STG.E desc[UR8][R6.64], R17 ;  /* 0x0000001106007986 */ /* 0x0003e8000c101908 */
[----:B------:R1:W-:Y:S01]  /*62e0*/  STG.E desc[UR8][R8.64], R19 ;  /* 0x0000001308007986 */ /* 0x0003e2000c101908 */
[----:B------:R-:W-:Y:S01]  /*62f0*/  IADD3.X R23, PT, PT, RZ, R23, RZ, P3, !PT ;  /* 0x00000017ff177210 */ /* 0x000fe20001ffe4ff */
[----:B------:R-:W-:Y:S06]  /*6300*/  @P1 BRA `(.L_x_1778) ;  /* 0xfffffffc00841947 */ /* 0x000fec000383ffff */
.L_x_1777:
[----:B------:R-:W-:Y:S05]  /*6310*/  BSYNC.RECONVERGENT B0 ;  /* 0x0000000000007941 */ /* 0x000fea0003800200 */
.L_x_1776:
        /* <DEDUP_REMOVED lines=10> */
.L_x_1779:
        /* <DEDUP_REMOVED lines=22> */
[----:B----4-:R-:W-:-:S02]  /*6520*/  F2FP.F16.F32.PACK_AB R31, R7, R2 ;  /* 0x00000002071f723e */ /* 0x010fc400000000ff */
[----:B------:R-:W-:-:S04]  /*6530*/  LOP3.LUT R2, R20, 0x3, RZ, 0xc0, !PT ;  /* 0x0000000314027812 */ /* 0x000fc800078ec0ff */
[----:B------:R-:W-:Y:S02]  /*6540*/  IADD3.X R9, PT, PT, R2, UR5, RZ, P1, !PT ;  /* 0x0000000502097c10 */ /* 0x000fe40008ffe4ff */
[----:B-----5:R-:W-:Y:S02]  /*6550*/  F2FP.F16.F32.PACK_AB R33, R25, R10 ;  /* 0x0000000a1921723e */ /* 0x020fe400000000ff */
        /* <DEDUP_REMOVED lines=35> */
[----:B----4-:R-:W-:Y:S02]  /*6790*/  F2FP.F16.F32.PACK_AB R33, R33, R2 ;  /* 0x000000022121723e */ /* 0x010fe400000000ff */
[----:B--2---:R-:W-:-:S03]  /*67a0*/  F2FP.F16.F32.PACK_AB R37, R37, R12 ;  /* 0x0000000c2525723e */ /* 0x004fc600000000ff */
        /* <DEDUP_REMOVED lines=18> */
[----:B--2---:R-:W-:Y:S02]  /*68d0*/  F2FP.F16.F32.PACK_AB R11, R11, R8 ;  /* 0x000000080b0b723e */ /* 0x004fe400000000ff */
[----:B-----5:R-:W-:-:S03]  /*68e0*/  F2FP.F16.F32.PACK_AB R7, R5, R6 ;  /* 0x000000060507723e */ /* 0x020fc600000000ff */
[----:B------:R4:W-:Y:S04]  /*68f0*/  STG.E desc[UR8][R26.64], R11 ;  /* 0x0000000b1a007986 */ /* 0x0009e8000c101908 */
[----:B------:R4:W-:Y:S02]  /*6900*/  STG.E desc[UR8][R28.64], R7 ;  /* 0x000000071c007986 */ /* 0x0009e4000c101908 */
[----:B------:R-:W-:Y:S05]  /*6910*/  @P0 BRA `(.L_x_1779) ;  /* 0xfffffff800a80947 */ /* 0x000fea000383ffff */
[----:B------:R-:W-:Y:S05]  /*6920*/  EXIT ;  /* 0x000000000000794d */ /* 0x000fea0003800000 */
.L_x_1780:
        /* <DEDUP_REMOVED lines=13> */
.L_x_3441:


//--------------------- .text._Z35group_norm_nhwc_bwd_one_pass_kernelI11Fp32IOFp16WLi512ELi16ELi256EEv26Group_norm_nhwc_bwd_params --------------------------
	.section	.text._Z35group_norm_nhwc_bwd_one_pass_kernelI11Fp32IOFp16WLi512ELi16ELi256EEv26Group_norm_nhwc_bwd_params,"ax",@progbits
	.align	128
        .global         _Z35group_norm_nhwc_bwd_one_pass_kernelI11Fp32IOFp16WLi512ELi16ELi256EEv26Group_norm_nhwc_bwd_params
        .type           _Z35group_norm_nhwc_bwd_one_pass_kernelI11Fp32IOFp16WLi512ELi16ELi256EEv26Group_norm_nhwc_bwd_params,@function
        .size           _Z35group_norm_nhwc_bwd_one_pass_kernelI11Fp32IOFp16WLi512ELi16ELi256EEv26Group_norm_nhwc_bwd_params,(.L_x_3442 - _Z35group_norm_nhwc_bwd_one_pass_kernelI11Fp32IOFp16WLi512ELi16ELi256EEv26Group_norm_nhwc_bwd_params)
        .other          _Z35group_norm_nhwc_bwd_one_pass_kernelI11Fp32IOFp16WLi512ELi16ELi256EEv26Group_norm_nhwc_bwd_params,@"STO_CUDA_ENTRY STV_DEFAULT"
_Z35group_norm_nhwc_bwd_one_pass_kernelI11Fp32IOFp16WLi512ELi16ELi256EEv26Group_norm_nhwc_bwd_params:
.text._Z35group_norm_nhwc_bwd_one_pass_kernelI11Fp32IOFp16WLi512ELi16ELi256EEv26Group_norm_nhwc_bwd_params:
        /* <DEDUP_REMOVED lines=44> */
.L_x_1848:
        /* <DEDUP_REMOVED lines=416> */
[----:B----4-:R-:W-:Y:S02]  /*1cc0*/  @P6 HADD2.F32 R118, -RZ, R67.H0_H0 ;  /* 0x20000043ff766230 */ /* 0x010fe40000004100 */
[----:B------:R-:W-:Y:S02]  /*1cd0*/  HADD2.F32 R116, -RZ, R116.H0_H0 ;  /* 0x20000074ff747230 */ /* 0x000fe40000004100 */
[----:B------:R-:W-:Y:S01]  /*1ce0*/  HADD2.F32 R115, -RZ, R115.H0_H0 ;  /* 0x20000073ff737230 */ /* 0x000fe20000004100 */
        /* <DEDUP_REMOVED lines=226> */
.L_x_1782:
        /* <DEDUP_REMOVED lines=512> */
.L_x_1783:
        /* <DEDUP_REMOVED lines=45> */
.L_x_1785:
[----:B------:R-:W-:Y:S05]  /*4de0*/  BSYNC.RECONVERGENT B0 ;  /* 0x0000000000007941 */ /* 0x000fea0003800200 */
.L_x_1784:
        /* <DEDUP_REMOVED lines=23> */
.L_x_1787:
[----:B------:R-:W-:Y:S05]  /*4f60*/  BSYNC.RECONVERGENT B0 ;  /* 0x0000000000007941 */ /* 0x000fea0003800200 */
.L_x_1786:
        /* <DEDUP_REMOVED lines=158> */
.L_x_1789:
[----:B------:R-:W-:Y:S05]  /*5950*/  BSYNC.RECONVERGENT B0 ;  /* 0x0000000000007941 */ /* 0x000fea0003800200 */
.L_x_1788:
        /* <DEDUP_REMOVED lines=28> */
.L_x_1791:
[----:B------:R-:W-:Y:S05]  /*5b20*/  BSYNC.RECONVERGENT B0 ;  /* 0x0000000000007941 */ /* 0x000fea0003800200 */
.L_x_1790:
        /* <DEDUP_REMOVED lines=27> */
.L_x_1794:
[----:B------:R-:W3:Y:S04]  /*5ce0*/  LDG.E.STRONG.GPU R58, desc[UR8][R56.64] ;  /* 0x00000008383a7981 */ /* 0x000ee8000c1ef900 */
[----:B---3--:R-:W-:Y:S01]  /*5cf0*/  CCTL.IVALL ;  /* 0x00000000ff00798f */ /* 0x008fe20002000000 */
[----:B------:R-:W-:Y:S05]  /*5d00*/  YIELD ;  /* 0x0000000000007946 */ /* 0x000fea0003800000 */
[----:B------:R-:W-:-:S13]  /*5d10*/  ISETP.NE.AND P0, PT, R58, R63, PT ;  /* 0x0000003f3a00720c */ /* 0x000fda0003f05270 */
[----:B------:R-:W-:Y:S05]  /*5d20*/  @P0 BRA `(.L_x_1794) ;  /* 0xfffffffc00ec0947 */ /* 0x000fea000383ffff */
.L_x_1793:
        /* <DEDUP_REMOVED lines=16> */
.L_x_1796:
        /* <DEDUP_REMOVED lines=62> */
.L_x_1795:
        /* <DEDUP_REMOVED lines=38> */
.L_x_1797:
        /* <DEDUP_REMOVED lines=19> */
.L_x_1798:
        /* <DEDUP_REMOVED lines=9> */
.L_x_1799:
[----:B------:R-:W-:Y:S05]  /*6630*/  BSYNC.RECONVERGENT B0 ;  /* 0x0000000000007941 */ /* 0x000fea0003800200 */
.L_x_1792:
        /* <DEDUP_REMOVED lines=45> */
.L_x_1800:
        /* <DEDUP_REMOVED lines=21> */
.L_x_1802:
[----:B------:R-:W-:Y:S05]  /*6a60*/  BSYNC.RECONVERGENT B0 ;  /* 0x0000000000007941 */ /* 0x000fea0003800200 */
.L_x_1801:
        /* <DEDUP_REMOVED lines=21> */
.L_x_1803:
        /* <DEDUP_REMOVED lines=21> */
.L_x_1805:
[----:B------:R-:W-:Y:S05]  /*6d10*/  BSYNC.RECONVERGENT B0 ;  /* 0x0000000000007941 */ /* 0x000fea0003800200 */
.L_x_1804:
        /* <DEDUP_REMOVED lines=21> */
.L_x_1806:
        /* <DEDUP_REMOVED lines=20> */
.L_x_1808:
[----:B------:R-:W-:Y:S05]  /*6fb0*/  BSYNC.RECONVERGENT B0 ;  /* 0x0000000000007941 */ /* 0x000fea0003800200 */
.L_x_1807:
        /* <DEDUP_REMOVED lines=39> */
.L_x_1809:
        /* <DEDUP_REMOVED lines=17> */
.L_x_1811:
[----:B------:R-:W-:Y:S05]  /*7340*/  BSYNC.RECONVERGENT B0 ;  /* 0x0000000000007941 */ /* 0x000fea0003800200 */
.L_x_1810:
        /* <DEDUP_REMOVED lines=25> */
.L_x_1812:
        /* <DEDUP_REMOVED lines=23> */
.L_x_1814:
[----:B------:R-:W-:Y:S05]  /*7650*/  BSYNC.RECONVERGENT B0 ;  /* 0x0000000000007941 */ /* 0x000fea0003800200 */
.L_x_1813:
        /* <DEDUP_REMOVED lines=19> */
.L_x_1815:
        /* <DEDUP_REMOVED lines=17> */
.L_x_1817:
[----:B------:R-:W-:Y:S05]  /*78a0*/  BSYNC.RECONVERGENT B0 ;  /* 0x0000000000007941 */ /* 0x000fea0003800200 */
.L_x_1816:
        /* <DEDUP_REMOVED lines=25> */
.L_x_1818:
        /* <DEDUP_REMOVED lines=23> */
.L_x_1820:
[----:B------:R-:W-:Y:S05]  /*7bb0*/  BSYNC.RECONVERGENT B0 ;  /* 0x0000000000007941 */ /* 0x000fea0003800200 */
.L_x_1819:
        /* <DEDUP_REMOVED lines=19> */
.L_x_1821:
        /* <DEDUP_REMOVED lines=18> */
.L_x_1823:
[----:B------:R-:W-:Y:S05]  /*7e10*/  BSYNC.RECONVERGENT B0 ;  /* 0x0000000000007941 */ /* 0x000fea0003800200 */
.L_x_1822:
        /* <DEDUP_REMOVED lines=24> */
.L_x_1824:
        /* <DEDUP_REMOVED lines=20> */
.L_x_1826:
[----:B------:R-:W-:Y:S05]  /*80e0*/  BSYNC.RECONVERGENT B0 ;  /* 0x0000000000007941 */ /* 0x000fea0003800200 */
.L_x_1825:
        /* <DEDUP_REMOVED lines=36> */
.L_x_1827:
        /* <DEDUP_REMOVED lines=17> */
.L_x_1829:
[----:B------:R-:W-:Y:S05]  /*8440*/  BSYNC.RECONVERGENT B0 ;  /* 0x0000000000007941 */ /* 0x000fea0003800200 */
.L_x_1828:
        /* <DEDUP_REMOVED lines=25> */
.L_x_1830:
        /* <DEDUP_REMOVED lines=23> */
.L_x_1832:
[----:B------:R-:W-:Y:S05]  /*8750*/  BSYNC.RECONVERGENT B0 ;  /* 0x0000000000007941 */ /* 0x000fea0003800200 */
.L_x_1831:
        /* <DEDUP_REMOVED lines=19> */
.L_x_1833:
        /* <DEDUP_REMOVED lines=17> */
.L_x_1835:
[----:B------:R-:W-:Y:S05]  /*89a0*/  BSYNC.RECONVERGENT B0 ;  /* 0x0000000000007941 */ /* 0x000fea0003800200 */
.L_x_1834:
        /* <DEDUP_REMOVED lines=25> */
.L_x_1836:
        /* <DEDUP_REMOVED lines=23> */
.L_x_1838:
[----:B------:R-:W-:Y:S05]  /*8cb0*/  BSYNC.RECONVERGENT B0 ;  /* 0x0000000000007941 */ /* 0x000fea0003800200 */
.L_x_1837:
        /* <DEDUP_REMOVED lines=19> */
.L_x_1839:
        /* <DEDUP_REMOVED lines=17> */
.L_x_1841:
[----:B------:R-:W-:Y:S05]  /*8f00*/  BSYNC.RECONVERGENT B0 ;  /* 0x0000000000007941 */ /* 0x000fea0003800200 */
.L_x_1840:
        /* <DEDUP_REMOVED lines=25> */
.L_x_1842:
        /* <DEDUP_REMOVED lines=23> */
.L_x_1844:
[----:B------:R-:W-:Y:S05]  /*9210*/  BSYNC.RECONVERGENT B0 ;  /* 0x0000000000007941 */ /* 0x000fea0003800200 */
.L_x_1843:
        /* <DEDUP_REMOVED lines=19> */
.L_x_1845:
        /* <DEDUP_REMOVED lines=17> */
.L_x_1847:
[----:B------:R-:W-:Y:S05]  /*9460*/  BSYNC.RECONVERGENT B0 ;  /* 0x0000000000007941 */ /* 0x000fea0003800200 */
.L_x_1846:
[----:B------:R-:W-:Y:S02]  /*9470*/  IADD3 R100, PT, PT, R97, R100, RZ ;  /* 0x0000006461647210 */ /* 0x000fe40007ffe0ff */
[----:B------:R-:W-:Y:S02]  /*9480*/  IADD3 R101, PT, PT, R101, 0x1, RZ ;  /* 0x0000000165657810 */ /* 0x000fe40007ffe0ff */
[----:B------:R-:W-:-:S13]  /*9490*/  ISETP.GE.AND P0, PT, R100, UR4, PT ;  /* 0x0000000464007c0c */ /* 0x000fda000bf06270 */
[----:B------:R-:W-:Y:S05]  /*94a0*/  @!P0 BRA `(.L_x_1848) ;  /* 0xffffff6c00848947 */ /* 0x000fea000383ffff */
.L_x_1781:
        /* <DEDUP_REMOVED lines=19> */
.L_x_1850:
[----:B------:R-:W-:Y:S05]  /*95e0*/  BSYNC.RECONVERGENT B0 ;  /* 0x0000000000007941 */ /* 0x000fea0003800200 */
.L_x_1849:
[----:B------:R-:W-:Y:S05]  /*95f0*/  @P0 EXIT ;  /* 0x000000000000094d */ /* 0x000fea0003800000 */
[----:B------:R-:W-:Y:S05]  /*9600*/  @P2 BRA `(.L_x_1851) ;  /* 0x0000000000202947 */ /* 0x000fea0003800000 */
[----:B------:R-:W-:-:S05]  /*9610*/  IMAD R0, R4, R7, RZ ;  /* 0x0000000704007224 */ /* 0x000fca00078e02ff */
[----:B------:R-:W-:-:S13]  /*9620*/  ISETP.NE.AND P0, PT, R0, -0x1, PT ;  /* 0xffffffff0000780c */ /* 0x000fda0003f05270 */
[----:B------:R-:W-:Y:S05]  /*9630*/  @!P0 BRA `(.L_x_1851) ;  /* 0x0000000000148947 */ /* 0x000fea0003800000 */
.L_x_1852:
[----:B0-----:R-:W2:Y:S04]  /*9640*/  LDG.E.STRONG.GPU R5, desc[UR8][R2.64] ;  /* 0x0000000802057981 */ /* 0x001ea8000c1ef900 */
[----:B--2---:R-:W-:Y:S01]  /*9650*/  CCTL.IVALL ;  /* 0x00000000ff00798f */ /* 0x004fe20002000000 */
[----:B------:R-:W-:Y:S05]  /*9660*/  YIELD ;  /* 0x0000000000007946 */ /* 0x000fea0003800000 */
[----:B------:R-:W-:-:S13]  /*9670*/  ISETP.NE.AND P0, PT, R5, R0, PT ;  /* 0x000000000500720c */ /* 0x000fda0003f05270 */
[----:B------:R-:W-:Y:S05]  /*9680*/  @P0 BRA `(.L_x_1852) ;  /* 0xfffffffc00ec0947 */ /* 0x000fea000383ffff */
.L_x_1851:
        /* <DEDUP_REMOVED lines=60> */
.L_x_1855:
        /* <DEDUP_REMOVED lines=31> */
.L_x_1854:
[----:B------:R-:W-:Y:S05]  /*9c40*/  BSYNC.RECONVERGENT B0 ;  /* 0x0000000000007941 */ /* 0x000fea0003800200 */
.L_x_1853:
        /* <DEDUP_REMOVED lines=10> */
.L_x_1856:
        /* <DEDUP_REMOVED lines=87> */
.L_x_1857:
        /* <DEDUP_REMOVED lines=10> */
.L_x_3442:


//--------------------- .text._Z35group_norm_nhwc_fwd_one_pass_kernelI11Bf16IOFp32WLi64ELi16ELi256EEv26Group_norm_nhwc_fwd_params --------------------------
	.section	.text._Z35group_norm_nhwc_fwd_one_pass_kernelI11Bf16IOFp32WLi64ELi16ELi256EEv26Group_norm_nhwc_fwd_params,"ax",@progbits
	.align	128
        .global         _Z35group_norm_nhwc_fwd_one_pass_kernelI11Bf16IOFp32WLi64ELi16ELi256EEv26Group_norm_nhwc_fwd_params
        .type           _Z35group_norm_nhwc_fwd_one_pass_kernelI11Bf16IOFp32WLi64ELi16ELi256EEv26Group_norm_nhwc_fwd_params,@function
        .size           _Z35group_norm_nhwc_fwd_one_pass_kernelI11Bf16IOFp32WLi64ELi16ELi256EEv26Group_norm_nhwc_fwd_params,(.L_x_3443 - _Z35group_norm_nhwc_fwd_one_pass_kernelI11Bf16IOFp32WLi64ELi16ELi256EEv26Group_norm_nhwc_fwd_params)
        .other          _Z35group_norm_nhwc_fwd_one_pass_kernelI11Bf16IOFp32WLi64ELi16ELi256EEv26Group_norm_nhwc_fwd_params,@"STO_CUDA_ENTRY STV_DEFAULT"
_Z35group_norm_nhwc_fwd_one_pass_kernelI11Bf16IOFp32WLi64ELi16ELi256EEv26Group_norm_nhwc_fwd_params:
.text._Z35group_norm_nhwc_fwd_one_pass_kernelI11Bf16IOFp32WLi64ELi16ELi256EEv26Group_norm_nhwc_fwd_params:
[----:B------:R-:W-:Y:S08]  /*0000*/  LDC R1, c[0x0][0x37c] ;  /* 0x0000df00ff017b82 */ /* 0x000ff00000000800 */
[----:B------:R-:W0:Y:S01]  /*0010*/  S2UR UR6, SR_CTAID.Y ;  /* 0x00000000000679c3 */ /* 0x000e220000002600 */
[----:B------:R-:W1:Y:S01]  /*0020*/  LDCU UR7, c[0x0][0x3f8] ;  /* 0x00007f00ff0777ac */ /* 0x000e620008000800 */
[----:B------:R-:W1:Y:S02]  /*0030*/  LDCU UR4, c[0x0][0x3c8] ;  /* 0x00007900ff0477ac */ /* 0x000e640008000800 */
[----:B-1----:R-:W-:-:S04]  /*0040*/  UIMAD UR7, UR7, UR4, URZ ;  /* 0x00000004070772a4 */ /* 0x002fc8000f8e02ff */
[----:B0-----:R-:W-:-:S06]  /*0050*/  UISETP.GE.AND UP0, UPT, UR6, UR7, UPT ;  /* 0x000000070600728c */ /* 0x001fcc000bf06270 */
[----:B------:R-:W-:-:S13]  /*0060*/  PLOP3.LUT P0, PT, PT, PT, UP0, 0x80, 0x8 ;  /* 0x000000000008781c */ /* 0x000fda0003f0f008 */
[----:B------:R-:W-:Y:S05]  /*0070*/  @P0 EXIT ;  /* 0x000000000000094d */ /* 0x000fea0003800000 */
[----:B------:R-:W0:Y:S01]  /*0080*/  S2R R3, SR_TID.X ;  /* 0x0000000000037919 */ /* 0x000e220000002100 */
[----:B------:R-:W0:Y:S01]  /*0090*/  S2UR UR18, SR_CTAID.X ;  /* 0x00000000001279c3 */ /* 0x000e220000002500 */
[----:B------:R-:W1:Y:S01]  /*00a0*/  LDCU UR19, c[0x0][0x374] ;  /* 0x00006e80ff1377ac */ /* 0x000e620008000800 */
[----:B------:R-:W2:Y:S01]  /*00b0*/  S2R R0, SR_LANEID ;  /* 0x0000000000007919 */ /* 0x000ea20000000000 */
[----:B------:R-:W3:Y:S05]  /*00c0*/  LDCU UR4, c[0x0][0x404] ;  /* 0x00008080ff0477ac */ /* 0x000eea0008000800 */
[----:B------:R-:W4:Y:S01]  /*00d0*/  LDC R2, c[0x0][0x370] ;  /* 0x0000dc00ff027b82 */ /* 0x000f220000000800 */
[----:B------:R-:W5:Y:S01]  /*00e0*/  LDCU.64 UR8, c[0x0][0x388] ;  /* 0x00007100ff0877ac */ /* 0x000f620008000a00 */
[----:B------:R-:W1:Y:S01]  /*00f0*/  LDCU.U8 UR5, c[0x0][0x3fc] ;  /* 0x00007f80ff0577ac */ /* 0x000e620008000000 */
[----:B------:R-:W0:Y:S01]  /*0100*/  LDCU.64 UR14, c[0x0][0x358] ;  /* 0x00006b00ff0e77ac */ /* 0x000e220008000a00 */
[----:B---3--:R-:W-:Y:S01]  /*0110*/  MOV R4, UR4 ;  /* 0x0000000400047c02 */ /* 0x008fe20008000f00 */
[----:B------:R-:W-:Y:S01]  /*0120*/  UMOV UR4, URZ ;  /* 0x000000ff00047c82 */ /* 0x000fe20008000000 */
[----:B-----5:R-:W-:Y:S01]  /*0130*/  ISETP.NE.U32.AND P1, PT, RZ, UR8, PT ;  /* 0x00000008ff007c0c */ /* 0x020fe2000bf25070 */
[----:B------:R-:W-:Y:S01]  /*0140*/  UMOV UR8, UR6 ;  /* 0x0000000600087c82 */ /* 0x000fe20008000000 */
[----:B0-----:R-:W-:Y:S01]  /*0150*/  LOP3.LUT P0, RZ, R3, UR18, RZ, 0xfc, !PT ;  /* 0x0000001203ff7c12 */ /* 0x001fe2000f80fcff */
[----:B-1----:R-:W-:Y:S01]  /*0160*/  UISETP.NE.AND UP0, UPT, UR5, URZ, UPT ;  /* 0x000000ff0500728c */ /* 0x002fe2000bf05270 */
[----:B------:R-:W-:-:S02]  /*0170*/  SHF.R.U32.HI R3, RZ, 0x3, R3 ;  /* 0x00000003ff037819 */ /* 0x000fc40000011603 */
[----:B------:R-:W-:Y:S02]  /*0180*/  ISETP.NE.AND.EX P0, PT, RZ, UR9, !P0, P1 ;  /* 0x00000009ff007c0c */ /* 0x000fe4000c705310 */
[----:B----4-:R-:W-:Y:S01]  /*0190*/  LOP3.LUT R16, R2, 0x7ffffff8, RZ, 0xc0, !PT ;  /* 0x7ffffff802107812 */ /* 0x010fe200078ec0ff */
[----:B--2---:R-:W-:-:S10]  /*01a0*/  IMAD R3, R4, UR18, R3 ;  /* 0x0000001204037c24 */ /* 0x004fd4000f8e0203 */
.L_x_1877:
[----:B0-23-5:R-:W0:Y:S01]  /*01b0*/  LDC R4, c[0x0][0x3f8] ;  /* 0x0000fe00ff047b82 */ /* 0x02de220000000800 */
[----:B------:R-:W-:Y:S01]  /*01c0*/  IABS R10, UR8 ;  /* 0x00000008000a7c13 */ /* 0x000fe20008000000 */
[----:B-1----:R-:W1:Y:S01]  /*01d0*/  LDCU.64 UR10, c[0x0][0x3e8] ;  /* 0x00007d00ff0a77ac */ /* 0x002e620008000a00 */
[----:B------:R-:W2:Y:S01]  /*01e0*/  S2R R13, SR_TID.X ;  /* 0x00000000000d7919 */ /* 0x000ea20000002100 */
[----:B------:R-:W-:Y:S01]  /*01f0*/  VIADD R12, R3, 0x20 ;  /* 0x00000020030c7836 */ /* 0x000fe20000000000 */
[----:B------:R-:W-:Y:S02]  /*0200*/  SHF.R.S32.HI R19, RZ, 0x1f, R3 ;  /* 0x0000001fff137819 */ /* 0x000fe40000011403 */
[----:B------:R-:W-:Y:S02]  /*0210*/  MOV R23, RZ ;  /* 0x000000ff00177202 */ /* 0x000fe40000000f00 */
[----:B------:R-:W-:Y:S02]  /*0220*/  SHF.R.S32.HI R15, RZ, 0x1f, R12 ;  /* 0x0000001fff0f7819 */ /* 0x000fe4000001140c */
[----:B0-----:R-:W-:-:S02]  /*0230*/  IABS R8, R4 ;  /* 0x0000000400087213 */ /* 0x001fc40000000000 */
[----:B------:R-:W-:Y:S02]  /*0240*/  ISETP.NE.AND P3, PT, R4, RZ, PT ;  /* 0x000000ff0400720c */ /* 0x000fe40003f65270 */
[----:B------:R-:W0:Y:S08]  /*0250*/  I2F.RP R5, R8 ;  /* 0x0000000800057306 */ /* 0x000e300000209400 */
[----:B0-----:R-:W0:Y:S02]  /*0260*/  MUFU.RCP R5, R5 ;  /* 0x0000000500057308 */ /* 0x001e240000001000 */
[----:B0-----:R-:W-:-:S06]  /*0270*/  IADD3 R6, PT, PT, R5, 0xffffffe, RZ ;  /* 0x0ffffffe05067810 */ /* 0x001fcc0007ffe0ff */
[----:B------:R0:W3:Y:S02]  /*0280*/  F2I.FTZ.U32.TRUNC.NTZ R7, R6 ;  /* 0x0000000600077305 */ /* 0x0000e4000021f000 */
[----:B0-----:R-:W-:Y:S02]  /*0290*/  HFMA2 R6, -RZ, RZ, 0, 0 ;  /* 0x00000000ff067431 */ /* 0x001fe400000001ff */
[----:B---3--:R-:W-:-:S04]  /*02a0*/  IMAD.MOV R9, RZ, RZ, -R7 ;  /* 0x000000ffff097224 */ /* 0x008fc800078e0a07 */
[----:B------:R-:W-:-:S04]  /*02b0*/  IMAD R9, R9, R8, RZ ;  /* 0x0000000809097224 */ /* 0x000fc800078e02ff */
[----:B------:R-:W-:Y:S01]  /*02c0*/  IMAD.HI.U32 R7, R7, R9, R6 ;  /* 0x0000000907077227 */ /* 0x000fe200078e0006 */
[----:B------:R-:W-:Y:S02]  /*02d0*/  MOV R9, R10 ;  /* 0x0000000a00097202 */ /* 0x000fe40000000f00 */
[----:B--2---:R-:W-:-:S03]  /*02e0*/  SHF.L.U32 R6, R13, 0x1, RZ ;  /* 0x000000010d067819 */ /* 0x004fc600000006ff */
[----:B------:R-:W-:Y:S01]  /*02f0*/  IMAD.HI.U32 R7, R7, R9, RZ ;  /* 0x0000000907077227 */ /* 0x000fe200078e00ff */
[----:B------:R-:W-:-:S03]  /*0300*/  LOP3.LUT R24, R6, 0xe, RZ, 0xc0, !PT ;  /* 0x0000000e06187812 */ /* 0x000fc600078ec0ff */
[----:B------:R-:W-:-:S04]  /*0310*/  IMAD.MOV R5, RZ, RZ, -R7 ;  /* 0x000000ffff057224 */ /* 0x000fc800078e0a07 */
[----:B------:R-:W-:-:S05]  /*0320*/  IMAD R5, R8, R5, R9 ;  /* 0x0000000508057224 */ /* 0x000fca00078e0209 */
[----:B------:R-:W-:-:S13]  /*0330*/  ISETP.GT.U32.AND P2, PT, R8, R5, PT ;  /* 0x000000050800720c */ /* 0x000fda0003f44070 */
[-C--:B------:R-:W-:Y:S02]  /*0340*/  @!P2 IADD3 R5, PT, PT, R5, -R8.reuse, RZ ;  /* 0x800000080505a210 */ /* 0x080fe40007ffe0ff */
[----:B------:R-:W-:Y:S02]  /*0350*/  @!P2 IADD3 R7, PT, PT, R7, 0x1, RZ ;  /* 0x000000010707a810 */ /* 0x000fe40007ffe0ff */
[----:B------:R-:W-:Y:S02]  /*0360*/  ISETP.GE.U32.AND P1, PT, R5, R8, PT ;  /* 0x000000080500720c */ /* 0x000fe40003f26070 */
[----:B------:R-:W-:Y:S02]  /*0370*/  LOP3.LUT R5, R4, UR8, RZ, 0x3c, !PT ;  /* 0x0000000804057c12 */ /* 0x000fe4000f8e3cff */
[----:B-1----:R-:W-:Y:S02]  /*0380*/  ISETP.GE.U32.AND P2, PT, R12, UR10, PT ;  /* 0x0000000a0c007c0c */ /* 0x002fe4000bf46070 */
[----:B------:R-:W-:-:S02]  /*0390*/  ISETP.GE.AND P4, PT, R5, RZ, PT ;  /* 0x000000ff0500720c */ /* 0x000fc40003f86270 */
[----:B------:R-:W-:-:S05]  /*03a0*/  ISETP.GE.AND.EX P2, PT, R15, UR11, PT, P2 ;  /* 0x0000000b0f007c0c */ /* 0x000fca000bf46320 */
[----:B------:R-:W-:Y:S02]  /*03b0*/  @P1 IADD3 R7, PT, PT, R7, 0x1, RZ ;  /* 0x0000000107071810 */ /* 0x000fe40007ffe0ff */
[----:B------:R-:W-:Y:S02]  /*03c0*/  ISETP.GE.U32.AND P1, PT, R3, UR10, PT ;  /* 0x0000000a03007c0c */ /* 0x000fe4000bf26070 */
[----:B------:R-:W-:Y:S02]  /*03d0*/  MOV R21, R7 ;  /* 0x0000000700157202 */ /* 0x000fe40000000f00 */
[----:B------:R-:W-:Y:S01]  /*03e0*/  ISETP.GE.AND.EX P1, PT, R19, UR11, PT, P1 ;  /* 0x0000000b13007c0c */ /* 0x000fe2000bf26310 */
[----:B------:R-:W0:Y:S02]  /*03f0*/  LDCU.64 UR10, c[0x0][0x3f0] ;  /* 0x00007e00ff0a77ac */ /* 0x000e240008000a00 */
[----:B------:R-:W-:Y:S01]  /*0400*/  @!P4 IMAD.MOV R21, RZ, RZ, -R21 ;  /* 0x000000ffff15c224 */ /* 0x000fe200078e0a15 */
[----:B------:R-:W-:-:S04]  /*0410*/  @!P3 LOP3.LUT R21, RZ, R4, RZ, 0x33, !PT ;  /* 0x00000004ff15b212 */ /* 0x000fc800078e33ff */
[----:B------:R-:W-:Y:S02]  /*0420*/  IADD3 R17, PT, PT, -R21, RZ, RZ ;  /* 0x000000ff15117210 */ /* 0x000fe40007ffe1ff */
[----:B------:R-:W-:-:S03]  /*0430*/  SHF.R.S32.HI R8, RZ, 0x1f, R21 ;  /* 0x0000001fff087819 */ /* 0x000fc60000011415 */
[----:B------:R-:W1:Y:S01]  /*0440*/  @!P1 LDC.64 R10, c[0x0][0x3e0] ;  /* 0x0000f800ff0a9b82 */ /* 0x000e620000000a00 */
[----:B------:R-:W-:-:S04]  /*0450*/  IMAD R17, R4, R17, UR8 ;  /* 0x0000000804117e24 */ /* 0x000fc8000f8e0211 */
[----:B------:R-:W-:Y:S02]  /*0460*/  IMAD.SHL.U32 R17, R17, 0x10, RZ ;  /* 0x0000001011117824 */ /* 0x000fe400078e00ff */
[----:B0-----:R-:W-:Y:S01]  /*0470*/  IMAD R14, R8, UR10, RZ ;  /* 0x0000000a080e7c24 */ /* 0x001fe2000f8e02ff */
[----:B------:R-:W0:Y:S02]  /*0480*/  @!P2 LDC.64 R4, c[0x0][0x3e0] ;  /* 0x0000f800ff04ab82 */ /* 0x000e240000000a00 */
[----:B------:R-:W-:Y:S01]  /*0490*/  LOP3.LUT R24, R17, R24, RZ, 0xfc, !PT ;  /* 0x0000001811187212 */ /* 0x000fe200078efcff */
[----:B------:R-:W-:Y:S01]  /*04a0*/  IMAD R27, R21, UR11, R14 ;  /* 0x0000000b151b7c24 */ /* 0x000fe2000f8e020e */
[----:B------:R-:W-:-:S04]  /*04b0*/  SHF.R.S32.HI R25, RZ, 0x1f, R17 ;  /* 0x0000001fff197819 */ /* 0x000fc80000011411 */
[----:B------:R-:W2:Y:S01]  /*04c0*/  @!P1 LDC.64 R6, c[0x0][0x390] ;  /* 0x0000e400ff069b82 */ /* 0x000ea20000000a00 */
[----:B------:R-:W-:-:S05]  /*04d0*/  IMAD.WIDE.U32 R24, R21, UR10, R24 ;  /* 0x0000000a15187c25 */ /* 0x000fca000f8e0018 */
[----:B------:R-:W-:Y:S02]  /*04e0*/  IADD3 R27, PT, PT, R25, R27, RZ ;  /* 0x0000001b191b7210 */ /* 0x000fe40007ffe0ff */
[----:B------:R-:W3:Y:S01]  /*04f0*/  @!P2 LDC.64 R8, c[0x0][0x390] ;  /* 0x0000e400ff08ab82 */ /* 0x000ee20000000a00 */
[----:B-1----:R-:W-:Y:S01]  /*0500*/  @!P1 IMAD R14, R19, R10, RZ ;  /* 0x0000000a130e9224 */ /* 0x002fe200078e02ff */
[----:B------:R-:W-:-:S03]  /*0510*/  @!P1 MOV R26, R24 ;  /* 0x00000018001a9202 */ /* 0x000fc60000000f00 */
[C---:B------:R-:W-:Y:S02]  /*0520*/  @!P1 IMAD R19, R3.reuse, R11, R14 ;  /* 0x0000000b03139224 */ /* 0x040fe400078e020e */
[----:B------:R-:W-:-:S04]  /*0530*/  @!P1 IMAD.WIDE.U32 R10, R3, R10, R26 ;  /* 0x0000000a030a9225 */ /* 0x000fc800078e001a */
[----:B0-----:R-:W-:Y:S01]  /*0540*/  @!P2 IMAD R15, R15, R4, RZ ;  /* 0x000000040f0fa224 */ /* 0x001fe200078e02ff */
[----:B------:R-:W-:Y:S01]  /*0550*/  @!P1 IADD3 R11, PT, PT, R11, R19, RZ ;  /* 0x000000130b0b9210 */ /* 0x000fe20007ffe0ff */
[----:B------:R-:W-:Y:S02]  /*0560*/  @!P2 IMAD.MOV.U32 R14, RZ, RZ, R24 ;  /* 0x000000ffff0ea224 */ /* 0x000fe400078e0018 */
[----:B------:R-:W-:Y:S02]  /*0570*/  HFMA2 R19, -RZ, RZ, 0, 0 ;  /* 0x00000000ff137431 */ /* 0x000fe400000001ff */
[----:B------:R-:W-:Y:S01]  /*0580*/  @!P2 IMAD R21, R12, R5, R15 ;  /* 0x000000050c15a224 */ /* 0x000fe200078e020f */
[----:B------:R-:W-:Y:S02]  /*0590*/  @!P2 MOV R15, R27 ;  /* 0x0000001b000fa202 */ /* 0x000fe40000000f00 */
[----:B--2---:R-:W-:Y:S01]  /*05a0*/  @!P1 LEA R6, P3, R10, R6, 0x1 ;  /* 0x000000060a069211 */ /* 0x004fe200078608ff */
[----:B------:R-:W-:-:S03]  /*05b0*/  @!P2 IMAD.WIDE.U32 R4, R12, R4, R14 ;  /* 0x000000040c04a225 */ /* 0x000fc600078e000e */
[----:B------:R-:W-:Y:S01]  /*05c0*/  @!P1 LEA.HI.X R7, R10, R7, R11, 0x1, P3 ;  /* 0x000000070a079211 */ /* 0x000fe200018f0c0b */
[----:B------:R-:W-:Y:S01]  /*05d0*/  @!P2 IMAD.IADD R5, R5, 0x1, R21 ;  /* 0x000000010505a824 */ /* 0x000fe200078e0215 */
[----:B---3--:R-:W-:-:S03]  /*05e0*/  @!P2 LEA R8, P4, R4, R8, 0x1 ;  /* 0x000000080408a211 */ /* 0x008fc600078808ff */
[----:B------:R-:W2:Y:S01]  /*05f0*/  @!P1 LDG.E R19, desc[UR14][R6.64] ;  /* 0x0000000e06139981 */ /* 0x000ea2000c1e1900 */
[----:B------:R-:W-:-:S05]  /*0600*/  @!P2 LEA.HI.X R9, R4, R9, R5, 0x1, P4 ;  /* 0x000000090409a211 */ /* 0x000fca00020f0c05 */
[----:B------:R-:W3:Y:S01]  /*0610*/  @!P2 LDG.E R23, desc[UR14][R8.64] ;  /* 0x0000000e0817a981 */ /* 0x000ee2000c1e1900 */
[C---:B------:R-:W-:Y:S02]  /*0620*/  ISETP.GT.AND P2, PT, R0.reuse, 0x1e, PT ;  /* 0x0000001e0000780c */ /* 0x040fe40003f44270 */
[----:B------:R-:W-:Y:S01]  /*0630*/  ISETP.GT.AND P3, PT, R0, 0xf, PT ;  /* 0x0000000f0000780c */ /* 0x000fe20003f64270 */
[----:B------:R-:W-:Y:S01]  /*0640*/  BSSY.RECONVERGENT B0, `(.L_x_1858) ;  /* 0x0000032000007945 */ /* 0x000fe20003800200 */
[C---:B--2---:R-:W-:Y:S02]  /*0650*/  PRMT R18, R19.reuse, 0x7632, R18 ;  /* 0x0000763213127816 */ /* 0x044fe40000000012 */
[----:B------:R-:W-:-:S03]  /*0660*/  SHF.L.U32 R19, R19, 0x10, RZ ;  /* 0x0000001013137819 */ /* 0x000fc600000006ff */
[----:B------:R-:W-:Y:S01]  /*0670*/  IMAD.U32 R18, R18, 0x10000, RZ ;  /* 0x0001000012127824 */ /* 0x000fe200078e00ff */
[----:B---3--:R-:W-:-:S03]  /*0680*/  PRMT R22, R23, 0x7632, R22 ;  /* 0x0000763217167816 */ /* 0x008fc60000000016 */
[----:B------:R-:W-:Y:S01]  /*0690*/  FMUL.FTZ R10, R18, R18 ;  /* 0x00000012120a7220 */ /* 0x000fe20000410000 */
[----:B------:R-:W-:Y:S01]  /*06a0*/  SHF.L.U32 R22, R22, 0x10, RZ ;  /* 0x0000001016167819 */ /* 0x000fe200000006ff */
[----:B------:R-:W-:Y:S02]  /*06b0*/  IMAD.U32 R23, R23, 0x10000, RZ ;  /* 0x0001000017177824 */ /* 0x000fe400078e00ff */
[C---:B------:R-:W-:Y:S01]  /*06c0*/  FADD.FTZ R4, R19.reuse, R18 ;  /* 0x0000001213047221 */ /* 0x040fe20000010000 */
[----:B------:R-:W-:Y:S01]  /*06d0*/  FFMA.FTZ R10, R19, R19, R10 ;  /* 0x00000013130a7223 */ /* 0x000fe2000001000a */
[----:B------:R-:W-:Y:S01]  /*06e0*/  FMUL.FTZ R12, R22, R22 ;  /* 0x00000016160c7220 */ /* 0x000fe20000410000 */
[C---:B------:R-:W-:Y:S01]  /*06f0*/  FADD.FTZ R5, R23.reuse, R22 ;  /* 0x0000001617057221 */ /* 0x040fe20000010000 */
[----:B------:R-:W-:Y:S01]  /*0700*/  FADD.FTZ R4, RZ, R4 ;  /* 0x00000004ff047221 */ /* 0x000fe20000010000 */
[----:B------:R-:W-:Y:S01]  /*0710*/  FADD.FTZ R10, RZ, R10 ;  /* 0x0000000aff0a7221 */ /* 0x000fe20000010000 */
[----:B------:R-:W-:-:S02]  /*0720*/  FFMA.FTZ R7, R23, R23, R12 ;  /* 0x0000001717077223 */ /* 0x000fc4000001000c */
[----:B------:R-:W-:Y:S02]  /*0730*/  FADD.FTZ R4, R4, R5 ;  /* 0x0000000504047221 */ /* 0x000fe40000010000 */
[----:B------:R-:W-:-:S03]  /*0740*/  FADD.FTZ R7, R10, R7 ;  /* 0x000000070a077221 */ /* 0x000fc60000010000 */
[----:B------:R-:W0:Y:S04]  /*0750*/  SHFL.DOWN PT, R5, R4, 0x1, 0x1f ;  /* 0x08201f0004057f89 */ /* 0x000e2800000e0000 */
[----:B------:R-:W1:Y:S01]  /*0760*/  SHFL.DOWN PT, R6, R7, 0x1, 0x1f ;  /* 0x08201f0007067f89 */ /* 0x000e6200000e0000 */
[----:B0-----:R-:W-:Y:S01]  /*0770*/  @!P2 FADD.FTZ R4, R4, R5 ;  /* 0x000000050404a221 */ /* 0x001fe20000010000 */
[----:B-1----:R-:W-:-:S04]  /*0780*/  @!P2 FADD.FTZ R7, R7, R6 ;  /* 0x000000060707a221 */ /* 0x002fc80000010000 */
[----:B------:R-:W0:Y:S04]  /*0790*/  SHFL.DOWN PT, R5, R4, 0x2, 0x1f ;  /* 0x08401f0004057f89 */ /* 0x000e2800000e0000 */
[----:B------:R-:W1:Y:S01]  /*07a0*/  SHFL.DOWN PT, R6, R7, 0x2, 0x1f ;  /* 0x08401f0007067f89 */ /* 0x000e6200000e0000 */
[----:B------:R-:W-:-:S13]  /*07b0*/  ISETP.GT.AND P2, PT, R0, 0x1d, PT ;  /* 0x0000001d0000780c */ /* 0x000fda0003f44270 */
        /* <DEDUP_REMOVED lines=9> */
[----:B------:R-:W-:Y:S01]  /*0850*/  ISETP.GT.AND P2, PT, R0, 0x17, PT ;  /* 0x000000170000780c */ /* 0x000fe20003f44270 */
[----:B0-----:R-:W-:Y:S01]  /*0860*/  FADD.FTZ R5, R4, R5 ;  /* 0x0000000504057221 */ /* 0x001fe20000010000 */
[----:B-1----:R-:W-:-:S04]  /*0870*/  FADD.FTZ R6, R7, R6 ;  /* 0x0000000607067221 */ /* 0x002fc80000010000 */
[----:B------:R-:W-:Y:S02]  /*0880*/  FSEL R20, R4, R5, P2 ;  /* 0x0000000504147208 */ /* 0x000fe40001000000 */
[----:B------:R-:W-:-:S03]  /*0890*/  FSEL R21, R7, R6, P2 ;  /* 0x0000000607157208 */ /* 0x000fc60001000000 */
[----:B------:R0:W1:Y:S04]  /*08a0*/  SHFL.DOWN PT, R8, R20, 0x10, 0x1f ;  /* 0x0a001f0014087f89 */ /* 0x00006800000e0000 */
[----:B------:R0:W2:Y:S01]  /*08b0*/  SHFL.DOWN PT, R9, R21, 0x10, 0x1f ;  /* 0x0a001f0015097f89 */ /* 0x0000a200000e0000 */
[----:B------:R-:W-:Y:S05]  /*08c0*/  @P3 BRA `(.L_x_1859) ;  /* 0x0000000000243947 */ /* 0x000fea0003800000 */
[----:B------:R-:W3:Y:S01]  /*08d0*/  S2UR UR9, SR_CgaCtaId ;  /* 0x00000000000979c3 */ /* 0x000ee20000008800 */
[----:B------:R-:W-:Y:S01]  /*08e0*/  ISETP.NE.AND P2, PT, R0, RZ, PT ;  /* 0x000000ff0000720c */ /* 0x000fe20003f45270 */
[----:B------:R-:W-:Y:S01]  /*08f0*/  UMOV UR5, 0x400 ;  /* 0x0000040000057882 */ /* 0x000fe20000000000 */
[----:B------:R-:W-:Y:S01]  /*0900*/  SHF.R.U32.HI R4, RZ, 0x2, R13 ;  /* 0x00000002ff047819 */ /* 0x000fe2000001160d */
[----:B01----:R-:W-:Y:S01]  /*0910*/  FADD.FTZ R20, R5, R8 ;  /* 0x0000000805147221 */ /* 0x003fe20000010000 */
[----:B--2---:R-:W-:Y:S02]  /*0920*/  FADD.FTZ R21, R6, R9 ;  /* 0x0000000906157221 */ /* 0x004fe40000010000 */
[----:B------:R-:W-:Y:S01]  /*0930*/  LOP3.LUT R4, R4, 0xf8, RZ, 0xc0, !PT ;  /* 0x000000f804047812 */ /* 0x000fe200078ec0ff */
[----:B---3--:R-:W-:-:S09]  /*0940*/  ULEA UR5, UR9, UR5, 0x18 ;  /* 0x0000000509057291 */ /* 0x008fd2000f8ec0ff */
[----:B------:R3:W-:Y:S03]  /*0950*/  @!P2 STS.64 [R4+UR5+0x8], R20 ;  /* 0x000008140400a988 */ /* 0x0007e60008000a05 */
.L_x_1859:
[----:B------:R-:W-:Y:S05]  /*0960*/  BSYNC.RECONVERGENT B0 ;  /* 0x0000000000007941 */ /* 0x000fea0003800200 */
.L_x_1858:
[----:B------:R-:W-:Y:S01]  /*0970*/  BAR.SYNC.DEFER_BLOCKING 0x0 ;  /* 0x0000000000007b1d */ /* 0x000fe20000010000 */
[----:B------:R-:W-:Y:S02]  /*0980*/  ISETP.NE.AND P3, PT, R13, RZ, PT ;  /* 0x000000ff0d00720c */ /* 0x000fe40003f65270 */
[----:B------:R-:W-:-:S03]  /*0990*/  ISETP.GE.U32.AND P2, PT, R2, 0x2, PT ;  /* 0x000000020200780c */ /* 0x000fc60003f46070 */
[----:B------:R-:W-:Y:S08]  /*09a0*/  BSSY.RECONVERGENT B0, `(.L_x_1860) ;  /* 0x0000017000007945 */ /* 0x000ff00003800200 */
[----:B------:R-:W-:Y:S05]  /*09b0*/  @P3 BRA `(.L_x_1861) ;  /* 0x0000000000543947 */ /* 0x000fea0003800000 */
[----:B------:R-:W4:Y:S01]  /*09c0*/  S2UR UR9, SR_CgaCtaId ;  /* 0x00000000000979c3 */ /* 0x000f220000008800 */
[----:B------:R-:W-:Y:S02]  /*09d0*/  UMOV UR5, 0x400 ;  /* 0x0000040000057882 */ /* 0x000fe40000000000 */
[----:B----4-:R-:W-:-:S09]  /*09e0*/  ULEA UR5, UR9, UR5, 0x18 ;  /* 0x0000000509057291 */ /* 0x010fd2000f8ec0ff */
[----:B---3--:R-:W3:Y:S04]  /*09f0*/  LDS.128 R4, [UR5+0x10] ;  /* 0x00001005ff047984 */ /* 0x008ee80008000c00 */
[----:B-12---:R-:W1:Y:S04]  /*0a00*/  LDS.128 R8, [UR5+0x20] ;  /* 0x00002005ff087984 */ /* 0x006e680008000c00 */
[----:B------:R-:W2:Y:S01]  /*0a10*/  LDS.128 R12, [UR5+0x30] ;  /* 0x00003005ff0c7984 */ /* 0x000ea20008000c00 */
[----:B---3--:R-:W-:Y:S01]  /*0a20*/  FADD.FTZ R29, R20, R4 ;  /* 0x00000004141d7221 */ /* 0x008fe20000010000 */
[----:B------:R-:W-:-:S02]  /*0a30*/  FADD.FTZ R4, R21, R5 ;  /* 0x0000000515047221 */ /* 0x000fc40000010000 */
[----:B0-----:R-:W0:Y:S01]  /*0a40*/  LDS.64 R20, [UR5+0x40] ;  /* 0x00004005ff147984 */ /* 0x001e220008000a00 */
[----:B------:R-:W-:Y:S01]  /*0a50*/  FADD.FTZ R29, R29, R6 ;  /* 0x000000061d1d7221 */ /* 0x000fe20000010000 */
[----:B------:R-:W-:-:S03]  /*0a60*/  FADD.FTZ R4, R4, R7 ;  /* 0x0000000704047221 */ /* 0x000fc60000010000 */
        /* <DEDUP_REMOVED lines=10> */
.L_x_1861:
[----:B------:R-:W-:Y:S05]  /*0b10*/  BSYNC.RECONVERGENT B0 ;  /* 0x0000000000007941 */ /* 0x000fea0003800200 */
.L_x_1860:
[----:B------:R-:W-:Y:S05]  /*0b20*/  @!P2 BRA `(.L_x_1862) ;  /* 0x0000000c00b0a947 */ /* 0x000fea0003800000 */
[----:B---3--:R-:W3:Y:S01]  /*0b30*/  LDC.64 R4, c[0x0][0x3b8] ;  /* 0x0000ee00ff047b82 */ /* 0x008ee20000000a00 */
[----:B------:R-:W-:Y:S01]  /*0b40*/  ULOP3.LUT UR5, UR4, 0x1, URZ, 0xc0, !UPT ;  /* 0x0000000104057892 */ /* 0x000fe2000f8ec0ff */
[----:B------:R-:W-:-:S03]  /*0b50*/  ISETP.GE.U32.AND P2, PT, R2, 0x8, PT ;  /* 0x000000080200780c */ /* 0x000fc60003f46070 */
[----:B------:R-:W-:-:S06]  /*0b60*/  UIMAD UR5, UR5, UR19, URZ ;  /* 0x00000013050572a4 */ /* 0x000fcc000f8e02ff */
[----:B------:R-:W-:-:S05]  /*0b70*/  IMAD R6, R2, UR5, RZ ;  /* 0x0000000502067c24 */ /* 0x000fca000f8e02ff */
[----:B------:R-:W-:-:S05]  /*0b80*/  SHF.L.U32 R7, R6, 0x1, RZ ;  /* 0x0000000106077819 */ /* 0x000fca00000006ff */
[----:B---3--:R-:W-:-:S03]  /*0b90*/  IMAD.WIDE R4, R7, 0x4, R4 ;  /* 0x0000000407047825 */ /* 0x008fc600078e0204 */
[----:B------:R-:W-:Y:S02]  /*0ba0*/  R2UR UR16, R4 ;  /* 0x00000000041072ca */ /* 0x000fe400000e0000 */
[----:B------:R-:W-:Y:S01]  /*0bb0*/  R2UR UR17, R5 ;  /* 0x00000000051172ca */ /* 0x000fe200000e0000 */
[----:B------:R-:W-:-:S14]  /*0bc0*/  @P3 BRA `(.L_x_1863) ;  /* 0x00000000006c3947 */ /* 0x000fdc0003800000 */
[----:B------:R-:W3:Y:S01]  /*0bd0*/  LDC.64 R4, c[0x0][0x3b0] ;  /* 0x0000ec00ff047b82 */ /* 0x000ee20000000a00 */
[----:B------:R-:W-:Y:S02]  /*0be0*/  UIADD3 UR12, UPT, UPT, UR5, UR6, URZ ;  /* 0x00000006050c7290 */ /* 0x000fe4000fffe0ff */
[----:B------:R-:W-:Y:S02]  /*0bf0*/  ULOP3.LUT UP1, UR9, UR4, 0x2, URZ, 0xc0, !UPT ;  /* 0x0000000204097892 */ /* 0x000fe4000f82c0ff */
[----:B------:R-:W-:Y:S02]  /*0c00*/  UIMAD UR10, UR18, UR19, UR6 ;  /* 0x00000013120a72a4 */ /* 0x000fe4000f8e0206 */
[----:B------:R-:W-:Y:S01]  /*0c10*/  MOV R7, UR12 ;  /* 0x0000000c00077c02 */ /* 0x000fe20008000f00 */
[----:B-1----:R-:W-:Y:S01]  /*0c20*/  IMAD.U32 R8, RZ, RZ, UR12 ;  /* 0x0000000cff087e24 */ /* 0x002fe2000f8e00ff */
[----:B------:R-:W-:Y:S02]  /*0c30*/  UIMAD.WIDE.U32 UR10, UR10, 0x8, UR16 ;  /* 0x000000080a0a78a5 */ /* 0x000fe4000f8e0010 */
[----:B------:R-:W-:-:S04]  /*0c40*/  UIADD3 UR9, UPT, UPT, -UR9, 0x1, URZ ;  /* 0x0000000109097890 */ /* 0x000fc8000fffe1ff */
[----:B------:R-:W-:Y:S02]  /*0c50*/  MOV R6, UR10 ;  /* 0x0000000a00067c02 */ /* 0x000fe40008000f00 */
[----:B------:R-:W-:Y:S01]  /*0c60*/  IMAD.U32 R11, RZ, RZ, UR9 ;  /* 0x00000009ff0b7e24 */ /* 0x000fe2000f8e00ff */
[----:B---3--:R-:W-:Y:S02]  /*0c70*/  LEA R4, P4, R7, R4, 0x2 ;  /* 0x0000000407047211 */ /* 0x008fe400078810ff */
[----:B------:R-:W-:Y:S02]  /*0c80*/  MOV R7, UR11 ;  /* 0x0000000b00077c02 */ /* 0x000fe40008000f00 */
[----:B------:R-:W-:Y:S02]  /*0c90*/  LEA.HI.X R5, R8, R5, RZ, 0x2, P4 ;  /* 0x0000000508057211 */ /* 0x000fe400020f14ff */
[----:B------:R-:W-:Y:S01]  /*0ca0*/  PLOP3.LUT P4, PT, PT, PT, UP1, 0x80, 0x8 ;  /* 0x000000000008781c */ /* 0x000fe20003f8f018 */
[----:B------:R3:W-:Y:S03]  /*0cb0*/  STG.E.64 desc[UR14][R6.64], R20 ;  /* 0x0000001406007986 */ /* 0x0007e6000c101b0e */
[----:B--2---:R-:W-:Y:S01]  /*0cc0*/  SEL R9, R2, RZ, !P4 ;  /* 0x000000ff02097207 */ /* 0x004fe20006000000 */
[----:B------:R-:W-:Y:S06]  /*0cd0*/  MEMBAR.ALL.GPU ;  /* 0x0000000000007992 */ /* 0x000fec000000a000 */
[----:B------:R-:W-:-:S00]  /*0ce0*/  ERRBAR ;  /* 0x00000000000079ab */ /* 0x000fc00000000000 */
[----:B------:R-:W-:Y:S06]  /*0cf0*/  CGAERRBAR ;  /* 0x00000000000075ab */ /* 0x000fec0000000000 */
[----:B------:R3:W-:Y:S01]  /*0d00*/  REDG.E.ADD.S32.STRONG.GPU desc[UR14][R4.64], R11 ;  /* 0x0000000b0400798e */ /* 0x0007e2000c12e30e */
[----:B------:R-:W-:-:S13]  /*0d10*/  ISETP.NE.AND P4, PT, R9, -0x1, PT ;  /* 0xffffffff0900780c */ /* 0x000fda0003f85270 */
[----:B---3--:R-:W-:Y:S05]  /*0d20*/  @!P4 BRA `(.L_x_1863) ;  /* 0x000000000014c947 */ /* 0x008fea0003800000 */
.L_x_1864:
[----:B------:R-:W2:Y:S04]  /*0d30*/  LDG.E.STRONG.GPU R6, desc[UR14][R4.64] ;  /* 0x0000000e04067981 */ /* 0x000ea8000c1ef900 */
[----:B--2---:R-:W-:Y:S01]  /*0d40*/  CCTL.IVALL ;  /* 0x00000000ff00798f */ /* 0x004fe20002000000 */
[----:B------:R-:W-:Y:S05]  /*0d50*/  YIELD ;  /* 0x0000000000007946 */ /* 0x000fea0003800000 */
[----:B------:R-:W-:-:S13]  /*0d60*/  ISETP.NE.AND P4, PT, R6, R9, PT ;  /* 0x000000090600720c */ /* 0x000fda0003f85270 */
[----:B------:R-:W-:Y:S05]  /*0d70*/  @P4 BRA `(.L_x_1864) ;  /* 0xfffffffc00ec4947 */ /* 0x000fea000383ffff */
.L_x_1863:
[----:B------:R-:W-:Y:S05]  /*0d80*/  WARPSYNC.ALL ;  /* 0x0000000000007948 */ /* 0x000fea0003800000 */
[----:B------:R-:W-:Y:S06]  /*0d90*/  BAR.SYNC.DEFER_BLOCKING 0x0 ;  /* 0x0000000000007b1d */ /* 0x000fec0000010000 */
[----:B------:R-:W-:Y:S01]  /*0da0*/  UMOV UR5, URZ ;  /* 0x000000ff00057c82 */ /* 0x000fe20008000000 */
[----:B------:R-:W-:Y:S05]  /*0db0*/  @!P2 BRA `(.L_x_1865) ;  /* 0x000000040094a947 */ /* 0x000fea0003800000 */
        /* <DEDUP_REMOVED lines=8> */
[----:B------:R-:W-:Y:S01]  /*0e40*/  UMOV UR5, URZ ;  /* 0x000000ff00057c82 */ /* 0x000fe20008000000 */
[----:B------:R-:W-:-:S10]  /*0e50*/  UMOV UR9, UR6 ;  /* 0x0000000600097c82 */ /* 0x000fd40008000000 */
.L_x_1866:
[----:B------:R-:W-:Y:S01]  /*0e60*/  UIADD3 UR24, UPT, UPT, UR5, 0x1, URZ ;  /* 0x0000000105187890 */ /* 0x000fe2000fffe0ff */
[----:B------:R-:W-:Y:S01]  /*0e70*/  ISETP.EQ.OR P2, PT, RZ, UR21, P3 ;  /* 0x00000015ff007c0c */ /* 0x000fe20009f42670 */
[----:B------:R-:W-:-:S04]  /*0e80*/  UIADD3 UR25, UPT, UPT, UR5, 0x2, URZ ;  /* 0x0000000205197890 */ /* 0x000fc8000fffe0ff */
[----:B------:R-:W-:Y:S01]  /*0e90*/  MOV R4, UR24 ;  /* 0x0000001800047c02 */ /* 0x000fe20008000f00 */
[----:B------:R-:W-:Y:S01]  /*0ea0*/  UIADD3 UR24, UPT, UPT, UR5, 0x3, URZ ;  /* 0x0000000305187890 */ /* 0x000fe2000fffe0ff */
[----:B------:R-:W-:Y:S02]  /*0eb0*/  MOV R5, UR25 ;  /* 0x0000001900057c02 */ /* 0x000fe40008000f00 */
[----:B------:R-:W-:Y:S02]  /*0ec0*/  ISETP.EQ.OR P4, PT, R4, UR18, P3 ;  /* 0x0000001204007c0c */ /* 0x000fe40009f82670 */
[----:B------:R-:W-:Y:S01]  /*0ed0*/  ISETP.EQ.OR P6, PT, R5, UR18, P3 ;  /* 0x0000001205007c0c */ /* 0x000fe20009fc2670 */
[----:B------:R-:W-:Y:S01]  /*0ee0*/  IMAD.U32 R4, RZ, RZ, UR24 ;  /* 0x00000018ff047e24 */ /* 0x000fe2000f8e00ff */
[----:B------:R-:W-:-:S04]  /*0ef0*/  VOTEU.ALL UP1, P2 ;  /* 0x0000000000ff7886 */ /* 0x000fc80001020000 */
[----:B------:R-:W-:Y:S01]  /*0f00*/  ISETP.EQ.OR P5, PT, R4, UR18, P3 ;  /* 0x0000001204007c0c */ /* 0x000fe20009fa2670 */
[----:B------:R-:W-:-:S04]  /*0f10*/  @!UP1 UIMAD.WIDE.U32 UR24, UR9, 0x8, UR16 ;  /* 0x00000008091898a5 */ /* 0x000fc8000f8e0010 */
[----:B------:R-:W-:Y:S02]  /*0f20*/  VOTEU.ALL UP1, P4 ;  /* 0x0000000000ff7886 */ /* 0x000fe40002020000 */
[----:B------:R-:W-:Y:S01]  /*0f30*/  MOV R4, UR24 ;  /* 0x0000001800047c02 */ /* 0x000fe20008000f00 */
[----:B------:R-:W-:Y:S01]  /*0f40*/  VOTEU.ALL UP2, P6 ;  /* 0x0000000000ff7886 */ /* 0x000fe20003040000 */
[----:B------:R-:W-:Y:S01]  /*0f50*/  MOV R5, UR25 ;  /* 0x0000001900057c02 */ /* 0x000fe20008000f00 */
[----:B------:R-:W-:-:S03]  /*0f60*/  @!UP1 UIMAD.WIDE.U32 UR24, UR20, 0x8, UR16 ;  /* 0x00000008141898a5 */ /* 0x000fc6000f8e0010 */
[----:B------:R-:W-:Y:S01]  /*0f70*/  VOTEU.ALL UP1, P5 ;  /* 0x0000000000ff7886 */ /* 0x000fe20002820000 */
[----:B------:R-:W-:Y:S01]  /*0f80*/  @!UP2 UIMAD.WIDE.U32 UR26, UR22, 0x8, UR16 ;  /* 0x00000008161aa8a5 */ /* 0x000fe2000f8e0010 */
[----:B------:R-:W0:Y:S01]  /*0f90*/  @!P2 LDG.E.64 R4, desc[UR14][R4.64] ;  /* 0x0000000e0404a981 */ /* 0x000e22000c1e1b00 */
[----:B------:R-:W-:Y:S01]  /*0fa0*/  IMAD.U32 R6, RZ, RZ, UR24 ;  /* 0x00000018ff067e24 */ /* 0x000fe2000f8e00ff */
[----:B------:R-:W-:Y:S01]  /*0fb0*/  MOV R7, UR25 ;  /* 0x0000001900077c02 */ /* 0x000fe20008000f00 */
[----:B------:R-:W-:Y:S02]  /*0fc0*/  @!UP1 UIMAD.WIDE.U32 UR24, UR23, 0x8, UR16 ;  /* 0x00000008171898a5 */ /* 0x000fe4000f8e0010 */
[----:B-1----:R-:W-:Y:S01]  /*0fd0*/  MOV R8, UR26 ;  /* 0x0000001a00087c02 */ /* 0x002fe20008000f00 */
[----:B--2---:R-:W-:Y:S02]  /*0fe0*/  IMAD.U32 R9, RZ, RZ, UR27 ;  /* 0x0000001bff097e24 */ /* 0x004fe4000f8e00ff */
[----:B------:R-:W2:Y:S01]  /*0ff0*/  @!P4 LDG.E.64 R6, desc[UR14][R6.64] ;  /* 0x0000000e0606c981 */ /* 0x000ea2000c1e1b00 */
[----:B------:R-:W-:-:S02]  /*1000*/  MOV R10, UR24 ;  /* 0x00000018000a7c02 */ /* 0x000fc40008000f00 */
[----:B------:R-:W-:Y:S01]  /*1010*/  MOV R11, UR25 ;  /* 0x00000019000b7c02 */ /* 0x000fe20008000f00 */
[----:B------:R-:W3:Y:S05]  /*1020*/  @!P6 LDG.E.64 R8, desc[UR14][R8.64] ;  /* 0x0000000e0808e981 */ /* 0x000eea000c1e1b00 */
[----:B------:R-:W4:Y:S01]  /*1030*/  @!P5 LDG.E.64 R10, desc[UR14][R10.64] ;  /* 0x0000000e0a0ad981 */ /* 0x000f22000c1e1b00 */
[----:B------:R-:W-:Y:S02]  /*1040*/  UIADD3 UR24, UPT, UPT, UR5, 0x4, URZ ;  /* 0x0000000405187890 */ /* 0x000fe4000fffe0ff */
[----:B------:R-:W-:-:S04]  /*1050*/  UIADD3 UR25, UPT, UPT, UR5, 0x5, URZ ;  /* 0x0000000505197890 */ /* 0x000fc8000fffe0ff */
[----:B------:R-:W-:Y:S01]  /*1060*/  IMAD.U32 R12, RZ, RZ, UR24 ;  /* 0x00000018ff0c7e24 */ /* 0x000fe2000f8e00ff */
[----:B------:R-:W-:Y:S01]  /*1070*/  UIADD3 UR24, UPT, UPT, UR5, 0x6, URZ ;  /* 0x0000000605187890 */ /* 0x000fe2000fffe0ff */
[----:B0-----:R-:W-:Y:S01]  /*1080*/  @!P2 FADD.FTZ R20, R20, R4 ;  /* 0x000000041414a221 */ /* 0x001fe20000010000 */
[----:B------:R-:W-:Y:S02]  /*1090*/  @!P2 FADD.FTZ R21, R21, R5 ;  /* 0x000000051515a221 */ /* 0x000fe40000010000 */
[----:B------:R-:W-:Y:S02]  /*10a0*/  ISETP.EQ.OR P2, PT, R12, UR18, P3 ;  /* 0x000000120c007c0c */ /* 0x000fe40009f42670 */
[----:B------:R-:W-:Y:S01]  /*10b0*/  MOV R4, UR25 ;  /* 0x0000001900047c02 */ /* 0x000fe20008000f00 */
[----:B------:R-:W-:Y:S01]  /*10c0*/  UIADD3 UR25, UPT, UPT, UR5, 0x7, URZ ;  /* 0x0000000705197890 */ /* 0x000fe2000fffe0ff */
[----:B--2---:R-:W-:Y:S01]  /*10d0*/  @!P4 FADD.FTZ R20, R20, R6 ;  /* 0x000000061414c221 */ /* 0x004fe20000010000 */
[----:B------:R-:W-:Y:S01]  /*10e0*/  @!P4 FADD.FTZ R21, R21, R7 ;  /* 0x000000071515c221 */ /* 0x000fe20000010000 */
[----:B------:R-:W-:-:S03]  /*10f0*/  ISETP.EQ.OR P4, PT, R4, UR18, P3 ;  /* 0x0000001204007c0c */ /* 0x000fc60009f82670 */
[----:B------:R-:W-:Y:S01]  /*1100*/  IMAD.U32 R5, RZ, RZ, UR25 ;  /* 0x00000019ff057e24 */ /* 0x000fe2000f8e00ff */
[----:B------:R-:W-:Y:S01]  /*1110*/  MOV R4, UR24 ;  /* 0x0000001800047c02 */ /* 0x000fe20008000f00 */
[----:B---3--:R-:W-:Y:S01]  /*1120*/  @!P6 FADD.FTZ R20, R20, R8 ;  /* 0x000000081414e221 */ /* 0x008fe20000010000 */
[----:B------:R-:W-:Y:S01]  /*1130*/  @!P6 FADD.FTZ R21, R21, R9 ;  /* 0x000000091515e221 */ /* 0x000fe20000010000 */
[----:B------:R-:W-:Y:S01]  /*1140*/  VOTEU.ALL UP1, P2 ;  /* 0x0000000000ff7886 */ /* 0x000fe20001020000 */
[----:B------:R-:W-:Y:S01]  /*1150*/  ISETP.EQ.OR P6, PT, R4, UR18, P3 ;  /* 0x0000001204007c0c */ /* 0x000fe20009fc2670 */
[----:B----4-:R-:W-:Y:S01]  /*1160*/  @!P5 FADD.FTZ R20, R20, R10 ;  /* 0x0000000a1414d221 */ /* 0x010fe20000010000 */
[----:B------:R-:W-:Y:S01]  /*1170*/  @!P5 FADD.FTZ R21, R21, R11 ;  /* 0x0000000b1515d221 */ /* 0x000fe20000010000 */
[----:B------:R-:W-:Y:S01]  /*1180*/  ISETP.EQ.OR P5, PT, R5, UR18, P3 ;  /* 0x0000001205007c0c */ /* 0x000fe20009fa2670 */
[----:B------:R-:W-:Y:S01]  /*1190*/  @!UP1 UIMAD.WIDE.U32 UR24, UR13, 0x8, UR16 ;  /* 0x000000080d1898a5 */ /* 0x000fe2000f8e0010 */
[----:B------:R-:W-:-:S05]  /*11a0*/  VOTEU.ALL UP2, P4 ;  /* 0x0000000000ff7886 */ /* 0x000fca0002040000 */
[----:B------:R-:W-:Y:S02]  /*11b0*/  MOV R4, UR24 ;  /* 0x0000001800047c02 */ /* 0x000fe40008000f00 */
[----:B------:R-:W-:Y:S01]  /*11c0*/  MOV R5, UR25 ;  /* 0x0000001900057c02 */ /* 0x000fe20008000f00 */
[----:B------:R-:W-:Y:S01]  /*11d0*/  VOTEU.ALL UP1, P6 ;  /* 0x0000000000ff7886 */ /* 0x000fe20003020000 */
[----:B------:R-:W-:Y:S02]  /*11e0*/  @!UP2 UIMAD.WIDE.U32 UR26, UR10, 0x8, UR16 ;  /* 0x000000080a1aa8a5 */ /* 0x000fe4000f8e0010 */
[----:B------:R-:W-:Y:S02]  /*11f0*/  VOTEU.ALL UP2, P5 ;  /* 0x0000000000ff7886 */ /* 0x000fe40002840000 */
[----:B------:R-:W-:Y:S01]  /*1200*/  @!UP1 UIMAD.WIDE.U32 UR24, UR12, 0x8, UR16 ;  /* 0x000000080c1898a5 */ /* 0x000fe2000f8e0010 */
[----:B------:R-:W2:Y:S01]  /*1210*/  @!P2 LDG.E.64 R4, desc[UR14][R4.64] ;  /* 0x0000000e0404a981 */ /* 0x000ea2000c1e1b00 */
[----:B------:R-:W-:Y:S01]  /*1220*/  IMAD.U32 R6, RZ, RZ, UR26 ;  /* 0x0000001aff067e24 */ /* 0x000fe2000f8e00ff */
[----:B------:R-:W-:Y:S01]  /*1230*/  MOV R7, UR27 ;  /* 0x0000001b00077c02 */ /* 0x000fe20008000f00 */
[----:B------:R-:W-:-:S02]  /*1240*/  @!UP2 UIMAD.WIDE.U32 UR26, UR11, 0x8, UR16 ;  /* 0x000000080b1aa8a5 */ /* 0x000fc4000f8e0010 */
[----:B------:R-:W-:Y:S01]  /*1250*/  MOV R8, UR24 ;  /* 0x0000001800087c02 */ /* 0x000fe20008000f00 */
[----:B------:R-:W-:Y:S02]  /*1260*/  IMAD.U32 R9, RZ, RZ, UR25 ;  /* 0x00000019ff097e24 */ /* 0x000fe4000f8e00ff */
[----:B------:R-:W3:Y:S01]  /*1270*/  @!P4 LDG.E.64 R6, desc[UR14][R6.64] ;  /* 0x0000000e0606c981 */ /* 0x000ee2000c1e1b00 */
[----:B------:R-:W-:Y:S02]  /*1280*/  MOV R10, UR26 ;  /* 0x0000001a000a7c02 */ /* 0x000fe40008000f00 */
[----:B------:R-:W-:Y:S01]  /*1290*/  MOV R11, UR27 ;  /* 0x0000001b000b7c02 */ /* 0x000fe20008000f00 */
[----:B------:R-:W4:Y:S05]  /*12a0*/  @!P6 LDG.E.64 R8, desc[UR14][R8.64] ;  /* 0x0000000e0808e981 */ /* 0x000f2a000c1e1b00 */
[----:B------:R-:W5:Y:S01]  /*12b0*/  @!P5 LDG.E.64 R10, desc[UR14][R10.64] ;  /* 0x0000000e0a0ad981 */ /* 0x000f62000c1e1b00 */
[----:B------:R-:W-:-:S02]  /*12c0*/  UIADD3 UR5, UPT, UPT, UR5, 0x8, URZ ;  /* 0x0000000805057890 */ /* 0x000fc4000fffe0ff */
[----:B------:R-:W-:Y:S02]  /*12d0*/  UIADD3 UR21, UPT, UPT, UR21, 0x8, URZ ;  /* 0x0000000815157890 */ /* 0x000fe4000fffe0ff */
[----:B------:R-:W-:Y:S02]  /*12e0*/  ULEA UR9, UR19, UR9, 0x3 ;  /* 0x0000000913097291 */ /* 0x000fe4000f8e18ff */
[----:B------:R-:W-:Y:S02]  /*12f0*/  ULEA UR20, UR19, UR20, 0x3 ;  /* 0x0000001413147291 */ /* 0x000fe4000f8e18ff */
[----:B------:R-:W-:Y:S02]  /*1300*/  ULEA UR22, UR19, UR22, 0x3 ;  /* 0x0000001613167291 */ /* 0x000fe4000f8e18ff */
[----:B------:R-:W-:Y:S02]  /*1310*/  ULEA UR23, UR19, UR23, 0x3 ;  /* 0x0000001713177291 */ /* 0x000fe4000f8e18ff */
[----:B------:R-:W-:-:S02]  /*1320*/  ULEA UR13, UR19, UR13, 0x3 ;  /* 0x0000000d130d7291 */ /* 0x000fc4000f8e18ff */
        /* <DEDUP_REMOVED lines=13> */
[----:B------:R-:W-:-:S15]  /*1400*/  R2UR UR5, R16 ;  /* 0x00000000100572ca */ /* 0x000fde00000e0000 */
.L_x_1865:
[----:B------:R-:W-:-:S04]  /*1410*/  LOP3.LUT R4, R2, 0x7, RZ, 0xc0, !PT ;  /* 0x0000000702047812 */ /* 0x000fc800078ec0ff */
[----:B------:R-:W-:-:S13]  /*1420*/  ISETP.NE.AND P2, PT, R4, RZ, PT ;  /* 0x000000ff0400720c */ /* 0x000fda0003f45270 */
[----:B------:R-:W-:Y:S05]  /*1430*/  @!P2 BRA `(.L_x_1862) ;  /* 0x00000004006ca947 */ /* 0x000fea0003800000 */
[----:B------:R-:W-:Y:S01]  /*1440*/  VIADD R4, R4, 0xffffffff ;  /* 0xffffffff04047836 */ /* 0x000fe20000000000 */
[----:B------:R-:W-:-:S04]  /*1450*/  LOP3.LUT P2, R10, R2, 0x3, RZ, 0xc0, !PT ;  /* 0x00000003020a7812 */ /* 0x000fc8000784c0ff */
[----:B------:R-:W-:-:S13]  /*1460*/  ISETP.GE.U32.AND P4, PT, R4, 0x3, PT ;  /* 0x000000030400780c */ /* 0x000fda0003f86070 */
[----:B------:R-:W-:Y:S05]  /*1470*/  @!P4 BRA `(.L_x_1867) ;  /* 0x0000000000b8c947 */ /* 0x000fea0003800000 */
[----:B------:R-:W-:-:S04]  /*1480*/  MOV R4, UR5 ;  /* 0x0000000500047c02 */ /* 0x000fc80008000f00 */
[----:B------:R-:W-:-:S13]  /*1490*/  ISETP.EQ.OR P6, PT, R4, UR18, P3 ;  /* 0x0000001204007c0c */ /* 0x000fda0009fc2670 */
[----:B------:R-:W-:-:S05]  /*14a0*/  VOTEU.ALL UP1, P6 ;  /* 0x0000000000ff7886 */ /* 0x000fca0003020000 */
[----:B------:R-:W-:-:S04]  /*14b0*/  @!UP1 UIMAD UR10, UR5, UR19, UR6 ;  /* 0x00000013050a92a4 */ /* 0x000fc8000f8e0206 */
[----:B------:R-:W-:-:S06]  /*14c0*/  @!UP1 UIMAD.WIDE.U32 UR10, UR10, 0x8, UR16 ;  /* 0x000000080a0a98a5 */ /* 0x000fcc000f8e0010 */
[----:B------:R-:W-:Y:S01]  /*14d0*/  MOV R4, UR10 ;  /* 0x0000000a00047c02 */ /* 0x000fe20008000f00 */
[----:B------:R-:W-:-:S06]  /*14e0*/  IMAD.U32 R5, RZ, RZ, UR11 ;  /* 0x0000000bff057e24 */ /* 0x000fcc000f8e00ff */
[----:B------:R-:W0:Y:S01]  /*14f0*/  @!P6 LDG.E.64 R4, desc[UR14][R4.64] ;  /* 0x0000000e0404e981 */ /* 0x000e22000c1e1b00 */
[----:B------:R-:W-:Y:S02]  /*1500*/  UIADD3 UR10, UPT, UPT, UR5, 0x1, URZ ;  /* 0x00000001050a7890 */ /* 0x000fe4000fffe0ff */
[----:B------:R-:W-:Y:S02]  /*1510*/  UIADD3 UR12, UPT, UPT, UR5, 0x2, URZ ;  /* 0x00000002050c7890 */ /* 0x000fe4000fffe0ff */
[----:B------:R-:W-:Y:S02]  /*1520*/  UIADD3 UR9, UPT, UPT, UR5, 0x3, URZ ;  /* 0x0000000305097890 */ /* 0x000fe4000fffe0ff */
[----:B------:R-:W-:Y:S02]  /*1530*/  MOV R6, UR10 ;  /* 0x0000000a00067c02 */ /* 0x000fe40008000f00 */
[----:B------:R-:W-:Y:S02]  /*1540*/  MOV R7, UR12 ;  /* 0x0000000c00077c02 */ /* 0x000fe40008000f00 */
[----:B------:R-:W-:Y:S01]  /*1550*/  ISETP.EQ.OR P5, PT, R6, UR18, P3 ;  /* 0x0000001206007c0c */ /* 0x000fe20009fa2670 */
[----:B------:R-:W-:Y:S01]  /*1560*/  IMAD.U32 R6, RZ, RZ, UR9 ;  /* 0x00000009ff067e24 */ /* 0x000fe2000f8e00ff */
[----:B------:R-:W-:-:S11]  /*1570*/  ISETP.EQ.OR P4, PT, R7, UR18, P3 ;  /* 0x0000001207007c0c */ /* 0x000fd60009f82670 */
[----:B------:R-:W-:Y:S02]  /*1580*/  VOTEU.ALL UP1, P5 ;  /* 0x0000000000ff7886 */ /* 0x000fe40002820000 */
[----:B------:R-:W-:-:S03]  /*1590*/  VOTEU.ALL UP2, P4 ;  /* 0x0000000000ff7886 */ /* 0x000fc60002040000 */
[----:B------:R-:W-:Y:S02]  /*15a0*/  @!UP1 UIMAD UR10, UR10, UR19, UR6 ;  /* 0x000000130a0a92a4 */ /* 0x000fe4000f8e0206 */
[----:B------:R-:W-:Y:S02]  /*15b0*/  @!UP2 UIMAD UR12, UR12, UR19, UR6 ;  /* 0x000000130c0ca2a4 */ /* 0x000fe4000f8e0206 */
[----:B------:R-:W-:Y:S02]  /*15c0*/  @!UP1 UIMAD.WIDE.U32 UR10, UR10, 0x8, UR16 ;  /* 0x000000080a0a98a5 */ /* 0x000fe4000f8e0010 */
[----:B------:R-:W-:-:S06]  /*15d0*/  @!UP2 UIMAD.WIDE.U32 UR12, UR12, 0x8, UR16 ;  /* 0x000000080c0ca8a5 */ /* 0x000fcc000f8e0010 */
[----:B------:R-:W-:Y:S01]  /*15e0*/  MOV R7, UR13 ;  /* 0x0000000d00077c02 */ /* 0x000fe20008000f00 */
[----:B0-----:R-:W-:Y:S01]  /*15f0*/  @!P6 FADD.FTZ R20, R20, R4 ;  /* 0x000000041414e221 */ /* 0x001fe20000010000 */
[----:B------:R-:W-:Y:S01]  /*1600*/  @!P6 FADD.FTZ R21, R21, R5 ;  /* 0x000000051515e221 */ /* 0x000fe20000010000 */
[----:B------:R-:W-:Y:S01]  /*1610*/  ISETP.EQ.OR P6, PT, R6, UR18, P3 ;  /* 0x0000001206007c0c */ /* 0x000fe20009fc2670 */
[----:B------:R-:W-:Y:S01]  /*1620*/  IMAD.U32 R6, RZ, RZ, UR12 ;  /* 0x0000000cff067e24 */ /* 0x000fe2000f8e00ff */
[----:B------:R-:W-:Y:S02]  /*1630*/  MOV R4, UR10 ;  /* 0x0000000a00047c02 */ /* 0x000fe40008000f00 */
[----:B------:R-:W-:-:S03]  /*1640*/  MOV R5, UR11 ;  /* 0x0000000b00057c02 */ /* 0x000fc60008000f00 */
[----:B------:R-:W3:Y:S04]  /*1650*/  @!P4 LDG.E.64 R6, desc[UR14][R6.64] ;  /* 0x0000000e0606c981 */ /* 0x000ee8000c1e1b00 */
[----:B------:R-:W4:Y:S02]  /*1660*/  @!P5 LDG.E.64 R4, desc[UR14][R4.64] ;  /* 0x0000000e0404d981 */ /* 0x000f24000c1e1b00 */
[----:B------:R-:W-:-:S05]  /*1670*/  VOTEU.ALL UP3, P6 ;  /* 0x0000000000ff7886 */ /* 0x000fca0003060000 */
[----:B------:R-:W-:-:S04]  /*1680*/  @!UP3 UIMAD UR9, UR9, UR19, UR6 ;  /* 0x000000130909b2a4 */ /* 0x000fc8000f8e0206 */
[----:B------:R-:W-:-:S06]  /*1690*/  @!UP3 UIMAD.WIDE.U32 UR10, UR9, 0x8, UR16 ;  /* 0x00000008090ab8a5 */ /* 0x000fcc000f8e0010 */
[----:B-1----:R-:W-:Y:S01]  /*16a0*/  MOV R8, UR10 ;  /* 0x0000000a00087c02 */ /* 0x002fe20008000f00 */
[----:B--2---:R-:W-:-:S06]  /*16b0*/  IMAD.U32 R9, RZ, RZ, UR11 ;  /* 0x0000000bff097e24 */ /* 0x004fcc000f8e00ff */
[----:B------:R-:W2:Y:S01]  /*16c0*/  @!P6 LDG.E.64 R8, desc[UR14][R8.64] ;  /* 0x0000000e0808e981 */ /* 0x000ea2000c1e1b00 */
[----:B------:R-:W-:-:S04]  /*16d0*/  MOV R11, UR5 ;  /* 0x00000005000b7c02 */ /* 0x000fc80008000f00 */
[----:B------:R-:W-:-:S04]  /*16e0*/  IADD3 R11, PT, PT, R11, 0x4, RZ ;  /* 0x000000040b0b7810 */ /* 0x000fc80007ffe0ff */
[----:B------:R-:W-:Y:S01]  /*16f0*/  R2UR UR5, R11 ;  /* 0x000000000b0572ca */ /* 0x000fe200000e0000 */
[----:B----4-:R-:W-:Y:S01]  /*1700*/  @!P5 FADD.FTZ R20, R20, R4 ;  /* 0x000000041414d221 */ /* 0x010fe20000010000 */
[----:B------:R-:W-:-:S03]  /*1710*/  @!P5 FADD.FTZ R21, R21, R5 ;  /* 0x000000051515d221 */ /* 0x000fc60000010000 */
[----:B---3--:R-:W-:Y:S01]  /*1720*/  @!P4 FADD.FTZ R20, R20, R6 ;  /* 0x000000061414c221 */ /* 0x008fe20000010000 */
[----:B------:R-:W-:-:S03]  /*1730*/  @!P4 FADD.FTZ R21, R21, R7 ;  /* 0x000000071515c221 */ /* 0x000fc60000010000 */
[----:B--2---:R-:W-:Y:S01]  /*1740*/  @!P6 FADD.FTZ R20, R20, R8 ;  /* 0x000000081414e221 */ /* 0x004fe20000010000 */
[----:B------:R-:W-:-:S07]  /*1750*/  @!P6 FADD.FTZ R21, R21, R9 ;  /* 0x000000091515e221 */ /* 0x000fce0000010000 */
.L_x_1867:
[----:B------:R-:W-:Y:S05]  /*1760*/  @!P2 BRA `(.L_x_1862) ;  /* 0x0000000000a0a947 */ /* 0x000fea0003800000 */
[----:B------:R-:W-:-:S13]  /*1770*/  ISETP.NE.AND P2, PT, R10, 0x1, PT ;  /* 0x000000010a00780c */ /* 0x000fda0003f45270 */
[----:B------:R-:W-:Y:S05]  /*1780*/  @!P2 BRA `(.L_x_1868) ;  /* 0x000000000060a947 */ /* 0x000fea0003800000 */
[----:B------:R-:W-:Y:S02]  /*1790*/  UIADD3 UR10, UPT, UPT, UR5, 0x1, URZ ;  /* 0x00000001050a7890 */ /* 0x000fe4000fffe0ff */
[----:B------:R-:W-:-:S05]  /*17a0*/  IMAD.U32 R4, RZ, RZ, UR5 ;  /* 0x00000005ff047e24 */ /* 0x000fca000f8e00ff */
[----:B------:R-:W-:Y:S02]  /*17b0*/  ISETP.EQ.OR P4, PT, R4, UR18, P3 ;  /* 0x0000001204007c0c */ /* 0x000fe40009f82670 */
[----:B------:R-:W-:-:S04]  /*17c0*/  MOV R4, UR10 ;  /* 0x0000000a00047c02 */ /* 0x000fc80008000f00 */
[----:B------:R-:W-:-:S07]  /*17d0*/  ISETP.EQ.OR P2, PT, R4, UR18, P3 ;  /* 0x0000001204007c0c */ /* 0x000fce0009f42670 */
[----:B------:R-:W-:-:S05]  /*17e0*/  VOTEU.ALL UP1, P4 ;  /* 0x0000000000ff7886 */ /* 0x000fca0002020000 */
[----:B------:R-:W-:Y:S01]  /*17f0*/  @!UP1 UIMAD UR12, UR5, UR19, UR6 ;  /* 0x00000013050c92a4 */ /* 0x000fe2000f8e0206 */
[----:B------:R-:W-:-:S03]  /*1800*/  VOTEU.ALL UP2, P2 ;  /* 0x0000000000ff7886 */ /* 0x000fc60001040000 */
[----:B------:R-:W-:Y:S02]  /*1810*/  @!UP1 UIMAD.WIDE.U32 UR12, UR12, 0x8, UR16 ;  /* 0x000000080c0c98a5 */ /* 0x000fe4000f8e0010 */
[----:B------:R-:W-:-:S04]  /*1820*/  @!UP2 UIMAD UR10, UR10, UR19, UR6 ;  /* 0x000000130a0aa2a4 */ /* 0x000fc8000f8e0206 */
[----:B------:R-:W-:Y:S01]  /*1830*/  MOV R4, UR12 ;  /* 0x0000000c00047c02 */ /* 0x000fe20008000f00 */
[----:B------:R-:W-:Y:S01]  /*1840*/  @!UP2 UIMAD.WIDE.U32 UR10, UR10, 0x8, UR16 ;  /* 0x000000080a0aa8a5 */ /* 0x000fe2000f8e0010 */
[----:B------:R-:W-:-:S05]  /*1850*/  MOV R5, UR13 ;  /* 0x0000000d00057c02 */ /* 0x000fca0008000f00 */
[----:B------:R-:W-:Y:S01]  /*1860*/  IMAD.U32 R6, RZ, RZ, UR10 ;  /* 0x0000000aff067e24 */ /* 0x000fe2000f8e00ff */
[----:B------:R-:W-:Y:S01]  /*1870*/  MOV R7, UR11 ;  /* 0x0000000b00077c02 */ /* 0x000fe20008000f00 */
[----:B------:R-:W0:Y:S05]  /*1880*/  @!P4 LDG.E.64 R4, desc[UR14][R4.64] ;  /* 0x0000000e0404c981 */ /* 0x000e2a000c1e1b00 */
[----:B------:R-:W3:Y:S01]  /*1890*/  @!P2 LDG.E.64 R6, desc[UR14][R6.64] ;  /* 0x0000000e0606a981 */ /* 0x000ee2000c1e1b00 */
[----:B-1----:R-:W-:-:S04]  /*18a0*/  MOV R8, UR5 ;  /* 0x0000000500087c02 */ /* 0x002fc80008000f00 */
[----:B------:R-:W-:-:S04]  /*18b0*/  IADD3 R8, PT, PT, R8, 0x2, RZ ;  /* 0x0000000208087810 */ /* 0x000fc80007ffe0ff */
[----:B------:R-:W-:Y:S01]  /*18c0*/  R2UR UR5, R8 ;  /* 0x00000000080572ca */ /* 0x000fe200000e0000 */
[----:B0-----:R-:W-:Y:S01]  /*18d0*/  @!P4 FADD.FTZ R20, R20, R4 ;  /* 0x000000041414c221 */ /* 0x001fe20000010000 */
[----:B------:R-:W-:-:S03]  /*18e0*/  @!P4 FADD.FTZ R21, R21, R5 ;  /* 0x000000051515c221 */ /* 0x000fc60000010000 */
[----:B---3--:R-:W-:Y:S01]  /*18f0*/  @!P2 FADD.FTZ R20, R20, R6 ;  /* 0x000000061414a221 */ /* 0x008fe20000010000 */
[----:B------:R-:W-:-:S09]  /*1900*/  @!P2 FADD.FTZ R21, R21, R7 ;  /* 0x000000071515a221 */ /* 0x000fd20000010000 */
.L_x_1868:
[----:B------:R-:W-:Y:S01]  /*1910*/  IMAD.U32 R5, RZ, RZ, UR5 ;  /* 0x00000005ff057e24 */ /* 0x000fe2000f8e00ff */
[----:B------:R-:W-:Y:S01]  /*1920*/  LOP3.LUT R4, R2, 0x1, RZ, 0xc0, !PT ;  /* 0x0000000102047812 */ /* 0x000fe200078ec0ff */
[----:B------:R-:W-:Y:S03]  /*1930*/  BSSY.RECONVERGENT B0, `(.L_x_1862) ;  /* 0x000000b000007945 */ /* 0x000fe60003800200 */
[----:B------:R-:W-:-:S04]  /*1940*/  ISETP.EQ.OR P2, PT, R5, UR18, P3 ;  /* 0x0000001205007c0c */ /* 0x000fc80009f42670 */
[----:B------:R-:W-:-:S13]  /*1950*/  ISETP.NE.U32.OR P2, PT, R4, 0x1, P2 ;  /* 0x000000010400780c */ /* 0x000fda0001745470 */
[----:B------:R-:W-:Y:S05]  /*1960*/  @P2 BRA `(.L_x_1869) ;  /* 0x00000000001c2947 */ /* 0x000fea0003800000 */
[----:B------:R-:W-:Y:S01]  /*1970*/  UIMAD UR9, UR19, UR5, UR6 ;  /* 0x00000005130972a4 */ /* 0x000fe2000f8e0206 */
[----:B------:R-:W-:-:S05]  /*1980*/  HFMA2 R5, -RZ, RZ, 0, 4.76837158203125e-07 ;  /* 0x00000008ff057431 */ /* 0x000fca00000001ff */
[----:B------:R-:W-:-:S05]  /*1990*/  MOV R4, UR9 ;  /* 0x0000000900047c02 */ /* 0x000fca0008000f00 */
[----:B------:R-:W-:-:S06]  /*19a0*/  IMAD.WIDE.U32 R4, R4, R5, UR16 ;  /* 0x0000001004047e25 */ /* 0x000fcc000f8e0005 */
[----:B------:R-:W0:Y:S02]  /*19b0*/  LDG.E.64 R4, desc[UR14][R4.64] ;  /* 0x0000000e04047981 */ /* 0x000e24000c1e1b00 */
[----:B0-----:R-:W-:Y:S01]  /*19c0*/  FADD.FTZ R20, R20, R4 ;  /* 0x0000000414147221 */ /* 0x001fe20000010000 */
[----:B------:R-:W-:-:S07]  /*19d0*/  FADD.FTZ R21, R21, R5 ;  /* 0x0000000515157221 */ /* 0x000fce0000010000 */
.L_x_1869:
[----:B------:R-:W-:Y:S05]  /*19e0*/  BSYNC.RECONVERGENT B0 ;  /* 0x0000000000007941 */ /* 0x000fea0003800200 */
.L_x_1862:
[----:B------:R-:W4:Y:S01]  /*19f0*/  S2R R10, SR_TID.X ;  /* 0x00000000000a7919 */ /* 0x000f220000002100 */
[----:B------:R-:W0:Y:S01]  /*1a00*/  S2UR UR9, SR_CgaCtaId ;  /* 0x00000000000979c3 */ /* 0x000e220000008800 */
[----:B------:R-:W4:Y:S01]  /*1a10*/  LDCU UR10, c[0x0][0x414] ;  /* 0x00008280ff0a77ac */ /* 0x000f220008000800 */
[----:B------:R-:W-:Y:S01]  /*1a20*/  IMAD.U32 R11, RZ, RZ, UR8 ;  /* 0x00000008ff0b7e24 */ /* 0x000fe2000f8e00ff */
[----:B------:R-:W-:-:S05]  /*1a30*/  UMOV UR5, 0x400 ;  /* 0x0000040000057882 */ /* 0x000fca0000000000 */
[----:B-12---:R-:W1:Y:S08]  /*1a40*/  @P0 LDC.64 R8, c[0x0][0x388] ;  /* 0x0000e200ff080b82 */ /* 0x006e700000000a00 */
[----:B---3--:R-:W2:Y:S01]  /*1a50*/  LDC.64 R4, c[0x0][0x398] ;  /* 0x0000e600ff047b82 */ /* 0x008ea20000000a00 */
[----:B0-----:R-:W-:-:S07]  /*1a60*/  ULEA UR5, UR9, UR5, 0x18 ;  /* 0x0000000509057291 */ /* 0x001fce000f8ec0ff */
[----:B------:R-:W0:Y:S01]  /*1a70*/  LDC.64 R6, c[0x0][0x3a0] ;  /* 0x0000e800ff067b82 */ /* 0x000e220000000a00 */
[----:B----4-:R-:W-:Y:S01]  /*1a80*/  SHF.L.U32 R10, R10, 0x1, RZ ;  /* 0x000000010a0a7819 */ /* 0x010fe200000006ff */
[----:B------:R-:W-:Y:S03]  /*1a90*/  @!P3 STS.64 [UR5+0x50], R20 ;  /* 0x00005014ff00b988 */ /* 0x000fe60008000a05 */
[----:B------:R-:W-:-:S04]  /*1aa0*/  LOP3.LUT R10, R10, 0xe, RZ, 0xc0, !PT ;  /* 0x0000000e0a0a7812 */ /* 0x000fc800078ec0ff */
[----:B------:R-:W-:Y:S01]  /*1ab0*/  IADD3 R17, PT, PT, R10, R17, RZ ;  /* 0x000000110a117210 */ /* 0x000fe20007ffe0ff */
[----:B-1----:R-:W-:-:S04]  /*1ac0*/  @P0 IMAD.WIDE R10, R11, 0x8, R8 ;  /* 0x000000080b0a0825 */ /* 0x002fc800078e0208 */
[----:B------:R-:W-:Y:S01]  /*1ad0*/  @P0 FMUL.FTZ R8, R20, UR10 ;  /* 0x0000000a14080c20 */ /* 0x000fe20008410000 */
[----:B------:R-:W-:Y:S01]  /*1ae0*/  @P0 FMUL.FTZ R9, R21, UR10 ;  /* 0x0000000a15090c20 */ /* 0x000fe20008410000 */
[----:B--2---:R-:W-:-:S04]  /*1af0*/  IMAD.WIDE R4, R17, 0x4, R4 ;  /* 0x0000000411047825 */ /* 0x004fc800078e0204 */
[----:B------:R-:W-:Y:S01]  /*1b00*/  @P0 STG.E.64 desc[UR14][R10.64], R8 ;  /* 0x000000080a000986 */ /* 0x000fe2000c101b0e */
[----:B0-----:R-:W-:Y:S01]  /*1b10*/  IMAD.WIDE R6, R17, 0x4, R6 ;  /* 0x0000000411067825 */ /* 0x001fe200078e0206 */
[----:B------:R-:W-:Y:S06]  /*1b20*/  BAR.SYNC.DEFER_BLOCKING 0x0 ;  /* 0x0000000000007b1d */ /* 0x000fec0000010000 */
[----:B------:R-:W5:Y:S04]  /*1b30*/  LDG.E.64 R4, desc[UR14][R4.64] ;  /* 0x0000000e04047981 */ /* 0x000f68000c1e1b00 */
[----:B------:R-:W5:Y:S01]  /*1b40*/  LDG.E.64 R6, desc[UR14][R6.64] ;  /* 0x0000000e06067981 */ /* 0x000f62000c1e1b00 */
[----:B------:R-:W-:Y:S03]  /*1b50*/  BSSY.RECONVERGENT B0, `(.L_x_1870) ;  /* 0x000007d000007945 */ /* 0x000fe60003800200 */
[----:B------:R-:W0:Y:S02]  /*1b60*/  LDS.64 R12, [UR5+0x50] ;  /* 0x00005005ff0c7984 */ /* 0x000e240008000a00 */
[----:B0-----:R-:W-:-:S04]  /*1b70*/  FMUL.FTZ R12, R12, UR10 ;  /* 0x0000000a0c0c7c20 */ /* 0x001fc80008410000 */
[----:B------:R-:W-:-:S04]  /*1b80*/  FMUL.FTZ R14, R12, R12 ;  /* 0x0000000c0c0e7220 */ /* 0x000fc80000410000 */
[----:B------:R-:W-:-:S05]  /*1b90*/  FFMA.FTZ R13, R13, UR10, -R14 ;  /* 0x0000000a0d0d7c23 */ /* 0x000fca000801080e */
[----:B------:R-:W-:-:S13]  /*1ba0*/  FSETP.GTU.FTZ.AND P2, PT, R13, RZ, PT ;  /* 0x000000ff0d00720b */ /* 0x000fda0003f5c000 */
[----:B------:R-:W0:Y:S02]  /*1bb0*/  @P2 LDC R14, c[0x0][0x3a8] ;  /* 0x0000ea00ff0e2b82 */ /* 0x000e240000000800 */
[----:B0-----:R-:W-:Y:S01]  /*1bc0*/  @P2 FADD.FTZ R14, R13, R14 ;  /* 0x0000000e0d0e2221 */ /* 0x001fe20000010000 */
[----:B------:R-:W-:-:S06]  /*1bd0*/  MOV R13, 0x3f800000 ;  /* 0x3f800000000d7802 */ /* 0x000fcc0000000f00 */
[----:B------:R0:W1:Y:S01]  /*1be0*/  @P2 MUFU.RSQ R13, R14 ;  /* 0x0000000e000d2308 */ /* 0x0000620000001400 */
[----:B------:R-:W-:Y:S05]  /*1bf0*/  BRA.U UP0, `(.L_x_1871) ;  /* 0x0000000100c07547 */ /* 0x000fea000b800000 */
[----:B------:R-:W2:Y:S01]  /*1c00*/  LDCU.64 UR12, c[0x0][0x3e8] ;  /* 0x00007d00ff0c77ac */ /* 0x000ea20008000a00 */
[----:B------:R-:W-:Y:S01]  /*1c10*/  SHF.R.S32.HI R20, RZ, 0x1f, R3 ;  /* 0x0000001fff147819 */ /* 0x000fe20000011403 */
[----:B------:R-:W-:Y:S01]  /*1c20*/  BSSY.RECONVERGENT B1, `(.L_x_1872) ;  /* 0x000001a000017945 */ /* 0x000fe20003800200 */
[----:B0-----:R-:W-:-:S04]  /*1c30*/  IADD3 R14, PT, PT, R3, 0x20, RZ ;  /* 0x00000020030e7810 */ /* 0x001fc80007ffe0ff */
[----:B------:R-:W-:Y:S02]  /*1c40*/  SHF.R.S32.HI R15, RZ, 0x1f, R14 ;  /* 0x0000001fff0f7819 */ /* 0x000fe4000001140e */
[----:B--2---:R-:W-:Y:S02]  /*1c50*/  ISETP.GE.U32.AND P1, PT, R3, UR12, PT ;  /* 0x0000000c03007c0c */ /* 0x004fe4000bf26070 */
[----:B------:R-:W-:Y:S02]  /*1c60*/  ISETP.GE.U32.AND P2, PT, R14, UR12, PT ;  /* 0x0000000c0e007c0c */ /* 0x000fe4000bf46070 */
[----:B------:R-:W-:Y:S02]  /*1c70*/  ISETP.GE.AND.EX P1, PT, R20, UR13, PT, P1 ;  /* 0x0000000d14007c0c */ /* 0x000fe4000bf26310 */
[----:B------:R-:W-:-:S11]  /*1c80*/  ISETP.GE.AND.EX P2, PT, R15, UR13, PT, P2 ;  /* 0x0000000d0f007c0c */ /* 0x000fd6000bf46320 */
[----:B------:R-:W-:Y:S05]  /*1c90*/  @P1 BRA `(.L_x_1873) ;  /* 0x0000000000481947 */ /* 0x000fea0003800000 */
[----:B------:R-:W0:Y:S01]  /*1ca0*/  LDCU.64 UR16, c[0x0][0x3e0] ;  /* 0x00007c00ff1077ac */ /* 0x000e220008000a00 */
[----:B------:R-:W-:Y:S01]  /*1cb0*/  MOV R9, R27 ;  /* 0x0000001b00097202 */ /* 0x000fe20000000f00 */
[--C-:B------:R-:W-:Y:S01]  /*1cc0*/  FADD.FTZ R10, R19, -R12.reuse ;  /* 0x8000000c130a7221 */ /* 0x100fe20000010000 */
[----:B------:R-:W-:Y:S01]  /*1cd0*/  FADD.FTZ R18, R18, -R12 ;  /* 0x8000000c12127221 */ /* 0x000fe20000010000 */
[----:B------:R-:W2:Y:S01]  /*1ce0*/  LDCU.64 UR10, c[0x0][0x380] ;  /* 0x00007000ff0a77ac */ /* 0x000ea20008000a00 */
[----:B------:R-:W-:Y:S02]  /*1cf0*/  IMAD.MOV.U32 R8, RZ, RZ, R24 ;  /* 0x000000ffff087224 */ /* 0x000fe400078e0018 */
[-C--:B-1----:R-:W-:Y:S01]  /*1d00*/  FMUL.FTZ R11, R10, R13.reuse ;  /* 0x0000000d0a0b7220 */ /* 0x082fe20000410000 */
[----:B------:R-:W-:-:S03]  /*1d10*/  FMUL.FTZ R18, R18, R13 ;  /* 0x0000000d12127220 */ /* 0x000fc60000410000 */
[----:B-----5:R-:W-:Y:S01]  /*1d20*/  FFMA.FTZ R17, R4, R11, R6 ;  /* 0x0000000b04117223 */ /* 0x020fe20000010006 */
[----:B------:R-:W-:Y:S01]  /*1d30*/  FFMA.FTZ R18, R5, R18, R7 ;  /* 0x0000001205127223 */ /* 0x000fe20000010007 */
[----:B0-----:R-:W-:Y:S02]  /*1d40*/  IMAD R20, R20, UR16, RZ ;  /* 0x0000001014147c24 */ /* 0x001fe4000f8e02ff */
[----:B------:R-:W-:-:S04]  /*1d50*/  IMAD.WIDE.U32 R8, R3, UR16, R8 ;  /* 0x0000001003087c25 */ /* 0x000fc8000f8e0008 */
[----:B------:R-:W-:Y:S01]  /*1d60*/  IMAD R19, R3, UR17, R20 ;  /* 0x0000001103137c24 */ /* 0x000fe2000f8e0214 */
[----:B--2---:R-:W-:-:S04]  /*1d70*/  LEA R10, P1, R8, UR10, 0x1 ;  /* 0x0000000a080a7c11 */ /* 0x004fc8000f8208ff */
[----:B------:R-:W-:Y:S02]  /*1d80*/  IADD3 R19, PT, PT, R9, R19, RZ ;  /* 0x0000001309137210 */ /* 0x000fe40007ffe0ff */
[----:B------:R-:W-:Y:S02]  /*1d90*/  F2FP.BF16.F32.PACK_AB R9, R18, R17 ;  /* 0x000000111209723e */ /* 0x000fe400000010ff */
[----:B------:R-:W-:-:S05]  /*1da0*/  LEA.HI.X R11, R8, UR11, R19, 0x1, P1 ;  /* 0x0000000b080b7c11 */ /* 0x000fca00088f0c13 */
[----:B------:R0:W-:Y:S02]  /*1db0*/  STG.E desc[UR14][R10.64], R9 ;  /* 0x000000090a007986 */ /* 0x0001e4000c10190e */
.L_x_1873:
[----:B------:R-:W-:Y:S05]  /*1dc0*/  BSYNC.RECONVERGENT B1 ;  /* 0x0000000000017941 */ /* 0x000fea0003800200 */
.L_x_1872:
[----:B------:R-:W-:Y:S05]  /*1dd0*/  @P2 BRA `(.L_x_1874) ;  /* 0x0000000400502947 */ /* 0x000fea0003800000 */
[----:B------:R-:W2:Y:S01]  /*1de0*/  LDCU.64 UR10, c[0x0][0x3e0] ;  /* 0x00007c00ff0a77ac */ /* 0x000ea20008000a00 */
[--C-:B------:R-:W-:Y:S01]  /*1df0*/  FADD.FTZ R8, R23, -R12.reuse ;  /* 0x8000000c17087221 */ /* 0x100fe20000010000 */
[----:B------:R-:W-:Y:S01]  /*1e00*/  MOV R25, R27 ;  /* 0x0000001b00197202 */ /* 0x000fe20000000f00 */
[----:B------:R-:W-:Y:S01]  /*1e10*/  FADD.FTZ R12, R22, -R12 ;  /* 0x8000000c160c7221 */ /* 0x000fe20000010000 */
[----:B------:R-:W3:Y:S01]  /*1e20*/  LDCU.64 UR12, c[0x0][0x380] ;  /* 0x00007000ff0c77ac */ /* 0x000ee20008000a00 */
[-C--:B01----:R-:W-:Y:S02]  /*1e30*/  FMUL.FTZ R9, R8, R13.reuse ;  /* 0x0000000d08097220 */ /* 0x083fe40000410000 */
[----:B------:R-:W-:Y:S02]  /*1e40*/  FMUL.FTZ R12, R12, R13 ;  /* 0x0000000d0c0c7220 */ /* 0x000fe40000410000 */
[----:B-----5:R-:W-:Y:S02]  /*1e50*/  FFMA.FTZ R9, R4, R9, R6 ;  /* 0x0000000904097223 */ /* 0x020fe40000010006 */
[----:B------:R-:W-:-:S05]  /*1e60*/  FFMA.FTZ R12, R5, R12, R7 ;  /* 0x0000000c050c7223 */ /* 0x000fca0000010007 */
[----:B------:R-:W-:Y:S01]  /*1e70*/  F2FP.BF16.F32.PACK_AB R7, R12, R9 ;  /* 0x000000090c07723e */ /* 0x000fe200000010ff */
[----:B--2---:R-:W-:Y:S02]  /*1e80*/  IMAD R15, R15, UR10, RZ ;  /* 0x0000000a0f0f7c24 */ /* 0x004fe4000f8e02ff */
[----:B------:R-:W-:-:S04]  /*1e90*/  IMAD.WIDE.U32 R24, R14, UR10, R24 ;  /* 0x0000000a0e187c25 */ /* 0x000fc8000f8e0018 */
[----:B------:R-:W-:Y:S01]  /*1ea0*/  IMAD R15, R14, UR11, R15 ;  /* 0x0000000b0e0f7c24 */ /* 0x000fe2000f8e020f */
[----:B---3--:R-:W-:-:S03]  /*1eb0*/  LEA R4, P1, R24, UR12, 0x1 ;  /* 0x0000000c18047c11 */ /* 0x008fc6000f8208ff */
[----:B------:R-:W-:-:S05]  /*1ec0*/  IMAD.IADD R15, R25, 0x1, R15 ;  /* 0x00000001190f7824 */ /* 0x000fca00078e020f */
[----:B------:R-:W-:-:S05]  /*1ed0*/  LEA.HI.X R5, R24, UR13, R15, 0x1, P1 ;  /* 0x0000000d18057c11 */ /* 0x000fca00088f0c0f */
[----:B------:R2:W-:Y:S01]  /*1ee0*/  STG.E desc[UR14][R4.64], R7 ;  /* 0x0000000704007986 */ /* 0x0005e2000c10190e */
[----:B------:R-:W-:Y:S05]  /*1ef0*/  BRA `(.L_x_1874) ;  /* 0x0000000400087947 */ /* 0x000fea0003800000 */
.L_x_1871:
[----:B------:R-:W-:Y:S04]  /*1f00*/  BSSY.RECONVERGENT B1, `(.L_x_1875) ;  /* 0x000001f000017945 */ /* 0x000fe80003800200 */
[----:B------:R-:W-:Y:S05]  /*1f10*/  @P1 BRA `(.L_x_1876) ;  /* 0x0000000000741947 */ /* 0x000fea0003800000 */
[--C-:B------:R-:W-:Y:S01]  /*1f20*/  FADD.FTZ R8, R19, -R12.reuse ;  /* 0x8000000c13087221 */ /* 0x100fe20000010000 */
[----:B------:R-:W-:Y:S01]  /*1f30*/  FADD.FTZ R18, R18, -R12 ;  /* 0x8000000c12127221 */ /* 0x000fe20000010000 */
[----:B------:R-:W2:Y:S01]  /*1f40*/  LDCU.64 UR10, c[0x0][0x3e0] ;  /* 0x00007c00ff0a77ac */ /* 0x000ea20008000a00 */
[----:B------:R-:W-:Y:S01]  /*1f50*/  MOV R9, R27 ;  /* 0x0000001b00097202 */ /* 0x000fe20000000f00 */
[-C--:B-1----:R-:W-:Y:S01]  /*1f60*/  FMUL.FTZ R11, R8, R13.reuse ;  /* 0x0000000d080b7220 */ /* 0x082fe20000410000 */
[----:B------:R-:W-:Y:S01]  /*1f70*/  FMUL.FTZ R10, R18, R13 ;  /* 0x0000000d120a7220 */ /* 0x000fe20000410000 */
[----:B------:R-:W1:Y:S01]  /*1f80*/  LDCU.64 UR12, c[0x0][0x380] ;  /* 0x00007000ff0c77ac */ /* 0x000e620008000a00 */
[----:B------:R-:W-:Y:S01]  /*1f90*/  SHF.R.S32.HI R18, RZ, 0x1f, R3 ;  /* 0x0000001fff127819 */ /* 0x000fe20000011403 */
[----:B-----5:R-:W-:Y:S01]  /*1fa0*/  FFMA.FTZ R11, R4, R11, R6 ;  /* 0x0000000b040b7223 */ /* 0x020fe20000010006 */
[----:B------:R-:W-:-:S03]  /*1fb0*/  FFMA.FTZ R10, R5, R10, R7 ;  /* 0x0000000a050a7223 */ /* 0x000fc60000010007 */
[----:B------:R-:W-:Y:S01]  /*1fc0*/  FMUL.FTZ R8, R11, -1.4426950216293334961 ;  /* 0xbfb8aa3b0b087820 */ /* 0x000fe20000410000 */
[----:B------:R-:W-:-:S05]  /*1fd0*/  FMUL.FTZ R15, R10, -1.4426950216293334961 ;  /* 0xbfb8aa3b0a0f7820 */ /* 0x000fca0000410000 */
[----:B------:R-:W0:Y:S01]  /*1fe0*/  MUFU.EX2 R8, R8 ;  /* 0x0000000800087308 */ /* 0x000e220000000800 */
[----:B--2---:R-:W-:-:S04]  /*1ff0*/  IMAD R18, R18, UR10, RZ ;  /* 0x0000000a12127c24 */ /* 0x004fc8000f8e02ff */
[----:B------:R-:W-:-:S03]  /*2000*/  IMAD R19, R3, UR11, R18 ;  /* 0x0000000b03137c24 */ /* 0x000fc6000f8e0212 */
[----:B------:R-:W2:Y:S01]  /*2010*/  MUFU.EX2 R15, R15 ;  /* 0x0000000f000f7308 */ /* 0x000ea20000000800 */
[----:B0-----:R-:W-:Y:S01]  /*2020*/  FADD.FTZ R14, R8, 1 ;  /* 0x3f800000080e7421 */ /* 0x001fe20000010000 */
[----:B------:R-:W-:-:S06]  /*2030*/  MOV R8, R24 ;  /* 0x0000001800087202 */ /* 0x000fcc0000000f00 */
[----:B------:R-:W0:Y:S01]  /*2040*/  MUFU.RCP R14, R14 ;  /* 0x0000000e000e7308 */ /* 0x000e220000001000 */
[----:B------:R-:W-:-:S04]  /*2050*/  IMAD.WIDE.U32 R8, R3, UR10, R8 ;  /* 0x0000000a03087c25 */ /* 0x000fc8000f8e0008 */
[----:B--2---:R-:W-:Y:S01]  /*2060*/  FADD.FTZ R17, R15, 1 ;  /* 0x3f8000000f117421 */ /* 0x004fe20000010000 */
[----:B------:R-:W-:-:S05]  /*2070*/  IADD3 R19, PT, PT, R9, R19, RZ ;  /* 0x0000001309137210 */ /* 0x000fca0007ffe0ff */
[----:B------:R-:W2:Y:S01]  /*2080*/  MUFU.RCP R17, R17 ;  /* 0x0000001100117308 */ /* 0x000ea20000001000 */
[----:B0-----:R-:W-:Y:S01]  /*2090*/  FMUL.FTZ R15, R11, R14 ;  /* 0x0000000e0b0f7220 */ /* 0x001fe20000410000 */
[----:B--2---:R-:W-:Y:S01]  /*20a0*/  FMUL.FTZ R18, R10, R17 ;  /* 0x000000110a127220 */ /* 0x004fe20000410000 */
[----:B-1----:R-:W-:-:S04]  /*20b0*/  LEA R10, P1, R8, UR12, 0x1 ;  /* 0x0000000c080a7c11 */ /* 0x002fc8000f8208ff */
[----:B------:R-:W-:Y:S02]  /*20c0*/  LEA.HI.X R11, R8, UR13, R19, 0x1, P1 ;  /* 0x0000000d080b7c11 */ /* 0x000fe400088f0c13 */
[----:B------:R-:W-:-:S05]  /*20d0*/  F2FP.BF16.F32.PACK_AB R15, R18, R15 ;  /* 0x0000000f120f723e */ /* 0x000fca00000010ff */
[----:B------:R2:W-:Y:S02]  /*20e0*/  STG.E desc[UR14][R10.64], R15 ;  /* 0x0000000f0a007986 */ /* 0x0005e4000c10190e */
.L_x_1876:
[----:B------:R-:W-:Y:S05]  /*20f0*/  BSYNC.RECONVERGENT B1 ;  /* 0x0000000000017941 */ /* 0x000fea0003800200 */
.L_x_1875:
[----:B------:R-:W3:Y:S01]  /*2100*/  LDCU.64 UR10, c[0x0][0x3e8] ;  /* 0x00007d00ff0a77ac */ /* 0x000ee20008000a00 */
[----:B------:R-:W-:-:S05]  /*2110*/  VIADD R8, R3, 0x20 ;  /* 0x0000002003087836 */ /* 0x000fca0000000000 */
[----:B------:R-:W-:Y:S02]  /*2120*/  SHF.R.S32.HI R9, RZ, 0x1f, R8 ;  /* 0x0000001fff097819 */ /* 0x000fe40000011408 */
[----:B---3--:R-:W-:-:S04]  /*2130*/  ISETP.GE.U32.AND P1, PT, R8, UR10, PT ;  /* 0x0000000a08007c0c */ /* 0x008fc8000bf26070 */
[----:B------:R-:W-:-:S13]  /*2140*/  ISETP.GE.AND.EX P1, PT, R9, UR11, PT, P1 ;  /* 0x0000000b09007c0c */ /* 0x000fda000bf26310 */
[----:B------:R-:W-:Y:S05]  /*2150*/  @P1 BRA `(.L_x_1874) ;  /* 0x0000000000701947 */ /* 0x000fea0003800000 */
[--C-:B--2---:R-:W-:Y:S01]  /*2160*/  FADD.FTZ R10, R23, -R12.reuse ;  /* 0x8000000c170a7221 */ /* 0x104fe20000010000 */
[----:B------:R-:W-:Y:S01]  /*2170*/  FADD.FTZ R12, R22, -R12 ;  /* 0x8000000c160c7221 */ /* 0x000fe20000010000 */
[----:B------:R-:W2:Y:S02]  /*2180*/  LDCU.64 UR10, c[0x0][0x3e0] ;  /* 0x00007c00ff0a77ac */ /* 0x000ea40008000a00 */
[-C--:B-1----:R-:W-:Y:S01]  /*2190*/  FMUL.FTZ R11, R10, R13.reuse ;  /* 0x0000000d0a0b7220 */ /* 0x082fe20000410000 */
[----:B------:R-:W-:Y:S01]  /*21a0*/  FMUL.FTZ R12, R12, R13 ;  /* 0x0000000d0c0c7220 */ /* 0x000fe20000410000 */
[----:B------:R-:W1:Y:S02]  /*21b0*/  LDCU.64 UR12, c[0x0][0x380] ;  /* 0x00007000ff0c77ac */ /* 0x000e640008000a00 */
[----:B-----5:R-:W-:Y:S01]  /*21c0*/  FFMA.FTZ R4, R4, R11, R6 ;  /* 0x0000000b04047223 */ /* 0x020fe20000010006 */
[----:B------:R-:W-:Y:S01]  /*21d0*/  FFMA.FTZ R13, R5, R12, R7 ;  /* 0x0000000c050d7223 */ /* 0x000fe20000010007 */
[----:B------:R-:W-:-:S02]  /*21e0*/  MOV R7, R27 ;  /* 0x0000001b00077202 */ /* 0x000fc40000000f00 */
[----:B------:R-:W-:Y:S01]  /*21f0*/  FMUL.FTZ R6, R4, -1.4426950216293334961 ;  /* 0xbfb8aa3b04067820 */ /* 0x000fe20000410000 */
[----:B------:R-:W-:-:S05]  /*2200*/  FMUL.FTZ R11, R13, -1.4426950216293334961 ;  /* 0xbfb8aa3b0d0b7820 */ /* 0x000fca0000410000 */
[----:B------:R-:W3:Y:S01]  /*2210*/  MUFU.EX2 R6, R6 ;  /* 0x0000000600067308 */ /* 0x000ee20000000800 */
[----:B--2---:R-:W-:-:S04]  /*2220*/  IMAD R9, R9, UR10, RZ ;  /* 0x0000000a09097c24 */ /* 0x004fc8000f8e02ff */
[----:B------:R-:W-:-:S03]  /*2230*/  IMAD R15, R8, UR11, R9 ;  /* 0x0000000b080f7c24 */ /* 0x000fc6000f8e0209 */
[----:B------:R-:W2:Y:S01]  /*2240*/  MUFU.EX2 R11, R11 ;  /* 0x0000000b000b7308 */ /* 0x000ea20000000800 */
[----:B---3--:R-:W-:Y:S01]  /*2250*/  FADD.FTZ R10, R6, 1 ;  /* 0x3f800000060a7421 */ /* 0x008fe20000010000 */
[----:B------:R-:W-:-:S06]  /*2260*/  MOV R6, R24 ;  /* 0x0000001800067202 */ /* 0x000fcc0000000f00 */
[----:B------:R-:W3:Y:S01]  /*2270*/  MUFU.RCP R5, R10 ;  /* 0x0000000a00057308 */ /* 0x000ee20000001000 */
[----:B------:R-:W-:-:S04]  /*2280*/  IMAD.WIDE.U32 R6, R8, UR10, R6 ;  /* 0x0000000a08067c25 */ /* 0x000fc8000f8e0006 */
[----:B--2---:R-:W-:Y:S01]  /*2290*/  FADD.FTZ R12, R11, 1 ;  /* 0x3f8000000b0c7421 */ /* 0x004fe20000010000 */
[----:B------:R-:W-:-:S05]  /*22a0*/  IADD3 R15, PT, PT, R7, R15, RZ ;  /* 0x0000000f070f7210 */ /* 0x000fca0007ffe0ff */
[----:B------:R-:W2:Y:S01]  /*22b0*/  MUFU.RCP R12, R12 ;  /* 0x0000000c000c7308 */ /* 0x000ea20000001000 */
[----:B---3--:R-:W-:Y:S01]  /*22c0*/  FMUL.FTZ R8, R4, R5 ;  /* 0x0000000504087220 */ /* 0x008fe20000410000 */
[----:B-1----:R-:W-:-:S04]  /*22d0*/  LEA R4, P1, R6, UR12, 0x1 ;  /* 0x0000000c06047c11 */ /* 0x002fc8000f8208ff */
[----:B------:R-:W-:Y:S01]  /*22e0*/  LEA.HI.X R5, R6, UR13, R15, 0x1, P1 ;  /* 0x0000000d06057c11 */ /* 0x000fe200088f0c0f */
[----:B--2---:R-:W-:-:S05]  /*22f0*/  FMUL.FTZ R9, R13, R12 ;  /* 0x0000000c0d097220 */ /* 0x004fca0000410000 */
[----:B------:R-:W-:-:S05]  /*2300*/  F2FP.BF16.F32.PACK_AB R9, R9, R8 ;  /* 0x000000080909723e */ /* 0x000fca00000010ff */
[----:B------:R3:W-:Y:S02]  /*2310*/  STG.E desc[UR14][R4.64], R9 ;  /* 0x0000000904007986 */ /* 0x0007e4000c10190e */
.L_x_1874:
[----:B------:R-:W-:Y:S05]  /*2320*/  BSYNC.RECONVERGENT B0 ;  /* 0x0000000000007941 */ /* 0x000fea0003800200 */
.L_x_1870:
[----:B------:R-:W-:Y:S02]  /*2330*/  UIADD3 UR8, UPT, UPT, UR19, UR8, URZ ;  /* 0x0000000813087290 */ /* 0x000fe4000fffe0ff */
[----:B------:R-:W-:Y:S02]  /*2340*/  UIADD3 UR4, UPT, UPT, UR4, 0x1, URZ ;  /* 0x0000000104047890 */ /* 0x000fe4000fffe0ff */
[----:B------:R-:W-:-:S09]  /*2350*/  UISETP.GE.AND UP1, UPT, UR8, UR7, UPT ;  /* 0x000000070800728c */ /* 0x000fd2000bf26270 */
[----:B------:R-:W-:Y:S05]  /*2360*/  BRA.U !UP1, `(.L_x_1877) ;  /* 0xffffffdd09907547 */ /* 0x000fea000b83ffff */
[----:B------:R-:W-:Y:S05]  /*2370*/  EXIT ;  /* 0x000000000000794d */ /* 0x000fea0003800000 */
.L_x_1878:
        /* <DEDUP_REMOVED lines=16> */
.L_x_3443:


//--------------------- .text._Z35group_norm_nhwc_fwd_one_pass_kernelI11Bf16IOFp32WLi128ELi16ELi256EEv26Group_norm_nhwc_fwd_params --------------------------
	.section	.text._Z35group_norm_nhwc_fwd_one_pass_kernelI11Bf16IOFp32WLi128ELi16ELi256EEv26Group_norm_nhwc_fwd_params,"ax",@progbits
	.align	128
        .global         _Z35group_norm_nhwc_fwd_one_pass_kernelI11Bf16IOFp32WLi128ELi16ELi256EEv26Group_norm_nhwc_fwd_params
        .type           _Z35group_norm_nhwc_fwd_one_pass_kernelI11Bf16IOFp32WLi128ELi16ELi256EEv26Group_norm_nhwc_fwd_params,@function
        .size           _Z35group_norm_nhwc_fwd_one_pass_kernelI11Bf16IOFp32WLi128ELi16ELi256EEv26Group_norm_nhwc_fwd_params,(.L_x_3444 - _Z35group_norm_nhwc_fwd_one_pass_kernelI11Bf16IOFp32WLi128ELi16ELi256EEv26Group_norm_nhwc_fwd_params)
        .other          _Z35group_norm_nhwc_fwd_one_pass_kernelI11Bf16IOFp32WLi128ELi16ELi256EEv26Group_norm_nhwc_fwd_params,@"STO_CUDA_ENTRY STV_DEFAULT"
_Z35group_norm_nhwc_fwd_one_pass_kernelI11Bf16IOFp32WLi128ELi16ELi256EEv26Group_norm_nhwc_fwd_params:
.text._Z35group_norm_nhwc_fwd_one_pass_kernelI11Bf16IOFp32WLi128ELi16ELi256EEv26Group_norm_nhwc_fwd_params:
        /* <DEDUP_REMOVED lines=11> */
[----:B------:R-:W2:Y:S01]  /*00b0*/  LDCU.64 UR8, c[0x0][0x388] ;  /* 0x00007100ff0877ac */ /* 0x000ea20008000a00 */
[----:B------:R-:W3:Y:S05]  /*00c0*/  LDCU UR20, c[0x0][0x374] ;  /* 0x00006e80ff1477ac */ /* 0x000eea0008000800 */
[----:B------:R-:W4:Y:S01]  /*00d0*/  LDC R22, c[0x0][0x370] ;  /* 0x0000dc00ff167b82 */ /* 0x000f220000000800 */
[----:B------:R-:W0:Y:S01]  /*00e0*/  LDCU.64 UR16, c[0x0][0x358] ;  /* 0x00006b00ff1077ac */ /* 0x000e220008000a00 */
[----:B-1----:R-:W-:Y:S01]  /*00f0*/  MOV R0, UR4 ;  /* 0x0000000400007c02 */ /* 0x002fe20008000f00 */
[----:B------:R-:W-:Y:S01]  /*0100*/  UMOV UR4, URZ ;  /* 0x000000ff00047c82 */ /* 0x000fe20008000000 */
[----:B--2---:R-:W-:Y:S01]  /*0110*/  ISETP.NE.U32.AND P1, PT, RZ, UR8, PT ;  /* 0x00000008ff007c0c */ /* 0x004fe2000bf25070 */
[----:B------:R-:W-:Y:S01]  /*0120*/  UMOV UR8, UR6 ;  /* 0x0000000600087c82 */ /* 0x000fe20008000000 */
[----:B0-----:R-:W-:-:S02]  /*0130*/  LOP3.LUT P0, RZ, R23, UR15, RZ, 0xfc, !PT ;  /* 0x0000000f17ff7c12 */ /* 0x001fc4000f80fcff */
[----:B------:R-:W-:Y:S02]  /*0140*/  SHF.R.U32.HI R23, RZ, 0x3, R23 ;  /* 0x00000003ff177819 */ /* 0x000fe40000011617 */
[----:B------:R-:W-:-:S03]  /*0150*/  ISETP.NE.AND.EX P0, PT, RZ, UR9, !P0, P1 ;  /* 0x00000009ff007c0c */ /* 0x000fc6000c705310 */
[----:B---3--:R-:W-:-:S10]  /*0160*/  IMAD R23, R0, UR15, R23 ;  /* 0x0000000f00177c24 */ /* 0x008fd4000f8e0217 */
.L_x_1906:
[----:B0123--:R-:W0:Y:S01]  /*0170*/  LDC R9, c[0x0][0x3f8] ;  /* 0x0000fe00ff097b82 */ /* 0x00fe220000000800 */
[----:B------:R-:W1:Y:S01]  /*0180*/  LDCU.64 UR10, c[0x0][0x3e8] ;  /* 0x00007d00ff0a77ac */ /* 0x000e620008000a00 */
[----:B------:R-:W-:Y:S02]  /*0190*/  SHF.R.S32.HI R15, RZ, 0x1f, R23 ;  /* 0x0000001fff0f7819 */ /* 0x000fe40000011417 */
[C---:B------:R-:W-:Y:S01]  /*01a0*/  IADD3 R18, PT, PT, R23.reuse, 0x20, RZ ;  /* 0x0000002017127810 */ /* 0x040fe20007ffe0ff */
[----:B------:R-:W2:Y:S01]  /*01b0*/  LDCU.64 UR12, c[0x0][0x3f0] ;  /* 0x00007e00ff0c77ac */ /* 0x000ea20008000a00 */
[----:B------:R-:W-:Y:S02]  /*01c0*/  IADD3 R16, PT, PT, R23, 0x60, RZ ;  /* 0x0000006017107810 */ /* 0x000fe40007ffe0ff */
[----:B------:R-:W-:Y:S02]  /*01d0*/  SHF.R.S32.HI R17, RZ, 0x1f, R18 ;  /* 0x0000001fff117819 */ /* 0x000fe40000011412 */
[----:B-1----:R-:W-:-:S04]  /*01e0*/  ISETP.GE.U32.AND P3, PT, R18, UR10, PT ;  /* 0x0000000a12007c0c */ /* 0x002fc8000bf66070 */
[----:B------:R-:W-:Y:S02]  /*01f0*/  ISETP.GE.AND.EX P3, PT, R17, UR11, PT, P3 ;  /* 0x0000000b11007c0c */ /* 0x000fe4000bf66330 */
[----:B0---45:R-:W-:-:S04]  /*0200*/  IABS R5, R9 ;  /* 0x0000000900057213 */ /* 0x031fc80000000000 */
[----:B------:R-:W0:Y:S08]  /*0210*/  I2F.RP R0, R5 ;  /* 0x0000000500007306 */ /* 0x000e300000209400 */
[----:B0-----:R-:W0:Y:S02]  /*0220*/  MUFU.RCP R0, R0 ;  /* 0x0000000000007308 */ /* 0x001e240000001000 */
[----:B0-----:R-:W-:-:S06]  /*0230*/  IADD3 R2, PT, PT, R0, 0xffffffe, RZ ;  /* 0x0ffffffe00027810 */ /* 0x001fcc0007ffe0ff */
[----:B------:R0:W1:Y:S02]  /*0240*/  F2I.FTZ.U32.TRUNC.NTZ R3, R2 ;  /* 0x0000000200037305 */ /* 0x000064000021f000 */
[----:B0-----:R-:W-:Y:S01]  /*0250*/  IMAD.MOV.U32 R2, RZ, RZ, RZ ;  /* 0x000000ffff027224 */ /* 0x001fe200078e00ff */
[----:B-1----:R-:W-:-:S05]  /*0260*/  IADD3 R4, PT, PT, RZ, -R3, RZ ;  /* 0x80000003ff047210 */ /* 0x002fca0007ffe0ff */
[----:B------:R-:W-:Y:S01]  /*0270*/  IMAD R7, R4, R5, RZ ;  /* 0x0000000504077224 */ /* 0x000fe200078e02ff */
[----:B------:R-:W-:-:S03]  /*0280*/  IABS R4, UR8 ;  /* 0x0000000800047c13 */ /* 0x000fc60008000000 */
[----:B------:R-:W-:Y:S01]  /*0290*/  IMAD.HI.U32 R3, R3, R7, R2 ;  /* 0x0000000703037227 */ /* 0x000fe200078e0002 */
[----:B------:R-:W-:-:S05]  /*02a0*/  IADD3 R2, PT, PT, R23, 0x40, RZ ;  /* 0x0000004017027810 */ /* 0x000fca0007ffe0ff */
[----:B------:R-:W-:-:S05]  /*02b0*/  IMAD.HI.U32 R3, R3, R4, RZ ;  /* 0x0000000403037227 */ /* 0x000fca00078e00ff */
[----:B------:R-:W-:-:S05]  /*02c0*/  IADD3 R0, PT, PT, -R3, RZ, RZ ;  /* 0x000000ff03007210 */ /* 0x000fca0007ffe1ff */
[C---:B------:R-:W-:Y:S02]  /*02d0*/  IMAD R0, R5.reuse, R0, R4 ;  /* 0x0000000005007224 */ /* 0x040fe400078e0204 */
[----:B------:R-:W0:Y:S03]  /*02e0*/  S2R R4, SR_TID.X ;  /* 0x0000000000047919 */ /* 0x000e260000002100 */
[----:B------:R-:W-:-:S13]  /*02f0*/  ISETP.GT.U32.AND P1, PT, R5, R0, PT ;  /* 0x000000000500720c */ /* 0x000fda0003f24070 */
[-C--:B------:R-:W-:Y:S02]  /*0300*/  @!P1 IADD3 R0, PT, PT, R0, -R5.reuse, RZ ;  /* 0x8000000500009210 */ /* 0x080fe40007ffe0ff */
[----:B------:R-:W-:Y:S02]  /*0310*/  @!P1 IADD3 R3, PT, PT, R3, 0x1, RZ ;  /* 0x0000000103039810 */ /* 0x000fe40007ffe0ff */
[----:B------:R-:W-:Y:S02]  /*0320*/  ISETP.GE.U32.AND P2, PT, R0, R5, PT ;  /* 0x000000050000720c */ /* 0x000fe40003f46070 */
[C---:B------:R-:W-:Y:S02]  /*0330*/  LOP3.LUT R0, R9.reuse, UR8, RZ, 0x3c, !PT ;  /* 0x0000000809007c12 */ /* 0x040fe4000f8e3cff */
[----:B------:R-:W-:Y:S02]  /*0340*/  ISETP.NE.AND P1, PT, R9, RZ, PT ;  /* 0x000000ff0900720c */ /* 0x000fe40003f25270 */
[----:B------:R-:W-:-:S02]  /*0350*/  ISETP.GE.AND P4, PT, R0, RZ, PT ;  /* 0x000000ff0000720c */ /* 0x000fc40003f86270 */
[----:B------:R-:W-:Y:S02]  /*0360*/  SHF.R.S32.HI R5, RZ, 0x1f, R2 ;  /* 0x0000001fff057819 */ /* 0x000fe40000011402 */
[----:B0-----:R-:W-:-:S03]  /*0370*/  SHF.L.U32 R25, R4, 0x1, RZ ;  /* 0x0000000104197819 */ /* 0x001fc600000006ff */
[----:B------:R-:W-:Y:S01]  /*0380*/  @P2 VIADD R3, R3, 0x1 ;  /* 0x0000000103032836 */ /* 0x000fe20000000000 */
[----:B------:R-:W-:-:S04]  /*0390*/  ISETP.GE.U32.AND P2, PT, R23, UR10, PT ;  /* 0x0000000a17007c0c */ /* 0x000fc8000bf46070 */
[----:B------:R-:W-:Y:S02]  /*03a0*/  ISETP.GE.AND.EX P2, PT, R15, UR11, PT, P2 ;  /* 0x0000000b0f007c0c */ /* 0x000fe4000bf46320 */
[----:B------:R-:W-:-:S04]  /*03b0*/  MOV R13, R3 ;  /* 0x00000003000d7202 */ /* 0x000fc80000000f00 */
[----:B------:R-:W-:Y:S02]  /*03c0*/  @!P4 IADD3 R13, PT, PT, -R13, RZ, RZ ;  /* 0x000000ff0d0dc210 */ /* 0x000fe40007ffe1ff */
[----:B------:R-:W-:Y:S02]  /*03d0*/  @!P1 LOP3.LUT R13, RZ, R9, RZ, 0x33, !PT ;  /* 0x00000009ff0d9212 */ /* 0x000fe400078e33ff */
[----:B------:R-:W-:Y:S02]  /*03e0*/  ISETP.GE.U32.AND P1, PT, R2, UR10, PT ;  /* 0x0000000a02007c0c */ /* 0x000fe4000bf26070 */
[--C-:B------:R-:W-:Y:S01]  /*03f0*/  SHF.R.S32.HI R3, RZ, 0x1f, R13.reuse ;  /* 0x0000001fff037819 */ /* 0x100fe2000001140d */
[----:B------:R-:W0:Y:S01]  /*0400*/  @!P2 LDC.64 R6, c[0x0][0x3e0] ;  /* 0x0000f800ff06ab82 */ /* 0x000e220000000a00 */
[----:B------:R-:W-:Y:S01]  /*0410*/  IMAD.MOV R0, RZ, RZ, -R13 ;  /* 0x000000ffff007224 */ /* 0x000fe200078e0a0d */
[----:B------:R-:W-:Y:S02]  /*0420*/  ISETP.GE.AND.EX P1, PT, R5, UR11, PT, P1 ;  /* 0x0000000b05007c0c */ /* 0x000fe4000bf26310 */
[----:B--2---:R-:W-:Y:S01]  /*0430*/  IMAD R12, R3, UR12, RZ ;  /* 0x0000000c030c7c24 */ /* 0x004fe2000f8e02ff */
[----:B------:R-:W-:Y:S01]  /*0440*/  ISETP.GE.U32.AND P4, PT, R16, UR10, PT ;  /* 0x0000000a10007c0c */ /* 0x000fe2000bf86070 */
[----:B------:R-:W-:Y:S01]  /*0450*/  IMAD R0, R9, R0, UR8 ;  /* 0x0000000809007e24 */ /* 0x000fe2000f8e0200 */
[----:B------:R-:W-:Y:S01]  /*0460*/  SHF.R.S32.HI R3, RZ, 0x1f, R16 ;  /* 0x0000001fff037819 */ /* 0x000fe20000011410 */
[----:B------:R-:W1:Y:S01]  /*0470*/  @!P3 LDC.64 R8, c[0x0][0x3e0] ;  /* 0x0000f800ff08bb82 */ /* 0x000e620000000a00 */
[----:B------:R-:W-:-:S02]  /*0480*/  IMAD R27, R13, UR13, R12 ;  /* 0x0000000d0d1b7c24 */ /* 0x000fc4000f8e020c */
[----:B------:R-:W-:Y:S01]  /*0490*/  IMAD.SHL.U32 R0, R0, 0x10, RZ ;  /* 0x0000001000007824 */ /* 0x000fe200078e00ff */
[----:B------:R-:W-:-:S04]  /*04a0*/  ISETP.GE.AND.EX P4, PT, R3, UR11, PT, P4 ;  /* 0x0000000b03007c0c */ /* 0x000fc8000bf86340 */
[----:B------:R-:W-:Y:S01]  /*04b0*/  LOP3.LUT R24, R0, 0xe, R25, 0xf8, !PT ;  /* 0x0000000e00187812 */ /* 0x000fe200078ef819 */
[----:B------:R-:W2:Y:S01]  /*04c0*/  @!P2 LDC.64 R10, c[0x0][0x390] ;  /* 0x0000e400ff0aab82 */ /* 0x000ea20000000a00 */
[----:B------:R-:W-:-:S03]  /*04d0*/  SHF.R.S32.HI R25, RZ, 0x1f, R0 ;  /* 0x0000001fff197819 */ /* 0x000fc60000011400 */
[----:B------:R-:W-:-:S04]  /*04e0*/  IMAD.WIDE.U32 R24, R13, UR12, R24 ;  /* 0x0000000c0d187c25 */ /* 0x000fc8000f8e0018 */
[----:B------:R-:W3:Y:S01]  /*04f0*/  @!P3 LDC.64 R12, c[0x0][0x390] ;  /* 0x0000e400ff0cbb82 */ /* 0x000ee20000000a00 */
[----:B0-----:R-:W-:Y:S01]  /*0500*/  @!P2 IMAD R20, R15, R6, RZ ;  /* 0x000000060f14a224 */ /* 0x001fe200078e02ff */
[----:B------:R-:W-:Y:S02]  /*0510*/  IADD3 R27, PT, PT, R25, R27, RZ ;  /* 0x0000001b191b7210 */ /* 0x000fe40007ffe0ff */
[-C--:B------:R-:W-:Y:S01]  /*0520*/  @!P2 MOV R26, R24.reuse ;  /* 0x00000018001aa202 */ /* 0x080fe20000000f00 */
[----:B------:R-:W-:Y:S01]  /*0530*/  @!P2 IMAD R19, R23, R7, R20 ;  /* 0x000000071713a224 */ /* 0x000fe200078e0214 */
[----:B------:R-:W-:Y:S02]  /*0540*/  @!P3 MOV R20, R24 ;  /* 0x000000180014b202 */ /* 0x000fe40000000f00 */
[----:B------:R-:W0:Y:S01]  /*0550*/  @!P1 LDC.64 R14, c[0x0][0x3e0] ;  /* 0x0000f800ff0e9b82 */ /* 0x000e220000000a00 */
[----:B-1----:R-:W-:Y:S02]  /*0560*/  @!P3 IMAD R17, R17, R8, RZ ;  /* 0x000000081111b224 */ /* 0x002fe400078e02ff */
[----:B------:R-:W-:-:S04]  /*0570*/  @!P2 IMAD.WIDE.U32 R28, R23, R6, R26 ;  /* 0x00000006171ca225 */ /* 0x000fc800078e001a */
[----:B------:R-:W-:Y:S01]  /*0580*/  @!P3 IMAD.MOV.U32 R21, RZ, RZ, R27 ;  /* 0x000000ffff15b224 */ /* 0x000fe200078e001b */
[----:B------:R-:W1:Y:S01]  /*0590*/  @!P4 LDC.64 R6, c[0x0][0x3e0] ;  /* 0x0000f800ff06cb82 */ /* 0x000e620000000a00 */
[C---:B------:R-:W-:Y:S01]  /*05a0*/  @!P3 IMAD R17, R18.reuse, R9, R17 ;  /* 0x000000091211b224 */ /* 0x040fe200078e0211 */
[----:B------:R-:W-:Y:S01]  /*05b0*/  @!P2 IADD3 R19, PT, PT, R29, R19, RZ ;  /* 0x000000131d13a210 */ /* 0x000fe20007ffe0ff */
[----:B------:R-:W-:Y:S01]  /*05c0*/  @!P3 IMAD.WIDE.U32 R20, R18, R8, R20 ;  /* 0x000000081214b225 */ /* 0x000fe200078e0014 */
[----:B--2---:R-:W-:-:S04]  /*05d0*/  @!P2 LEA R18, P5, R28, R10, 0x1 ;  /* 0x0000000a1c12a211 */ /* 0x004fc800078a08ff */
[----:B------:R-:W2:Y:S01]  /*05e0*/  @!P1 LDC.64 R8, c[0x0][0x390] ;  /* 0x0000e400ff089b82 */ /* 0x000ea20000000a00 */
[----:B------:R-:W-:Y:S02]  /*05f0*/  @!P2 LEA.HI.X R19, R28, R11, R19, 0x1, P5 ;  /* 0x0000000b1c13a211 */ /* 0x000fe400028f0c13 */
[----:B------:R-:W-:Y:S02]  /*0600*/  @!P3 IADD3 R17, PT, PT, R21, R17, RZ ;  /* 0x000000111511b210 */ /* 0x000fe40007ffe0ff */
[C---:B---3--:R-:W-:Y:S02]  /*0610*/  @!P3 LEA R12, P5, R20.reuse, R12, 0x1 ;  /* 0x0000000c140cb211 */ /* 0x048fe400078a08ff */
[----:B------:R-:W-:Y:S01]  /*0620*/  @!P1 MOV R21, R27 ;  /* 0x0000001b00159202 */ /* 0x000fe20000000f00 */
[----:B------:R-:W3:Y:S01]  /*0630*/  @!P4 LDC.64 R10, c[0x0][0x390] ;  /* 0x0000e400ff0acb82 */ /* 0x000ee20000000a00 */
[----:B0-----:R-:W-:Y:S01]  /*0640*/  @!P1 IMAD R5, R5, R14, RZ ;  /* 0x0000000e05059224 */ /* 0x001fe200078e02ff */
[----:B------:R-:W-:Y:S01]  /*0650*/  @!P3 LEA.HI.X R13, R20, R13, R17, 0x1, P5 ;  /* 0x0000000d140db211 */ /* 0x000fe200028f0c11 */
[----:B------:R-:W-:-:S02]  /*0660*/  @!P1 IMAD.MOV.U32 R20, RZ, RZ, R24 ;  /* 0x000000ffff149224 */ /* 0x000fc400078e0018 */
[C---:B------:R-:W-:Y:S02]  /*0670*/  @!P1 IMAD R15, R2.reuse, R15, R5 ;  /* 0x0000000f020f9224 */ /* 0x040fe400078e0205 */
[----:B------:R-:W-:Y:S02]  /*0680*/  HFMA2 R5, -RZ, RZ, 0, 0 ;  /* 0x00000000ff057431 */ /* 0x000fe400000001ff */
[----:B------:R-:W-:-:S04]  /*0690*/  @!P1 IMAD.WIDE.U32 R20, R2, R14, R20 ;  /* 0x0000000e02149225 */ /* 0x000fc800078e0014 */
[----:B------:R-:W-:Y:S02]  /*06a0*/  HFMA2 R14, -RZ, RZ, 0, 0 ;  /* 0x00000000ff0e7431 */ /* 0x000fe400000001ff */
[----:B-1----:R-:W-:Y:S02]  /*06b0*/  @!P4 IMAD R3, R3, R6, RZ ;  /* 0x000000060303c224 */ /* 0x002fe400078e02ff */
[----:B------:R-:W-:Y:S02]  /*06c0*/  @!P4 IMAD.MOV.U32 R2, RZ, RZ, R24 ;  /* 0x000000ffff02c224 */ /* 0x000fe400078e0018 */
[----:B------:R-:W-:Y:S01]  /*06d0*/  @!P4 IMAD R7, R16, R7, R3 ;  /* 0x000000071007c224 */ /* 0x000fe200078e0203 */
[----:B------:R-:W-:Y:S01]  /*06e0*/  @!P4 MOV R3, R27 ;  /* 0x0000001b0003c202 */ /* 0x000fe20000000f00 */
[----:B------:R-:W5:Y:S01]  /*06f0*/  @!P2 LDG.E R5, desc[UR16][R18.64] ;  /* 0x000000101205a981 */ /* 0x000f62000c1e1900 */
[----:B------:R-:W-:Y:S02]  /*0700*/  @!P1 IADD3 R15, PT, PT, R21, R15, RZ ;  /* 0x0000000f150f9210 */ /* 0x000fe40007ffe0ff */
[----:B--2---:R-:W-:Y:S01]  /*0710*/  @!P1 LEA R8, P2, R20, R8, 0x1 ;  /* 0x0000000814089211 */ /* 0x004fe200078408ff */
[----:B------:R-:W-:Y:S01]  /*0720*/  @!P4 IMAD.WIDE.U32 R2, R16, R6, R2 ;  /* 0x000000061002c225 */ /* 0x000fe200078e0002 */
[----:B------:R-:W2:Y:S03]  /*0730*/  @!P3 LDG.E R14, desc[UR16][R12.64] ;  /* 0x000000100c0eb981 */ /* 0x000ea6000c1e1900 */
[----:B------:R-:W-:Y:S01]  /*0740*/  HFMA2 R6, -RZ, RZ, 0, 0 ;  /* 0x00000000ff067431 */ /* 0x000fe200000001ff */
[----:B------:R-:W-:-:S02]  /*0750*/  @!P1 LEA.HI.X R9, R20, R9, R15, 0x1, P2 ;  /* 0x0000000914099211 */ /* 0x000fc400010f0c0f */
[----:B------:R-:W-:Y:S02]  /*0760*/  @!P4 IADD3 R3, PT, PT, R3, R7, RZ ;  /* 0x000000070303c210 */ /* 0x000fe40007ffe0ff */
[----:B---3--:R-:W-:Y:S01]  /*0770*/  @!P4 LEA R10, P2, R2, R10, 0x1 ;  /* 0x0000000a020ac211 */ /* 0x008fe200078408ff */
[----:B------:R-:W-:-:S03]  /*0780*/  IMAD.MOV.U32 R21, RZ, RZ, RZ ;  /* 0x000000ffff157224 */ /* 0x000fc600078e00ff */
[--C-:B------:R-:W-:Y:S01]  /*0790*/  @!P4 LEA.HI.X R11, R2, R11, R3.reuse, 0x1, P2 ;  /* 0x0000000b020bc211 */ /* 0x100fe200010f0c03 */
[----:B------:R0:W3:Y:S04]  /*07a0*/  @!P1 LDG.E R6, desc[UR16][R8.64] ;  /* 0x0000001008069981 */ /* 0x0000e8000c1e1900 */
[----:B------:R-:W4:Y:S01]  /*07b0*/  @!P4 LDG.E R21, desc[UR16][R10.64] ;  /* 0x000000100a15c981 */ /* 0x000f22000c1e1900 */
[----:B------:R-:W-:Y:S01]  /*07c0*/  BSSY.RECONVERGENT B0, `(.L_x_1879) ;  /* 0x0000046000007945 */ /* 0x000fe20003800200 */
[C---:B-----5:R-:W-:Y:S02]  /*07d0*/  PRMT R3, R5.reuse, 0x7632, R3 ;  /* 0x0000763205037816 */ /* 0x060fe40000000003 */
[----:B------:R-:W-:Y:S02]  /*07e0*/  SHF.L.U32 R2, R5, 0x10, RZ ;  /* 0x0000001005027819 */ /* 0x000fe400000006ff */
[----:B------:R-:W-:-:S02]  /*07f0*/  SHF.L.U32 R3, R3, 0x10, RZ ;  /* 0x0000001003037819 */ /* 0x000fc400000006ff */
[C---:B--2---:R-:W-:Y:S02]  /*0800*/  PRMT R17, R14.reuse, 0x7632, R17 ;  /* 0x000076320e117816 */ /* 0x044fe40000000011 */
[----:B------:R-:W-:Y:S01]  /*0810*/  SHF.L.U32 R16, R14, 0x10, RZ ;  /* 0x000000100e107819 */ /* 0x000fe200000006ff */
[C---:B------:R-:W-:Y:S01]  /*0820*/  FADD.FTZ R5, R2.reuse, R3 ;  /* 0x0000000302057221 */ /* 0x040fe20000010000 */
[----:B------:R-:W-:Y:S01]  /*0830*/  FMUL.FTZ R7, R3, R3 ;  /* 0x0000000303077220 */ /* 0x000fe20000410000 */
[----:B------:R-:W-:Y:S02]  /*0840*/  IMAD.U32 R17, R17, 0x10000, RZ ;  /* 0x0001000011117824 */ /* 0x000fe400078e00ff */
[----:B------:R-:W-:Y:S01]  /*0850*/  FADD.FTZ R5, RZ, R5 ;  /* 0x00000005ff057221 */ /* 0x000fe20000010000 */
[----:B------:R-:W-:Y:S01]  /*0860*/  FFMA.FTZ R7, R2, R2, R7 ;  /* 0x0000000202077223 */ /* 0x000fe20000010007 */
[----:B0-----:R-:W-:Y:S01]  /*0870*/  FADD.FTZ R8, R16, R17 ;  /* 0x0000001110087221 */ /* 0x001fe20000010000 */
[----:B------:R-:W-:Y:S01]  /*0880*/  FMUL.FTZ R9, R17, R17 ;  /* 0x0000001111097220 */ /* 0x000fe20000410000 */
[----:B---3--:R-:W-:Y:S01]  /*0890*/  PRMT R18, R6, 0x7632, R18 ;  /* 0x0000763206127816 */ /* 0x008fe20000000012 */
[----:B------:R-:W-:Y:S01]  /*08a0*/  FADD.FTZ R7, RZ, R7 ;  /* 0x00000007ff077221 */ /* 0x000fe20000010000 */
[----:B------:R-:W-:Y:S01]  /*08b0*/  FADD.FTZ R5, R5, R8 ;  /* 0x0000000805057221 */ /* 0x000fe20000010000 */
[----:B------:R-:W-:Y:S01]  /*08c0*/  FFMA.FTZ R8, R16, R16, R9 ;  /* 0x0000001010087223 */ /* 0x000fe20000010009 */
[----:B------:R-:W-:Y:S01]  /*08d0*/  SHF.L.U32 R18, R18, 0x10, RZ ;  /* 0x0000001012127819 */ /* 0x000fe200000006ff */
[----:B------:R-:W0:Y:S01]  /*08e0*/  S2R R9, SR_LANEID ;  /* 0x0000000000097919 */ /* 0x000e220000000000 */
[----:B----4-:R-:W-:Y:S01]  /*08f0*/  PRMT R20, R21, 0x7632, R20 ;  /* 0x0000763215147816 */ /* 0x010fe20000000014 */
[----:B------:R-:W-:Y:S01]  /*0900*/  FADD.FTZ R7, R7, R8 ;  /* 0x0000000807077221 */ /* 0x000fe20000010000 */
[----:B------:R-:W-:Y:S01]  /*0910*/  SHF.L.U32 R19, R6, 0x10, RZ ;  /* 0x0000001006137819 */ /* 0x000fe200000006ff */
[----:B------:R-:W-:Y:S01]  /*0920*/  FMUL.FTZ R8, R18, R18 ;  /* 0x0000001212087220 */ /* 0x000fe20000410000 */
[----:B------:R-:W-:Y:S01]  /*0930*/  SHF.L.U32 R20, R20, 0x10, RZ ;  /* 0x0000001014147819 */ /* 0x000fe200000006ff */
[----:B------:R-:W-:-:S02]  /*0940*/  IMAD.U32 R21, R21, 0x10000, RZ ;  /* 0x0001000015157824 */ /* 0x000fc400078e00ff */
[C---:B------:R-:W-:Y:S01]  /*0950*/  FADD.FTZ R6, R19.reuse, R18 ;  /* 0x0000001213067221 */ /* 0x040fe20000010000 */
[----:B------:R-:W-:Y:S01]  /*0960*/  FFMA.FTZ R8, R19, R19, R8 ;  /* 0x0000001313087223 */ /* 0x000fe20000010008 */
[----:B------:R-:W-:Y:S02]  /*0970*/  FMUL.FTZ R10, R20, R20 ;  /* 0x00000014140a7220 */ /* 0x000fe40000410000 */
[----:B------:R-:W-:Y:S01]  /*0980*/  FADD.FTZ R5, R5, R6 ;  /* 0x0000000605057221 */ /* 0x000fe20000010000 */
[----:B------:R-:W-:Y:S01]  /*0990*/  FADD.FTZ R6, R21, R20 ;  /* 0x0000001415067221 */ /* 0x000fe20000010000 */
[----:B------:R-:W-:Y:S01]  /*09a0*/  FADD.FTZ R7, R7, R8 ;  /* 0x0000000807077221 */ /* 0x000fe20000010000 */
[----:B------:R-:W-:Y:S02]  /*09b0*/  FFMA.FTZ R10, R21, R21, R10 ;  /* 0x00000015150a7223 */ /* 0x000fe4000001000a */
[----:B------:R-:W-:Y:S02]  /*09c0*/  FADD.FTZ R5, R5, R6 ;  /* 0x0000000605057221 */ /* 0x000fe40000010000 */
[----:B------:R-:W-:-:S03]  /*09d0*/  FADD.FTZ R6, R7, R10 ;  /* 0x0000000a07067221 */ /* 0x000fc60000010000 */
[----:B------:R-:W1:Y:S04]  /*09e0*/  SHFL.DOWN PT, R8, R5, 0x1, 0x1f ;  /* 0x08201f0005087f89 */ /* 0x000e6800000e0000 */
[----:B------:R-:W2:Y:S01]  /*09f0*/  SHFL.DOWN PT, R7, R6, 0x1, 0x1f ;  /* 0x08201f0006077f89 */ /* 0x000ea200000e0000 */
[C---:B0-----:R-:W-:Y:S02]  /*0a00*/  ISETP.GT.AND P2, PT, R9.reuse, 0x1e, PT ;  /* 0x0000001e0900780c */ /* 0x041fe40003f44270 */
[----:B------:R-:W-:-:S11]  /*0a10*/  ISETP.GT.AND P3, PT, R9, 0xf, PT ;  /* 0x0000000f0900780c */ /* 0x000fd60003f64270 */
[----:B-1----:R-:W-:Y:S01]  /*0a20*/  @!P2 FADD.FTZ R5, R5, R8 ;  /* 0x000000080505a221 */ /* 0x002fe20000010000 */
[----:B--2---:R-:W-:-:S04]  /*0a30*/  @!P2 FADD.FTZ R6, R6, R7 ;  /* 0x000000070606a221 */ /* 0x004fc80000010000 */
        /* <DEDUP_REMOVED lines=23> */
[----:B------:R-:W0:Y:S01]  /*0bb0*/  @!P2 S2R R9, SR_CgaCtaId ;  /* 0x000000000009a919 */ /* 0x000e220000008800 */
[----:B------:R-:W-:Y:S02]  /*0bc0*/  @!P2 MOV R6, 0x400 ;  /* 0x000004000006a802 */ /* 0x000fe40000000f00 */
[----:B------:R-:W-:-:S04]  /*0bd0*/  @!P2 SHF.R.U32.HI R5, RZ, 0x2, R4 ;  /* 0x00000002ff05a819 */ /* 0x000fc80000011604 */
[----:B------:R-:W-:Y:S02]  /*0be0*/  @!P2 LOP3.LUT R5, R5, 0xf8, RZ, 0xc0, !PT ;  /* 0x000000f80505a812 */ /* 0x000fe400078ec0ff */
[----:B0-----:R-:W-:-:S04]  /*0bf0*/  @!P2 LEA R6, R9, R6, 0x18 ;  /* 0x000000060906a211 */ /* 0x001fc800078ec0ff */
[----:B------:R-:W-:-:S05]  /*0c00*/  @!P2 IADD3 R5, PT, PT, R5, R6, RZ ;  /* 0x000000060505a210 */ /* 0x000fca0007ffe0ff */
[----:B------:R3:W-:Y:S02]  /*0c10*/  @!P2 STS.64 [R5+0x8], R12 ;  /* 0x0000080c0500a388 */ /* 0x0007e40000000a00 */
.L_x_1880:
[----:B------:R-:W-:Y:S05]  /*0c20*/  BSYNC.RECONVERGENT B0 ;  /* 0x0000000000007941 */ /* 0x000fea0003800200 */
.L_x_1879:
        /* <DEDUP_REMOVED lines=12> */
[----:B0-----:R-:W0:Y:S01]  /*0cf0*/  LDS.128 R12, [UR5+0x30] ;  /* 0x00003005ff0c7984 */ /* 0x001e220008000c00 */
[----:B------:R-:W-:Y:S01]  /*0d00*/  FADD.FTZ R29, R29, R6 ;  /* 0x000000061d1d7221 */ /* 0x000fe20000010000 */
[----:B------:R-:W-:-:S02]  /*0d10*/  FADD.FTZ R6, R4, R7 ;  /* 0x0000000704067221 */ /* 0x000fc40000010000 */
[----:B------:R-:W2:Y:S01]  /*0d20*/  LDS.64 R4, [UR5+0x40] ;  /* 0x00004005ff047984 */ /* 0x000ea20008000a00 */
[----:B-1----:R-:W-:Y:S01]  /*0d30*/  FADD.FTZ R29, R29, R8 ;  /* 0x000000081d1d7221 */ /* 0x002fe20000010000 */
[----:B------:R-:W-:-:S03]  /*0d40*/  FADD.FTZ R6, R6, R9 ;  /* 0x0000000906067221 */ /* 0x000fc60000010000 */
[----:B------:R-:W-:Y:S01]  /*0d50*/  FADD.FTZ R29, R29, R10 ;  /* 0x0000000a1d1d7221 */ /* 0x000fe20000010000 */
[----:B------:R-:W-:-:S03]  /*0d60*/  FADD.FTZ R6, R6, R11 ;  /* 0x0000000b06067221 */ /* 0x000fc60000010000 */
[----:B0-----:R-:W-:Y:S01]  /*0d70*/  FADD.FTZ R29, R29, R12 ;  /* 0x0000000c1d1d7221 */ /* 0x001fe20000010000 */
[----:B------:R-:W-:-:S03]  /*0d80*/  FADD.FTZ R6, R6, R13 ;  /* 0x0000000d06067221 */ /* 0x000fc60000010000 */
[----:B------:R-:W-:Y:S01]  /*0d90*/  FADD.FTZ R29, R29, R14 ;  /* 0x0000000e1d1d7221 */ /* 0x000fe20000010000 */
[----:B------:R-:W-:-:S03]  /*0da0*/  FADD.FTZ R6, R6, R15 ;  /* 0x0000000f06067221 */ /* 0x000fc60000010000 */
[----:B--2---:R-:W-:Y:S01]  /*0db0*/  FADD.FTZ R12, R29, R4 ;  /* 0x000000041d0c7221 */ /* 0x004fe20000010000 */
[----:B------:R-:W-:-:S07]  /*0dc0*/  FADD.FTZ R13, R6, R5 ;  /* 0x00000005060d7221 */ /* 0x000fce0000010000 */
.L_x_1882:
[----:B------:R-:W-:Y:S05]  /*0dd0*/  BSYNC.RECONVERGENT B0 ;  /* 0x0000000000007941 */ /* 0x000fea0003800200 */
.L_x_1881:
        /* <DEDUP_REMOVED lines=12> */
[----:B------:R-:W-:Y:S02]  /*0ea0*/  ULOP3.LUT UP0, UR5, UR4, 0x2, URZ, 0xc0, !UPT ;  /* 0x0000000204057892 */ /* 0x000fe4000f80c0ff */
[----:B------:R-:W-:Y:S02]  /*0eb0*/  UIMAD UR12, UR9, UR20, UR6 ;  /* 0x00000014090c72a4 */ /* 0x000fe4000f8e0206 */
[----:B------:R-:W-:Y:S02]  /*0ec0*/  UIMAD UR10, UR15, UR20, UR6 ;  /* 0x000000140f0a72a4 */ /* 0x000fe4000f8e0206 */
[----:B------:R-:W-:Y:S01]  /*0ed0*/  PLOP3.LUT P2, PT, PT, PT, UP0, 0x80, 0x8 ;  /* 0x000000000008781c */ /* 0x000fe20003f4f008 */
[----:B------:R-:W-:Y:S01]  /*0ee0*/  UIADD3 UR5, UPT, UPT, -UR5, 0x1, URZ ;  /* 0x0000000105057890 */ /* 0x000fe2000fffe1ff */
[----:B------:R-:W-:Y:S01]  /*0ef0*/  MOV R5, UR12 ;  /* 0x0000000c00057c02 */ /* 0x000fe20008000f00 */
[----:B------:R-:W-:Y:S01]  /*0f00*/  UIMAD.WIDE.U32 UR10, UR10, 0x8, UR18 ;  /* 0x000000080a0a78a5 */ /* 0x000fe2000f8e0012 */
[----:B------:R-:W-:-:S03]  /*0f10*/  SEL R9, R22, RZ, !P2 ;  /* 0x000000ff16097207 */ /* 0x000fc60005000000 */
[----:B-1----:R-:W-:Y:S02]  /*0f20*/  MOV R11, UR5 ;  /* 0x00000005000b7c02 */ /* 0x002fe40008000f00 */
[----:B------:R-:W-:Y:S01]  /*0f30*/  ISETP.NE.AND P2, PT, R9, -0x1, PT ;  /* 0xffffffff0900780c */ /* 0x000fe20003f45270 */
[----:B------:R-:W-:Y:S02]  /*0f40*/  IMAD.U32 R4, RZ, RZ, UR10 ;  /* 0x0000000aff047e24 */ /* 0x000fe4000f8e00ff */
[----:B---3--:R-:W-:Y:S01]  /*0f50*/  IMAD.WIDE.U32 R6, R5, 0x4, R6 ;  /* 0x0000000405067825 */ /* 0x008fe200078e0006 */
[----:B------:R-:W-:-:S05]  /*0f60*/  MOV R5, UR11 ;  /* 0x0000000b00057c02 */ /* 0x000fca0008000f00 */
[----:B------:R3:W-:Y:S01]  /*0f70*/  STG.E.64 desc[UR16][R4.64], R12 ;  /* 0x0000000c04007986 */ /* 0x0007e2000c101b10 */
[----:B------:R-:W-:Y:S06]  /*0f80*/  MEMBAR.ALL.GPU ;  /* 0x0000000000007992 */ /* 0x000fec000000a000 */
[----:B------:R-:W-:-:S00]  /*0f90*/  ERRBAR ;  /* 0x00000000000079ab */ /* 0x000fc00000000000 */
[----:B------:R-:W-:Y:S06]  /*0fa0*/  CGAERRBAR ;  /* 0x00000000000075ab */ /* 0x000fec0000000000 */
[----:B------:R3:W-:Y:S01]  /*0fb0*/  REDG.E.ADD.S32.STRONG.GPU desc[UR16][R6.64], R11 ;  /* 0x0000000b0600798e */ /* 0x0007e2000c12e310 */
[----:B------:R-:W-:Y:S05]  /*0fc0*/  @!P2 BRA `(.L_x_1884) ;  /* 0x000000000014a947 */ /* 0x000fea0003800000 */
.L_x_1885:
[----:B---3--:R-:W3:Y:S04]  /*0fd0*/  LDG.E.STRONG.GPU R4, desc[UR16][R6.64] ;  /* 0x0000001006047981 */ /* 0x008ee8000c1ef900 */
[----:B---3--:R-:W-:Y:S01]  /*0fe0*/  CCTL.IVALL ;  /* 0x00000000ff00798f */ /* 0x008fe20002000000 */
[----:B------:R-:W-:Y:S05]  /*0ff0*/  YIELD ;  /* 0x0000000000007946 */ /* 0x000fea0003800000 */
[----:B------:R-:W-:-:S13]  /*1000*/  ISETP.NE.AND P2, PT, R4, R9, PT ;  /* 0x000000090400720c */ /* 0x000fda0003f45270 */
[----:B------:R-:W-:Y:S05]  /*1010*/  @P2 BRA `(.L_x_1885) ;  /* 0xfffffffc00ec2947 */ /* 0x000fea000383ffff */
.L_x_1884:
[----:B------:R-:W-:Y:S05]  /*1020*/  WARPSYNC.ALL ;  /* 0x0000000000007948 */ /* 0x000fea0003800000 */
[----:B------:R-:W-:Y:S06]  /*1030*/  BAR.SYNC.DEFER_BLOCKING 0x0 ;  /* 0x0000000000007b1d */ /* 0x000fec0000010000 */
[----:B------:R-:W-:Y:S01]  /*1040*/  UMOV UR5, URZ ;  /* 0x000000ff00057c82 */ /* 0x000fe20008000000 */
[----:B------:R-:W-:Y:S05]  /*1050*/  @!P4 BRA `(.L_x_1886) ;  /* 0x000000040098c947 */ /* 0x000fea0003800000 */
[----:B------:R-:W-:Y:S01]  /*1060*/  LOP3.LUT R14, R22, 0x7ffffff8, RZ, 0xc0, !PT ;  /* 0x7ffffff8160e7812 */ /* 0x000fe200078ec0ff */
[----:B------:R-:W-:Y:S02]  /*1070*/  UIMAD UR10, UR20, 0x7, UR6 ;  /* 0x00000007140a78a4 */ /* 0x000fe4000f8e0206 */
[----:B------:R-:W-:Y:S02]  /*1080*/  ULEA UR11, UR20, UR6, 0x1 ;  /* 0x00000006140b7291 */ /* 0x000fe4000f8e08ff */
[----:B------:R-:W-:Y:S02]  /*1090*/  ULEA UR12, UR20, UR6, 0x2 ;  /* 0x00000006140c7291 */ /* 0x000fe4000f8e10ff */
[----:B------:R-:W-:Y:S02]  /*10a0*/  UIMAD UR13, UR20, 0x6, UR6 ;  /* 0x00000006140d78a4 */ /* 0x000fe4000f8e0206 */
[----:B------:R-:W-:Y:S02]  /*10b0*/  UIMAD UR14, UR20, 0x5, UR6 ;  /* 0x00000005140e78a4 */ /* 0x000fe4000f8e0206 */
[----:B------:R-:W-:-:S02]  /*10c0*/  UIMAD UR21, UR20, 0x3, UR6 ;  /* 0x00000003141578a4 */ /* 0x000fc4000f8e0206 */
[----:B------:R-:W-:Y:S02]  /*10d0*/  UIADD3 UR22, UPT, UPT, UR6, UR20, URZ ;  /* 0x0000001406167290 */ /* 0x000fe4000fffe0ff */
[----:B------:R-:W-:Y:S01]  /*10e0*/  UIADD3 UR23, UPT, UPT, -UR15, URZ, URZ ;  /* 0x000000ff0f177290 */ /* 0x000fe2000fffe1ff */
[----:B------:R-:W-:Y:S01]  /*10f0*/  UMOV UR5, URZ ;  /* 0x000000ff00057c82 */ /* 0x000fe20008000000 */
[----:B------:R-:W-:-:S10]  /*1100*/  UMOV UR9, UR6 ;  /* 0x0000000600097c82 */ /* 0x000fd40008000000 */
.L_x_1887:
[----:B------:R-:W-:Y:S01]  /*1110*/  ISETP.EQ.OR P2, PT, RZ, UR23, P3 ;  /* 0x00000017ff007c0c */ /* 0x000fe20009f42670 */
[----:B------:R-:W-:Y:S02]  /*1120*/  UIADD3 UR24, UPT, UPT, UR5, 0x1, URZ ;  /* 0x0000000105187890 */ /* 0x000fe4000fffe0ff */
[----:B------:R-:W-:-:S04]  /*1130*/  UIADD3 UR25, UPT, UPT, UR5, 0x2, URZ ;  /* 0x0000000205197890 */ /* 0x000fc8000fffe0ff */
[----:B---3--:R-:W-:Y:S01]  /*1140*/  MOV R4, UR24 ;  /* 0x0000001800047c02 */ /* 0x008fe20008000f00 */
[----:B------:R-:W-:Y:S01]  /*1150*/  UIADD3 UR24, UPT, UPT, UR5, 0x3, URZ ;  /* 0x0000000305187890 */ /* 0x000fe2000fffe0ff */
[----:B------:R-:W-:Y:S02]  /*1160*/  IMAD.U32 R5, RZ, RZ, UR25 ;  /* 0x00000019ff057e24 */ /* 0x000fe4000f8e00ff */
[----:B------:R-:W-:Y:S02]  /*1170*/  ISETP.EQ.OR P4, PT, R4, UR15, P3 ;  /* 0x0000000f04007c0c */ /* 0x000fe40009f82670 */
[----:B------:R-:W-:Y:S01]  /*1180*/  VOTEU.ALL UP0, P2 ;  /* 0x0000000000ff7886 */ /* 0x000fe20001000000 */
[----:B------:R-:W-:Y:S02]  /*1190*/  ISETP.EQ.OR P6, PT, R5, UR15, P3 ;  /* 0x0000000f05007c0c */ /* 0x000fe40009fc2670 */
[----:B------:R-:W-:Y:S02]  /*11a0*/  MOV R4, UR24 ;  /* 0x0000001800047c02 */ /* 0x000fe40008000f00 */
[----:B------:R-:W-:-:S02]  /*11b0*/  @!UP0 UIMAD.WIDE.U32 UR24, UR9, 0x8, UR18 ;  /* 0x00000008091888a5 */ /* 0x000fc4000f8e0012 */
[----:B------:R-:W-:-:S04]  /*11c0*/  ISETP.EQ.OR P5, PT, R4, UR15, P3 ;  /* 0x0000000f04007c0c */ /* 0x000fc80009fa2670 */
[----:B------:R-:W-:Y:S01]  /*11d0*/  MOV R4, UR24 ;  /* 0x0000001800047c02 */ /* 0x000fe20008000f00 */
[----:B------:R-:W-:Y:S01]  /*11e0*/  VOTEU.ALL UP0, P4 ;  /* 0x0000000000ff7886 */ /* 0x000fe20002000000 */
[----:B------:R-:W-:Y:S01]  /*11f0*/  MOV R5, UR25 ;  /* 0x0000001900057c02 */ /* 0x000fe20008000f00 */
[----:B------:R-:W-:-:S03]  /*1200*/  VOTEU.ALL UP1, P6 ;  /* 0x0000000000ff7886 */ /* 0x000fc60003020000 */
[----:B------:R-:W-:Y:S02]  /*1210*/  @!UP0 UIMAD.WIDE.U32 UR24, UR22, 0x8, UR18 ;  /* 0x00000008161888a5 */ /* 0x000fe4000f8e0012 */
[----:B------:R-:W0:Y:S01]  /*1220*/  @!P2 LDG.E.64 R4, desc[UR16][R4.64] ;  /* 0x000000100404a981 */ /* 0x000e22000c1e1b00 */
[----:B------:R-:W-:Y:S01]  /*1230*/  VOTEU.ALL UP0, P5 ;  /* 0x0000000000ff7886 */ /* 0x000fe20002800000 */
[----:B------:R-:W-:Y:S02]  /*1240*/  @!UP1 UIMAD.WIDE.U32 UR26, UR11, 0x8, UR18 ;  /* 0x000000080b1a98a5 */ /* 0x000fe4000f8e0012 */
[----:B------:R-:W-:Y:S01]  /*1250*/  IMAD.U32 R6, RZ, RZ, UR24 ;  /* 0x00000018ff067e24 */ /* 0x000fe2000f8e00ff */
[----:B------:R-:W-:Y:S01]  /*1260*/  MOV R7, UR25 ;  /* 0x0000001900077c02 */ /* 0x000fe20008000f00 */
[----:B------:R-:W-:Y:S02]  /*1270*/  @!UP0 UIMAD.WIDE.U32 UR24, UR21, 0x8, UR18 ;  /* 0x00000008151888a5 */ /* 0x000fe4000f8e0012 */
[----:B------:R-:W-:-:S02]  /*1280*/  MOV R8, UR26 ;  /* 0x0000001a00087c02 */ /* 0x000fc40008000f00 */
[----:B------:R-:W-:Y:S01]  /*1290*/  MOV R9, UR27 ;  /* 0x0000001b00097c02 */ /* 0x000fe20008000f00 */
[----:B------:R-:W3:Y:S01]  /*12a0*/  @!P4 LDG.E.64 R6, desc[UR16][R6.64] ;  /* 0x000000100606c981 */ /* 0x000ee2000c1e1b00 */
[----:B--2---:R-:W-:Y:S01]  /*12b0*/  IMAD.U32 R10, RZ, RZ, UR24 ;  /* 0x00000018ff0a7e24 */ /* 0x004fe2000f8e00ff */
[----:B-1----:R-:W-:-:S03]  /*12c0*/  MOV R11, UR25 ;  /* 0x00000019000b7c02 */ /* 0x002fc60008000f00 */
[----:B------:R-:W2:Y:S04]  /*12d0*/  @!P6 LDG.E.64 R8, desc[UR16][R8.64] ;  /* 0x000000100808e981 */ /* 0x000ea8000c1e1b00 */
[----:B------:R-:W4:Y:S01]  /*12e0*/  @!P5 LDG.E.64 R10, desc[UR16][R10.64] ;  /* 0x000000100a0ad981 */ /* 0x000f22000c1e1b00 */
[----:B------:R-:W-:Y:S02]  /*12f0*/  UIADD3 UR24, UPT, UPT, UR5, 0x4, URZ ;  /* 0x0000000405187890 */ /* 0x000fe4000fffe0ff */
[----:B------:R-:W-:Y:S01]  /*1300*/  UIADD3 UR25, UPT, UPT, UR5, 0x6, URZ ;  /* 0x0000000605197890 */ /* 0x000fe2000fffe0ff */
[----:B0-----:R-:W-:-:S03]  /*1310*/  @!P2 FADD.FTZ R12, R12, R4 ;  /* 0x000000040c0ca221 */ /* 0x001fc60000010000 */
[----:B------:R-:W-:Y:S01]  /*1320*/  MOV R4, UR24 ;  /* 0x0000001800047c02 */ /* 0x000fe20008000f00 */
[----:B------:R-:W-:Y:S01]  /*1330*/  UIADD3 UR24, UPT, UPT, UR5, 0x5, URZ ;  /* 0x0000000505187890 */ /* 0x000fe2000fffe0ff */
[----:B------:R-:W-:Y:S01]  /*1340*/  @!P2 FADD.FTZ R13, R13, R5 ;  /* 0x000000050d0da221 */ /* 0x000fe20000010000 */
[----:B------:R-:W-:Y:S01]  /*1350*/  IMAD.U32 R5, RZ, RZ, UR25 ;  /* 0x00000019ff057e24 */ /* 0x000fe2000f8e00ff */
[----:B------:R-:W-:-:S03]  /*1360*/  ISETP.EQ.OR P2, PT, R4, UR15, P3 ;  /* 0x0000000f04007c0c */ /* 0x000fc60009f42670 */
[----:B------:R-:W-:Y:S01]  /*1370*/  MOV R4, UR24 ;  /* 0x0000001800047c02 */ /* 0x000fe20008000f00 */
[----:B------:R-:W-:Y:S01]  /*1380*/  UIADD3 UR24, UPT, UPT, UR5, 0x7, URZ ;  /* 0x0000000705187890 */ /* 0x000fe2000fffe0ff */
[----:B---3--:R-:W-:Y:S01]  /*1390*/  @!P4 FADD.FTZ R12, R12, R6 ;  /* 0x000000060c0cc221 */ /* 0x008fe20000010000 */
[----:B------:R-:W-:Y:S01]  /*13a0*/  @!P4 FADD.FTZ R13, R13, R7 ;  /* 0x000000070d0dc221 */ /* 0x000fe20000010000 */
[----:B------:R-:W-:-:S03]  /*13b0*/  ISETP.EQ.OR P4, PT, R4, UR15, P3 ;  /* 0x0000000f04007c0c */ /* 0x000fc60009f82670 */
[----:B------:R-:W-:Y:S01]  /*13c0*/  MOV R4, UR24 ;  /* 0x0000001800047c02 */ /* 0x000fe20008000f00 */
[----:B--2---:R-:W-:Y:S01]  /*13d0*/  @!P6 FADD.FTZ R12, R12, R8 ;  /* 0x000000080c0ce221 */ /* 0x004fe20000010000 */
[----:B------:R-:W-:Y:S01]  /*13e0*/  @!P6 FADD.FTZ R13, R13, R9 ;  /* 0x000000090d0de221 */ /* 0x000fe20000010000 */
[----:B------:R-:W-:Y:S01]  /*13f0*/  ISETP.EQ.OR P6, PT, R5, UR15, P3 ;  /* 0x0000000f05007c0c */ /* 0x000fe20009fc2670 */
[----:B------:R-:W-:Y:S01]  /*1400*/  VOTEU.ALL UP0, P2 ;  /* 0x0000000000ff7886 */ /* 0x000fe20001000000 */
[----:B----4-:R-:W-:Y:S01]  /*1410*/  @!P5 FADD.FTZ R12, R12, R10 ;  /* 0x0000000a0c0cd221 */ /* 0x010fe20000010000 */
[----:B------:R-:W-:Y:S01]  /*1420*/  @!P5 FADD.FTZ R13, R13, R11 ;  /* 0x0000000b0d0dd221 */ /* 0x000fe20000010000 */
[----:B------:R-:W-:Y:S02]  /*1430*/  ISETP.EQ.OR P5, PT, R4, UR15, P3 ;  /* 0x0000000f04007c0c */ /* 0x000fe40009fa2670 */
[----:B------:R-:W-:Y:S01]  /*1440*/  @!UP0 UIMAD.WIDE.U32 UR24, UR12, 0x8, UR18 ;  /* 0x000000080c1888a5 */ /* 0x000fe2000f8e0012 */
[----:B------:R-:W-:-:S05]  /*1450*/  VOTEU.ALL UP0, P4 ;  /* 0x0000000000ff7886 */ /* 0x000fca0002000000 */
[----:B------:R-:W-:Y:S01]  /*1460*/  MOV R4, UR24 ;  /* 0x0000001800047c02 */ /* 0x000fe20008000f00 */
[----:B------:R-:W-:Y:S01]  /*1470*/  VOTEU.ALL UP1, P6 ;  /* 0x0000000000ff7886 */ /* 0x000fe20003020000 */
[----:B------:R-:W-:Y:S01]  /*1480*/  MOV R5, UR25 ;  /* 0x0000001900057c02 */ /* 0x000fe20008000f00 */
[----:B------:R-:W-:Y:S02]  /*1490*/  @!UP0 UIMAD.WIDE.U32 UR24, UR14, 0x8, UR18 ;  /* 0x000000080e1888a5 */ /* 0x000fe4000f8e0012 */
[----:B------:R-:W-:Y:S01]  /*14a0*/  VOTEU.ALL UP0, P5 ;  /* 0x0000000000ff7886 */ /* 0x000fe20002800000 */
[----:B------:R-:W-:Y:S02]  /*14b0*/  @!UP1 UIMAD.WIDE.U32 UR26, UR13, 0x8, UR18 ;  /* 0x000000080d1a98a5 */ /* 0x000fe4000f8e0012 */
[----:B------:R-:W2:Y:S01]  /*14c0*/  @!P2 LDG.E.64 R4, desc[UR16][R4.64] ;  /* 0x000000100404a981 */ /* 0x000ea2000c1e1b00 */
[----:B------:R-:W-:Y:S01]  /*14d0*/  IMAD.U32 R6, RZ, RZ, UR24 ;  /* 0x00000018ff067e24 */ /* 0x000fe2000f8e00ff */
[----:B------:R-:W-:Y:S01]  /*14e0*/  MOV R7, UR25 ;  /* 0x0000001900077c02 */ /* 0x000fe20008000f00 */
[----:B------:R-:W-:Y:S01]  /*14f0*/  @!UP0 UIMAD.WIDE.U32 UR24, UR10, 0x8, UR18 ;  /* 0x000000080a1888a5 */ /* 0x000fe2000f8e0012 */
[----:B------:R-:W-:-:S02]  /*1500*/  MOV R8, UR26 ;  /* 0x0000001a00087c02 */ /* 0x000fc40008000f00 */
[----:B------:R-:W-:Y:S02]  /*1510*/  MOV R9, UR27 ;  /* 0x0000001b00097c02 */ /* 0x000fe40008000f00 */
[----:B------:R-:W3:Y:S01]  /*1520*/  @!P4 LDG.E.64 R6, desc[UR16][R6.64] ;  /* 0x000000100606c981 */ /* 0x000ee2000c1e1b00 */
[----:B------:R-:W-:Y:S01]  /*1530*/  IMAD.U32 R10, RZ, RZ, UR24 ;  /* 0x00000018ff0a7e24 */ /* 0x000fe2000f8e00ff */
[----:B------:R-:W-:Y:S02]  /*1540*/  MOV R11, UR25 ;  /* 0x00000019000b7c02 */ /* 0x000fe40008000f00 */
[----:B------:R-:W4:Y:S04]  /*1550*/  @!P6 LDG.E.64 R8, desc[UR16][R8.64] ;  /* 0x000000100808e981 */ /* 0x000f28000c1e1b00 */
        /* <DEDUP_REMOVED lines=22> */
.L_x_1886:
[----:B---3--:R-:W-:-:S13]  /*16c0*/  LOP3.LUT P2, R4, R22, 0x7, RZ, 0xc0, !PT ;  /* 0x0000000716047812 */ /* 0x008fda000784c0ff */
[----:B------:R-:W-:Y:S05]  /*16d0*/  @!P2 BRA `(.L_x_1883) ;  /* 0x00000004006ca947 */ /* 0x000fea0003800000 */
[----:B------:R-:W-:-:S04]  /*16e0*/  IADD3 R4, PT, PT, R4, -0x1, RZ ;  /* 0xffffffff04047810 */ /* 0x000fc80007ffe0ff */
[----:B------:R-:W-:-:S13]  /*16f0*/  ISETP.GE.U32.AND P2, PT, R4, 0x3, PT ;  /* 0x000000030400780c */ /* 0x000fda0003f46070 */
[----:B------:R-:W-:Y:S05]  /*1700*/  @!P2 BRA `(.L_x_1888) ;  /* 0x0000000000b8a947 */ /* 0x000fea0003800000 */
[----:B------:R-:W-:Y:S02]  /*1710*/  UIADD3 UR12, UPT, UPT, UR5, 0x1, URZ ;  /* 0x00000001050c7890 */ /* 0x000fe4000fffe0ff */
[----:B------:R-:W-:Y:S01]  /*1720*/  MOV R4, UR5 ;  /* 0x0000000500047c02 */ /* 0x000fe20008000f00 */
[----:B------:R-:W-:Y:S02]  /*1730*/  UIADD3 UR9, UPT, UPT, UR5, 0x2, URZ ;  /* 0x0000000205097890 */ /* 0x000fe4000fffe0ff */
[----:B------:R-:W-:Y:S01]  /*1740*/  UIADD3 UR14, UPT, UPT, UR5, 0x3, URZ ;  /* 0x00000003050e7890 */ /* 0x000fe2000fffe0ff */
[----:B------:R-:W-:Y:S01]  /*1750*/  ISETP.EQ.OR P2, PT, R4, UR15, P3 ;  /* 0x0000000f04007c0c */ /* 0x000fe20009f42670 */
[----:B------:R-:W-:Y:S02]  /*1760*/  IMAD.U32 R4, RZ, RZ, UR12 ;  /* 0x0000000cff047e24 */ /* 0x000fe4000f8e00ff */
[----:B------:R-:W-:-:S03]  /*1770*/  MOV R5, UR9 ;  /* 0x0000000900057c02 */ /* 0x000fc60008000f00 */
[----:B------:R-:W-:Y:S02]  /*1780*/  ISETP.EQ.OR P4, PT, R4, UR15, P3 ;  /* 0x0000000f04007c0c */ /* 0x000fe40009f82670 */
[----:B------:R-:W-:Y:S02]  /*1790*/  MOV R4, UR14 ;  /* 0x0000000e00047c02 */ /* 0x000fe40008000f00 */
[----:B------:R-:W-:Y:S02]  /*17a0*/  ISETP.EQ.OR P5, PT, R5, UR15, P3 ;  /* 0x0000000f05007c0c */ /* 0x000fe40009fa2670 */
[----:B------:R-:W-:Y:S01]  /*17b0*/  ISETP.EQ.OR P6, PT, R4, UR15, P3 ;  /* 0x0000000f04007c0c */ /* 0x000fe20009fc2670 */
[----:B------:R-:W-:-:S05]  /*17c0*/  VOTEU.ALL UP2, P2 ;  /* 0x0000000000ff7886 */ /* 0x000fca0001040000 */
[----:B------:R-:W-:Y:S01]  /*17d0*/  @!UP2 UIMAD UR10, UR5, UR20, UR6 ;  /* 0x00000014050aa2a4 */ /* 0x000fe2000f8e0206 */
[----:B------:R-:W-:-:S03]  /*17e0*/  VOTEU.ALL UP1, P4 ;  /* 0x0000000000ff7886 */ /* 0x000fc60002020000 */
[----:B------:R-:W-:Y:S01]  /*17f0*/  @!UP2 UIMAD.WIDE.U32 UR10, UR10, 0x8, UR18 ;  /* 0x000000080a0aa8a5 */ /* 0x000fe2000f8e0012 */
[----:B------:R-:W-:Y:S01]  /*1800*/  VOTEU.ALL UP0, P5 ;  /* 0x0000000000ff7886 */ /* 0x000fe20002800000 */
[----:B------:R-:W-:Y:S01]  /*1810*/  @!UP1 UIMAD UR12, UR12, UR20, UR6 ;  /* 0x000000140c0c92a4 */ /* 0x000fe2000f8e0206 */
[----:B------:R-:W-:-:S03]  /*1820*/  VOTEU.ALL UP2, P6 ;  /* 0x0000000000ff7886 */ /* 0x000fc60003040000 */
[----:B------:R-:W-:Y:S01]  /*1830*/  MOV R4, UR10 ;  /* 0x0000000a00047c02 */ /* 0x000fe20008000f00 */
[----:B------:R-:W-:Y:S01]  /*1840*/  @!UP0 UIMAD UR9, UR9, UR20, UR6 ;  /* 0x00000014090982a4 */ /* 0x000fe2000f8e0206 */
[----:B------:R-:W-:Y:S01]  /*1850*/  IMAD.U32 R5, RZ, RZ, UR11 ;  /* 0x0000000bff057e24 */ /* 0x000fe2000f8e00ff */
[----:B------:R-:W-:Y:S02]  /*1860*/  @!UP1 UIMAD.WIDE.U32 UR12, UR12, 0x8, UR18 ;  /* 0x000000080c0c98a5 */ /* 0x000fe4000f8e0012 */
[----:B------:R-:W-:Y:S02]  /*1870*/  @!UP2 UIMAD UR14, UR14, UR20, UR6 ;  /* 0x000000140e0ea2a4 */ /* 0x000fe4000f8e0206 */
[----:B------:R-:W-:Y:S01]  /*1880*/  @!UP0 UIMAD.WIDE.U32 UR10, UR9, 0x8, UR18 ;  /* 0x00000008090a88a5 */ /* 0x000fe2000f8e0012 */
[----:B------:R-:W0:Y:S01]  /*1890*/  @!P2 LDG.E.64 R4, desc[UR16][R4.64] ;  /* 0x000000100404a981 */ /* 0x000e22000c1e1b00 */
[----:B------:R-:W-:Y:S02]  /*18a0*/  MOV R6, UR12 ;  /* 0x0000000c00067c02 */ /* 0x000fe40008000f00 */
[----:B------:R-:W-:Y:S01]  /*18b0*/  MOV R7, UR13 ;  /* 0x0000000d00077c02 */ /* 0x000fe20008000f00 */
[----:B------:R-:W-:Y:S01]  /*18c0*/  @!UP2 UIMAD.WIDE.U32 UR12, UR14, 0x8, UR18 ;  /* 0x000000080e0ca8a5 */ /* 0x000fe2000f8e0012 */
[----:B------:R-:W-:Y:S01]  /*18d0*/  MOV R8, UR10 ;  /* 0x0000000a00087c02 */ /* 0x000fe20008000f00 */
[----:B------:R-:W-:-:S03]  /*18e0*/  IMAD.U32 R9, RZ, RZ, UR11 ;  /* 0x0000000bff097e24 */ /* 0x000fc6000f8e00ff */
[----:B------:R-:W3:Y:S01]  /*18f0*/  @!P4 LDG.E.64 R6, desc[UR16][R6.64] ;  /* 0x000000100606c981 */ /* 0x000ee2000c1e1b00 */
[----:B--2---:R-:W-:Y:S02]  /*1900*/  MOV R10, UR12 ;  /* 0x0000000c000a7c02 */ /* 0x004fe40008000f00 */
[----:B-1----:R-:W-:Y:S01]  /*1910*/  MOV R11, UR13 ;  /* 0x0000000d000b7c02 */ /* 0x002fe20008000f00 */
[----:B------:R-:W2:Y:S05]  /*1920*/  @!P5 LDG.E.64 R8, desc[UR16][R8.64] ;  /* 0x000000100808d981 */ /* 0x000eaa000c1e1b00 */
[----:B------:R-:W4:Y:S01]  /*1930*/  @!P6 LDG.E.64 R10, desc[UR16][R10.64] ;  /* 0x000000100a0ae981 */ /* 0x000f22000c1e1b00 */
[----:B------:R-:W-:-:S05]  /*1940*/  MOV R14, UR5 ;  /* 0x00000005000e7c02 */ /* 0x000fca0008000f00 */
[----:B------:R-:W-:-:S05]  /*1950*/  VIADD R14, R14, 0x4 ;  /* 0x000000040e0e7836 */ /* 0x000fca0000000000 */
[----:B------:R-:W-:Y:S01]  /*1960*/  R2UR UR5, R14 ;  /* 0x000000000e0572ca */ /* 0x000fe200000e0000 */
[----:B0-----:R-:W-:Y:S01]  /*1970*/  @!P2 FADD.FTZ R12, R12, R4 ;  /* 0x000000040c0ca221 */ /* 0x001fe20000010000 */
[----:B------:R-:W-:-:S03]  /*1980*/  @!P2 FADD.FTZ R13, R13, R5 ;  /* 0x000000050d0da221 */ /* 0x000fc60000010000 */
[----:B---3--:R-:W-:Y:S01]  /*1990*/  @!P4 FADD.FTZ R12, R12, R6 ;  /* 0x000000060c0cc221 */ /* 0x008fe20000010000 */
[----:B------:R-:W-:-:S03]  /*19a0*/  @!P4 FADD.FTZ R13, R13, R7 ;  /* 0x000000070d0dc221 */ /* 0x000fc60000010000 */
[----:B--2---:R-:W-:Y:S01]  /*19b0*/  @!P5 FADD.FTZ R12, R12, R8 ;  /* 0x000000080c0cd221 */ /* 0x004fe20000010000 */
[----:B------:R-:W-:-:S03]  /*19c0*/  @!P5 FADD.FTZ R13, R13, R9 ;  /* 0x000000090d0dd221 */ /* 0x000fc60000010000 */
[----:B----4-:R-:W-:Y:S01]  /*19d0*/  @!P6 FADD.FTZ R12, R12, R10 ;  /* 0x0000000a0c0ce221 */ /* 0x010fe20000010000 */
[----:B------:R-:W-:-:S07]  /*19e0*/  @!P6 FADD.FTZ R13, R13, R11 ;  /* 0x0000000b0d0de221 */ /* 0x000fce0000010000 */
.L_x_1888:
[----:B------:R-:W-:-:S13]  /*19f0*/  LOP3.LUT P2, R4, R22, 0x3, RZ, 0xc0, !PT ;  /* 0x0000000316047812 */ /* 0x000fda000784c0ff */
[----:B------:R-:W-:Y:S05]  /*1a00*/  @!P2 BRA `(.L_x_1883) ;  /* 0x0000000000a0a947 */ /* 0x000fea0003800000 */
[----:B------:R-:W-:-:S13]  /*1a10*/  ISETP.NE.AND P2, PT, R4, 0x1, PT ;  /* 0x000000010400780c */ /* 0x000fda0003f45270 */
[----:B------:R-:W-:Y:S05]  /*1a20*/  @!P2 BRA `(.L_x_1889) ;  /* 0x000000000060a947 */ /* 0x000fea0003800000 */
[----:B------:R-:W-:Y:S02]  /*1a30*/  UIADD3 UR10, UPT, UPT, UR5, 0x1, URZ ;  /* 0x00000001050a7890 */ /* 0x000fe4000fffe0ff */
[----:B------:R-:W-:-:S04]  /*1a40*/  MOV R4, UR5 ;  /* 0x0000000500047c02 */ /* 0x000fc80008000f00 */
        /* <DEDUP_REMOVED lines=10> */
[----:B------:R-:W-:-:S05]  /*1af0*/  IMAD.U32 R5, RZ, RZ, UR13 ;  /* 0x0000000dff057e24 */ /* 0x000fca000f8e00ff */
[----:B------:R-:W-:Y:S01]  /*1b00*/  MOV R6, UR10 ;  /* 0x0000000a00067c02 */ /* 0x000fe20008000f00 */
[----:B------:R-:W0:Y:S01]  /*1b10*/  @!P4 LDG.E.64 R4, desc[UR16][R4.64] ;  /* 0x000000100404c981 */ /* 0x000e22000c1e1b00 */
[----:B------:R-:W-:-:S06]  /*1b20*/  MOV R7, UR11 ;  /* 0x0000000b00077c02 */ /* 0x000fcc0008000f00 */
[----:B------:R-:W3:Y:S01]  /*1b30*/  @!P2 LDG.E.64 R6, desc[UR16][R6.64] ;  /* 0x000000100606a981 */ /* 0x000ee2000c1e1b00 */
[----:B------:R-:W-:-:S04]  /*1b40*/  MOV R8, UR5 ;  /* 0x0000000500087c02 */ /* 0x000fc80008000f00 */
[----:B------:R-:W-:-:S04]  /*1b50*/  IADD3 R8, PT, PT, R8, 0x2, RZ ;  /* 0x0000000208087810 */ /* 0x000fc80007ffe0ff */
[----:B------:R-:W-:Y:S01]  /*1b60*/  R2UR UR5, R8 ;  /* 0x00000000080572ca */ /* 0x000fe200000e0000 */
[----:B0-----:R-:W-:Y:S01]  /*1b70*/  @!P4 FADD.FTZ R12, R12, R4 ;  /* 0x000000040c0cc221 */ /* 0x001fe20000010000 */
[----:B------:R-:W-:-:S03]  /*1b80*/  @!P4 FADD.FTZ R13, R13, R5 ;  /* 0x000000050d0dc221 */ /* 0x000fc60000010000 */
[----:B---3--:R-:W-:Y:S01]  /*1b90*/  @!P2 FADD.FTZ R12, R12, R6 ;  /* 0x000000060c0ca221 */ /* 0x008fe20000010000 */
[----:B------:R-:W-:-:S09]  /*1ba0*/  @!P2 FADD.FTZ R13, R13, R7 ;  /* 0x000000070d0da221 */ /* 0x000fd20000010000 */
.L_x_1889:
        /* <DEDUP_REMOVED lines=13> */
.L_x_1890:
[----:B------:R-:W-:Y:S05]  /*1c80*/  BSYNC.RECONVERGENT B0 ;  /* 0x0000000000007941 */ /* 0x000fea0003800200 */
.L_x_1883:
[----:B------:R-:W4:Y:S01]  /*1c90*/  S2UR UR9, SR_CgaCtaId ;  /* 0x00000000000979c3 */ /* 0x000f220000008800 */
[----:B------:R-:W0:Y:S01]  /*1ca0*/  S2R R8, SR_TID.X ;  /* 0x0000000000087919 */ /* 0x000e220000002100 */
[----:B------:R-:W2:Y:S01]  /*1cb0*/  LDCU UR10, c[0x0][0x414] ;  /* 0x00008280ff0a77ac */ /* 0x000ea20008000800 */
[----:B-1----:R-:W-:Y:S01]  /*1cc0*/  MOV R11, UR8 ;  /* 0x00000008000b7c02 */ /* 0x002fe20008000f00 */
[----:B------:R-:W-:-:S04]  /*1cd0*/  UMOV UR5, 0x400 ;  /* 0x0000040000057882 */ /* 0x000fc80000000000 */
[----:B------:R-:W1:Y:S08]  /*1ce0*/  @P0 LDC.64 R14, c[0x0][0x388] ;  /* 0x0000e200ff0e0b82 */ /* 0x000e700000000a00 */
[----:B------:R-:W0:Y:S01]  /*1cf0*/  LDC.64 R6, c[0x0][0x398] ;  /* 0x0000e600ff067b82 */ /* 0x000e220000000a00 */
[----:B--2---:R-:W-:Y:S01]  /*1d00*/  @P0 FMUL.FTZ R10, R12, UR10 ;  /* 0x0000000a0c0a0c20 */ /* 0x004fe20008410000 */
[----:B----4-:R-:W-:-:S06]  /*1d10*/  ULEA UR5, UR9, UR5, 0x18 ;  /* 0x0000000509057291 */ /* 0x010fcc000f8ec0ff */
[----:B---3--:R-:W2:Y:S01]  /*1d20*/  LDC.64 R4, c[0x0][0x3a0] ;  /* 0x0000e800ff047b82 */ /* 0x008ea20000000a00 */
[----:B-1----:R-:W-:-:S04]  /*1d30*/  @P0 IMAD.WIDE R14, R11, 0x8, R14 ;  /* 0x000000080b0e0825 */ /* 0x002fc800078e020e */
[----:B------:R-:W-:Y:S01]  /*1d40*/  @P0 FMUL.FTZ R11, R13, UR10 ;  /* 0x0000000a0d0b0c20 */ /* 0x000fe20008410000 */
[----:B------:R-:W-:Y:S01]  /*1d50*/  @!P3 STS.64 [UR5+0x50], R12 ;  /* 0x0000500cff00b988 */ /* 0x000fe20008000a05 */
[----:B0-----:R-:W-:-:S03]  /*1d60*/  SHF.L.U32 R8, R8, 0x1, RZ ;  /* 0x0000000108087819 */ /* 0x001fc600000006ff */
[----:B------:R0:W-:Y:S01]  /*1d70*/  @P0 STG.E.64 desc[UR16][R14.64], R10 ;  /* 0x0000000a0e000986 */ /* 0x0001e2000c101b10 */
[----:B------:R-:W-:-:S05]  /*1d80*/  LOP3.LUT R9, R8, 0xe, RZ, 0xc0, !PT ;  /* 0x0000000e08097812 */ /* 0x000fca00078ec0ff */
[----:B------:R-:W-:-:S04]  /*1d90*/  IMAD.IADD R9, R0, 0x1, R9 ;  /* 0x0000000100097824 */ /* 0x000fc800078e0209 */
[----:B------:R-:W-:-:S04]  /*1da0*/  IMAD.WIDE R28, R9, 0x4, R6 ;  /* 0x00000004091c7825 */ /* 0x000fc800078e0206 */
[----:B--2---:R-:W-:Y:S01]  /*1db0*/  IMAD.WIDE R6, R9, 0x4, R4 ;  /* 0x0000000409067825 */ /* 0x004fe200078e0204 */
[----:B------:R-:W-:Y:S06]  /*1dc0*/  BAR.SYNC.DEFER_BLOCKING 0x0 ;  /* 0x0000000000007b1d */ /* 0x000fec0000010000 */
[----:B------:R1:W5:Y:S04]  /*1dd0*/  LDG.E.64 R4, desc[UR16][R28.64] ;  /* 0x000000101c047981 */ /* 0x000368000c1e1b00 */
[----:B------:R-:W5:Y:S01]  /*1de0*/  LDG.E.64 R6, desc[UR16][R6.64] ;  /* 0x0000001006067981 */ /* 0x000f62000c1e1b00 */
[----:B0-----:R-:W-:Y:S01]  /*1df0*/  MOV R10, 0x3f800000 ;  /* 0x3f800000000a7802 */ /* 0x001fe20000000f00 */
[----:B------:R-:W-:Y:S02]  /*1e00*/  BSSY.RECONVERGENT B0, `(.L_x_1891) ;  /* 0x00000f5000007945 */ /* 0x000fe40003800200 */
[----:B------:R-:W0:Y:S01]  /*1e10*/  LDS.64 R8, [UR5+0x50] ;  /* 0x00005005ff087984 */ /* 0x000e220008000a00 */
[----:B------:R-:W2:Y:S02]  /*1e20*/  LDCU.U8 UR5, c[0x0][0x3fc] ;  /* 0x00007f80ff0577ac */ /* 0x000ea40008000000 */
[----:B--2---:R-:W-:Y:S01]  /*1e30*/  UISETP.NE.AND UP0, UPT, UR5, URZ, UPT ;  /* 0x000000ff0500728c */ /* 0x004fe2000bf05270 */
[----:B0-----:R-:W-:-:S04]  /*1e40*/  FMUL.FTZ R0, R8, UR10 ;  /* 0x0000000a08007c20 */ /* 0x001fc80008410000 */
[----:B------:R-:W-:-:S04]  /*1e50*/  FMUL.FTZ R8, R0, R0 ;  /* 0x0000000000087220 */ /* 0x000fc80000410000 */
[----:B------:R-:W-:-:S05]  /*1e60*/  FFMA.FTZ R8, R9, UR10, -R8 ;  /* 0x0000000a09087c23 */ /* 0x000fca0008010808 */
[----:B------:R-:W-:-:S13]  /*1e70*/  FSETP.GTU.FTZ.AND P2, PT, R8, RZ, PT ;  /* 0x000000ff0800720b */ /* 0x000fda0003f5c000 */
[----:B------:R-:W0:Y:S02]  /*1e80*/  @P2 LDC R9, c[0x0][0x3a8] ;  /* 0x0000ea00ff092b82 */ /* 0x000e240000000800 */
[----:B0-----:R-:W-:-:S04]  /*1e90*/  @P2 FADD.FTZ R8, R8, R9 ;  /* 0x0000000908082221 */ /* 0x001fc80000010000 */
[----:B------:R1:W0:Y:S01]  /*1ea0*/  @P2 MUFU.RSQ R10, R8 ;  /* 0x00000008000a2308 */ /* 0x0002220000001400 */
[----:B------:R-:W-:Y:S05]  /*1eb0*/  BRA.U UP0, `(.L_x_1892) ;  /* 0x0000000500887547 */ /* 0x000fea000b800000 */
[----:B------:R-:W2:Y:S01]  /*1ec0*/  LDCU.64 UR12, c[0x0][0x3e8] ;  /* 0x00007d00ff0c77ac */ /* 0x000ea20008000a00 */
[----:B-1----:R-:W-:Y:S01]  /*1ed0*/  SHF.R.S32.HI R8, RZ, 0x1f, R23 ;  /* 0x0000001fff087819 */ /* 0x002fe20000011417 */
[----:B------:R-:W-:Y:S01]  /*1ee0*/  BSSY.RECONVERGENT B1, `(.L_x_1893) ;  /* 0x0000019000017945 */ /* 0x000fe20003800200 */
[C---:B------:R-:W-:Y:S02]  /*1ef0*/  IADD3 R13, PT, PT, R23.reuse, 0x20, RZ ;  /* 0x00000020170d7810 */ /* 0x040fe40007ffe0ff */
[C---:B------:R-:W-:Y:S02]  /*1f00*/  IADD3 R11, PT, PT, R23.reuse, 0x40, RZ ;  /* 0x00000040170b7810 */ /* 0x040fe40007ffe0ff */
[C---:B------:R-:W-:Y:S02]  /*1f10*/  IADD3 R12, PT, PT, R23.reuse, 0x60, RZ ;  /* 0x00000060170c7810 */ /* 0x040fe40007ffe0ff */
[----:B--2---:R-:W-:-:S04]  /*1f20*/  ISETP.GE.U32.AND P1, PT, R23, UR12, PT ;  /* 0x0000000c17007c0c */ /* 0x004fc8000bf26070 */
[----:B------:R-:W-:-:S13]  /*1f30*/  ISETP.GE.AND.EX P1, PT, R8, UR13, PT, P1 ;  /* 0x0000000d08007c0c */ /* 0x000fda000bf26310 */
[----:B------:R-:W-:Y:S05]  /*1f40*/  @P1 BRA `(.L_x_1894) ;  /* 0x0000000000481947 */ /* 0x000fea0003800000 */
[----:B------:R-:W1:Y:S01]  /*1f50*/  LDCU.64 UR18, c[0x0][0x3e0] ;  /* 0x00007c00ff1277ac */ /* 0x000e620008000a00 */
[--C-:B------:R-:W-:Y:S01]  /*1f60*/  FADD.FTZ R29, R3, -R0.reuse ;  /* 0x80000000031d7221 */ /* 0x100fe20000010000 */
[----:B------:R-:W-:Y:S01]  /*1f70*/  FADD.FTZ R15, R2, -R0 ;  /* 0x80000000020f7221 */ /* 0x000fe20000010000 */
[----:B------:R-:W-:Y:S01]  /*1f80*/  MOV R3, R27 ;  /* 0x0000001b00037202 */ /* 0x000fe20000000f00 */
[----:B------:R-:W2:Y:S01]  /*1f90*/  LDCU.64 UR10, c[0x0][0x380] ;  /* 0x00007000ff0a77ac */ /* 0x000ea20008000a00 */
[----:B------:R-:W-:Y:S02]  /*1fa0*/  IMAD.MOV.U32 R2, RZ, RZ, R24 ;  /* 0x000000ffff027224 */ /* 0x000fe400078e0018 */
[----:B0-----:R-:W-:-:S04]  /*1fb0*/  FMUL.FTZ R15, R15, R10 ;  /* 0x0000000a0f0f7220 */ /* 0x001fc80000410000 */
[----:B-----5:R-:W-:Y:S01]  /*1fc0*/  FFMA.FTZ R14, R4, R15, R6 ;  /* 0x0000000f040e7223 */ /* 0x020fe20000010006 */
[----:B-1----:R-:W-:Y:S02]  /*1fd0*/  IMAD R8, R8, UR18, RZ ;  /* 0x0000001208087c24 */ /* 0x002fe4000f8e02ff */
[----:B------:R-:W-:-:S04]  /*1fe0*/  IMAD.WIDE.U32 R2, R23, UR18, R2 ;  /* 0x0000001217027c25 */ /* 0x000fc8000f8e0002 */
[----:B------:R-:W-:Y:S02]  /*1ff0*/  IMAD R9, R23, UR19, R8 ;  /* 0x0000001317097c24 */ /* 0x000fe4000f8e0208 */
[----:B------:R-:W-:-:S04]  /*2000*/  FMUL.FTZ R8, R29, R10 ;  /* 0x0000000a1d087220 */ /* 0x000fc80000410000 */
[----:B------:R-:W-:Y:S01]  /*2010*/  FFMA.FTZ R15, R5, R8, R7 ;  /* 0x00000008050f7223 */ /* 0x000fe20000010007 */
[----:B------:R-:W-:Y:S02]  /*2020*/  IADD3 R9, PT, PT, R3, R9, RZ ;  /* 0x0000000903097210 */ /* 0x000fe40007ffe0ff */
[C---:B--2---:R-:W-:Y:S02]  /*2030*/  LEA R8, P1, R2.reuse, UR10, 0x1 ;  /* 0x0000000a02087c11 */ /* 0x044fe4000f8208ff */
[----:B------:R-:W-:Y:S02]  /*2040*/  F2FP.BF16.F32.PACK_AB R3, R15, R14 ;  /* 0x0000000e0f03723e */ /* 0x000fe400000010ff */
[----:B------:R-:W-:-:S05]  /*2050*/  LEA.HI.X R9, R2, UR11, R9, 0x1, P1 ;  /* 0x0000000b02097c11 */ /* 0x000fca00088f0c09 */
[----:B------:R1:W-:Y:S04]  /*2060*/  STG.E desc[UR16][R8.64], R3 ;  /* 0x0000000308007986 */ /* 0x0003e8000c101910 */
.L_x_1894:
[----:B------:R-:W-:Y:S05]  /*2070*/  BSYNC.RECONVERGENT B1 ;  /* 0x0000000000017941 */ /* 0x000fea0003800200 */
.L_x_1893:
[----:B------:R-:W-:Y:S01]  /*2080*/  ISETP.GE.U32.AND P1, PT, R13, UR12, PT ;  /* 0x0000000c0d007c0c */ /* 0x000fe2000bf26070 */
[----:B------:R-:W-:Y:S01]  /*2090*/  BSSY.RECONVERGENT B1, `(.L_x_1895) ;  /* 0x000001c000017945 */ /* 0x000fe20003800200 */
[----:B------:R-:W-:Y:S02]  /*20a0*/  SHF.R.S32.HI R2, RZ, 0x1f, R13 ;  /* 0x0000001fff027819 */ /* 0x000fe4000001140d */
[----:B------:R-:W-:Y:S02]  /*20b0*/  ISETP.GE.U32.AND P2, PT, R11, UR12, PT ;  /* 0x0000000c0b007c0c */ /* 0x000fe4000bf46070 */
[----:B------:R-:W-:Y:S02]  /*20c0*/  ISETP.GE.AND.EX P1, PT, R2, UR13, PT, P1 ;  /* 0x0000000d02007c0c */ /* 0x000fe4000bf26310 */
[----:B------:R-:W-:Y:S02]  /*20d0*/  ISETP.GE.U32.AND P3, PT, R12, UR12, PT ;  /* 0x0000000c0c007c0c */ /* 0x000fe4000bf66070 */
[----:B------:R-:W-:-:S02]  /*20e0*/  SHF.R.S32.HI R15, RZ, 0x1f, R11 ;  /* 0x0000001fff0f7819 */ /* 0x000fc4000001140b */
[----:B------:R-:W-:Y:S02]  /*20f0*/  SHF.R.S32.HI R14, RZ, 0x1f, R12 ;  /* 0x0000001fff0e7819 */ /* 0x000fe4000001140c */
[----:B------:R-:W-:Y:S02]  /*2100*/  ISETP.GE.AND.EX P2, PT, R15, UR13, PT, P2 ;  /* 0x0000000d0f007c0c */ /* 0x000fe4000bf46320 */
[----:B------:R-:W-:-:S03]  /*2110*/  ISETP.GE.AND.EX P3, PT, R14, UR13, PT, P3 ;  /* 0x0000000d0e007c0c */ /* 0x000fc6000bf66330 */
[----:B------:R-:W-:Y:S10]  /*2120*/  @P1 BRA `(.L_x_1896) ;  /* 0x0000000000481947 */ /* 0x000ff40003800000 */
[----:B------:R-:W2:Y:S01]  /*2130*/  LDCU.64 UR10, c[0x0][0x3e0] ;  /* 0x00007c00ff0a77ac */ /* 0x000ea20008000a00 */
[----:B-1----:R-:W-:Y:S01]  /*2140*/  MOV R3, R27 ;  /* 0x0000001b00037202 */ /* 0x002fe20000000f00 */
[--C-:B------:R-:W-:Y:S01]  /*2150*/  FADD.FTZ R29, R16, -R0.reuse ;  /* 0x80000000101d7221 */ /* 0x100fe20000010000 */
[----:B------:R-:W-:Y:S01]  /*2160*/  FADD.FTZ R17, R17, -R0 ;  /* 0x8000000011117221 */ /* 0x000fe20000010000 */
[----:B------:R-:W1:Y:S02]  /*2170*/  LDCU.64 UR18, c[0x0][0x380] ;  /* 0x00007000ff1277ac */ /* 0x000e640008000a00 */
[-C--:B0-----:R-:W-:Y:S01]  /*2180*/  FMUL.FTZ R29, R29, R10.reuse ;  /* 0x0000000a1d1d7220 */ /* 0x081fe20000410000 */
[----:B------:R-:W-:-:S03]  /*2190*/  FMUL.FTZ R8, R17, R10 ;  /* 0x0000000a11087220 */ /* 0x000fc60000410000 */
[----:B-----5:R-:W-:Y:S01]  /*21a0*/  FFMA.FTZ R29, R4, R29, R6 ;  /* 0x0000001d041d7223 */ /* 0x020fe20000010006 */
[----:B------:R-:W-:Y:S01]  /*21b0*/  FFMA.FTZ R16, R5, R8, R7 ;  /* 0x0000000805107223 */ /* 0x000fe20000010007 */
[----:B--2---:R-:W-:-:S04]  /*21c0*/  IMAD R2, R2, UR10, RZ ;  /* 0x0000000a02027c24 */ /* 0x004fc8000f8e02ff */
[----:B------:R-:W-:Y:S01]  /*21d0*/  IMAD R9, R13, UR11, R2 ;  /* 0x0000000b0d097c24 */ /* 0x000fe2000f8e0202 */
[----:B------:R-:W-:-:S05]  /*21e0*/  MOV R2, R24 ;  /* 0x0000001800027202 */ /* 0x000fca0000000f00 */
[----:B------:R-:W-:-:S04]  /*21f0*/  IMAD.WIDE.U32 R2, R13, UR10, R2 ;  /* 0x0000000a0d027c25 */ /* 0x000fc8000f8e0002 */
[----:B------:R-:W-:Y:S01]  /*2200*/  IMAD.IADD R9, R3, 0x1, R9 ;  /* 0x0000000103097824 */ /* 0x000fe200078e0209 */
[----:B-1----:R-:W-:Y:S02]  /*2210*/  LEA R8, P1, R2, UR18, 0x1 ;  /* 0x0000001202087c11 */ /* 0x002fe4000f8208ff */
[----:B------:R-:W-:Y:S02]  /*2220*/  F2FP.BF16.F32.PACK_AB R3, R16, R29 ;  /* 0x0000001d1003723e */ /* 0x000fe400000010ff */
[----:B------:R-:W-:-:S05]  /*2230*/  LEA.HI.X R9, R2, UR19, R9, 0x1, P1 ;  /* 0x0000001302097c11 */ /* 0x000fca00088f0c09 */
[----:B------:R2:W-:Y:S04]  /*2240*/  STG.E desc[UR16][R8.64], R3 ;  /* 0x0000000308007986 */ /* 0x0005e8000c101910 */
.L_x_1896:
[----:B------:R-:W-:Y:S05]  /*2250*/  BSYNC.RECONVERGENT B1 ;  /* 0x0000000000017941 */ /* 0x000fea0003800200 */
.L_x_1895:
[----:B------:R-:W-:Y:S04]  /*2260*/  BSSY.RECONVERGENT B1, `(.L_x_1897) ;  /* 0x0000014000017945 */ /* 0x000fe80003800200 */
[----:B------:R-:W-:Y:S05]  /*2270*/  @P2 BRA `(.L_x_1898) ;  /* 0x0000000000482947 */ /* 0x000fea0003800000 */
[----:B------:R-:W3:Y:S01]  /*2280*/  LDCU.64 UR10, c[0x0][0x3e0] ;  /* 0x00007c00ff0a77ac */ /* 0x000ee20008000a00 */
[----:B------:R-:W-:Y:S01]  /*2290*/  MOV R2, R24 ;  /* 0x0000001800027202 */ /* 0x000fe20000000f00 */
[--C-:B------:R-:W-:Y:S01]  /*22a0*/  FADD.FTZ R19, R19, -R0.reuse ;  /* 0x8000000013137221 */ /* 0x100fe20000010000 */
[----:B-12---:R-:W-:Y:S01]  /*22b0*/  MOV R3, R27 ;  /* 0x0000001b00037202 */ /* 0x006fe20000000f00 */
[----:B------:R-:W1:Y:S01]  /*22c0*/  LDCU.64 UR18, c[0x0][0x380] ;  /* 0x00007000ff1277ac */ /* 0x000e620008000a00 */
[----:B------:R-:W-:Y:S01]  /*22d0*/  FADD.FTZ R9, R18, -R0 ;  /* 0x8000000012097221 */ /* 0x000fe20000010000 */
[----:B0-----:R-:W-:-:S03]  /*22e0*/  FMUL.FTZ R19, R19, R10 ;  /* 0x0000000a13137220 */ /* 0x001fc60000410000 */
[----:B------:R-:W-:Y:S01]  /*22f0*/  FMUL.FTZ R8, R9, R10 ;  /* 0x0000000a09087220 */ /* 0x000fe20000410000 */
[----:B-----5:R-:W-:Y:S01]  /*2300*/  FFMA.FTZ R19, R4, R19, R6 ;  /* 0x0000001304137223 */ /* 0x020fe20000010006 */
[----:B---3--:R-:W-:Y:S02]  /*2310*/  IMAD R16, R15, UR10, RZ ;  /* 0x0000000a0f107c24 */ /* 0x008fe4000f8e02ff */
[----:B------:R-:W-:-:S04]  /*2320*/  IMAD.WIDE.U32 R2, R11, UR10, R2 ;  /* 0x0000000a0b027c25 */ /* 0x000fc8000f8e0002 */
[----:B------:R-:W-:Y:S02]  /*2330*/  IMAD R11, R11, UR11, R16 ;  /* 0x0000000b0b0b7c24 */ /* 0x000fe4000f8e0210 */
[----:B------:R-:W-:Y:S01]  /*2340*/  FFMA.FTZ R16, R5, R8, R7 ;  /* 0x0000000805107223 */ /* 0x000fe20000010007 */
[----:B-1----:R-:W-:Y:S02]  /*2350*/  LEA R8, P1, R2, UR18, 0x1 ;  /* 0x0000001202087c11 */ /* 0x002fe4000f8208ff */
[----:B------:R-:W-:Y:S02]  /*2360*/  IADD3 R11, PT, PT, R3, R11, RZ ;  /* 0x0000000b030b7210 */ /* 0x000fe40007ffe0ff */
[----:B------:R-:W-:Y:S02]  /*2370*/  F2FP.BF16.F32.PACK_AB R3, R16, R19 ;  /* 0x000000131003723e */ /* 0x000fe400000010ff */
[----:B------:R-:W-:-:S05]  /*2380*/  LEA.HI.X R9, R2, UR19, R11, 0x1, P1 ;  /* 0x0000001302097c11 */ /* 0x000fca00088f0c0b */
[----:B------:R3:W-:Y:S02]  /*2390*/  STG.E desc[UR16][R8.64], R3 ;  /* 0x0000000308007986 */ /* 0x0007e4000c101910 */
.L_x_1898:
[----:B------:R-:W-:Y:S05]  /*23a0*/  BSYNC.RECONVERGENT B1 ;  /* 0x0000000000017941 */ /* 0x000fea0003800200 */
.L_x_1897:
[----:B------:R-:W-:Y:S05]  /*23b0*/  @P3 BRA `(.L_x_1899) ;  /* 0x0000000800643947 */ /* 0x000fea0003800000 */
[----:B------:R-:W4:Y:S01]  /*23c0*/  LDCU.64 UR10, c[0x0][0x3e0] ;  /* 0x00007c00ff0a77ac */ /* 0x000f220008000a00 */
[--C-:B------:R-:W-:Y:S01]  /*23d0*/  FADD.FTZ R21, R21, -R0.reuse ;  /* 0x8000000015157221 */ /* 0x100fe20000010000 */
[----:B------:R-:W-:Y:S01]  /*23e0*/  MOV R25, R27 ;  /* 0x0000001b00197202 */ /* 0x000fe20000000f00 */
[----:B-123--:R-:W-:Y:S01]  /*23f0*/  FADD.FTZ R3, R20, -R0 ;  /* 0x8000000014037221 */ /* 0x00efe20000010000 */
[----:B------:R-:W1:Y:S01]  /*2400*/  LDCU.64 UR12, c[0x0][0x380] ;  /* 0x00007000ff0c77ac */ /* 0x000e620008000a00 */
[-C--:B0-----:R-:W-:Y:S02]  /*2410*/  FMUL.FTZ R21, R21, R10.reuse ;  /* 0x0000000a15157220 */ /* 0x081fe40000410000 */
[----:B------:R-:W-:Y:S02]  /*2420*/  FMUL.FTZ R10, R3, R10 ;  /* 0x0000000a030a7220 */ /* 0x000fe40000410000 */
[----:B-----5:R-:W-:Y:S02]  /*2430*/  FFMA.FTZ R21, R4, R21, R6 ;  /* 0x0000001504157223 */ /* 0x020fe40000010006 */
[----:B------:R-:W-:-:S05]  /*2440*/  FFMA.FTZ R10, R5, R10, R7 ;  /* 0x0000000a050a7223 */ /* 0x000fca0000010007 */
[----:B------:R-:W-:Y:S01]  /*2450*/  F2FP.BF16.F32.PACK_AB R5, R10, R21 ;  /* 0x000000150a05723e */ /* 0x000fe200000010ff */
[----:B----4-:R-:W-:Y:S02]  /*2460*/  IMAD R9, R14, UR10, RZ ;  /* 0x0000000a0e097c24 */ /* 0x010fe4000f8e02ff */
[----:B------:R-:W-:-:S04]  /*2470*/  IMAD.WIDE.U32 R24, R12, UR10, R24 ;  /* 0x0000000a0c187c25 */ /* 0x000fc8000f8e0018 */
[----:B------:R-:W-:Y:S01]  /*2480*/  IMAD R9, R12, UR11, R9 ;  /* 0x0000000b0c097c24 */ /* 0x000fe2000f8e0209 */
[----:B-1----:R-:W-:-:S03]  /*2490*/  LEA R2, P1, R24, UR12, 0x1 ;  /* 0x0000000c18027c11 */ /* 0x002fc6000f8208ff */
[----:B------:R-:W-:-:S05]  /*24a0*/  IMAD.IADD R9, R25, 0x1, R9 ;  /* 0x0000000119097824 */ /* 0x000fca00078e0209 */
[----:B------:R-:W-:-:S05]  /*24b0*/  LEA.HI.X R3, R24, UR13, R9, 0x1, P1 ;  /* 0x0000000d18037c11 */ /* 0x000fca00088f0c09 */
[----:B------:R4:W-:Y:S01]  /*24c0*/  STG.E desc[UR16][R2.64], R5 ;  /* 0x0000000502007986 */ /* 0x0009e2000c101910 */
[----:B------:R-:W-:Y:S05]  /*24d0*/  BRA `(.L_x_1899) ;  /* 0x00000008001c7947 */ /* 0x000fea0003800000 */
.L_x_1892:
[----:B------:R-:W2:Y:S01]  /*24e0*/  LDCU.64 UR10, c[0x0][0x3e8] ;  /* 0x00007d00ff0a77ac */ /* 0x000ea20008000a00 */
[----:B-1----:R-:W-:Y:S01]  /*24f0*/  SHF.R.S32.HI R8, RZ, 0x1f, R23 ;  /* 0x0000001fff087819 */ /* 0x002fe20000011417 */
[----:B------:R-:W-:Y:S01]  /*2500*/  BSSY.RECONVERGENT B1, `(.L_x_1900) ;  /* 0x0000028000017945 */ /* 0x000fe20003800200 */
[C---:B------:R-:W-:Y:S02]  /*2510*/  IADD3 R11, PT, PT, R23.reuse, 0x20, RZ ;  /* 0x00000020170b7810 */ /* 0x040fe40007ffe0ff */
[C---:B------:R-:W-:Y:S02]  /*2520*/  IADD3 R12, PT, PT, R23.reuse, 0x60, RZ ;  /* 0x00000060170c7810 */ /* 0x040fe40007ffe0ff */
[----:B------:R-:W-:Y:S02]  /*2530*/  SHF.R.S32.HI R13, RZ, 0x1f, R11 ;  /* 0x0000001fff0d7819 */ /* 0x000fe4000001140b */
[----:B------:R-:W-:Y:S02]  /*2540*/  SHF.R.S32.HI R14, RZ, 0x1f, R12 ;  /* 0x0000001fff0e7819 */ /* 0x000fe4000001140c */
[----:B--2---:R-:W-:-:S02]  /*2550*/  ISETP.GE.U32.AND P2, PT, R23, UR10, PT ;  /* 0x0000000a17007c0c */ /* 0x004fc4000bf46070 */
[----:B------:R-:W-:Y:S02]  /*2560*/  ISETP.GE.U32.AND P4, PT, R11, UR10, PT ;  /* 0x0000000a0b007c0c */ /* 0x000fe4000bf86070 */
[----:B------:R-:W-:Y:S02]  /*2570*/  ISETP.GE.AND.EX P3, PT, R8, UR11, PT, P2 ;  /* 0x0000000b08007c0c */ /* 0x000fe4000bf66320 */
[----:B------:R-:W-:Y:S02]  /*2580*/  ISETP.GE.U32.AND P5, PT, R12, UR10, PT ;  /* 0x0000000a0c007c0c */ /* 0x000fe4000bfa6070 */
[----:B------:R-:W-:Y:S02]  /*2590*/  ISETP.GE.AND.EX P4, PT, R13, UR11, PT, P4 ;  /* 0x0000000b0d007c0c */ /* 0x000fe4000bf86340 */
[----:B------:R-:W-:-:S07]  /*25a0*/  ISETP.GE.AND.EX P2, PT, R14, UR11, PT, P5 ;  /* 0x0000000b0e007c0c */ /* 0x000fce000bf46350 */
[----:B------:R-:W-:Y:S06]  /*25b0*/  @P3 BRA `(.L_x_1901) ;  /* 0x0000000000703947 */ /* 0x000fec0003800000 */
[--C-:B------:R-:W-:Y:S01]  /*25c0*/  FADD.FTZ R9, R2, -R0.reuse ;  /* 0x8000000002097221 */ /* 0x100fe20000010000 */
[----:B------:R-:W-:Y:S01]  /*25d0*/  FADD.FTZ R3, R3, -R0 ;  /* 0x8000000003037221 */ /* 0x000fe20000010000 */
[----:B------:R-:W1:Y:S02]  /*25e0*/  LDCU.64 UR12, c[0x0][0x3e0] ;  /* 0x00007c00ff0c77ac */ /* 0x000e640008000a00 */
[-C--:B0-----:R-:W-:Y:S01]  /*25f0*/  FMUL.FTZ R9, R9, R10.reuse ;  /* 0x0000000a09097220 */ /* 0x081fe20000410000 */
[----:B------:R-:W-:Y:S01]  /*2600*/  FMUL.FTZ R28, R3, R10 ;  /* 0x0000000a031c7220 */ /* 0x000fe20000410000 */
[----:B------:R-:W0:Y:S02]  /*2610*/  LDCU.64 UR18, c[0x0][0x380] ;  /* 0x00007000ff1277ac */ /* 0x000e240008000a00 */
[----:B-----5:R-:W-:Y:S01]  /*2620*/  FFMA.FTZ R15, R4, R9, R6 ;  /* 0x00000009040f7223 */ /* 0x020fe20000010006 */
[----:B------:R-:W-:-:S03]  /*2630*/  FFMA.FTZ R28, R5, R28, R7 ;  /* 0x0000001c051c7223 */ /* 0x000fc60000010007 */
[----:B------:R-:W-:Y:S01]  /*2640*/  FMUL.FTZ R2, R15, -1.4426950216293334961 ;  /* 0xbfb8aa3b0f027820 */ /* 0x000fe20000410000 */
[----:B------:R-:W-:-:S05]  /*2650*/  FMUL.FTZ R3, R28, -1.4426950216293334961 ;  /* 0xbfb8aa3b1c037820 */ /* 0x000fca0000410000 */
[----:B------:R-:W2:Y:S01]  /*2660*/  MUFU.EX2 R2, R2 ;  /* 0x0000000200027308 */ /* 0x000ea20000000800 */
[----:B-1----:R-:W-:-:S04]  /*2670*/  IMAD R8, R8, UR12, RZ ;  /* 0x0000000c08087c24 */ /* 0x002fc8000f8e02ff */
[----:B------:R-:W-:-:S03]  /*2680*/  IMAD R8, R23, UR13, R8 ;  /* 0x0000000d17087c24 */ /* 0x000fc6000f8e0208 */
[----:B------:R-:W1:Y:S01]  /*2690*/  MUFU.EX2 R3, R3 ;  /* 0x0000000300037308 */ /* 0x000e620000000800 */
[----:B--2---:R-:W-:Y:S01]  /*26a0*/  FADD.FTZ R9, R2, 1 ;  /* 0x3f80000002097421 */ /* 0x004fe20000010000 */
[----:B------:R-:W-:-:S06]  /*26b0*/  MOV R2, R24 ;  /* 0x0000001800027202 */ /* 0x000fcc0000000f00 */
[----:B------:R-:W2:Y:S01]  /*26c0*/  MUFU.RCP R9, R9 ;  /* 0x0000000900097308 */ /* 0x000ea20000001000 */
[----:B-1----:R-:W-:Y:S01]  /*26d0*/  FADD.FTZ R29, R3, 1 ;  /* 0x3f800000031d7421 */ /* 0x002fe20000010000 */
[----:B------:R-:W-:-:S06]  /*26e0*/  MOV R3, R27 ;  /* 0x0000001b00037202 */ /* 0x000fcc0000000f00 */
[----:B------:R-:W1:Y:S01]  /*26f0*/  MUFU.RCP R29, R29 ;  /* 0x0000001d001d7308 */ /* 0x000e620000001000 */
[----:B------:R-:W-:-:S04]  /*2700*/  IMAD.WIDE.U32 R2, R23, UR12, R2 ;  /* 0x0000000c17027c25 */ /* 0x000fc8000f8e0002 */
[----:B------:R-:W-:Y:S01]  /*2710*/  IMAD.IADD R3, R3, 0x1, R8 ;  /* 0x0000000103037824 */ /* 0x000fe200078e0208 */
[----:B0-----:R-:W-:Y:S01]  /*2720*/  LEA R8, P3, R2, UR18, 0x1 ;  /* 0x0000001202087c11 */ /* 0x001fe2000f8608ff */
[----:B--2---:R-:W-:-:S03]  /*2730*/  FMUL.FTZ R15, R15, R9 ;  /* 0x000000090f0f7220 */ /* 0x004fc60000410000 */
[----:B------:R-:W-:Y:S01]  /*2740*/  LEA.HI.X R9, R2, UR19, R3, 0x1, P3 ;  /* 0x0000001302097c11 */ /* 0x000fe200098f0c03 */
[----:B-1----:R-:W-:-:S05]  /*2750*/  FMUL.FTZ R28, R28, R29 ;  /* 0x0000001d1c1c7220 */ /* 0x002fca0000410000 */
[----:B------:R-:W-:-:S05]  /*2760*/  F2FP.BF16.F32.PACK_AB R15, R28, R15 ;  /* 0x0000000f1c0f723e */ /* 0x000fca00000010ff */
[----:B------:R1:W-:Y:S02]  /*2770*/  STG.E desc[UR16][R8.64], R15 ;  /* 0x0000000f08007986 */ /* 0x0003e4000c101910 */
.L_x_1901:
[----:B------:R-:W-:Y:S05]  /*2780*/  BSYNC.RECONVERGENT B1 ;  /* 0x0000000000017941 */ /* 0x000fea0003800200 */
.L_x_1900:
[----:B------:R-:W-:Y:S04]  /*2790*/  BSSY.RECONVERGENT B1, `(.L_x_1902) ;  /* 0x000001e000017945 */ /* 0x000fe80003800200 */
[----:B------:R-:W-:Y:S05]  /*27a0*/  @P4 BRA `(.L_x_1903) ;  /* 0x0000000000704947 */ /* 0x000fea0003800000 */
[--C-:B------:R-:W-:Y:S01]  /*27b0*/  FADD.FTZ R3, R16, -R0.reuse ;  /* 0x8000000010037221 */ /* 0x100fe20000010000 */
[----:B------:R-:W-:Y:S01]  /*27c0*/  FADD.FTZ R17, R17, -R0 ;  /* 0x8000000011117221 */ /* 0x000fe20000010000 */
[----:B------:R-:W2:Y:S02]  /*27d0*/  LDCU.64 UR12, c[0x0][0x3e0] ;  /* 0x00007c00ff0c77ac */ /* 0x000ea40008000a00 */
[-C--:B0-----:R-:W-:Y:S01]  /*27e0*/  FMUL.FTZ R3, R3, R10.reuse ;  /* 0x0000000a03037220 */ /* 0x081fe20000410000 */
[----:B-1----:R-:W-:Y:S01]  /*27f0*/  FMUL.FTZ R8, R17, R10 ;  /* 0x0000000a11087220 */ /* 0x002fe20000410000 */
[----:B------:R-:W0:Y:S02]  /*2800*/  LDCU.64 UR18, c[0x0][0x380] ;  /* 0x00007000ff1277ac */ /* 0x000e240008000a00 */
[----:B-----5:R-:W-:Y:S01]  /*2810*/  FFMA.FTZ R9, R4, R3, R6 ;  /* 0x0000000304097223 */ /* 0x020fe20000010006 */
[----:B------:R-:W-:Y:S01]  /*2820*/  FFMA.FTZ R8, R5, R8, R7 ;  /* 0x0000000805087223 */ /* 0x000fe20000010007 */
[----:B------:R-:W-:-:S02]  /*2830*/  MOV R3, R27 ;  /* 0x0000001b00037202 */ /* 0x000fc40000000f00 */
[----:B------:R-:W-:Y:S01]  /*2840*/  FMUL.FTZ R2, R9, -1.4426950216293334961 ;  /* 0xbfb8aa3b09027820 */ /* 0x000fe20000410000 */
[----:B------:R-:W-:-:S05]  /*2850*/  FMUL.FTZ R17, R8, -1.4426950216293334961 ;  /* 0xbfb8aa3b08117820 */ /* 0x000fca0000410000 */
[----:B------:R-:W1:Y:S01]  /*2860*/  MUFU.EX2 R2, R2 ;  /* 0x0000000200027308 */ /* 0x000e620000000800 */
[----:B--2---:R-:W-:-:S04]  /*2870*/  IMAD R28, R13, UR12, RZ ;  /* 0x0000000c0d1c7c24 */ /* 0x004fc8000f8e02ff */
[----:B------:R-:W-:-:S03]  /*2880*/  IMAD R13, R11, UR13, R28 ;  /* 0x0000000d0b0d7c24 */ /* 0x000fc6000f8e021c */
[----:B------:R-:W2:Y:S01]  /*2890*/  MUFU.EX2 R17, R17 ;  /* 0x0000001100117308 */ /* 0x000ea20000000800 */
[----:B-1----:R-:W-:Y:S01]  /*28a0*/  FADD.FTZ R16, R2, 1 ;  /* 0x3f80000002107421 */ /* 0x002fe20000010000 */
[----:B------:R-:W-:-:S06]  /*28b0*/  MOV R2, R24 ;  /* 0x0000001800027202 */ /* 0x000fcc0000000f00 */
[----:B------:R-:W1:Y:S01]  /*28c0*/  MUFU.RCP R16, R16 ;  /* 0x0000001000107308 */ /* 0x000e620000001000 */
[----:B------:R-:W-:-:S04]  /*28d0*/  IMAD.WIDE.U32 R2, R11, UR12, R2 ;  /* 0x0000000c0b027c25 */ /* 0x000fc8000f8e0002 */
[----:B--2---:R-:W-:Y:S01]  /*28e0*/  FADD.FTZ R15, R17, 1 ;  /* 0x3f800000110f7421 */ /* 0x004fe20000010000 */
[----:B------:R-:W-:-:S05]  /*28f0*/  IADD3 R13, PT, PT, R3, R13, RZ ;  /* 0x0000000d030d7210 */ /* 0x000fca0007ffe0ff */
[----:B------:R-:W2:Y:S01]  /*2900*/  MUFU.RCP R15, R15 ;  /* 0x0000000f000f7308 */ /* 0x000ea20000001000 */
[----:B-1----:R-:W-:Y:S01]  /*2910*/  FMUL.FTZ R11, R9, R16 ;  /* 0x00000010090b7220 */ /* 0x002fe20000410000 */
[----:B--2---:R-:W-:Y:S01]  /*2920*/  FMUL.FTZ R28, R8, R15 ;  /* 0x0000000f081c7220 */ /* 0x004fe20000410000 */
[----:B0-----:R-:W-:-:S04]  /*2930*/  LEA R8, P3, R2, UR18, 0x1 ;  /* 0x0000001202087c11 */ /* 0x001fc8000f8608ff */
[----:B------:R-:W-:Y:S02]  /*2940*/  LEA.HI.X R9, R2, UR19, R13, 0x1, P3 ;  /* 0x0000001302097c11 */ /* 0x000fe400098f0c0d */
[----:B------:R-:W-:-:S05]  /*2950*/  F2FP.BF16.F32.PACK_AB R11, R28, R11 ;  /* 0x0000000b1c0b723e */ /* 0x000fca00000010ff */
[----:B------:R2:W-:Y:S02]  /*2960*/  STG.E desc[UR16][R8.64], R11 ;  /* 0x0000000b08007986 */ /* 0x0005e4000c101910 */
.L_x_1903:
[----:B------:R-:W-:Y:S05]  /*2970*/  BSYNC.RECONVERGENT B1 ;  /* 0x0000000000017941 */ /* 0x000fea0003800200 */
.L_x_1902:
[----:B------:R-:W-:Y:S04]  /*2980*/  BSSY.RECONVERGENT B1, `(.L_x_1904) ;  /* 0x0000020000017945 */ /* 0x000fe80003800200 */
[----:B------:R-:W-:Y:S05]  /*2990*/  @P1 BRA `(.L_x_1905) ;  /* 0x0000000000781947 */ /* 0x000fea0003800000 */
[--C-:B------:R-:W-:Y:S01]  /*29a0*/  FADD.FTZ R19, R19, -R0.reuse ;  /* 0x8000000013137221 */ /* 0x100fe20000010000 */
[----:B------:R-:W-:Y:S01]  /*29b0*/  FADD.FTZ R3, R18, -R0 ;  /* 0x8000000012037221 */ /* 0x000fe20000010000 */
[----:B------:R-:W3:Y:S01]  /*29c0*/  LDCU.64 UR12, c[0x0][0x3e0] ;  /* 0x00007c00ff0c77ac */ /* 0x000ee20008000a00 */
[----:B-1----:R-:W-:Y:S01]  /*29d0*/  IADD3 R15, PT, PT, R23, 0x40, RZ ;  /* 0x00000040170f7810 */ /* 0x002fe20007ffe0ff */
[-C--:B0-2---:R-:W-:Y:S01]  /*29e0*/  FMUL.FTZ R9, R19, R10.reuse ;  /* 0x0000000a13097220 */ /* 0x085fe20000410000 */
[----:B------:R-:W-:Y:S01]  /*29f0*/  FMUL.FTZ R8, R3, R10 ;  /* 0x0000000a03087220 */ /* 0x000fe20000410000 */
[----:B------:R-:W0:Y:S01]  /*2a00*/  LDCU.64 UR18, c[0x0][0x380] ;  /* 0x00007000ff1277ac */ /* 0x000e220008000a00 */
[----:B------:R-:W-:Y:S01]  /*2a10*/  SHF.R.S32.HI R11, RZ, 0x1f, R15 ;  /* 0x0000001fff0b7819 */ /* 0x000fe2000001140f */
[----:B-----5:R-:W-:Y:S01]  /*2a20*/  FFMA.FTZ R9, R4, R9, R6 ;  /* 0x0000000904097223 */ /* 0x020fe20000010006 */
[----:B------:R-:W-:-:S03]  /*2a30*/  FFMA.FTZ R8, R5, R8, R7 ;  /* 0x0000000805087223 */ /* 0x000fc60000010007 */
[----:B------:R-:W-:Y:S01]  /*2a40*/  FMUL.FTZ R2, R9, -1.4426950216293334961 ;  /* 0xbfb8aa3b09027820 */ /* 0x000fe20000410000 */
[----:B------:R-:W-:-:S05]  /*2a50*/  FMUL.FTZ R3, R8, -1.4426950216293334961 ;  /* 0xbfb8aa3b08037820 */ /* 0x000fca0000410000 */
[----:B------:R-:W1:Y:S01]  /*2a60*/  MUFU.EX2 R2, R2 ;  /* 0x0000000200027308 */ /* 0x000e620000000800 */
[----:B---3--:R-:W-:-:S07]  /*2a70*/  IMAD R11, R11, UR12, RZ ;  /* 0x0000000c0b0b7c24 */ /* 0x008fce000f8e02ff */
[----:B------:R-:W2:Y:S01]  /*2a80*/  MUFU.EX2 R3, R3 ;  /* 0x0000000300037308 */ /* 0x000ea20000000800 */
[----:B-1----:R-:W-:Y:S01]  /*2a90*/  FADD.FTZ R16, R2, 1 ;  /* 0x3f80000002107421 */ /* 0x002fe20000010000 */
[----:B------:R-:W-:-:S06]  /*2aa0*/  IMAD.MOV.U32 R2, RZ, RZ, R24 ;  /* 0x000000ffff027224 */ /* 0x000fcc00078e0018 */
[----:B------:R-:W1:Y:S01]  /*2ab0*/  MUFU.RCP R16, R16 ;  /* 0x0000001000107308 */ /* 0x000e620000001000 */
[----:B--2---:R-:W-:Y:S01]  /*2ac0*/  FADD.FTZ R13, R3, 1 ;  /* 0x3f800000030d7421 */ /* 0x004fe20000010000 */
[----:B------:R-:W-:-:S06]  /*2ad0*/  MOV R3, R27 ;  /* 0x0000001b00037202 */ /* 0x000fcc0000000f00 */
[----:B------:R-:W2:Y:S01]  /*2ae0*/  MUFU.RCP R13, R13 ;  /* 0x0000000d000d7308 */ /* 0x000ea20000001000 */
[----:B------:R-:W-:-:S04]  /*2af0*/  IMAD.WIDE.U32 R2, R15, UR12, R2 ;  /* 0x0000000c0f027c25 */ /* 0x000fc8000f8e0002 */
[----:B------:R-:W-:Y:S02]  /*2b00*/  IMAD R15, R15, UR13, R11 ;  /* 0x0000000d0f0f7c24 */ /* 0x000fe4000f8e020b */
[----:B-1----:R-:W-:-:S03]  /*2b10*/  FMUL.FTZ R11, R9, R16 ;  /* 0x00000010090b7220 */ /* 0x002fc60000410000 */
[----:B------:R-:W-:Y:S01]  /*2b20*/  IADD3 R15, PT, PT, R3, R15, RZ ;  /* 0x0000000f030f7210 */ /* 0x000fe20007ffe0ff */
[----:B--2---:R-:W-:Y:S01]  /*2b30*/  FMUL.FTZ R16, R8, R13 ;  /* 0x0000000d08107220 */ /* 0x004fe20000410000 */
[----:B0-----:R-:W-:-:S04]  /*2b40*/  LEA R8, P1, R2, UR18, 0x1 ;  /* 0x0000001202087c11 */ /* 0x001fc8000f8208ff */
[----:B------:R-:W-:Y:S02]  /*2b50*/  LEA.HI.X R9, R2, UR19, R15, 0x1, P1 ;  /* 0x0000001302097c11 */ /* 0x000fe400088f0c0f */
[----:B------:R-:W-:-:S05]  /*2b60*/  F2FP.BF16.F32.PACK_AB R11, R16, R11 ;  /* 0x0000000b100b723e */ /* 0x000fca00000010ff */
[----:B------:R3:W-:Y:S02]  /*2b70*/  STG.E desc[UR16][R8.64], R11 ;  /* 0x0000000b08007986 */ /* 0x0007e4000c101910 */
.L_x_1905:
[----:B------:R-:W-:Y:S05]  /*2b80*/  BSYNC.RECONVERGENT B1 ;  /* 0x0000000000017941 */ /* 0x000fea0003800200 */
.L_x_1904:
[----:B------:R-:W-:Y:S05]  /*2b90*/  @P2 BRA `(.L_x_1899) ;  /* 0x00000000006c2947 */ /* 0x000fea0003800000 */
[--C-:B------:R-:W-:Y:S01]  /*2ba0*/  FADD.FTZ R21, R21, -R0.reuse ;  /* 0x8000000015157221 */ /* 0x100fe20000010000 */
[----:B------:R-:W-:Y:S01]  /*2bb0*/  FADD.FTZ R3, R20, -R0 ;  /* 0x8000000014037221 */ /* 0x000fe20000010000 */
[----:B------:R-:W4:Y:S01]  /*2bc0*/  LDCU.64 UR10, c[0x0][0x3e0] ;  /* 0x00007c00ff0a77ac */ /* 0x000f220008000a00 */
[----:B------:R-:W-:Y:S01]  /*2bd0*/  MOV R25, R27 ;  /* 0x0000001b00197202 */ /* 0x000fe20000000f00 */
[-C--:B0-----:R-:W-:Y:S01]  /*2be0*/  FMUL.FTZ R21, R21, R10.reuse ;  /* 0x0000000a15157220 */ /* 0x081fe20000410000 */
[----:B------:R-:W-:Y:S01]  /*2bf0*/  FMUL.FTZ R10, R3, R10 ;  /* 0x0000000a030a7220 */ /* 0x000fe20000410000 */
[----:B------:R-:W0:Y:S02]  /*2c00*/  LDCU.64 UR12, c[0x0][0x380] ;  /* 0x00007000ff0c77ac */ /* 0x000e240008000a00 */
[----:B-----5:R-:W-:Y:S01]  /*2c10*/  FFMA.FTZ R21, R4, R21, R6 ;  /* 0x0000001504157223 */ /* 0x020fe20000010006 */
[----:B------:R-:W-:-:S03]  /*2c20*/  FFMA.FTZ R10, R5, R10, R7 ;  /* 0x0000000a050a7223 */ /* 0x000fc60000010007 */
[----:B------:R-:W-:Y:S01]  /*2c30*/  FMUL.FTZ R0, R21, -1.4426950216293334961 ;  /* 0xbfb8aa3b15007820 */ /* 0x000fe20000410000 */
[----:B------:R-:W-:-:S05]  /*2c40*/  FMUL.FTZ R2, R10, -1.4426950216293334961 ;  /* 0xbfb8aa3b0a027820 */ /* 0x000fca0000410000 */
[----:B------:R-:W1:Y:S01]  /*2c50*/  MUFU.EX2 R0, R0 ;  /* 0x0000000000007308 */ /* 0x000e620000000800 */
[----:B----4-:R-:W-:Y:S02]  /*2c60*/  IMAD R3, R14, UR10, RZ ;  /* 0x0000000a0e037c24 */ /* 0x010fe4000f8e02ff */
[----:B------:R-:W-:-:S05]  /*2c70*/  IMAD.WIDE.U32 R24, R12, UR10, R24 ;  /* 0x0000000a0c187c25 */ /* 0x000fca000f8e0018 */
[----:B------:R-:W4:Y:S01]  /*2c80*/  MUFU.EX2 R2, R2 ;  /* 0x0000000200027308 */ /* 0x000f220000000800 */
[----:B------:R-:W-:-:S05]  /*2c90*/  IMAD R3, R12, UR11, R3 ;  /* 0x0000000b0c037c24 */ /* 0x000fca000f8e0203 */
[----:B------:R-:W-:Y:S01]  /*2ca0*/  IADD3 R3, PT, PT, R25, R3, RZ ;  /* 0x0000000319037210 */ /* 0x000fe20007ffe0ff */
[----:B-1----:R-:W-:-:S06]  /*2cb0*/  FADD.FTZ R4, R0, 1 ;  /* 0x3f80000000047421 */ /* 0x002fcc0000010000 */
[----:B------:R-:W1:Y:S01]  /*2cc0*/  MUFU.RCP R4, R4 ;  /* 0x0000000400047308 */ /* 0x000e620000001000 */
[----:B----4-:R-:W-:Y:S01]  /*2cd0*/  FADD.FTZ R5, R2, 1 ;  /* 0x3f80000002057421 */ /* 0x010fe20000010000 */
[----:B0-----:R-:W-:-:S04]  /*2ce0*/  LEA R2, P1, R24, UR12, 0x1 ;  /* 0x0000000c18027c11 */ /* 0x001fc8000f8208ff */
[----:B------:R-:W-:Y:S02]  /*2cf0*/  LEA.HI.X R3, R24, UR13, R3, 0x1, P1 ;  /* 0x0000000d18037c11 */ /* 0x000fe400088f0c03 */
[----:B------:R-:W0:Y:S01]  /*2d00*/  MUFU.RCP R5, R5 ;  /* 0x0000000500057308 */ /* 0x000e220000001000 */
[----:B-1----:R-:W-:Y:S01]  /*2d10*/  FMUL.FTZ R0, R21, R4 ;  /* 0x0000000415007220 */ /* 0x002fe20000410000 */
[----:B0-----:R-:W-:-:S05]  /*2d20*/  FMUL.FTZ R7, R10, R5 ;  /* 0x000000050a077220 */ /* 0x001fca0000410000 */
[----:B------:R-:W-:-:S05]  /*2d30*/  F2FP.BF16.F32.PACK_AB R7, R7, R0 ;  /* 0x000000000707723e */ /* 0x000fca00000010ff */
[----:B------:R0:W-:Y:S02]  /*2d40*/  STG.E desc[UR16][R2.64], R7 ;  /* 0x0000000702007986 */ /* 0x0001e4000c101910 */
.L_x_1899:
[----:B------:R-:W-:Y:S05]  /*2d50*/  BSYNC.RECONVERGENT B0 ;  /* 0x0000000000007941 */ /* 0x000fea0003800200 */
.L_x_1891:
[----:B------:R-:W-:Y:S02]  /*2d60*/  UIADD3 UR8, UPT, UPT, UR20, UR8, URZ ;  /* 0x0000000814087290 */ /* 0x000fe4000fffe0ff */
[----:B------:R-:W-:Y:S02]  /*2d70*/  UIADD3 UR4, UPT, UPT, UR4, 0x1, URZ ;  /* 0x0000000104047890 */ /* 0x000fe4000fffe0ff */
[----:B------:R-:W-:-:S09]  /*2d80*/  UISETP.GE.AND UP0, UPT, UR8, UR7, UPT ;  /* 0x000000070800728c */ /* 0x000fd2000bf06270 */
[----:B------:R-:W-:Y:S05]  /*2d90*/  BRA.U !UP0, `(.L_x_1906) ;  /* 0xffffffd108f47547 */ /* 0x000fea000b83ffff */
[----:B------:R-:W-:Y:S05]  /*2da0*/  EXIT ;  /* 0x000000000000794d */ /* 0x000fea0003800000 */
.L_x_1907:
        /* <DEDUP_REMOVED lines=13> */
.L_x_3444:


//--------------------- .text._Z35group_norm_nhwc_fwd_one_pass_kernelI11Bf16IOFp32WLi256ELi16ELi256EEv26Group_norm_nhwc_fwd_params --------------------------
	.section	.text._Z35group_norm_nhwc_fwd_one_pass_kernelI11Bf16IOFp32WLi256ELi16ELi256EEv26Group_norm_nhwc_fwd_params,"ax",@progbits
	.align	128
        .global         _Z35group_norm_nhwc_fwd_one_pass_kernelI11Bf16IOFp32WLi256ELi16ELi256EEv26Group_norm_nhwc_fwd_params
        .type           _Z35group_norm_nhwc_fwd_one_pass_kernelI11Bf16IOFp32WLi256ELi16ELi256EEv26Group_norm_nhwc_fwd_params,@function
        .size           _Z35group_norm_nhwc_fwd_one_pass_kernelI11Bf16IOFp32WLi256ELi16ELi256EEv26Group_norm_nhwc_fwd_params,(.L_x_3445 - _Z35group_norm_nhwc_fwd_one_pass_kernelI11Bf16IOFp32WLi256ELi16ELi256EEv26Group_norm_nhwc_fwd_params)
        .other          _Z35group_norm_nhwc_fwd_one_pass_kernelI11Bf16IOFp32WLi256ELi16ELi256EEv26Group_norm_nhwc_fwd_params,@"STO_CUDA_ENTRY STV_DEFAULT"
_Z35group_norm_nhwc_fwd_one_pass_kernelI11Bf16IOFp32WLi256ELi16ELi256EEv26Group_norm_nhwc_fwd_params:
.text._Z35group_norm_nhwc_fwd_one_pass_kernelI11Bf16IOFp32WLi256ELi16ELi256EEv26Group_norm_nhwc_fwd_params:
        /* <DEDUP_REMOVED lines=9> */
[----:B------:R-:W-:Y:S01]  /*0090*/  S2UR UR20, SR_CTAID.X ;  /* 0x00000000001479c3 */ /* 0x000fe20000002500 */
[----:B------:R-:W1:Y:S01]  /*00a0*/  LDCU UR5, c[0x0][0x404] ;  /* 0x00008080ff0577ac */ /* 0x000e620008000800 */
[----:B------:R-:W2:Y:S01]  /*00b0*/  S2R R26, SR_LANEID ;  /* 0x00000000001a7919 */ /* 0x000ea20000000000 */
[----:B------:R-:W3:Y:S05]  /*00c0*/  LDCU.64 UR10, c[0x0][0x388] ;  /* 0x00007100ff0a77ac */ /* 0x000eea0008000a00 */
[----:B------:R-:W4:Y:S01]  /*00d0*/  S2UR UR4, SR_CgaCtaId ;  /* 0x00000000000479c3 */ /* 0x000f220000008800 */
[----:B------:R-:W0:Y:S01]  /*00e0*/  LDCU UR21, c[0x0][0x374] ;  /* 0x00006e80ff1577ac */ /* 0x000e220008000800 */
[----:B------:R-:W5:Y:S06]  /*00f0*/  LDCU.U8 UR9, c[0x0][0x3fc] ;  /* 0x00007f80ff0977ac */ /* 0x000f6c0008000000 */
[----:B------:R-:W2:Y:S01]  /*0100*/  LDC R24, c[0x0][0x370] ;  /* 0x0000dc00ff187b82 */ /* 0x000ea20000000800 */
[----:B------:R-:W-:Y:S01]  /*0110*/  UMOV UR8, 0x400 ;  /* 0x0000040000087882 */ /* 0x000fe20000000000 */
[----:B------:R-:W2:Y:S01]  /*0120*/  LDCU.64 UR16, c[0x0][0x358] ;  /* 0x00006b00ff1077ac */ /* 0x000ea20008000a00 */
[----:B-1----:R-:W-:-:S02]  /*0130*/  MOV R3, UR5 ;  /* 0x0000000500037c02 */ /* 0x002fc40008000f00 */
[----:B---3--:R-:W-:Y:S02]  /*0140*/  ISETP.NE.U32.AND P1, PT, RZ, UR10, PT ;  /* 0x0000000aff007c0c */ /* 0x008fe4000bf25070 */
[----:B0-----:R-:W-:Y:S01]  /*0150*/  SHF.R.U32.HI R38, RZ, 0x3, R28 ;  /* 0x00000003ff267819 */ /* 0x001fe2000001161c */
[----:B----4-:R-:W-:Y:S01]  /*0160*/  ULEA UR8, UR4, UR8, 0x18 ;  /* 0x0000000804087291 */ /* 0x010fe2000f8ec0ff */
[C---:B------:R-:W-:Y:S01]  /*0170*/  LOP3.LUT P0, RZ, R28.reuse, UR20, RZ, 0xfc, !PT ;  /* 0x000000141cff7c12 */ /* 0x040fe2000f80fcff */
[----:B-----5:R-:W-:Y:S01]  /*0180*/  UISETP.NE.AND UP0, UPT, UR9, URZ, UPT ;  /* 0x000000ff0900728c */ /* 0x020fe2000bf05270 */
[----:B------:R-:W-:Y:S01]  /*0190*/  SHF.L.U32 R39, R28, 0x1, RZ ;  /* 0x000000011c277819 */ /* 0x000fe200000006ff */
[----:B------:R-:W-:Y:S01]  /*01a0*/  IMAD R38, R3, UR20, R38 ;  /* 0x0000001403267c24 */ /* 0x000fe2000f8e0226 */
[----:B------:R-:W-:Y:S01]  /*01b0*/  SHF.R.U32.HI R37, RZ, 0x2, R28 ;  /* 0x00000002ff257819 */ /* 0x000fe2000001161c */
[----:B------:R-:W-:Y:S01]  /*01c0*/  UMOV UR4, URZ ;  /* 0x000000ff00047c82 */ /* 0x000fe20008000000 */
[----:B------:R-:W-:Y:S01]  /*01d0*/  ISETP.NE.AND.EX P0, PT, RZ, UR11, !P0, P1 ;  /* 0x0000000bff007c0c */ /* 0x000fe2000c705310 */
[----:B------:R-:W-:Y:S01]  /*01e0*/  UMOV UR9, UR6 ;  /* 0x0000000600097c82 */ /* 0x000fe20008000000 */
[----:B------:R-:W-:-:S02]  /*01f0*/  IADD3 R36, PT, PT, R38, 0x80, RZ ;  /* 0x0000008026247810 */ /* 0x000fc40007ffe0ff */
[C---:B------:R-:W-:Y:S02]  /*0200*/  IADD3 R34, PT, PT, R38.reuse, 0xa0, RZ ;  /* 0x000000a026227810 */ /* 0x040fe40007ffe0ff */
[C---:B------:R-:W-:Y:S02]  /*0210*/  IADD3 R32, PT, PT, R38.reuse, 0xc0, RZ ;  /* 0x000000c026207810 */ /* 0x040fe40007ffe0ff */
[----:B------:R-:W-:Y:S02]  /*0220*/  IADD3 R30, PT, PT, R38, 0xe0, RZ ;  /* 0x000000e0261e7810 */ /* 0x000fe40007ffe0ff */
[----:B------:R-:W-:Y:S02]  /*0230*/  LOP3.LUT R39, R39, 0xe, RZ, 0xc0, !PT ;  /* 0x0000000e27277812 */ /* 0x000fe400078ec0ff */
[----:B------:R-:W-:Y:S02]  /*0240*/  LOP3.LUT R37, R37, 0xf8, RZ, 0xc0, !PT ;  /* 0x000000f825257812 */ /* 0x000fe400078ec0ff */
[----:B------:R-:W-:-:S02]  /*0250*/  SHF.R.S32.HI R35, RZ, 0x1f, R38 ;  /* 0x0000001fff237819 */ /* 0x000fc40000011426 */
[----:B------:R-:W-:Y:S02]  /*0260*/  SHF.R.S32.HI R33, RZ, 0x1f, R36 ;  /* 0x0000001fff217819 */ /* 0x000fe40000011424 */
[----:B------:R-:W-:Y:S02]  /*0270*/  SHF.R.S32.HI R31, RZ, 0x1f, R34 ;  /* 0x0000001fff1f7819 */ /* 0x000fe40000011422 */
[----:B------:R-:W-:Y:S02]  /*0280*/  SHF.R.S32.HI R3, RZ, 0x1f, R32 ;  /* 0x0000001fff037819 */ /* 0x000fe40000011420 */
[----:B------:R-:W-:-:S07]  /*0290*/  SHF.R.S32.HI R5, RZ, 0x1f, R30 ;  /* 0x0000001fff057819 */ /* 0x000fce000001141e */
.L_x_1951:
[----:B0-----:R-:W0:Y:S01]  /*02a0*/  LDCU UR5, c[0x0][0x3f8] ;  /* 0x00007f00ff0577ac */ /* 0x001e220008000800 */
[----:B------:R-:W-:Y:S02]  /*02b0*/  IABS R4, UR9 ;  /* 0x0000000900047c13 */ /* 0x000fe40008000000 */
[C---:B------:R-:W-:Y:S01]  /*02c0*/  IADD3 R21, PT, PT, R38.reuse, 0x60, RZ ;  /* 0x0000006026157810 */ /* 0x040fe20007ffe0ff */
[----:B-1----:R-:W1:Y:S01]  /*02d0*/  LDCU.64 UR14, c[0x0][0x3e8] ;  /* 0x00007d00ff0e77ac */ /* 0x002e620008000a00 */
[----:B------:R-:W-:Y:S01]  /*02e0*/  IADD3 R25, PT, PT, R38, 0x20, RZ ;  /* 0x0000002026197810 */ /* 0x000fe20007ffe0ff */
[----:B---3--:R-:W3:Y:S03]  /*02f0*/  LDCU.64 UR18, c[0x0][0x3f0] ;  /* 0x00007e00ff1277ac */ /* 0x008ee60008000a00 */
[----:B--2---:R-:W-:Y:S01]  /*0300*/  SHF.R.S32.HI R19, RZ, 0x1f, R25 ;  /* 0x0000001fff137819 */ /* 0x004fe20000011419 */
[----:B0-----:R-:W-:Y:S01]  /*0310*/  IMAD.U32 R0, RZ, RZ, UR5 ;  /* 0x00000005ff007e24 */ /* 0x001fe2000f8e00ff */
[----:B-1----:R-:W-:-:S04]  /*0320*/  ISETP.GE.U32.AND P3, PT, R21, UR14, PT ;  /* 0x0000000e15007c0c */ /* 0x002fc8000bf66070 */
[----:B----4-:R-:W-:Y:S02]  /*0330*/  IABS R9, R0 ;  /* 0x0000000000097213 */ /* 0x010fe40000000000 */
[----:B------:R-:W-:Y:S02]  /*0340*/  ISETP.GE.U32.AND P5, PT, R25, UR14, PT ;  /* 0x0000000e19007c0c */ /* 0x000fe4000bfa6070 */
[----:B------:R-:W0:Y:S02]  /*0350*/  I2F.RP R0, R9 ;  /* 0x0000000900007306 */ /* 0x000e240000209400 */
[----:B------:R-:W-:-:S06]  /*0360*/  ISETP.GE.AND.EX P5, PT, R19, UR15, PT, P5 ;  /* 0x0000000f13007c0c */ /* 0x000fcc000bfa6350 */
[----:B0-----:R-:W0:Y:S07]  /*0370*/  MUFU.RCP R0, R0 ;  /* 0x0000000000007308 */ /* 0x001e2e0000001000 */
[----:B-----5:R-:W1:Y:S08]  /*0380*/  @!P5 LDC.64 R14, c[0x0][0x3e0] ;  /* 0x0000f800ff0edb82 */ /* 0x020e700000000a00 */
[----:B------:R-:W4:Y:S01]  /*0390*/  @!P5 LDC.64 R12, c[0x0][0x390] ;  /* 0x0000e400ff0cdb82 */ /* 0x000f220000000a00 */
[----:B0-----:R-:W-:-:S04]  /*03a0*/  IADD3 R6, PT, PT, R0, 0xffffffe, RZ ;  /* 0x0ffffffe00067810 */ /* 0x001fc80007ffe0ff */
[----:B------:R0:W5:Y:S02]  /*03b0*/  F2I.FTZ.U32.TRUNC.NTZ R7, R6 ;  /* 0x0000000600077305 */ /* 0x000164000021f000 */
[----:B0-----:R-:W-:Y:S01]  /*03c0*/  HFMA2 R6, -RZ, RZ, 0, 0 ;  /* 0x00000000ff067431 */ /* 0x001fe200000001ff */
[----:B-----5:R-:W-:Y:S02]  /*03d0*/  R2UR UR11, R7 ;  /* 0x00000000070b72ca */ /* 0x020fe400000e0000 */
[----:B------:R-:W-:Y:S02]  /*03e0*/  IADD3 R2, PT, PT, RZ, -R7, RZ ;  /* 0x80000007ff027210 */ /* 0x000fe40007ffe0ff */
[----:B------:R-:W-:-:S03]  /*03f0*/  R2UR UR10, R6 ;  /* 0x00000000060a72ca */ /* 0x000fc600000e0000 */
[----:B------:R-:W-:Y:S01]  /*0400*/  IMAD R11, R2, R9, RZ ;  /* 0x00000009020b7224 */ /* 0x000fe200078e02ff */
[----:B------:R-:W-:-:S04]  /*0410*/  MOV R2, R4 ;  /* 0x0000000400027202 */ /* 0x000fc80000000f00 */
[----:B------:R-:W-:-:S05]  /*0420*/  R2UR UR12, R2 ;  /* 0x00000000020c72ca */ /* 0x000fca00000e0000 */
[----:B------:R-:W-:Y:S01]  /*0430*/  IMAD.HI.U32 R11, R7, R11, UR10 ;  /* 0x0000000a070b7e27 */ /* 0x000fe2000f8e000b */
[----:B---3--:R-:W-:-:S04]  /*0440*/  MOV R7, UR18 ;  /* 0x0000001200077c02 */ /* 0x008fc80008000f00 */
[----:B------:R-:W-:Y:S02]  /*0450*/  R2UR UR10, R11 ;  /* 0x000000000b0a72ca */ /* 0x000fe400000e0000 */
[----:B------:R-:W-:-:S04]  /*0460*/  SHF.R.S32.HI R11, RZ, 0x1f, R21 ;  /* 0x0000001fff0b7819 */ /* 0x000fc80000011415 */
[----:B------:R-:W-:-:S07]  /*0470*/  ISETP.GE.AND.EX P3, PT, R11, UR15, PT, P3 ;  /* 0x0000000f0b007c0c */ /* 0x000fce000bf66330 */
[----:B------:R-:W-:Y:S02]  /*0480*/  UIMAD.WIDE.U32 UR10, UR10, UR12, URZ ;  /* 0x0000000c0a0a72a5 */ /* 0x000fe4000f8e00ff */
[----:B------:R-:W-:-:S04]  /*0490*/  ULOP3.LUT UR10, UR9, UR5, URZ, 0x3c, !UPT ;  /* 0x00000005090a7292 */ /* 0x000fc8000f8e3cff */
[----:B------:R-:W-:Y:S01]  /*04a0*/  IADD3 R0, PT, PT, RZ, -UR11, RZ ;  /* 0x8000000bff007c10 */ /* 0x000fe2000fffe0ff */
[----:B------:R-:W0:Y:S04]  /*04b0*/  @!P3 LDC.64 R16, c[0x0][0x390] ;  /* 0x0000e400ff10bb82 */ /* 0x000e280000000a00 */
[----:B------:R-:W-:-:S05]  /*04c0*/  IMAD R0, R9, R0, UR12 ;  /* 0x0000000c09007e24 */ /* 0x000fca000f8e0200 */
[----:B------:R-:W-:-:S13]  /*04d0*/  ISETP.GT.U32.AND P1, PT, R9, R0, PT ;  /* 0x000000000900720c */ /* 0x000fda0003f24070 */
[----:B------:R-:W-:Y:S01]  /*04e0*/  VOTEU.ANY UP1, P1 ;  /* 0x0000000000ff7886 */ /* 0x000fe20000820100 */
[----:B------:R-:W-:-:S04]  /*04f0*/  PLOP3.LUT P1, PT, PT, PT, UP1, 0x80, 0x8 ;  /* 0x000000000008781c */ /* 0x000fc80003f2f018 */
[----:B------:R-:W-:Y:S02]  /*0500*/  @!UP1 UIADD3 UR11, UPT, UPT, UR11, 0x1, URZ ;  /* 0x000000010b0b9890 */ /* 0x000fe4000fffe0ff */
[----:B------:R-:W-:-:S07]  /*0510*/  UISETP.GE.AND UP1, UPT, UR10, URZ, UPT ;  /* 0x000000ff0a00728c */ /* 0x000fce000bf26270 */
[----:B------:R-:W-:-:S05]  /*0520*/  @!P1 IMAD.IADD R0, R0, 0x1, -R9 ;  /* 0x0000000100009824 */ /* 0x000fca00078e0a09 */
[----:B------:R-:W-:Y:S02]  /*0530*/  ISETP.GE.U32.AND P1, PT, R0, R9, PT ;  /* 0x000000090000720c */ /* 0x000fe40003f26070 */
[----:B------:R-:W3:Y:S01]  /*0540*/  @!P3 LDC.64 R8, c[0x0][0x3e0] ;  /* 0x0000f800ff08bb82 */ /* 0x000ee20000000a00 */
[----:B------:R-:W-:-:S04]  /*0550*/  IADD3 R0, PT, PT, R38, 0x40, RZ ;  /* 0x0000004026007810 */ /* 0x000fc80007ffe0ff */
[----:B------:R-:W-:Y:S02]  /*0560*/  ISETP.GE.U32.AND P2, PT, R0, UR14, PT ;  /* 0x0000000e00007c0c */ /* 0x000fe4000bf46070 */
[----:B------:R-:W-:-:S04]  /*0570*/  SHF.R.S32.HI R23, RZ, 0x1f, R0 ;  /* 0x0000001fff177819 */ /* 0x000fc80000011400 */
[----:B------:R-:W-:Y:S01]  /*0580*/  VOTEU.ANY UP2, P1 ;  /* 0x0000000000ff7886 */ /* 0x000fe20000840100 */
[----:B------:R-:W-:Y:S02]  /*0590*/  ISETP.GE.U32.AND P1, PT, R38, UR14, PT ;  /* 0x0000000e26007c0c */ /* 0x000fe4000bf26070 */
[----:B------:R-:W-:Y:S02]  /*05a0*/  ISETP.GE.AND.EX P2, PT, R23, UR15, PT, P2 ;  /* 0x0000000f17007c0c */ /* 0x000fe4000bf46320 */
[----:B------:R-:W-:Y:S01]  /*05b0*/  @UP2 UIADD3 UR11, UPT, UPT, UR11, 0x1, URZ ;  /* 0x000000010b0b2890 */ /* 0x000fe2000fffe0ff */
[----:B------:R-:W-:Y:S01]  /*05c0*/  ISETP.GE.AND.EX P1, PT, R35, UR15, PT, P1 ;  /* 0x0000000f23007c0c */ /* 0x000fe2000bf26310 */
[----:B------:R-:W-:Y:S02]  /*05d0*/  UISETP.NE.AND UP2, UPT, UR5, URZ, UPT ;  /* 0x000000ff0500728c */ /* 0x000fe4000bf45270 */
[----:B------:R-:W-:Y:S01]  /*05e0*/  @!UP1 UIADD3 UR11, UPT, UPT, -UR11, URZ, URZ ;  /* 0x000000ff0b0b9290 */ /* 0x000fe2000fffe1ff */
[----:B---3--:R-:W-:-:S04]  /*05f0*/  @!P3 IMAD R2, R11, R8, RZ ;  /* 0x000000080b02b224 */ /* 0x008fc800078e02ff */
[----:B------:R-:W-:-:S04]  /*0600*/  @!P3 IMAD R9, R21, R9, R2 ;  /* 0x000000091509b224 */ /* 0x000fc800078e0202 */
[----:B------:R-:W-:Y:S01]  /*0610*/  @!UP2 ULOP3.LUT UR11, URZ, UR5, URZ, 0x33, !UPT ;  /* 0x00000005ff0ba292 */ /* 0x000fe2000f8e33ff */
[----:B------:R-:W3:Y:S01]  /*0620*/  @!P1 LDC.64 R10, c[0x0][0x3e0] ;  /* 0x0000f800ff0a9b82 */ /* 0x000ee20000000a00 */
[----:B-1----:R-:W-:Y:S02]  /*0630*/  @!P5 IMAD R2, R19, R14, RZ ;  /* 0x0000000e1302d224 */ /* 0x002fe400078e02ff */
[----:B------:R-:W-:Y:S02]  /*0640*/  UIADD3 UR10, UPT, UPT, -UR11, URZ, URZ ;  /* 0x000000ff0b0a7290 */ /* 0x000fe4000fffe1ff */
[----:B------:R-:W-:Y:S02]  /*0650*/  @!P5 IMAD R27, R25, R15, R2 ;  /* 0x0000000f191bd224 */ /* 0x000fe400078e0202 */
[----:B------:R-:W-:Y:S02]  /*0660*/  UIMAD UR10, UR5, UR10, UR9 ;  /* 0x0000000a050a72a4 */ /* 0x000fe4000f8e0209 */
[----:B------:R-:W-:-:S02]  /*0670*/  USHF.R.S32.HI UR5, URZ, 0x1f, UR11 ;  /* 0x0000001fff057899 */ /* 0x000fc4000801140b */
[----:B------:R-:W-:Y:S02]  /*0680*/  USHF.L.U32 UR10, UR10, 0x4, URZ ;  /* 0x000000040a0a7899 */ /* 0x000fe400080006ff */
[----:B------:R-:W-:Y:S02]  /*0690*/  UIMAD UR5, UR5, UR18, URZ ;  /* 0x00000012050572a4 */ /* 0x000fe4000f8e02ff */
[----:B------:R-:W-:Y:S02]  /*06a0*/  USHF.R.S32.HI UR12, URZ, 0x1f, UR10 ;  /* 0x0000001fff0c7899 */ /* 0x000fe4000801140a */
[----:B------:R-:W-:Y:S01]  /*06b0*/  LOP3.LUT R42, R39, UR10, RZ, 0xfc, !PT ;  /* 0x0000000a272a7c12 */ /* 0x000fe2000f8efcff */
[----:B------:R-:W-:-:S03]  /*06c0*/  UIMAD UR5, UR11, UR19, UR5 ;  /* 0x000000130b0572a4 */ /* 0x000fc6000f8e0205 */
[----:B------:R-:W-:-:S03]  /*06d0*/  MOV R43, UR12 ;  /* 0x0000000c002b7c02 */ /* 0x000fc60008000f00 */
[----:B------:R-:W-:Y:S02]  /*06e0*/  IMAD.WIDE.U32 R42, R7, UR11, R42 ;  /* 0x0000000b072a7c25 */ /* 0x000fe4000f8e002a */
[----:B------:R-:W1:Y:S02]  /*06f0*/  @!P2 LDC.64 R6, c[0x0][0x3e0] ;  /* 0x0000f800ff06ab82 */ /* 0x000e640000000a00 */
[----:B------:R-:W-:Y:S01]  /*0700*/  VIADD R41, R43, UR5 ;  /* 0x000000052b297c36 */ /* 0x000fe20008000000 */
[-C--:B------:R-:W-:Y:S02]  /*0710*/  @!P3 MOV R40, R42.reuse ;  /* 0x0000002a0028b202 */ /* 0x080fe40000000f00 */
[----:B------:R-:W-:Y:S02]  /*0720*/  @!P5 MOV R18, R42 ;  /* 0x0000002a0012d202 */ /* 0x000fe40000000f00 */
[----:B------:R-:W-:Y:S01]  /*0730*/  @!P5 MOV R19, R41 ;  /* 0x000000290013d202 */ /* 0x000fe20000000f00 */
[----:B------:R-:W-:-:S04]  /*0740*/  @!P3 IMAD.WIDE.U32 R20, R21, R8, R40 ;  /* 0x000000081514b225 */ /* 0x000fc800078e0028 */
[----:B------:R-:W-:Y:S01]  /*0750*/  @!P5 IMAD.WIDE.U32 R18, R25, R14, R18 ;  /* 0x0000000e1912d225 */ /* 0x000fe200078e0012 */
[----:B------:R-:W-:-:S03]  /*0760*/  @!P3 IADD3 R2, PT, PT, R21, R9, RZ ;  /* 0x000000091502b210 */ /* 0x000fc60007ffe0ff */
[----:B------:R-:W-:Y:S01]  /*0770*/  HFMA2 R21, -RZ, RZ, 0, 0 ;  /* 0x00000000ff157431 */ /* 0x000fe200000001ff */
[----:B------:R-:W5:Y:S01]  /*0780*/  @!P2 LDC.64 R8, c[0x0][0x390] ;  /* 0x0000e400ff08ab82 */ /* 0x000f620000000a00 */
[----:B0-----:R-:W-:Y:S01]  /*0790*/  @!P3 LEA R16, P4, R20, R16, 0x1 ;  /* 0x000000101410b211 */ /* 0x001fe200078808ff */
[----:B------:R-:W-:Y:S01]  /*07a0*/  @!P5 IMAD.IADD R27, R19, 0x1, R27 ;  /* 0x00000001131bd824 */ /* 0x000fe200078e021b */
[----:B----4-:R-:W-:Y:S02]  /*07b0*/  @!P5 LEA R12, P6, R18, R12, 0x1 ;  /* 0x0000000c120cd211 */ /* 0x010fe400078c08ff */
[----:B------:R-:W-:Y:S02]  /*07c0*/  @!P3 LEA.HI.X R17, R20, R17, R2, 0x1, P4 ;  /* 0x000000111411b211 */ /* 0x000fe400020f0c02 */
[----:B------:R-:W-:Y:S01]  /*07d0*/  ISETP.GE.U32.AND P4, PT, R36, UR14, PT ;  /* 0x0000000e24007c0c */ /* 0x000fe2000bf86070 */
[----:B------:R-:W0:Y:S01]  /*07e0*/  @!P1 LDC.64 R14, c[0x0][0x390] ;  /* 0x0000e400ff0e9b82 */ /* 0x000e220000000a00 */
[----:B------:R-:W-:Y:S01]  /*07f0*/  @!P5 LEA.HI.X R13, R18, R13, R27, 0x1, P6 ;  /* 0x0000000d120dd211 */ /* 0x000fe200030f0c1b */
[----:B--2---:R2:W4:Y:S01]  /*0800*/  @!P3 LDG.E R21, desc[UR16][R16.64] ;  /* 0x000000101015b981 */ /* 0x004522000c1e1900 */
[----:B------:R-:W-:Y:S01]  /*0810*/  ISETP.GE.AND.EX P3, PT, R33, UR15, PT, P4 ;  /* 0x0000000f21007c0c */ /* 0x000fe2000bf66340 */
[----:B-1----:R-:W-:Y:S01]  /*0820*/  @!P2 IMAD R23, R23, R6, RZ ;  /* 0x000000061717a224 */ /* 0x002fe200078e02ff */
[----:B------:R-:W-:Y:S01]  /*0830*/  @!P2 MOV R18, R42 ;  /* 0x0000002a0012a202 */ /* 0x000fe20000000f00 */
[----:B---3--:R-:W-:Y:S01]  /*0840*/  @!P1 IMAD R2, R35, R10, RZ ;  /* 0x0000000a23029224 */ /* 0x008fe200078e02ff */
[----:B------:R-:W-:-:S02]  /*0850*/  @!P2 MOV R19, R41 ;  /* 0x000000290013a202 */ /* 0x000fc40000000f00 */
[----:B------:R-:W-:Y:S01]  /*0860*/  ISETP.GE.U32.AND P4, PT, R34, UR14, PT ;  /* 0x0000000e22007c0c */ /* 0x000fe2000bf86070 */
[C---:B------:R-:W-:Y:S02]  /*0870*/  @!P2 IMAD R23, R0.reuse, R7, R23 ;  /* 0x000000070017a224 */ /* 0x040fe400078e0217 */
[----:B------:R-:W-:Y:S01]  /*0880*/  @!P2 IMAD.WIDE.U32 R18, R0, R6, R18 ;  /* 0x000000060012a225 */ /* 0x000fe200078e0012 */
[----:B------:R-:W-:-:S03]  /*0890*/  ISETP.GE.AND.EX P4, PT, R31, UR15, PT, P4 ;  /* 0x0000000f1f007c0c */ /* 0x000fc6000bf86340 */
[----:B------:R-:W-:Y:S02]  /*08a0*/  @!P1 IMAD R25, R38, R11, R2 ;  /* 0x0000000b26199224 */ /* 0x000fe400078e0202 */
[----:B------:R-:W-:Y:S01]  /*08b0*/  HFMA2 R2, -RZ, RZ, 0, 0 ;  /* 0x00000000ff027431 */ /* 0x000fe200000001ff */
[----:B------:R-:W-:Y:S01]  /*08c0*/  @!P1 MOV R6, R42 ;  /* 0x0000002a00069202 */ /* 0x000fe20000000f00 */
[----:B--2---:R-:W1:Y:S01]  /*08d0*/  @!P3 LDC.64 R16, c[0x0][0x390] ;  /* 0x0000e400ff10bb82 */ /* 0x004e620000000a00 */
[----:B------:R-:W-:Y:S01]  /*08e0*/  @!P1 MOV R7, R41 ;  /* 0x0000002900079202 */ /* 0x000fe20000000f00 */
[----:B------:R-:W-:Y:S01]  /*08f0*/  @!P2 IMAD.IADD R0, R19, 0x1, R23 ;  /* 0x000000011300a824 */ /* 0x000fe200078e0217 */
[----:B-----5:R-:W-:Y:S01]  /*0900*/  @!P2 LEA R22, P6, R18, R8, 0x1 ;  /* 0x000000081216a211 */ /* 0x020fe200078c08ff */
[----:B------:R-:W-:-:S03]  /*0910*/  @!P1 IMAD.WIDE.U32 R10, R38, R10, R6 ;  /* 0x0000000a260a9225 */ /* 0x000fc600078e0006 */
[----:B------:R-:W-:Y:S01]  /*0920*/  @!P2 LEA.HI.X R23, R18, R9, R0, 0x1, P6 ;  /* 0x000000091217a211 */ /* 0x000fe200030f0c00 */
[----:B------:R-:W2:Y:S01]  /*0930*/  @!P3 LDC.64 R6, c[0x0][0x3e0] ;  /* 0x0000f800ff06bb82 */ /* 0x000ea20000000a00 */
[----:B------:R-:W-:Y:S01]  /*0940*/  ISETP.GE.U32.AND P6, PT, R32, UR14, PT ;  /* 0x0000000e20007c0c */ /* 0x000fe2000bfc6070 */
[----:B------:R3:W5:Y:S01]  /*0950*/  @!P5 LDG.E R2, desc[UR16][R12.64] ;  /* 0x000000100c02d981 */ /* 0x000762000c1e1900 */
[----:B------:R-:W-:Y:S02]  /*0960*/  @!P1 IADD3 R0, PT, PT, R11, R25, RZ ;  /* 0x000000190b009210 */ /* 0x000fe40007ffe0ff */
[C---:B0-----:R-:W-:Y:S02]  /*0970*/  @!P1 LEA R44, P5, R10.reuse, R14, 0x1 ;  /* 0x0000000e0a2c9211 */ /* 0x041fe400078a08ff */
[----:B------:R-:W-:Y:S01]  /*0980*/  ISETP.GE.AND.EX P6, PT, R3, UR15, PT, P6 ;  /* 0x0000000f03007c0c */ /* 0x000fe2000bfc6360 */
[----:B------:R-:W0:Y:S01]  /*0990*/  @!P4 LDC.64 R8, c[0x0][0x3e0] ;  /* 0x0000f800ff08cb82 */ /* 0x000e220000000a00 */
[----:B------:R-:W-:-:S02]  /*09a0*/  @!P1 LEA.HI.X R45, R10, R15, R0, 0x1, P5 ;  /* 0x0000000f0a2d9211 */ /* 0x000fc400028f0c00 */
[----:B------:R-:W-:-:S04]  /*09b0*/  ISETP.GE.U32.AND P5, PT, R30, UR14, PT ;  /* 0x0000000e1e007c0c */ /* 0x000fc8000bfa6070 */
[----:B------:R-:W-:Y:S01]  /*09c0*/  ISETP.GE.AND.EX P5, PT, R5, UR15, PT, P5 ;  /* 0x0000000f05007c0c */ /* 0x000fe2000bfa6350 */
[----:B---3--:R-:W3:Y:S01]  /*09d0*/  @!P4 LDC.64 R12, c[0x0][0x390] ;  /* 0x0000e400ff0ccb82 */ /* 0x008ee20000000a00 */
[----:B------:R-:W-:Y:S01]  /*09e0*/  MOV R0, RZ ;  /* 0x000000ff00007202 */ /* 0x000fe20000000f00 */
[----:B------:R-:W-:-:S05]  /*09f0*/  HFMA2 R18, -RZ, RZ, 0, 0 ;  /* 0x00000000ff127431 */ /* 0x000fca00000001ff */
[----:B------:R1:W4:Y:S01]  /*0a00*/  @!P1 LDG.E R0, desc[UR16][R44.64] ;  /* 0x000000102c009981 */ /* 0x000322000c1e1900 */
[----:B------:R-:W3:Y:S01]  /*0a10*/  @!P6 LDC.64 R14, c[0x0][0x3e0] ;  /* 0x0000f800ff0eeb82 */ /* 0x000ee20000000a00 */
[----:B--2---:R-:W-:Y:S02]  /*0a20*/  @!P3 IMAD R4, R33, R6, RZ ;  /* 0x000000062104b224 */ /* 0x004fe400078e02ff */
[----:B------:R2:W4:Y:S05]  /*0a30*/  @!P2 LDG.E R18, desc[UR16][R22.64] ;  /* 0x000000101612a981 */ /* 0x00052a000c1e1900 */
[----:B------:R-:W3:Y:S01]  /*0a40*/  @!P5 LDC.64 R10, c[0x0][0x3e0] ;  /* 0x0000f800ff0adb82 */ /* 0x000ee20000000a00 */
[----:B-1----:R-:W-:-:S02]  /*0a50*/  @!P3 MOV R44, R42 ;  /* 0x0000002a002cb202 */ /* 0x002fc40000000f00 */
[----:B------:R-:W-:Y:S01]  /*0a60*/  @!P3 MOV R45, R41 ;  /* 0x00000029002db202 */ /* 0x000fe20000000f00 */
[C---:B------:R-:W-:Y:S01]  /*0a70*/  @!P3 IMAD R19, R36.reuse, R7, R4 ;  /* 0x000000072413b224 */ /* 0x040fe200078e0204 */
[----:B--2---:R-:W-:Y:S01]  /*0a80*/  @!P4 MOV R23, R41 ;  /* 0x000000290017c202 */ /* 0x004fe20000000f00 */
[----:B0-----:R-:W-:Y:S02]  /*0a90*/  @!P4 IMAD R25, R31, R8, RZ ;  /* 0x000000081f19c224 */ /* 0x001fe400078e02ff */
[----:B------:R-:W-:Y:S02]  /*0aa0*/  @!P3 IMAD.WIDE.U32 R44, R36, R6, R44 ;  /* 0x00000006242cb225 */ /* 0x000fe400078e002c */
[----:B------:R-:W0:Y:S02]  /*0ab0*/  @!P6 LDC.64 R6, c[0x0][0x390] ;  /* 0x0000e400ff06eb82 */ /* 0x000e240000000a00 */
[----:B------:R-:W-:Y:S01]  /*0ac0*/  @!P4 IMAD.MOV.U32 R22, RZ, RZ, R42 ;  /* 0x000000ffff16c224 */ /* 0x000fe200078e002a */
[----:B------:R-:W-:Y:S01]  /*0ad0*/  @!P3 IADD3 R4, PT, PT, R45, R19, RZ ;  /* 0x000000132d04b210 */ /* 0x000fe20007ffe0ff */
[----:B------:R-:W-:Y:S01]  /*0ae0*/  @!P4 IMAD R25, R34, R9, R25 ;  /* 0x000000092219c224 */ /* 0x000fe200078e0219 */
[----:B------:R-:W-:Y:S01]  /*0af0*/  @!P3 LEA R16, P2, R44, R16, 0x1 ;  /* 0x000000102c10b211 */ /* 0x000fe200078408ff */
[----:B------:R-:W-:-:S02]  /*0b00*/  @!P4 IMAD.WIDE.U32 R22, R34, R8, R22 ;  /* 0x000000082216c225 */ /* 0x000fc400078e0016 */
[----:B------:R-:W1:Y:S01]  /*0b10*/  @!P5 LDC.64 R8, c[0x0][0x390] ;  /* 0x0000e400ff08db82 */ /* 0x000e620000000a00 */
[----:B------:R-:W-:Y:S02]  /*0b20*/  @!P3 LEA.HI.X R17, R44, R17, R4, 0x1, P2 ;  /* 0x000000112c11b211 */ /* 0x000fe400010f0c04 */
[----:B------:R-:W-:Y:S02]  /*0b30*/  @!P4 IADD3 R25, PT, PT, R23, R25, RZ ;  /* 0x000000191719c210 */ /* 0x000fe40007ffe0ff */
[C---:B---3--:R-:W-:Y:S01]  /*0b40*/  @!P4 LEA R12, P2, R22.reuse, R12, 0x1 ;  /* 0x0000000c160cc211 */ /* 0x048fe200078408ff */
[----:B------:R-:W-:Y:S01]  /*0b50*/  @!P6 IMAD R4, R3, R14, RZ ;  /* 0x0000000e0304e224 */ /* 0x000fe200078e02ff */
[----:B------:R-:W-:Y:S02]  /*0b60*/  @!P6 MOV R23, R41 ;  /* 0x000000290017e202 */ /* 0x000fe40000000f00 */
[----:B------:R-:W-:Y:S01]  /*0b70*/  @!P4 LEA.HI.X R13, R22, R13, R25, 0x1, P2 ;  /* 0x0000000d160dc211 */ /* 0x000fe200010f0c19 */
[----:B------:R-:W-:Y:S01]  /*0b80*/  HFMA2 R19, -RZ, RZ, 0, 0 ;  /* 0x00000000ff137431 */ /* 0x000fe200000001ff */
[----:B------:R-:W-:Y:S01]  /*0b90*/  @!P6 MOV R22, R42 ;  /* 0x0000002a0016e202 */ /* 0x000fe20000000f00 */
[----:B------:R-:W-:Y:S01]  /*0ba0*/  @!P6 IMAD R27, R32, R15, R4 ;  /* 0x0000000f201be224 */ /* 0x000fe200078e0204 */
[----:B------:R-:W-:Y:S01]  /*0bb0*/  @!P5 MOV R15, R41 ;  /* 0x00000029000fd202 */ /* 0x000fe20000000f00 */
[----:B------:R-:W-:-:S02]  /*0bc0*/  HFMA2 R25, -RZ, RZ, 0, 0 ;  /* 0x00000000ff197431 */ /* 0x000fc400000001ff */
[----:B------:R-:W-:-:S04]  /*0bd0*/  @!P6 IMAD.WIDE.U32 R22, R32, R14, R22 ;  /* 0x0000000e2016e225 */ /* 0x000fc800078e0016 */
[----:B------:R-:W-:Y:S02]  /*0be0*/  @!P5 IMAD.MOV.U32 R14, RZ, RZ, R42 ;  /* 0x000000ffff0ed224 */ /* 0x000fe400078e002a */
[-C--:B------:R-:W-:Y:S01]  /*0bf0*/  @!P5 IMAD R20, R5, R10.reuse, RZ ;  /* 0x0000000a0514d224 */ /* 0x080fe200078e02ff */
[----:B------:R-:W-:Y:S01]  /*0c00*/  @!P6 IADD3 R4, PT, PT, R23, R27, RZ ;  /* 0x0000001b1704e210 */ /* 0x000fe20007ffe0ff */
[----:B------:R-:W-:Y:S01]  /*0c10*/  @!P5 IMAD.WIDE.U32 R14, R30, R10, R14 ;  /* 0x0000000a1e0ed225 */ /* 0x000fe200078e000e */
[----:B------:R1:W2:Y:S01]  /*0c20*/  @!P3 LDG.E R19, desc[UR16][R16.64] ;  /* 0x000000101013b981 */ /* 0x0002a2000c1e1900 */
[----:B0-----:R-:W-:Y:S02]  /*0c30*/  @!P6 LEA R10, P2, R22, R6, 0x1 ;  /* 0x00000006160ae211 */ /* 0x001fe400078408ff */
[----:B------:R-:W-:Y:S02]  /*0c40*/  HFMA2 R27, -RZ, RZ, 0, 0 ;  /* 0x00000000ff1b7431 */ /* 0x000fe400000001ff */
[----:B------:R-:W-:Y:S01]  /*0c50*/  @!P5 IMAD R29, R30, R11, R20 ;  /* 0x0000000b1e1dd224 */ /* 0x000fe200078e0214 */
[----:B------:R-:W3:Y:S01]  /*0c60*/  @!P4 LDG.E R25, desc[UR16][R12.64] ;  /* 0x000000100c19c981 */ /* 0x000ee2000c1e1900 */
[----:B------:R-:W-:-:S03]  /*0c70*/  @!P6 LEA.HI.X R11, R22, R7, R4, 0x1, P2 ;  /* 0x00000007160be211 */ /* 0x000fc600010f0c04 */
[----:B------:R-:W-:Y:S02]  /*0c80*/  @!P5 IADD3 R4, PT, PT, R15, R29, RZ ;  /* 0x0000001d0f04d210 */ /* 0x000fe40007ffe0ff */
[C---:B-1----:R-:W-:Y:S02]  /*0c90*/  @!P5 LEA R16, P2, R14.reuse, R8, 0x1 ;  /* 0x000000080e10d211 */ /* 0x042fe400078408ff */
[----:B------:R-:W-:Y:S01]  /*0ca0*/  MOV R29, RZ ;  /* 0x000000ff001d7202 */ /* 0x000fe20000000f00 */
[----:B------:R0:W3:Y:S01]  /*0cb0*/  @!P6 LDG.E R27, desc[UR16][R10.64] ;  /* 0x000000100a1be981 */ /* 0x0000e2000c1e1900 */
[----:B------:R-:W-:-:S05]  /*0cc0*/  @!P5 LEA.HI.X R17, R14, R9, R4, 0x1, P2 ;  /* 0x000000090e11d211 */ /* 0x000fca00010f0c04 */
[----:B------:R1:W3:Y:S01]  /*0cd0*/  @!P5 LDG.E R29, desc[UR16][R16.64] ;  /* 0x00000010101dd981 */ /* 0x0002e2000c1e1900 */
[C---:B------:R-:W-:Y:S02]  /*0ce0*/  ISETP.GT.AND P2, PT, R26.reuse, 0x1e, PT ;  /* 0x0000001e1a00780c */ /* 0x040fe40003f44270 */
[----:B------:R-:W-:Y:S01]  /*0cf0*/  ISETP.GT.AND P3, PT, R26, 0xf, PT ;  /* 0x0000000f1a00780c */ /* 0x000fe20003f64270 */
[----:B------:R-:W-:Y:S01]  /*0d00*/  BSSY.RECONVERGENT B0, `(.L_x_1908) ;  /* 0x000005d000007945 */ /* 0x000fe20003800200 */
[C---:B-----5:R-:W-:Y:S02]  /*0d10*/  PRMT R9, R2.reuse, 0x7632, R9 ;  /* 0x0000763202097816 */ /* 0x060fe40000000009 */
[----:B------:R-:W-:Y:S02]  /*0d20*/  SHF.L.U32 R2, R2, 0x10, RZ ;  /* 0x0000001002027819 */ /* 0x000fe400000006ff */
[----:B------:R-:W-:Y:S02]  /*0d30*/  SHF.L.U32 R9, R9, 0x10, RZ ;  /* 0x0000001009097819 */ /* 0x000fe400000006ff */
[----:B----4-:R-:W-:-:S02]  /*0d40*/  PRMT R7, R0, 0x7632, R7 ;  /* 0x0000763200077816 */ /* 0x010fc40000000007 */
[----:B------:R-:W-:-:S03]  /*0d50*/  SHF.L.U32 R0, R0, 0x10, RZ ;  /* 0x0000001000007819 */ /* 0x000fc600000006ff */
[----:B------:R-:W-:-:S04]  /*0d60*/  IMAD.U32 R7, R7, 0x10000, RZ ;  /* 0x0001000007077824 */ /* 0x000fc800078e00ff */
[----:B------:R-:W-:Y:S01]  /*0d70*/  FADD.FTZ R6, R0, R7 ;  /* 0x0000000700067221 */ /* 0x000fe20000010000 */
[----:B0-----:R-:W-:Y:S01]  /*0d80*/  FMUL.FTZ R11, R7, R7 ;  /* 0x00000007070b7220 */ /* 0x001fe20000410000 */
[----:B------:R-:W-:Y:S01]  /*0d90*/  PRMT R4, R18, 0x7632, R4 ;  /* 0x0000763212047816 */ /* 0x000fe20000000004 */
[----:B------:R-:W-:Y:S01]  /*0da0*/  FADD.FTZ R13, R2, R9 ;  /* 0x00000009020d7221 */ /* 0x000fe20000010000 */
[----:B------:R-:W-:Y:S01]  /*0db0*/  FADD.FTZ R6, RZ, R6 ;  /* 0x00000006ff067221 */ /* 0x000fe20000010000 */
[----:B------:R-:W-:Y:S01]  /*0dc0*/  FFMA.FTZ R8, R0, R0, R11 ;  /* 0x0000000000087223 */ /* 0x000fe2000001000b */
[----:B------:R-:W-:Y:S01]  /*0dd0*/  SHF.L.U32 R4, R4, 0x10, RZ ;  /* 0x0000001004047819 */ /* 0x000fe200000006ff */
[----:B------:R-:W-:Y:S01]  /*0de0*/  FMUL.FTZ R15, R9, R9 ;  /* 0x00000009090f7220 */ /* 0x000fe20000410000 */
[----:B------:R-:W-:Y:S01]  /*0df0*/  FADD.FTZ R13, R6, R13 ;  /* 0x0000000d060d7221 */ /* 0x000fe20000010000 */
[----:B------:R-:W-:Y:S02]  /*0e00*/  SHF.L.U32 R11, R18, 0x10, RZ ;  /* 0x00000010120b7819 */ /* 0x000fe400000006ff */
[----:B------:R-:W-:Y:S01]  /*0e10*/  PRMT R6, R21, 0x7632, R6 ;  /* 0x0000763215067816 */ /* 0x000fe20000000006 */
[----:B------:R-:W-:Y:S01]  /*0e20*/  FFMA.FTZ R15, R2, R2, R15 ;  /* 0x00000002020f7223 */ /* 0x000fe2000001000f */
[----:B------:R-:W-:Y:S01]  /*0e30*/  FADD.FTZ R8, RZ, R8 ;  /* 0x00000008ff087221 */ /* 0x000fe20000010000 */
[----:B------:R-:W-:Y:S01]  /*0e40*/  FMUL.FTZ R12, R4, R4 ;  /* 0x00000004040c7220 */ /* 0x000fe20000410000 */
[----:B------:R-:W-:Y:S01]  /*0e50*/  FADD.FTZ R10, R11, R4 ;  /* 0x000000040b0a7221 */ /* 0x000fe20000010000 */
[----:B------:R-:W-:-:S02]  /*0e60*/  SHF.L.U32 R6, R6, 0x10, RZ ;  /* 0x0000001006067819 */ /* 0x000fc400000006ff */
[----:B------:R-:W-:Y:S01]  /*0e70*/  SHF.L.U32 R21, R21, 0x10, RZ ;  /* 0x0000001015157819 */ /* 0x000fe200000006ff */
[----:B------:R-:W-:Y:S01]  /*0e80*/  FADD.FTZ R8, R8, R15 ;  /* 0x0000000f08087221 */ /* 0x000fe20000010000 */
[----:B------:R-:W-:Y:S01]  /*0e90*/  FFMA.FTZ R15, R11, R11, R12 ;  /* 0x0000000b0b0f7223 */ /* 0x000fe2000001000c */
[----:B------:R-:W-:Y:S01]  /*0ea0*/  FADD.FTZ R10, R13, R10 ;  /* 0x0000000a0d0a7221 */ /* 0x000fe20000010000 */
[----:B------:R-:W-:Y:S01]  /*0eb0*/  FMUL.FTZ R12, R6, R6 ;  /* 0x00000006060c7220 */ /* 0x000fe20000410000 */
[C---:B------:R-:W-:Y:S01]  /*0ec0*/  FADD.FTZ R13, R21.reuse, R6 ;  /* 0x00000006150d7221 */ /* 0x040fe20000010000 */
[----:B------:R-:W-:Y:S02]  /*0ed0*/  FADD.FTZ R15, R8, R15 ;  /* 0x0000000f080f7221 */ /* 0x000fe40000010000 */
[----:B------:R-:W-:Y:S01]  /*0ee0*/  FFMA.FTZ R12, R21, R21, R12 ;  /* 0x00000015150c7223 */ /* 0x000fe2000001000c */
[----:B------:R-:W-:-:S03]  /*0ef0*/  FADD.FTZ R13, R10, R13 ;  /* 0x0000000d0a0d7221 */ /* 0x000fc60000010000 */
[----:B------:R-:W-:Y:S01]  /*0f00*/  FADD.FTZ R12, R15, R12 ;  /* 0x0000000c0f0c7221 */ /* 0x000fe20000010000 */
[C---:B--2---:R-:W-:Y:S01]  /*0f10*/  PRMT R23, R19.reuse, 0x7632, R23 ;  /* 0x0000763213177816 */ /* 0x044fe20000000017 */
[----:B------:R-:W-:-:S03]  /*0f20*/  IMAD.U32 R8, R19, 0x10000, RZ ;  /* 0x0001000013087824 */ /* 0x000fc600078e00ff */
[----:B------:R-:W-:Y:S02]  /*0f30*/  SHF.L.U32 R23, R23, 0x10, RZ ;  /* 0x0000001017177819 */ /* 0x000fe400000006ff */
[C---:B---3--:R-:W-:Y:S02]  /*0f40*/  PRMT R10, R25.reuse, 0x7632, R10 ;  /* 0x00007632190a7816 */ /* 0x048fe4000000000a */
[----:B------:R-:W-:Y:S01]  /*0f50*/  SHF.L.U32 R25, R25, 0x10, RZ ;  /* 0x0000001019197819 */ /* 0x000fe200000006ff */
[----:B------:R-:W-:Y:S01]  /*0f60*/  FADD.FTZ R14, R8, R23 ;  /* 0x00000017080e7221 */ /* 0x000fe20000010000 */
[----:B------:R-:W-:Y:S01]  /*0f70*/  FMUL.FTZ R15, R23, R23 ;  /* 0x00000017170f7220 */ /* 0x000fe20000410000 */
[----:B------:R-:W-:Y:S02]  /*0f80*/  SHF.L.U32 R10, R10, 0x10, RZ ;  /* 0x000000100a0a7819 */ /* 0x000fe400000006ff */
[----:B------:R-:W-:Y:S01]  /*0f90*/  PRMT R20, R27, 0x7632, R20 ;  /* 0x000076321b147816 */ /* 0x000fe20000000014 */
[----:B------:R-:W-:Y:S01]  /*0fa0*/  FADD.FTZ R13, R13, R14 ;  /* 0x0000000e0d0d7221 */ /* 0x000fe20000010000 */
[----:B------:R-:W-:Y:S01]  /*0fb0*/  FFMA.FTZ R15, R8, R8, R15 ;  /* 0x00000008080f7223 */ /* 0x000fe2000001000f */
[----:B-1----:R-:W-:Y:S01]  /*0fc0*/  FMUL.FTZ R16, R10, R10 ;  /* 0x0000000a0a107220 */ /* 0x002fe20000410000 */
[----:B------:R-:W-:Y:S01]  /*0fd0*/  FADD.FTZ R14, R25, R10 ;  /* 0x0000000a190e7221 */ /* 0x000fe20000010000 */
[----:B------:R-:W-:-:S02]  /*0fe0*/  SHF.L.U32 R20, R20, 0x10, RZ ;  /* 0x0000001014147819 */ /* 0x000fc400000006ff */
[----:B------:R-:W-:Y:S01]  /*0ff0*/  PRMT R22, R29, 0x7632, R22 ;  /* 0x000076321d167816 */ /* 0x000fe20000000016 */
[----:B------:R-:W-:Y:S01]  /*1000*/  FADD.FTZ R15, R12, R15 ;  /* 0x0000000f0c0f7221 */ /* 0x000fe20000010000 */
[----:B------:R-:W-:Y:S01]  /*1010*/  SHF.L.U32 R27, R27, 0x10, RZ ;  /* 0x000000101b1b7819 */ /* 0x000fe200000006ff */
[----:B------:R-:W-:Y:S01]  /*1020*/  FFMA.FTZ R16, R25, R25, R16 ;  /* 0x0000001919107223 */ /* 0x000fe20000010010 */
[----:B------:R-:W-:Y:S01]  /*1030*/  FADD.FTZ R12, R13, R14 ;  /* 0x0000000e0d0c7221 */ /* 0x000fe20000010000 */
[----:B------:R-:W-:Y:S01]  /*1040*/  SHF.L.U32 R22, R22, 0x10, RZ ;  /* 0x0000001016167819 */ /* 0x000fe200000006ff */
[----:B------:R-:W-:Y:S01]  /*1050*/  FMUL.FTZ R14, R20, R20 ;  /* 0x00000014140e7220 */ /* 0x000fe20000410000 */
[----:B------:R-:W-:Y:S01]  /*1060*/  FADD.FTZ R15, R15, R16 ;  /* 0x000000100f0f7221 */ /* 0x000fe20000010000 */
[----:B------:R-:W-:Y:S01]  /*1070*/  FADD.FTZ R13, R27, R20 ;  /* 0x000000141b0d7221 */ /* 0x000fe20000010000 */
[----:B------:R-:W-:Y:S02]  /*1080*/  IMAD.U32 R29, R29, 0x10000, RZ ;  /* 0x000100001d1d7824 */ /* 0x000fe400078e00ff */
[----:B------:R-:W-:Y:S01]  /*1090*/  FFMA.FTZ R14, R27, R27, R14 ;  /* 0x0000001b1b0e7223 */ /* 0x000fe2000001000e */
[----:B------:R-:W-:Y:S01]  /*10a0*/  FMUL.FTZ R16, R22, R22 ;  /* 0x0000001616107220 */ /* 0x000fe20000410000 */
[----:B------:R-:W-:Y:S01]  /*10b0*/  FADD.FTZ R12, R12, R13 ;  /* 0x0000000d0c0c7221 */ /* 0x000fe20000010000 */
[----:B------:R-:W-:Y:S01]  /*10c0*/  FADD.FTZ R13, R29, R22 ;  /* 0x000000161d0d7221 */ /* 0x000fe20000010000 */
[----:B------:R-:W-:Y:S01]  /*10d0*/  FADD.FTZ R15, R15, R14 ;  /* 0x0000000e0f0f7221 */ /* 0x000fe20000010000 */
        /* <DEDUP_REMOVED lines=31> */
.L_x_1909:
[----:B------:R-:W-:Y:S05]  /*12d0*/  BSYNC.RECONVERGENT B0 ;  /* 0x0000000000007941 */ /* 0x000fea0003800200 */
.L_x_1908:
        /* <DEDUP_REMOVED lines=8> */
[----:B-12---:R-:W1:Y:S02]  /*1360*/  LDS.128 R16, [UR5+0x10] ;  /* 0x00001005ff107984 */ /* 0x006e640008000c00 */
[----:B-1----:R-:W-:Y:S01]  /*1370*/  FADD.FTZ R45, R12, R16 ;  /* 0x000000100c2d7221 */ /* 0x002fe20000010000 */
[----:B------:R-:W-:Y:S02]  /*1380*/  FADD.FTZ R16, R13, R17 ;  /* 0x000000110d107221 */ /* 0x000fe40000010000 */
[----:B0--3--:R-:W0:Y:S01]  /*1390*/  LDS.128 R12, [UR5+0x20] ;  /* 0x00002005ff0c7984 */ /* 0x009e220008000c00 */
[----:B------:R-:W-:Y:S01]  /*13a0*/  FADD.FTZ R45, R45, R18 ;  /* 0x000000122d2d7221 */ /* 0x000fe20000010000 */
[----:B------:R-:W-:-:S03]  /*13b0*/  FADD.FTZ R16, R16, R19 ;  /* 0x0000001310107221 */ /* 0x000fc60000010000 */
[----:B0-----:R-:W-:Y:S01]  /*13c0*/  FADD.FTZ R45, R45, R12 ;  /* 0x0000000c2d2d7221 */ /* 0x001fe20000010000 */
[----:B------:R-:W-:Y:S02]  /*13d0*/  FADD.FTZ R12, R16, R13 ;  /* 0x0000000d100c7221 */ /* 0x000fe40000010000 */
[----:B------:R-:W0:Y:S01]  /*13e0*/  LDS.128 R16, [UR5+0x30] ;  /* 0x00003005ff107984 */ /* 0x000e220008000c00 */
[----:B------:R-:W-:Y:S01]  /*13f0*/  FADD.FTZ R45, R45, R14 ;  /* 0x0000000e2d2d7221 */ /* 0x000fe20000010000 */
[----:B------:R-:W-:Y:S02]  /*1400*/  FADD.FTZ R14, R12, R15 ;  /* 0x0000000f0c0e7221 */ /* 0x000fe40000010000 */
[----:B------:R-:W1:Y:S01]  /*1410*/  LDS.64 R12, [UR5+0x40] ;  /* 0x00004005ff0c7984 */ /* 0x000e620008000a00 */
[----:B0-----:R-:W-:Y:S01]  /*1420*/  FADD.FTZ R45, R45, R16 ;  /* 0x000000102d2d7221 */ /* 0x001fe20000010000 */
[----:B------:R-:W-:-:S03]  /*1430*/  FADD.FTZ R14, R14, R17 ;  /* 0x000000110e0e7221 */ /* 0x000fc60000010000 */
[----:B------:R-:W-:Y:S01]  /*1440*/  FADD.FTZ R45, R45, R18 ;  /* 0x000000122d2d7221 */ /* 0x000fe20000010000 */
[----:B------:R-:W-:-:S03]  /*1450*/  FADD.FTZ R14, R14, R19 ;  /* 0x000000130e0e7221 */ /* 0x000fc60000010000 */
[----:B-1----:R-:W-:Y:S01]  /*1460*/  FADD.FTZ R12, R45, R12 ;  /* 0x0000000c2d0c7221 */ /* 0x002fe20000010000 */
[----:B------:R-:W-:-:S07]  /*1470*/  FADD.FTZ R13, R14, R13 ;  /* 0x0000000d0e0d7221 */ /* 0x000fce0000010000 */
.L_x_1911:
[----:B------:R-:W-:Y:S05]  /*1480*/  BSYNC.RECONVERGENT B0 ;  /* 0x0000000000007941 */ /* 0x000fea0003800200 */
.L_x_1910:
[----:B------:R-:W-:Y:S05]  /*1490*/  @!P2 BRA `(.L_x_1912) ;  /* 0x0000000c00b4a947 */ /* 0x000fea0003800000 */
[----:B------:R-:W4:Y:S01]  /*14a0*/  LDC.64 R14, c[0x0][0x3b8] ;  /* 0x0000ee00ff0e7b82 */ /* 0x000f220000000a00 */
[----:B------:R-:W-:Y:S01]  /*14b0*/  ULOP3.LUT UR5, UR4, 0x1, URZ, 0xc0, !UPT ;  /* 0x0000000104057892 */ /* 0x000fe2000f8ec0ff */
[----:B------:R-:W-:-:S03]  /*14c0*/  ISETP.GE.U32.AND P2, PT, R24, 0x8, PT ;  /* 0x000000081800780c */ /* 0x000fc60003f46070 */
[----:B------:R-:W-:-:S06]  /*14d0*/  UIMAD UR5, UR5, UR21, URZ ;  /* 0x00000015050572a4 */ /* 0x000fcc000f8e02ff */
[----:B------:R-:W-:-:S05]  /*14e0*/  IMAD R16, R24, UR5, RZ ;  /* 0x0000000518107c24 */ /* 0x000fca000f8e02ff */
[----:B------:R-:W-:-:S05]  /*14f0*/  SHF.L.U32 R17, R16, 0x1, RZ ;  /* 0x0000000110117819 */ /* 0x000fca00000006ff */
[----:B----4-:R-:W-:-:S03]  /*1500*/  IMAD.WIDE R14, R17, 0x4, R14 ;  /* 0x00000004110e7825 */ /* 0x010fc600078e020e */
[----:B------:R-:W-:Y:S02]  /*1510*/  R2UR UR18, R14 ;  /* 0x000000000e1272ca */ /* 0x000fe400000e0000 */
[----:B------:R-:W-:Y:S01]  /*1520*/  R2UR UR19, R15 ;  /* 0x000000000f1372ca */ /* 0x000fe200000e0000 */
[----:B------:R-:W-:-:S14]  /*1530*/  @P3 BRA `(.L_x_1913) ;  /* 0x00000000006c3947 */ /* 0x000fdc0003800000 */
[----:B------:R-:W4:Y:S01]  /*1540*/  LDC.64 R14, c[0x0][0x3b0] ;  /* 0x0000ec00ff0e7b82 */ /* 0x000f220000000a00 */
[----:B------:R-:W-:Y:S02]  /*1550*/  UIADD3 UR14, UPT, UPT, UR5, UR6, URZ ;  /* 0x00000006050e7290 */ /* 0x000fe4000fffe0ff */
[----:B------:R-:W-:Y:S02]  /*1560*/  ULOP3.LUT UP1, UR11, UR4, 0x2, URZ, 0xc0, !UPT ;  /* 0x00000002040b7892 */ /* 0x000fe4000f82c0ff */
[----:B------:R-:W-:Y:S02]  /*1570*/  UIMAD UR12, UR20, UR21, UR6 ;  /* 0x00000015140c72a4 */ /* 0x000fe4000f8e0206 */
[----:B------:R-:W-:Y:S01]  /*1580*/  MOV R17, UR14 ;  /* 0x0000000e00117c02 */ /* 0x000fe20008000f00 */
[----:B------:R-:W-:Y:S01]  /*1590*/  UIADD3 UR11, UPT, UPT, -UR11, 0x1, URZ ;  /* 0x000000010b0b7890 */ /* 0x000fe2000fffe1ff */
[----:B------:R-:W-:Y:S01]  /*15a0*/  MOV R16, UR14 ;  /* 0x0000000e00107c02 */ /* 0x000fe20008000f00 */
[----:B------:R-:W-:-:S04]  /*15b0*/  UIMAD.WIDE.U32 UR12, UR12, 0x8, UR18 ;  /* 0x000000080c0c78a5 */ /* 0x000fc8000f8e0012 */
[----:B------:R-:W-:Y:S02]  /*15c0*/  MOV R45, UR11 ;  /* 0x0000000b002d7c02 */ /* 0x000fe40008000f00 */
[----:B----4-:R-:W-:Y:S02]  /*15d0*/  LEA R14, P4, R17, R14, 0x2 ;  /* 0x0000000e110e7211 */ /* 0x010fe400078810ff */
[----:B------:R-:W-:Y:S02]  /*15e0*/  MOV R17, UR13 ;  /* 0x0000000d00117c02 */ /* 0x000fe40008000f00 */
[----:B------:R-:W-:Y:S02]  /*15f0*/  LEA.HI.X R15, R16, R15, RZ, 0x2, P4 ;  /* 0x0000000f100f7211 */ /* 0x000fe400020f14ff */
[----:B------:R-:W-:Y:S02]  /*1600*/  PLOP3.LUT P4, PT, PT, PT, UP1, 0x80, 0x8 ;  /* 0x000000000008781c */ /* 0x000fe40003f8f018 */
[----:B------:R-:W-:-:S02]  /*1610*/  MOV R16, UR12 ;  /* 0x0000000c00107c02 */ /* 0x000fc40008000f00 */
[----:B--2---:R-:W-:-:S03]  /*1620*/  SEL R19, R24, RZ, !P4 ;  /* 0x000000ff18137207 */ /* 0x004fc60006000000 */
[----:B------:R4:W-:Y:S01]  /*1630*/  STG.E.64 desc[UR16][R16.64], R12 ;  /* 0x0000000c10007986 */ /* 0x0009e2000c101b10 */
[----:B------:R-:W-:Y:S01]  /*1640*/  ISETP.NE.AND P4, PT, R19, -0x1, PT ;  /* 0xffffffff1300780c */ /* 0x000fe20003f85270 */
[----:B------:R-:W-:Y:S06]  /*1650*/  MEMBAR.ALL.GPU ;  /* 0x0000000000007992 */ /* 0x000fec000000a000 */
[----:B------:R-:W-:-:S00]  /*1660*/  ERRBAR ;  /* 0x00000000000079ab */ /* 0x000fc00000000000 */
[----:B------:R-:W-:Y:S06]  /*1670*/  CGAERRBAR ;  /* 0x00000000000075ab */ /* 0x000fec0000000000 */
[----:B------:R4:W-:Y:S01]  /*1680*/  REDG.E.ADD.S32.STRONG.GPU desc[UR16][R14.64], R45 ;  /* 0x0000002d0e00798e */ /* 0x0009e2000c12e310 */
[----:B------:R-:W-:Y:S05]  /*1690*/  @!P4 BRA `(.L_x_1913) ;  /* 0x000000000014c947 */ /* 0x000fea0003800000 */
.L_x_1914:
[----:B----4-:R-:W2:Y:S04]  /*16a0*/  LDG.E.STRONG.GPU R16, desc[UR16][R14.64] ;  /* 0x000000100e107981 */ /* 0x010ea8000c1ef900 */
[----:B--2---:R-:W-:Y:S01]  /*16b0*/  CCTL.IVALL ;  /* 0x00000000ff00798f */ /* 0x004fe20002000000 */
[----:B------:R-:W-:Y:S05]  /*16c0*/  YIELD ;  /* 0x0000000000007946 */ /* 0x000fea0003800000 */
[----:B------:R-:W-:-:S13]  /*16d0*/  ISETP.NE.AND P4, PT, R16, R19, PT ;  /* 0x000000131000720c */ /* 0x000fda0003f85270 */
[----:B------:R-:W-:Y:S05]  /*16e0*/  @P4 BRA `(.L_x_1914) ;  /* 0xfffffffc00ec4947 */ /* 0x000fea000383ffff */
.L_x_1913:
[----:B------:R-:W-:Y:S05]  /*16f0*/  WARPSYNC.ALL ;  /* 0x0000000000007948 */ /* 0x000fea0003800000 */
[----:B------:R-:W-:Y:S06]  /*1700*/  BAR.SYNC.DEFER_BLOCKING 0x0 ;  /* 0x0000000000007b1d */ /* 0x000fec0000010000 */
[----:B------:R-:W-:Y:S01]  /*1710*/  UMOV UR5, URZ ;  /* 0x000000ff00057c82 */ /* 0x000fe20008000000 */
[----:B------:R-:W-:Y:S05]  /*1720*/  @!P2 BRA `(.L_x_1915) ;  /* 0x000000040098a947 */ /* 0x000fea0003800000 */
[----:B------:R-:W-:Y:S01]  /*1730*/  LOP3.LUT R44, R24, 0x7ffffff8, RZ, 0xc0, !PT ;  /* 0x7ffffff8182c7812 */ /* 0x000fe200078ec0ff */
        /* <DEDUP_REMOVED lines=10> */
.L_x_1916:
[----:B------:R-:W-:Y:S01]  /*17e0*/  UIADD3 UR26, UPT, UPT, UR5, 0x1, URZ ;  /* 0x00000001051a7890 */ /* 0x000fe2000fffe0ff */
[----:B------:R-:W-:-:S05]  /*17f0*/  ISETP.EQ.OR P2, PT, RZ, UR15, P3 ;  /* 0x0000000fff007c0c */ /* 0x000fca0009f42670 */
[----:B----4-:R-:W-:-:S05]  /*1800*/  IMAD.U32 R14, RZ, RZ, UR26 ;  /* 0x0000001aff0e7e24 */ /* 0x010fca000f8e00ff */
[----:B------:R-:W-:-:S03]  /*1810*/  ISETP.EQ.OR P4, PT, R14, UR20, P3 ;  /* 0x000000140e007c0c */ /* 0x000fc60009f82670 */
[----:B------:R-:W-:-:S05]  /*1820*/  VOTEU.ALL UP1, P2 ;  /* 0x0000000000ff7886 */ /* 0x000fca0001020000 */
[----:B------:R-:W-:-:S05]  /*1830*/  @!UP1 UIMAD.WIDE.U32 UR26, UR11, 0x8, UR18 ;  /* 0x000000080b1a98a5 */ /* 0x000fca000f8e0012 */
[----:B------:R-:W-:Y:S01]  /*1840*/  VOTEU.ALL UP1, P4 ;  /* 0x0000000000ff7886 */ /* 0x000fe20002020000 */
[----:B------:R-:W-:Y:S02]  /*1850*/  MOV R14, UR26 ;  /* 0x0000001a000e7c02 */ /* 0x000fe40008000f00 */
[----:B------:R-:W-:Y:S02]  /*1860*/  MOV R15, UR27 ;  /* 0x0000001b000f7c02 */ /* 0x000fe40008000f00 */
[----:B------:R-:W-:-:S04]  /*1870*/  @!UP1 UIMAD.WIDE.U32 UR26, UR14, 0x8, UR18 ;  /* 0x000000080e1a98a5 */ /* 0x000fc8000f8e0012 */
[----:B------:R-:W0:Y:S02]  /*1880*/  @!P2 LDG.E.64 R14, desc[UR16][R14.64] ;  /* 0x000000100e0ea981 */ /* 0x000e24000c1e1b00 */
[----:B------:R-:W-:Y:S01]  /*1890*/  MOV R16, UR26 ;  /* 0x0000001a00107c02 */ /* 0x000fe20008000f00 */
[----:B------:R-:W-:Y:S01]  /*18a0*/  UIADD3 UR26, UPT, UPT, UR5, 0x2, URZ ;  /* 0x00000002051a7890 */ /* 0x000fe2000fffe0ff */
[----:B------:R-:W-:-:S05]  /*18b0*/  MOV R17, UR27 ;  /* 0x0000001b00117c02 */ /* 0x000fca0008000f00 */
[----:B-1----:R-:W-:Y:S01]  /*18c0*/  MOV R18, UR26 ;  /* 0x0000001a00127c02 */ /* 0x002fe20008000f00 */
[----:B------:R-:W4:Y:S01]  /*18d0*/  @!P4 LDG.E.64 R16, desc[UR16][R16.64] ;  /* 0x000000101010c981 */ /* 0x000f22000c1e1b00 */
[----:B------:R-:W-:Y:S02]  /*18e0*/  UIADD3 UR26, UPT, UPT, UR5, 0x3, URZ ;  /* 0x00000003051a7890 */ /* 0x000fe4000fffe0ff */
[----:B------:R-:W-:-:S04]  /*18f0*/  ISETP.EQ.OR P5, PT, R18, UR20, P3 ;  /* 0x0000001412007c0c */ /* 0x000fc80009fa2670 */
[----:B------:R-:W-:-:S04]  /*1900*/  MOV R18, UR26 ;  /* 0x0000001a00127c02 */ /* 0x000fc80008000f00 */
[----:B------:R-:W-:-:S05]  /*1910*/  ISETP.EQ.OR P6, PT, R18, UR20, P3 ;  /* 0x0000001412007c0c */ /* 0x000fca0009fc2670 */
[----:B------:R-:W-:-:S05]  /*1920*/  VOTEU.ALL UP1, P5 ;  /* 0x0000000000ff7886 */ /* 0x000fca0002820000 */
[----:B------:R-:W-:-:S06]  /*1930*/  @!UP1 UIMAD.WIDE.U32 UR26, UR22, 0x8, UR18 ;  /* 0x00000008161a98a5 */ /* 0x000fcc000f8e0012 */
[----:B------:R-:W-:Y:S01]  /*1940*/  IMAD.U32 R18, RZ, RZ, UR26 ;  /* 0x0000001aff127e24 */ /* 0x000fe2000f8e00ff */
[----:B--2---:R-:W-:-:S06]  /*1950*/  MOV R19, UR27 ;  /* 0x0000001b00137c02 */ /* 0x004fcc0008000f00 */
[----:B------:R-:W2:Y:S01]  /*1960*/  @!P5 LDG.E.64 R18, desc[UR16][R18.64] ;  /* 0x000000101212d981 */ /* 0x000ea2000c1e1b00 */
[----:B------:R-:W-:-:S05]  /*1970*/  VOTEU.ALL UP1, P6 ;  /* 0x0000000000ff7886 */ /* 0x000fca0003020000 */
[----:B------:R-:W-:Y:S01]  /*1980*/  @!UP1 UIMAD.WIDE.U32 UR26, UR23, 0x8, UR18 ;  /* 0x00000008171a98a5 */ /* 0x000fe2000f8e0012 */
[----:B0--3--:R-:W-:Y:S01]  /*1990*/  @!P2 FADD.FTZ R12, R12, R14 ;  /* 0x0000000e0c0ca221 */ /* 0x009fe20000010000 */
[----:B------:R-:W-:-:S04]  /*19a0*/  @!P2 FADD.FTZ R13, R13, R15 ;  /* 0x0000000f0d0da221 */ /* 0x000fc80000010000 */
[----:B------:R-:W-:Y:S01]  /*19b0*/  MOV R14, UR26 ;  /* 0x0000001a000e7c02 */ /* 0x000fe20008000f00 */
[----:B------:R-:W-:Y:S01]  /*19c0*/  UIADD3 UR26, UPT, UPT, UR5, 0x4, URZ ;  /* 0x00000004051a7890 */ /* 0x000fe2000fffe0ff */
[----:B------:R-:W-:Y:S01]  /*19d0*/  MOV R15, UR27 ;  /* 0x0000001b000f7c02 */ /* 0x000fe20008000f00 */
[----:B----4-:R-:W-:-:S05]  /*19e0*/  @!P4 FADD.FTZ R12, R12, R16 ;  /* 0x000000100c0cc221 */ /* 0x010fca0000010000 */
[----:B------:R-:W3:Y:S01]  /*19f0*/  @!P6 LDG.E.64 R14, desc[UR16][R14.64] ;  /* 0x000000100e0ee981 */ /* 0x000ee2000c1e1b00 */
[----:B------:R-:W-:Y:S01]  /*1a00*/  MOV R16, UR26 ;  /* 0x0000001a00107c02 */ /* 0x000fe20008000f00 */
[----:B------:R-:W-:-:S03]  /*1a10*/  @!P4 FADD.FTZ R13, R13, R17 ;  /* 0x000000110d0dc221 */ /* 0x000fc60000010000 */
[----:B------:R-:W-:Y:S01]  /*1a20*/  ISETP.EQ.OR P4, PT, R16, UR20, P3 ;  /* 0x0000001410007c0c */ /* 0x000fe20009f82670 */
[----:B------:R-:W-:-:S06]  /*1a30*/  UIADD3 UR26, UPT, UPT, UR5, 0x5, URZ ;  /* 0x00000005051a7890 */ /* 0x000fcc000fffe0ff */
[----:B------:R-:W-:-:S06]  /*1a40*/  MOV R16, UR26 ;  /* 0x0000001a00107c02 */ /* 0x000fcc0008000f00 */
[----:B------:R-:W-:-:S05]  /*1a50*/  VOTEU.ALL UP1, P4 ;  /* 0x0000000000ff7886 */ /* 0x000fca0002020000 */
[----:B------:R-:W-:Y:S01]  /*1a60*/  @!UP1 UIMAD.WIDE.U32 UR26, UR13, 0x8, UR18 ;  /* 0x000000080d1a98a5 */ /* 0x000fe2000f8e0012 */
[----:B--2---:R-:W-:Y:S01]  /*1a70*/  @!P5 FADD.FTZ R12, R12, R18 ;  /* 0x000000120c0cd221 */ /* 0x004fe20000010000 */
[----:B------:R-:W-:-:S04]  /*1a80*/  @!P5 FADD.FTZ R13, R13, R19 ;  /* 0x000000130d0dd221 */ /* 0x000fc80000010000 */
[----:B------:R-:W-:Y:S01]  /*1a90*/  MOV R18, UR26 ;  /* 0x0000001a00127c02 */ /* 0x000fe20008000f00 */
[----:B------:R-:W-:-:S06]  /*1aa0*/  IMAD.U32 R19, RZ, RZ, UR27 ;  /* 0x0000001bff137e24 */ /* 0x000fcc000f8e00ff */
[----:B------:R-:W2:Y:S01]  /*1ab0*/  @!P4 LDG.E.64 R18, desc[UR16][R18.64] ;  /* 0x000000101212c981 */ /* 0x000ea2000c1e1b00 */
[----:B------:R-:W-:-:S13]  /*1ac0*/  ISETP.EQ.OR P2, PT, R16, UR20, P3 ;  /* 0x0000001410007c0c */ /* 0x000fda0009f42670 */
[----:B------:R-:W-:-:S05]  /*1ad0*/  VOTEU.ALL UP1, P2 ;  /* 0x0000000000ff7886 */ /* 0x000fca0001020000 */
[----:B------:R-:W-:-:S06]  /*1ae0*/  @!UP1 UIMAD.WIDE.U32 UR26, UR24, 0x8, UR18 ;  /* 0x00000008181a98a5 */ /* 0x000fcc000f8e0012 */
[----:B------:R-:W-:Y:S01]  /*1af0*/  MOV R16, UR26 ;  /* 0x0000001a00107c02 */ /* 0x000fe20008000f00 */
[----:B------:R-:W-:Y:S01]  /*1b00*/  UIADD3 UR26, UPT, UPT, UR5, 0x6, URZ ;  /* 0x00000006051a7890 */ /* 0x000fe2000fffe0ff */
[----:B------:R-:W-:-:S06]  /*1b10*/  MOV R17, UR27 ;  /* 0x0000001b00117c02 */ /* 0x000fcc0008000f00 */
[----:B------:R-:W4:Y:S01]  /*1b20*/  @!P2 LDG.E.64 R16, desc[UR16][R16.64] ;  /* 0x000000101010a981 */ /* 0x000f22000c1e1b00 */
[----:B---3--:R-:W-:Y:S01]  /*1b30*/  @!P6 FADD.FTZ R12, R12, R14 ;  /* 0x0000000e0c0ce221 */ /* 0x008fe20000010000 */
[----:B------:R-:W-:Y:S01]  /*1b40*/  MOV R14, UR26 ;  /* 0x0000001a000e7c02 */ /* 0x000fe20008000f00 */
[----:B------:R-:W-:Y:S01]  /*1b50*/  UIADD3 UR26, UPT, UPT, UR5, 0x7, URZ ;  /* 0x00000007051a7890 */ /* 0x000fe2000fffe0ff */
[----:B------:R-:W-:Y:S02]  /*1b60*/  @!P6 FADD.FTZ R13, R13, R15 ;  /* 0x0000000f0d0de221 */ /* 0x000fe40000010000 */
[----:B------:R-:W-:-:S03]  /*1b70*/  ISETP.EQ.OR P6, PT, R14, UR20, P3 ;  /* 0x000000140e007c0c */ /* 0x000fc60009fc2670 */
[----:B------:R-:W-:-:S04]  /*1b80*/  MOV R14, UR26 ;  /* 0x0000001a000e7c02 */ /* 0x000fc80008000f00 */
[----:B------:R-:W-:-:S06]  /*1b90*/  ISETP.EQ.OR P5, PT, R14, UR20, P3 ;  /* 0x000000140e007c0c */ /* 0x000fcc0009fa2670 */
[----:B------:R-:W-:-:S05]  /*1ba0*/  VOTEU.ALL UP1, P6 ;  /* 0x0000000000ff7886 */ /* 0x000fca0003020000 */
[----:B------:R-:W-:Y:S02]  /*1bb0*/  @!UP1 UIMAD.WIDE.U32 UR26, UR12, 0x8, UR18 ;  /* 0x000000080c1a98a5 */ /* 0x000fe4000f8e0012 */
[----:B------:R-:W-:-:S04]  /*1bc0*/  VOTEU.ALL UP1, P5 ;  /* 0x0000000000ff7886 */ /* 0x000fc80002820000 */
[----:B------:R-:W-:Y:S02]  /*1bd0*/  MOV R14, UR26 ;  /* 0x0000001a000e7c02 */ /* 0x000fe40008000f00 */
[----:B------:R-:W-:Y:S01]  /*1be0*/  MOV R15, UR27 ;  /* 0x0000001b000f7c02 */ /* 0x000fe20008000f00 */
[----:B------:R-:W-:-:S05]  /*1bf0*/  @!UP1 UIMAD.WIDE.U32 UR26, UR25, 0x8, UR18 ;  /* 0x00000008191a98a5 */ /* 0x000fca000f8e0012 */
[----:B------:R-:W3:Y:S01]  /*1c00*/  @!P6 LDG.E.64 R14, desc[UR16][R14.64] ;  /* 0x000000100e0ee981 */ /* 0x000ee2000c1e1b00 */
[----:B--2---:R-:W-:Y:S01]  /*1c10*/  @!P4 FADD.FTZ R12, R12, R18 ;  /* 0x000000120c0cc221 */ /* 0x004fe20000010000 */
[----:B------:R-:W-:Y:S01]  /*1c20*/  @!P4 FADD.FTZ R13, R13, R19 ;  /* 0x000000130d0dc221 */ /* 0x000fe20000010000 */
[----:B------:R-:W-:Y:S01]  /*1c30*/  IMAD.U32 R18, RZ, RZ, UR26 ;  /* 0x0000001aff127e24 */ /* 0x000fe2000f8e00ff */
[----:B------:R-:W-:-:S06]  /*1c40*/  MOV R19, UR27 ;  /* 0x0000001b00137c02 */ /* 0x000fcc0008000f00 */
[----:B------:R-:W2:Y:S01]  /*1c50*/  @!P5 LDG.E.64 R18, desc[UR16][R18.64] ;  /* 0x000000101212d981 */ /* 0x000ea2000c1e1b00 */
[----:B------:R-:W-:Y:S02]  /*1c60*/  UIADD3 UR5, UPT, UPT, UR5, 0x8, URZ ;  /* 0x0000000805057890 */ /* 0x000fe4000fffe0ff */
[----:B------:R-:W-:Y:S02]  /*1c70*/  UIADD3 UR15, UPT, UPT, UR15, 0x8, URZ ;  /* 0x000000080f0f7890 */ /* 0x000fe4000fffe0ff */
[----:B------:R-:W-:Y:S02]  /*1c80*/  ULEA UR11, UR21, UR11, 0x3 ;  /* 0x0000000b150b7291 */ /* 0x000fe4000f8e18ff */
[----:B------:R-:W-:Y:S02]  /*1c90*/  ULEA UR14, UR21, UR14, 0x3 ;  /* 0x0000000e150e7291 */ /* 0x000fe4000f8e18ff */
[----:B------:R-:W-:Y:S02]  /*1ca0*/  ULEA UR22, UR21, UR22, 0x3 ;  /* 0x0000001615167291 */ /* 0x000fe4000f8e18ff */
[----:B------:R-:W-:Y:S01]  /*1cb0*/  ULEA UR23, UR21, UR23, 0x3 ;  /* 0x0000001715177291 */ /* 0x000fe2000f8e18ff */
[----:B----4-:R-:W-:Y:S01]  /*1cc0*/  @!P2 FADD.FTZ R12, R12, R16 ;  /* 0x000000100c0ca221 */ /* 0x010fe20000010000 */
[----:B------:R-:W-:Y:S01]  /*1cd0*/  @!P2 FADD.FTZ R13, R13, R17 ;  /* 0x000000110d0da221 */ /* 0x000fe20000010000 */
[----:B------:R-:W-:Y:S01]  /*1ce0*/  ISETP.NE.AND P2, PT, R44, UR5, PT ;  /* 0x000000052c007c0c */ /* 0x000fe2000bf45270 */
[----:B------:R-:W-:-:S02]  /*1cf0*/  ULEA UR13, UR21, UR13, 0x3 ;  /* 0x0000000d150d7291 */ /* 0x000fc4000f8e18ff */
[----:B------:R-:W-:Y:S02]  /*1d00*/  ULEA UR24, UR21, UR24, 0x3 ;  /* 0x0000001815187291 */ /* 0x000fe4000f8e18ff */
[----:B------:R-:W-:Y:S02]  /*1d10*/  ULEA UR12, UR21, UR12, 0x3 ;  /* 0x0000000c150c7291 */ /* 0x000fe4000f8e18ff */
[----:B------:R-:W-:Y:S01]  /*1d20*/  ULEA UR25, UR21, UR25, 0x3 ;  /* 0x0000001915197291 */ /* 0x000fe2000f8e18ff */
[----:B---3--:R-:W-:Y:S01]  /*1d30*/  @!P6 FADD.FTZ R12, R12, R14 ;  /* 0x0000000e0c0ce221 */ /* 0x008fe20000010000 */
[----:B------:R-:W-:-:S03]  /*1d40*/  @!P6 FADD.FTZ R13, R13, R15 ;  /* 0x0000000f0d0de221 */ /* 0x000fc60000010000 */
[----:B--2---:R-:W-:Y:S01]  /*1d50*/  @!P5 FADD.FTZ R12, R12, R18 ;  /* 0x000000120c0cd221 */ /* 0x004fe20000010000 */
[----:B------:R-:W-:Y:S01]  /*1d60*/  @!P5 FADD.FTZ R13, R13, R19 ;  /* 0x000000130d0dd221 */ /* 0x000fe20000010000 */
[----:B------:R-:W-:Y:S06]  /*1d70*/  @P2 BRA `(.L_x_1916) ;  /* 0xfffffff800982947 */ /* 0x000fec000383ffff */
[----:B------:R-:W-:-:S15]  /*1d80*/  R2UR UR5, R44 ;  /* 0x000000002c0572ca */ /* 0x000fde00000e0000 */
.L_x_1915:
[----:B----4-:R-:W-:-:S04]  /*1d90*/  LOP3.LUT R14, R24, 0x7, RZ, 0xc0, !PT ;  /* 0x00000007180e7812 */ /* 0x010fc800078ec0ff */
[----:B------:R-:W-:-:S13]  /*1da0*/  ISETP.NE.AND P2, PT, R14, RZ, PT ;  /* 0x000000ff0e00720c */ /* 0x000fda0003f45270 */
[----:B------:R-:W-:Y:S05]  /*1db0*/  @!P2 BRA `(.L_x_1912) ;  /* 0x00000004006ca947 */ /* 0x000fea0003800000 */
[----:B------:R-:W-:-:S04]  /*1dc0*/  IADD3 R14, PT, PT, R14, -0x1, RZ ;  /* 0xffffffff0e0e7810 */ /* 0x000fc80007ffe0ff */
[----:B------:R-:W-:-:S13]  /*1dd0*/  ISETP.GE.U32.AND P2, PT, R14, 0x3, PT ;  /* 0x000000030e00780c */ /* 0x000fda0003f46070 */
[----:B------:R-:W-:Y:S05]  /*1de0*/  @!P2 BRA `(.L_x_1917) ;  /* 0x0000000000b8a947 */ /* 0x000fea0003800000 */
[----:B------:R-:W-:-:S04]  /*1df0*/  MOV R14, UR5 ;  /* 0x00000005000e7c02 */ /* 0x000fc80008000f00 */
[----:B------:R-:W-:-:S13]  /*1e00*/  ISETP.EQ.OR P2, PT, R14, UR20, P3 ;  /* 0x000000140e007c0c */ /* 0x000fda0009f42670 */
[----:B------:R-:W-:-:S05]  /*1e10*/  VOTEU.ALL UP1, P2 ;  /* 0x0000000000ff7886 */ /* 0x000fca0001020000 */
[----:B------:R-:W-:-:S04]  /*1e20*/  @!UP1 UIMAD UR12, UR5, UR21, UR6 ;  /* 0x00000015050c92a4 */ /* 0x000fc8000f8e0206 */
[----:B------:R-:W-:-:S06]  /*1e30*/  @!UP1 UIMAD.WIDE.U32 UR12, UR12, 0x8, UR18 ;  /* 0x000000080c0c98a5 */ /* 0x000fcc000f8e0012 */
[----:B------:R-:W-:Y:S02]  /*1e40*/  MOV R16, UR12 ;  /* 0x0000000c00107c02 */ /* 0x000fe40008000f00 */
[----:B------:R-:W-:-:S06]  /*1e50*/  MOV R17, UR13 ;  /* 0x0000000d00117c02 */ /* 0x000fcc0008000f00 */
[----:B------:R-:W0:Y:S01]  /*1e60*/  @!P2 LDG.E.64 R16, desc[UR16][R16.64] ;  /* 0x000000101010a981 */ /* 0x000e22000c1e1b00 */
[----:B------:R-:W-:Y:S02]  /*1e70*/  UIADD3 UR12, UPT, UPT, UR5, 0x1, URZ ;  /* 0x00000001050c7890 */ /* 0x000fe4000fffe0ff */
[----:B------:R-:W-:Y:S02]  /*1e80*/  UIADD3 UR11, UPT, UPT, UR5, 0x2, URZ ;  /* 0x00000002050b7890 */ /* 0x000fe4000fffe0ff */
[----:B------:R-:W-:Y:S02]  /*1e90*/  UIADD3 UR14, UPT, UPT, UR5, 0x3, URZ ;  /* 0x00000003050e7890 */ /* 0x000fe4000fffe0ff */
[----:B------:R-:W-:-:S04]  /*1ea0*/  MOV R14, UR12 ;  /* 0x0000000c000e7c02 */ /* 0x000fc80008000f00 */
[----:B------:R-:W-:Y:S01]  /*1eb0*/  ISETP.EQ.OR P4, PT, R14, UR20, P3 ;  /* 0x000000140e007c0c */ /* 0x000fe20009f82670 */
[----:B------:R-:W-:-:S05]  /*1ec0*/  IMAD.U32 R14, RZ, RZ, UR11 ;  /* 0x0000000bff0e7e24 */ /* 0x000fca000f8e00ff */
[----:B------:R-:W-:Y:S02]  /*1ed0*/  ISETP.EQ.OR P5, PT, R14, UR20, P3 ;  /* 0x000000140e007c0c */ /* 0x000fe40009fa2670 */
[----:B------:R-:W-:-:S04]  /*1ee0*/  MOV R14, UR14 ;  /* 0x0000000e000e7c02 */ /* 0x000fc80008000f00 */
[----:B------:R-:W-:Y:S01]  /*1ef0*/  ISETP.EQ.OR P6, PT, R14, UR20, P3 ;  /* 0x000000140e007c0c */ /* 0x000fe20009fc2670 */
[----:B------:R-:W-:-:S05]  /*1f00*/  VOTEU.ALL UP2, P4 ;  /* 0x0000000000ff7886 */ /* 0x000fca0002040000 */
[----:B------:R-:W-:Y:S01]  /*1f10*/  @!UP2 UIMAD UR12, UR12, UR21, UR6 ;  /* 0x000000150c0ca2a4 */ /* 0x000fe2000f8e0206 */
[----:B------:R-:W-:-:S03]  /*1f20*/  VOTEU.ALL UP1, P5 ;  /* 0x0000000000ff7886 */ /* 0x000fc60002820000 */
[----:B------:R-:W-:-:S03]  /*1f30*/  @!UP2 UIMAD.WIDE.U32 UR12, UR12, 0x8, UR18 ;  /* 0x000000080c0ca8a5 */ /* 0x000fc6000f8e0012 */
[----:B------:R-:W-:Y:S01]  /*1f40*/  VOTEU.ALL UP2, P6 ;  /* 0x0000000000ff7886 */ /* 0x000fe20003040000 */
[----:B------:R-:W-:Y:S02]  /*1f50*/  @!UP1 UIMAD UR11, UR11, UR21, UR6 ;  /* 0x000000150b0b92a4 */ /* 0x000fe4000f8e0206 */
[----:B------:R-:W-:Y:S02]  /*1f60*/  MOV R14, UR12 ;  /* 0x0000000c000e7c02 */ /* 0x000fe40008000f00 */
[----:B------:R-:W-:Y:S01]  /*1f70*/  MOV R15, UR13 ;  /* 0x0000000d000f7c02 */ /* 0x000fe20008000f00 */
[----:B------:R-:W-:Y:S02]  /*1f80*/  @!UP2 UIMAD UR14, UR14, UR21, UR6 ;  /* 0x000000150e0ea2a4 */ /* 0x000fe4000f8e0206 */
[----:B------:R-:W-:-:S03]  /*1f90*/  @!UP1 UIMAD.WIDE.U32 UR12, UR11, 0x8, UR18 ;  /* 0x000000080b0c98a5 */ /* 0x000fc6000f8e0012 */
[----:B------:R-:W4:Y:S01]  /*1fa0*/  @!P4 LDG.E.64 R14, desc[UR16][R14.64] ;  /* 0x000000100e0ec981 */ /* 0x000f22000c1e1b00 */
[----:B------:R-:W-:Y:S02]  /*1fb0*/  @!UP2 UIMAD.WIDE.U32 UR14, UR14, 0x8, UR18 ;  /* 0x000000080e0ea8a5 */ /* 0x000fe4000f8e0012 */
[----:B------:R-:W-:Y:S02]  /*1fc0*/  MOV R44, UR12 ;  /* 0x0000000c002c7c02 */ /* 0x000fe40008000f00 */
[----:B------:R-:W-:Y:S02]  /*1fd0*/  MOV R45, UR13 ;  /* 0x0000000d002d7c02 */ /* 0x000fe40008000f00 */
[----:B-1----:R-:W-:Y:S01]  /*1fe0*/  MOV R18, UR14 ;  /* 0x0000000e00127c02 */ /* 0x002fe20008000f00 */
[----:B--2---:R-:W-:-:S06]  /*1ff0*/  IMAD.U32 R19, RZ, RZ, UR15 ;  /* 0x0000000fff137e24 */ /* 0x004fcc000f8e00ff */
[----:B------:R-:W2:Y:S01]  /*2000*/  @!P6 LDG.E.64 R18, desc[UR16][R18.64] ;  /* 0x000000101212e981 */ /* 0x000ea2000c1e1b00 */
[----:B0--3--:R-:W-:Y:S01]  /*2010*/  @!P2 FADD.FTZ R12, R12, R16 ;  /* 0x000000100c0ca221 */ /* 0x009fe20000010000 */
[----:B------:R-:W-:Y:S02]  /*2020*/  @!P2 FADD.FTZ R13, R13, R17 ;  /* 0x000000110d0da221 */ /* 0x000fe40000010000 */
[----:B------:R-:W3:Y:S01]  /*2030*/  @!P5 LDG.E.64 R16, desc[UR16][R44.64] ;  /* 0x000000102c10d981 */ /* 0x000ee2000c1e1b00 */
[----:B----4-:R-:W-:Y:S01]  /*2040*/  @!P4 FADD.FTZ R12, R12, R14 ;  /* 0x0000000e0c0cc221 */ /* 0x010fe20000010000 */
[----:B------:R-:W-:-:S04]  /*2050*/  MOV R14, UR5 ;  /* 0x00000005000e7c02 */ /* 0x000fc80008000f00 */
[----:B------:R-:W-:Y:S01]  /*2060*/  IADD3 R14, PT, PT, R14, 0x4, RZ ;  /* 0x000000040e0e7810 */ /* 0x000fe20007ffe0ff */
[----:B------:R-:W-:-:S03]  /*2070*/  @!P4 FADD.FTZ R13, R13, R15 ;  /* 0x0000000f0d0dc221 */ /* 0x000fc60000010000 */
[----:B------:R-:W-:Y:S01]  /*2080*/  R2UR UR5, R14 ;  /* 0x000000000e0572ca */ /* 0x000fe200000e0000 */
[----:B---3--:R-:W-:Y:S01]  /*2090*/  @!P5 FADD.FTZ R12, R12, R16 ;  /* 0x000000100c0cd221 */ /* 0x008fe20000010000 */
[----:B------:R-:W-:-:S03]  /*20a0*/  @!P5 FADD.FTZ R13, R13, R17 ;  /* 0x000000110d0dd221 */ /* 0x000fc60000010000 */
[----:B--2---:R-:W-:Y:S01]  /*20b0*/  @!P6 FADD.FTZ R12, R12, R18 ;  /* 0x000000120c0ce221 */ /* 0x004fe20000010000 */
[----:B------:R-:W-:-:S09]  /*20c0*/  @!P6 FADD.FTZ R13, R13, R19 ;  /* 0x000000130d0de221 */ /* 0x000fd20000010000 */
.L_x_1917:
        /* <DEDUP_REMOVED lines=20> */
[----:B------:R-:W4:Y:S01]  /*2210*/  @!P2 LDG.E.64 R16, desc[UR16][R16.64] ;  /* 0x000000101010a981 */ /* 0x000f22000c1e1b00 */
[----:B-1----:R-:W-:-:S04]  /*2220*/  MOV R18, UR5 ;  /* 0x0000000500127c02 */ /* 0x002fc80008000f00 */
[----:B------:R-:W-:-:S04]  /*2230*/  IADD3 R18, PT, PT, R18, 0x2, RZ ;  /* 0x0000000212127810 */ /* 0x000fc80007ffe0ff */
[----:B------:R-:W-:Y:S01]  /*2240*/  R2UR UR5, R18 ;  /* 0x00000000120572ca */ /* 0x000fe200000e0000 */
[----:B0--3--:R-:W-:Y:S01]  /*2250*/  @!P4 FADD.FTZ R12, R12, R14 ;  /* 0x0000000e0c0cc221 */ /* 0x009fe20000010000 */
[----:B------:R-:W-:-:S03]  /*2260*/  @!P4 FADD.FTZ R13, R13, R15 ;  /* 0x0000000f0d0dc221 */ /* 0x000fc60000010000 */
[----:B----4-:R-:W-:Y:S01]  /*2270*/  @!P2 FADD.FTZ R12, R12, R16 ;  /* 0x000000100c0ca221 */ /* 0x010fe20000010000 */
[----:B------:R-:W-:-:S09]  /*2280*/  @!P2 FADD.FTZ R13, R13, R17 ;  /* 0x000000110d0da221 */ /* 0x000fd20000010000 */
.L_x_1918:
[----:B------:R-:W-:Y:S01]  /*2290*/  MOV R15, UR5 ;  /* 0x00000005000f7c02 */ /* 0x000fe20008000f00 */
[----:B------:R-:W-:Y:S01]  /*22a0*/  BSSY.RECONVERGENT B0, `(.L_x_1912) ;  /* 0x000000c000007945 */ /* 0x000fe20003800200 */
[----:B------:R-:W-:Y:S02]  /*22b0*/  LOP3.LUT R14, R24, 0x1, RZ, 0xc0, !PT ;  /* 0x00000001180e7812 */ /* 0x000fe400078ec0ff */
        /* <DEDUP_REMOVED lines=8> */
[----:B0--3--:R-:W-:Y:S01]  /*2340*/  FADD.FTZ R12, R12, R14 ;  /* 0x0000000e0c0c7221 */ /* 0x009fe20000010000 */
[----:B------:R-:W-:-:S07]  /*2350*/  FADD.FTZ R13, R13, R15 ;  /* 0x0000000f0d0d7221 */ /* 0x000fce0000010000 */
.L_x_1919:
[----:B------:R-:W-:Y:S05]  /*2360*/  BSYNC.RECONVERGENT B0 ;  /* 0x0000000000007941 */ /* 0x000fea0003800200 */
.L_x_1912:
[----:B------:R-:W4:Y:S01]  /*2370*/  S2UR UR11, SR_CgaCtaId ;  /* 0x00000000000b79c3 */ /* 0x000f220000008800 */
[----:B------:R-:W0:Y:S01]  /*2380*/  LDCU UR12, c[0x0][0x414] ;  /* 0x00008280ff0c77ac */ /* 0x000e220008000800 */
[----:B------:R-:W-:Y:S01]  /*2390*/  IMAD.U32 R15, RZ, RZ, UR9 ;  /* 0x00000009ff0f7e24 */ /* 0x000fe2000f8e00ff */
[----:B------:R-:W-:-:S05]  /*23a0*/  UMOV UR5, 0x400 ;  /* 0x0000040000057882 */ /* 0x000fca0000000000 */
[----:B-12---:R-:W1:Y:S08]  /*23b0*/  @P0 LDC.64 R18, c[0x0][0x388] ;  /* 0x0000e200ff120b82 */ /* 0x006e700000000a00 */
[----:B------:R-:W2:Y:S01]  /*23c0*/  LDC.64 R44, c[0x0][0x3a0] ;  /* 0x0000e800ff2c7b82 */ /* 0x000ea20000000a00 */
[----:B0-----:R-:W-:Y:S01]  /*23d0*/  @P0 FMUL.FTZ R16, R12, UR12 ;  /* 0x0000000c0c100c20 */ /* 0x001fe20008410000 */
[----:B------:R-:W-:Y:S01]  /*23e0*/  @P0 FMUL.FTZ R17, R13, UR12 ;  /* 0x0000000c0d110c20 */ /* 0x000fe20008410000 */
[----:B----4-:R-:W-:Y:S01]  /*23f0*/  ULEA UR5, UR11, UR5, 0x18 ;  /* 0x000000050b057291 */ /* 0x010fe2000f8ec0ff */
[----:B-1----:R-:W-:-:S08]  /*2400*/  @P0 IMAD.WIDE R18, R15, 0x8, R18 ;  /* 0x000000080f120825 */ /* 0x002fd000078e0212 */
[----:B------:R-:W-:Y:S01]  /*2410*/  @!P3 STS.64 [UR5+0x50], R12 ;  /* 0x0000500cff00b988 */ /* 0x000fe20008000a05 */
[----:B------:R-:W0:Y:S03]  /*2420*/  LDC.64 R14, c[0x0][0x398] ;  /* 0x0000e600ff0e7b82 */ /* 0x000e260000000a00 */
[----:B------:R1:W-:Y:S05]  /*2430*/  @P0 STG.E.64 desc[UR16][R18.64], R16 ;  /* 0x0000001012000986 */ /* 0x0003ea000c101b10 */
[----:B------:R-:W-:Y:S01]  /*2440*/  BAR.SYNC.DEFER_BLOCKING 0x0 ;  /* 0x0000000000007b1d */ /* 0x000fe20000010000 */
[----:B-1----:R-:W-:-:S05]  /*2450*/  IADD3 R17, PT, PT, R39, UR10, RZ ;  /* 0x0000000a27117c10 */ /* 0x002fca000fffe0ff */
[----:B--2---:R-:W-:-:S04]  /*2460*/  IMAD.WIDE R44, R17, 0x4, R44 ;  /* 0x00000004112c7825 */ /* 0x004fc800078e022c */
[----:B0-----:R-:W-:Y:S02]  /*2470*/  IMAD.WIDE R14, R17, 0x4, R14 ;  /* 0x00000004110e7825 */ /* 0x001fe400078e020e */
[----:B------:R0:W5:Y:S04]  /*2480*/  LDG.E.64 R16, desc[UR16][R44.64] ;  /* 0x000000102c107981 */ /* 0x000168000c1e1b00 */
[----:B------:R-:W5:Y:S04]  /*2490*/  LDG.E.64 R14, desc[UR16][R14.64] ;  /* 0x000000100e0e7981 */ /* 0x000f68000c1e1b00 */
[----:B------:R-:W1:Y:S02]  /*24a0*/  LDS.64 R18, [UR5+0x50] ;  /* 0x00005005ff127984 */ /* 0x000e640008000a00 */
[----:B-1----:R-:W-:-:S05]  /*24b0*/  FMUL.FTZ R18, R18, UR12 ;  /* 0x0000000c12127c20 */ /* 0x002fca0008410000 */
[----:B------:R-:W-:-:S13]  /*24c0*/  R2UR UR5, R18 ;  /* 0x00000000120572ca */ /* 0x000fda00000e0000 */
[----:B------:R-:W-:-:S05]  /*24d0*/  MOV R18, UR5 ;  /* 0x0000000500127c02 */ /* 0x000fca0008000f00 */
[----:B------:R-:W-:-:S04]  /*24e0*/  FMUL.FTZ R18, R18, UR5 ;  /* 0x0000000512127c20 */ /* 0x000fc80008410000 */
[----:B------:R-:W-:-:S05]  /*24f0*/  FFMA.FTZ R18, R19, UR12, -R18 ;  /* 0x0000000c13127c23 */ /* 0x000fca0008010812 */
[----:B------:R-:W-:-:S13]  /*2500*/  FSETP.GTU.FTZ.AND P2, PT, R18, RZ, PT ;  /* 0x000000ff1200720b */ /* 0x000fda0003f5c000 */
[----:B------:R-:W-:-:S05]  /*2510*/  VOTEU.ANY UP1, P2 ;  /* 0x0000000000ff7886 */ /* 0x000fca0001020100 */
[----:B------:R-:W1:Y:S01]  /*2520*/  @UP1 LDCU UR10, c[0x0][0x3a8] ;  /* 0x00007500ff0a17ac */ /* 0x000e620008000800 */
[----:B------:R-:W-:-:S13]  /*2530*/  PLOP3.LUT P2, PT, PT, PT, UP1, 0x80, 0x8 ;  /* 0x000000000008781c */ /* 0x000fda0003f4f018 */
[----:B-1----:R-:W-:-:S06]  /*2540*/  @P2 FADD.FTZ R18, R18, UR10 ;  /* 0x0000000a12122e21 */ /* 0x002fcc0008010000 */
[----:B------:R-:W1:Y:S01]  /*2550*/  @P2 MUFU.RSQ R18, R18 ;  /* 0x0000001200122308 */ /* 0x000e620000001400 */
[----:B------:R-:W-:Y:S01]  /*2560*/  BSSY.RECONVERGENT B0, `(.L_x_1920) ;  /* 0x00001cd000007945 */ /* 0x000fe20003800200 */
[----:B------:R-:W-:Y:S01]  /*2570*/  IADD3 R19, PT, PT, R38, 0x20, RZ ;  /* 0x0000002026137810 */ /* 0x000fe20007ffe0ff */
[----:B------:R-:W-:Y:S01]  /*2580*/  UMOV UR10, 0x3f800000 ;  /* 0x3f800000000a7882 */ /* 0x000fe20000000000 */
[----:B-1----:R-:W-:-:S13]  /*2590*/  @P2 R2UR UR11, R18 ;  /* 0x00000000120b22ca */ /* 0x002fda00000e0000 */
[----:B------:R-:W-:Y:S01]  /*25a0*/  @UP1 UMOV UR10, UR11 ;  /* 0x0000000b000a1c82 */ /* 0x000fe20008000000 */
[----:B0-----:R-:W-:Y:S05]  /*25b0*/  BRA.U UP0, `(.L_x_1921) ;  /* 0x0000000900f47547 */ /* 0x001fea000b800000 */
[----:B------:R-:W0:Y:S01]  /*25c0*/  LDCU.64 UR14, c[0x0][0x3e8] ;  /* 0x00007d00ff0e77ac */ /* 0x000e220008000a00 */
[----:B------:R-:W-:Y:S01]  /*25d0*/  BSSY.RECONVERGENT B1, `(.L_x_1922) ;  /* 0x0000016000017945 */ /* 0x000fe20003800200 */
[----:B0-----:R-:W-:-:S04]  /*25e0*/  ISETP.GE.U32.AND P1, PT, R38, UR14, PT ;  /* 0x0000000e26007c0c */ /* 0x001fc8000bf26070 */
[----:B------:R-:W-:-:S13]  /*25f0*/  ISETP.GE.AND.EX P1, PT, R35, UR15, PT, P1 ;  /* 0x0000000f23007c0c */ /* 0x000fda000bf26310 */
[----:B------:R-:W-:Y:S05]  /*2600*/  @P1 BRA `(.L_x_1923) ;  /* 0x0000000000481947 */ /* 0x000fea0003800000 */
[----:B------:R-:W0:Y:S01]  /*2610*/  LDCU.64 UR18, c[0x0][0x3e0] ;  /* 0x00007c00ff1277ac */ /* 0x000e220008000a00 */
[----:B---3--:R-:W-:Y:S01]  /*2620*/  MOV R12, R42 ;  /* 0x0000002a000c7202 */ /* 0x008fe20000000f00 */
[----:B------:R-:W-:Y:S01]  /*2630*/  FADD.FTZ R0, R0, -UR5 ;  /* 0x8000000500007e21 */ /* 0x000fe20008010000 */
[----:B------:R-:W-:Y:S01]  /*2640*/  MOV R13, R41 ;  /* 0x00000029000d7202 */ /* 0x000fe20000000f00 */
[----:B------:R-:W1:Y:S01]  /*2650*/  LDCU.64 UR12, c[0x0][0x380] ;  /* 0x00007000ff0c77ac */ /* 0x000e620008000a00 */
[----:B0-----:R-:W-:Y:S02]  /*2660*/  IMAD R45, R35, UR18, RZ ;  /* 0x00000012232d7c24 */ /* 0x001fe4000f8e02ff */
[----:B------:R-:W-:-:S04]  /*2670*/  IMAD.WIDE.U32 R12, R38, UR18, R12 ;  /* 0x00000012260c7c25 */ /* 0x000fc8000f8e000c */
[----:B------:R-:W-:Y:S01]  /*2680*/  IMAD R45, R38, UR19, R45 ;  /* 0x00000013262d7c24 */ /* 0x000fe2000f8e022d */
[----:B-1----:R-:W-:-:S04]  /*2690*/  LEA R44, P1, R12, UR12, 0x1 ;  /* 0x0000000c0c2c7c11 */ /* 0x002fc8000f8208ff */
[----:B------:R-:W-:-:S04]  /*26a0*/  IADD3 R45, PT, PT, R13, R45, RZ ;  /* 0x0000002d0d2d7210 */ /* 0x000fc80007ffe0ff */
[----:B------:R-:W-:Y:S01]  /*26b0*/  LEA.HI.X R45, R12, UR13, R45, 0x1, P1 ;  /* 0x0000000d0c2d7c11 */ /* 0x000fe200088f0c2d */
[----:B------:R-:W-:Y:S01]  /*26c0*/  FADD.FTZ R12, R7, -UR5 ;  /* 0x80000005070c7e21 */ /* 0x000fe20008010000 */
[----:B------:R-:W-:-:S03]  /*26d0*/  FMUL.FTZ R7, R0, UR10 ;  /* 0x0000000a00077c20 */ /* 0x000fc60008410000 */
[----:B------:R-:W-:Y:S01]  /*26e0*/  FMUL.FTZ R12, R12, UR10 ;  /* 0x0000000a0c0c7c20 */ /* 0x000fe20008410000 */
[----:B-----5:R-:W-:-:S03]  /*26f0*/  FFMA.FTZ R7, R14, R7, R16 ;  /* 0x000000070e077223 */ /* 0x020fc60000010010 */
[----:B------:R-:W-:-:S05]  /*2700*/  FFMA.FTZ R12, R15, R12, R17 ;  /* 0x0000000c0f0c7223 */ /* 0x000fca0000010011 */
[----:B------:R-:W-:-:S05]  /*2710*/  F2FP.BF16.F32.PACK_AB R7, R12, R7 ;  /* 0x000000070c07723e */ /* 0x000fca00000010ff */
[----:B------:R0:W-:Y:S02]  /*2720*/  STG.E desc[UR16][R44.64], R7 ;  /* 0x000000072c007986 */ /* 0x0001e4000c101910 */
.L_x_1923:
[----:B------:R-:W-:Y:S05]  /*2730*/  BSYNC.RECONVERGENT B1 ;  /* 0x0000000000017941 */ /* 0x000fea0003800200 */
.L_x_1922:
[----:B---3--:R-:W-:Y:S01]  /*2740*/  SHF.R.S32.HI R12, RZ, 0x1f, R19 ;  /* 0x0000001fff0c7819 */ /* 0x008fe20000011413 */
[----:B------:R-:W-:Y:S01]  /*2750*/  BSSY.RECONVERGENT B1, `(.L_x_1924) ;  /* 0x0000018000017945 */ /* 0x000fe20003800200 */
[----:B------:R-:W-:Y:S01]  /*2760*/  ISETP.GE.U32.AND P1, PT, R19, UR14, PT ;  /* 0x0000000e13007c0c */ /* 0x000fe2000bf26070 */
[C---:B------:R-:W-:Y:S01]  /*2770*/  VIADD R0, R38.reuse, 0x40 ;  /* 0x0000004026007836 */ /* 0x040fe20000000000 */
[----:B0-----:R-:W-:Y:S02]  /*2780*/  IADD3 R7, PT, PT, R38, 0x60, RZ ;  /* 0x0000006026077810 */ /* 0x001fe40007ffe0ff */
[----:B------:R-:W-:-:S13]  /*2790*/  ISETP.GE.AND.EX P1, PT, R12, UR15, PT, P1 ;  /* 0x0000000f0c007c0c */ /* 0x000fda000bf26310 */
[----:B------:R-:W-:Y:S05]  /*27a0*/  @P1 BRA `(.L_x_1925) ;  /* 0x0000000000481947 */ /* 0x000fea0003800000 */
[----:B------:R-:W0:Y:S01]  /*27b0*/  LDCU.64 UR12, c[0x0][0x3e0] ;  /* 0x00007c00ff0c77ac */ /* 0x000e220008000a00 */
[----:B------:R-:W-:Y:S01]  /*27c0*/  MOV R13, R41 ;  /* 0x00000029000d7202 */ /* 0x000fe20000000f00 */
[----:B------:R-:W-:Y:S01]  /*27d0*/  FADD.FTZ R2, R2, -UR5 ;  /* 0x8000000502027e21 */ /* 0x000fe20008010000 */
[----:B------:R-:W1:Y:S01]  /*27e0*/  LDCU.64 UR18, c[0x0][0x380] ;  /* 0x00007000ff1277ac */ /* 0x000e620008000a00 */
[----:B0-----:R-:W-:-:S04]  /*27f0*/  IMAD R12, R12, UR12, RZ ;  /* 0x0000000c0c0c7c24 */ /* 0x001fc8000f8e02ff */
[----:B------:R-:W-:Y:S01]  /*2800*/  IMAD R45, R19, UR13, R12 ;  /* 0x0000000d132d7c24 */ /* 0x000fe2000f8e020c */
[----:B------:R-:W-:-:S05]  /*2810*/  MOV R12, R42 ;  /* 0x0000002a000c7202 */ /* 0x000fca0000000f00 */
[----:B------:R-:W-:-:S05]  /*2820*/  IMAD.WIDE.U32 R12, R19, UR12, R12 ;  /* 0x0000000c130c7c25 */ /* 0x000fca000f8e000c */
[----:B------:R-:W-:Y:S02]  /*2830*/  IADD3 R45, PT, PT, R13, R45, RZ ;  /* 0x0000002d0d2d7210 */ /* 0x000fe40007ffe0ff */
[----:B-1----:R-:W-:-:S04]  /*2840*/  LEA R18, P1, R12, UR18, 0x1 ;  /* 0x000000120c127c11 */ /* 0x002fc8000f8208ff */
        /* <DEDUP_REMOVED lines=8> */
.L_x_1925:
[----:B------:R-:W-:Y:S05]  /*28d0*/  BSYNC.RECONVERGENT B1 ;  /* 0x0000000000017941 */ /* 0x000fea0003800200 */
.L_x_1924:
[----:B------:R-:W-:Y:S01]  /*28e0*/  ISETP.GE.U32.AND P5, PT, R0, UR14, PT ;  /* 0x0000000e00007c0c */ /* 0x000fe2000bfa6070 */
[----:B------:R-:W-:Y:S01]  /*28f0*/  BSSY.RECONVERGENT B1, `(.L_x_1926) ;  /* 0x0000021000017945 */ /* 0x000fe20003800200 */
[----:B0-----:R-:W-:Y:S02]  /*2900*/  SHF.R.S32.HI R9, RZ, 0x1f, R0 ;  /* 0x0000001fff097819 */ /* 0x001fe40000011400 */
[----:B------:R-:W-:Y:S02]  /*2910*/  ISETP.GE.U32.AND P2, PT, R7, UR14, PT ;  /* 0x0000000e07007c0c */ /* 0x000fe4000bf46070 */
[----:B------:R-:W-:Y:S02]  /*2920*/  ISETP.GE.AND.EX P5, PT, R9, UR15, PT, P5 ;  /* 0x0000000f09007c0c */ /* 0x000fe4000bfa6350 */
[----:B------:R-:W-:Y:S02]  /*2930*/  ISETP.GE.U32.AND P1, PT, R36, UR14, PT ;  /* 0x0000000e24007c0c */ /* 0x000fe4000bf26070 */
[----:B------:R-:W-:-:S02]  /*2940*/  ISETP.GE.U32.AND P6, PT, R34, UR14, PT ;  /* 0x0000000e22007c0c */ /* 0x000fc4000bfc6070 */
[----:B------:R-:W-:Y:S02]  /*2950*/  SHF.R.S32.HI R2, RZ, 0x1f, R7 ;  /* 0x0000001fff027819 */ /* 0x000fe40000011407 */
[----:B------:R-:W-:Y:S02]  /*2960*/  ISETP.GE.U32.AND P3, PT, R32, UR14, PT ;  /* 0x0000000e20007c0c */ /* 0x000fe4000bf66070 */
[----:B------:R-:W-:Y:S02]  /*2970*/  ISETP.GE.U32.AND P4, PT, R30, UR14, PT ;  /* 0x0000000e1e007c0c */ /* 0x000fe4000bf86070 */
[----:B------:R-:W-:Y:S02]  /*2980*/  ISETP.GE.AND.EX P2, PT, R2, UR15, PT, P2 ;  /* 0x0000000f02007c0c */ /* 0x000fe4000bf46320 */
[----:B------:R-:W-:Y:S02]  /*2990*/  ISETP.GE.AND.EX P1, PT, R33, UR15, PT, P1 ;  /* 0x0000000f21007c0c */ /* 0x000fe4000bf26310 */
[----:B------:R-:W-:-:S02]  /*29a0*/  ISETP.GE.AND.EX P6, PT, R31, UR15, PT, P6 ;  /* 0x0000000f1f007c0c */ /* 0x000fc4000bfc6360 */
[----:B------:R-:W-:Y:S02]  /*29b0*/  ISETP.GE.AND.EX P3, PT, R3, UR15, PT, P3 ;  /* 0x0000000f03007c0c */ /* 0x000fe4000bf66330 */
[----:B------:R-:W-:Y:S01]  /*29c0*/  ISETP.GE.AND.EX P4, PT, R5, UR15, PT, P4 ;  /* 0x0000000f05007c0c */ /* 0x000fe2000bf86340 */
[----:B------:R-:W-:-:S12]  /*29d0*/  @P5 BRA `(.L_x_1927) ;  /* 0x0000000000485947 */ /* 0x000fd80003800000 */
[----:B------:R-:W0:Y:S01]  /*29e0*/  LDCU.64 UR12, c[0x0][0x3e0] ;  /* 0x00007c00ff0c77ac */ /* 0x000e220008000a00 */
[----:B------:R-:W-:Y:S01]  /*29f0*/  MOV R12, R42 ;  /* 0x0000002a000c7202 */ /* 0x000fe20000000f00 */
[----:B------:R-:W-:Y:S01]  /*2a00*/  FADD.FTZ R11, R11, -UR5 ;  /* 0x800000050b0b7e21 */ /* 0x000fe20008010000 */
[----:B------:R-:W-:Y:S01]  /*2a10*/  MOV R13, R41 ;  /* 0x00000029000d7202 */ /* 0x000fe20000000f00 */
[----:B------:R-:W1:Y:S01]  /*2a20*/  LDCU.64 UR18, c[0x0][0x380] ;  /* 0x00007000ff1277ac */ /* 0x000e620008000a00 */
[----:B------:R-:W-:Y:S01]  /*2a30*/  FADD.FTZ R4, R4, -UR5 ;  /* 0x8000000504047e21 */ /* 0x000fe20008010000 */
[----:B------:R-:W-:-:S03]  /*2a40*/  FMUL.FTZ R11, R11, UR10 ;  /* 0x0000000a0b0b7c20 */ /* 0x000fc60008410000 */
[----:B------:R-:W-:Y:S01]  /*2a50*/  FMUL.FTZ R4, R4, UR10 ;  /* 0x0000000a04047c20 */ /* 0x000fe20008410000 */
[----:B-----5:R-:W-:-:S03]  /*2a60*/  FFMA.FTZ R11, R14, R11, R16 ;  /* 0x0000000b0e0b7223 */ /* 0x020fc60000010010 */
[----:B------:R-:W-:Y:S01]  /*2a70*/  FFMA.FTZ R4, R15, R4, R17 ;  /* 0x000000040f047223 */ /* 0x000fe20000010011 */
[----:B0-----:R-:W-:Y:S02]  /*2a80*/  IMAD R9, R9, UR12, RZ ;  /* 0x0000000c09097c24 */ /* 0x001fe4000f8e02ff */
[----:B------:R-:W-:-:S04]  /*2a90*/  IMAD.WIDE.U32 R12, R0, UR12, R12 ;  /* 0x0000000c000c7c25 */ /* 0x000fc8000f8e000c */
[----:B------:R-:W-:Y:S01]  /*2aa0*/  IMAD R9, R0, UR13, R9 ;  /* 0x0000000d00097c24 */ /* 0x000fe2000f8e0209 */
[----:B-1----:R-:W-:-:S03]  /*2ab0*/  LEA R18, P5, R12, UR18, 0x1 ;  /* 0x000000120c127c11 */ /* 0x002fc6000f8a08ff */
[----:B------:R-:W-:-:S05]  /*2ac0*/  IMAD.IADD R9, R13, 0x1, R9 ;  /* 0x000000010d097824 */ /* 0x000fca00078e0209 */
[----:B------:R-:W-:Y:S02]  /*2ad0*/  LEA.HI.X R19, R12, UR19, R9, 0x1, P5 ;  /* 0x000000130c137c11 */ /* 0x000fe4000a8f0c09 */
[----:B------:R-:W-:-:S05]  /*2ae0*/  F2FP.BF16.F32.PACK_AB R9, R4, R11 ;  /* 0x0000000b0409723e */ /* 0x000fca00000010ff */
[----:B------:R0:W-:Y:S02]  /*2af0*/  STG.E desc[UR16][R18.64], R9 ;  /* 0x0000000912007986 */ /* 0x0001e4000c101910 */
.L_x_1927:
[----:B------:R-:W-:Y:S05]  /*2b00*/  BSYNC.RECONVERGENT B1 ;  /* 0x0000000000017941 */ /* 0x000fea0003800200 */
.L_x_1926:
[----:B------:R-:W-:Y:S04]  /*2b10*/  BSSY.RECONVERGENT B1, `(.L_x_1928) ;  /* 0x0000014000017945 */ /* 0x000fe80003800200 */
[----:B------:R-:W-:Y:S05]  /*2b20*/  @P2 BRA `(.L_x_1929) ;  /* 0x0000000000482947 */ /* 0x000fea0003800000 */
[----:B------:R-:W1:Y:S01]  /*2b30*/  LDCU.64 UR12, c[0x0][0x3e0] ;  /* 0x00007c00ff0c77ac */ /* 0x000e620008000a00 */
[----:B------:R-:W-:Y:S01]  /*2b40*/  MOV R12, R42 ;  /* 0x0000002a000c7202 */ /* 0x000fe20000000f00 */
[----:B------:R-:W-:Y:S01]  /*2b50*/  FADD.FTZ R21, R21, -UR5 ;  /* 0x8000000515157e21 */ /* 0x000fe20008010000 */
[----:B------:R-:W-:Y:S01]  /*2b60*/  MOV R13, R41 ;  /* 0x00000029000d7202 */ /* 0x000fe20000000f00 */
[----:B------:R-:W2:Y:S01]  /*2b70*/  LDCU.64 UR18, c[0x0][0x380] ;  /* 0x00007000ff1277ac */ /* 0x000ea20008000a00 */
[----:B------:R-:W-:Y:S01]  /*2b80*/  FADD.FTZ R6, R6, -UR5 ;  /* 0x8000000506067e21 */ /* 0x000fe20008010000 */
[----:B------:R-:W-:-:S03]  /*2b90*/  FMUL.FTZ R21, R21, UR10 ;  /* 0x0000000a15157c20 */ /* 0x000fc60008410000 */
[----:B------:R-:W-:Y:S01]  /*2ba0*/  FMUL.FTZ R6, R6, UR10 ;  /* 0x0000000a06067c20 */ /* 0x000fe20008410000 */
[----:B0----5:R-:W-:-:S03]  /*2bb0*/  FFMA.FTZ R9, R14, R21, R16 ;  /* 0x000000150e097223 */ /* 0x021fc60000010010 */
[----:B------:R-:W-:Y:S01]  /*2bc0*/  FFMA.FTZ R0, R15, R6, R17 ;  /* 0x000000060f007223 */ /* 0x000fe20000010011 */
[----:B-1----:R-:W-:-:S04]  /*2bd0*/  IMAD R2, R2, UR12, RZ ;  /* 0x0000000c02027c24 */ /* 0x002fc8000f8e02ff */
[----:B------:R-:W-:Y:S01]  /*2be0*/  F2FP.BF16.F32.PACK_AB R9, R0, R9 ;  /* 0x000000090009723e */ /* 0x000fe200000010ff */
[----:B------:R-:W-:-:S04]  /*2bf0*/  IMAD.WIDE.U32 R12, R7, UR12, R12 ;  /* 0x0000000c070c7c25 */ /* 0x000fc8000f8e000c */
[----:B------:R-:W-:Y:S01]  /*2c00*/  IMAD R7, R7, UR13, R2 ;  /* 0x0000000d07077c24 */ /* 0x000fe2000f8e0202 */
[----:B--2---:R-:W-:-:S04]  /*2c10*/  LEA R6, P2, R12, UR18, 0x1 ;  /* 0x000000120c067c11 */ /* 0x004fc8000f8408ff */
[----:B------:R-:W-:-:S04]  /*2c20*/  IADD3 R7, PT, PT, R13, R7, RZ ;  /* 0x000000070d077210 */ /* 0x000fc80007ffe0ff */
[----:B------:R-:W-:-:S05]  /*2c30*/  LEA.HI.X R7, R12, UR19, R7, 0x1, P2 ;  /* 0x000000130c077c11 */ /* 0x000fca00090f0c07 */
[----:B------:R1:W-:Y:S02]  /*2c40*/  STG.E desc[UR16][R6.64], R9 ;  /* 0x0000000906007986 */ /* 0x0003e4000c101910 */
.L_x_1929:
[----:B------:R-:W-:Y:S05]  /*2c50*/  BSYNC.RECONVERGENT B1 ;  /* 0x0000000000017941 */ /* 0x000fea0003800200 */
.L_x_1928:
[----:B------:R-:W-:Y:S04]  /*2c60*/  BSSY.RECONVERGENT B1, `(.L_x_1930) ;  /* 0x0000014000017945 */ /* 0x000fe80003800200 */
[----:B------:R-:W-:Y:S05]  /*2c70*/  @P1 BRA `(.L_x_1931) ;  /* 0x0000000000481947 */ /* 0x000fea0003800000 */
[----:B------:R-:W2:Y:S01]  /*2c80*/  LDCU.64 UR12, c[0x0][0x3e0] ;  /* 0x00007c00ff0c77ac */ /* 0x000ea20008000a00 */
[----:B-1----:R-:W-:Y:S01]  /*2c90*/  MOV R6, R42 ;  /* 0x0000002a00067202 */ /* 0x002fe20000000f00 */
[----:B------:R-:W-:Y:S01]  /*2ca0*/  FADD.FTZ R8, R8, -UR5 ;  /* 0x8000000508087e21 */ /* 0x000fe20008010000 */
[----:B------:R-:W-:Y:S01]  /*2cb0*/  MOV R7, R41 ;  /* 0x0000002900077202 */ /* 0x000fe20000000f00 */
[----:B------:R-:W1:Y:S01]  /*2cc0*/  LDCU.64 UR18, c[0x0][0x380] ;  /* 0x00007000ff1277ac */ /* 0x000e620008000a00 */
[----:B------:R-:W-:Y:S01]  /*2cd0*/  FADD.FTZ R23, R23, -UR5 ;  /* 0x8000000517177e21 */ /* 0x000fe20008010000 */
[----:B0-----:R-:W-:-:S03]  /*2ce0*/  FMUL.FTZ R9, R8, UR10 ;  /* 0x0000000a08097c20 */ /* 0x001fc60008410000 */
[----:B------:R-:W-:Y:S01]  /*2cf0*/  FMUL.FTZ R0, R23, UR10 ;  /* 0x0000000a17007c20 */ /* 0x000fe20008410000 */
[----:B-----5:R-:W-:Y:S01]  /*2d00*/  FFMA.FTZ R2, R14, R9, R16 ;  /* 0x000000090e027223 */ /* 0x020fe20000010010 */
[----:B--2---:R-:W-:Y:S02]  /*2d10*/  IMAD R11, R33, UR12, RZ ;  /* 0x0000000c210b7c24 */ /* 0x004fe4000f8e02ff */
[----:B------:R-:W-:-:S04]  /*2d20*/  IMAD.WIDE.U32 R6, R36, UR12, R6 ;  /* 0x0000000c24067c25 */ /* 0x000fc8000f8e0006 */
[----:B------:R-:W-:Y:S02]  /*2d30*/  IMAD R13, R36, UR13, R11 ;  /* 0x0000000d240d7c24 */ /* 0x000fe4000f8e020b */
[----:B------:R-:W-:Y:S01]  /*2d40*/  FFMA.FTZ R11, R15, R0, R17 ;  /* 0x000000000f0b7223 */ /* 0x000fe20000010011 */
[C---:B-1----:R-:W-:Y:S02]  /*2d50*/  LEA R8, P1, R6.reuse, UR18, 0x1 ;  /* 0x0000001206087c11 */ /* 0x042fe4000f8208ff */
[----:B------:R-:W-:Y:S02]  /*2d60*/  IADD3 R13, PT, PT, R7, R13, RZ ;  /* 0x0000000d070d7210 */ /* 0x000fe40007ffe0ff */
[----:B------:R-:W-:Y:S02]  /*2d70*/  F2FP.BF16.F32.PACK_AB R7, R11, R2 ;  /* 0x000000020b07723e */ /* 0x000fe400000010ff */
[----:B------:R-:W-:-:S05]  /*2d80*/  LEA.HI.X R9, R6, UR19, R13, 0x1, P1 ;  /* 0x0000001306097c11 */ /* 0x000fca00088f0c0d */
[----:B------:R2:W-:Y:S02]  /*2d90*/  STG.E desc[UR16][R8.64], R7 ;  /* 0x0000000708007986 */ /* 0x0005e4000c101910 */
.L_x_1931:
[----:B------:R-:W-:Y:S05]  /*2da0*/  BSYNC.RECONVERGENT B1 ;  /* 0x0000000000017941 */ /* 0x000fea0003800200 */
.L_x_1930:
[----:B------:R-:W-:Y:S04]  /*2db0*/  BSSY.RECONVERGENT B1, `(.L_x_1932) ;  /* 0x0000014000017945 */ /* 0x000fe80003800200 */
[----:B------:R-:W-:Y:S05]  /*2dc0*/  @P6 BRA `(.L_x_1933) ;  /* 0x0000000000486947 */ /* 0x000fea0003800000 */
[----:B------:R-:W0:Y:S01]  /*2dd0*/  LDCU.64 UR12, c[0x0][0x3e0] ;  /* 0x00007c00ff0c77ac */ /* 0x000e220008000a00 */
[----:B-12---:R-:W-:Y:S01]  /*2de0*/  MOV R7, R41 ;  /* 0x0000002900077202 */ /* 0x006fe20000000f00 */
[----:B------:R-:W-:Y:S01]  /*2df0*/  FADD.FTZ R25, R25, -UR5 ;  /* 0x8000000519197e21 */ /* 0x000fe20008010000 */
[----:B------:R-:W-:Y:S01]  /*2e00*/  FADD.FTZ R10, R10, -UR5 ;  /* 0x800000050a0a7e21 */ /* 0x000fe20008010000 */
[----:B------:R-:W1:Y:S01]  /*2e10*/  LDCU.64 UR18, c[0x0][0x380] ;  /* 0x00007000ff1277ac */ /* 0x000e620008000a00 */
[----:B------:R-:W-:Y:S02]  /*2e20*/  IMAD.MOV.U32 R6, RZ, RZ, R42 ;  /* 0x000000ffff067224 */ /* 0x000fe400078e002a */
[----:B------:R-:W-:Y:S01]  /*2e30*/  FMUL.FTZ R25, R25, UR10 ;  /* 0x0000000a19197c20 */ /* 0x000fe20008410000 */
[----:B------:R-:W-:-:S03]  /*2e40*/  FMUL.FTZ R10, R10, UR10 ;  /* 0x0000000a0a0a7c20 */ /* 0x000fc60008410000 */
[----:B-----5:R-:W-:Y:S01]  /*2e50*/  FFMA.FTZ R25, R14, R25, R16 ;  /* 0x000000190e197223 */ /* 0x020fe20000010010 */
[----:B------:R-:W-:Y:S01]  /*2e60*/  FFMA.FTZ R10, R15, R10, R17 ;  /* 0x0000000a0f0a7223 */ /* 0x000fe20000010011 */
        /* <DEDUP_REMOVED lines=8> */
.L_x_1933:
[----:B------:R-:W-:Y:S05]  /*2ef0*/  BSYNC.RECONVERGENT B1 ;  /* 0x0000000000017941 */ /* 0x000fea0003800200 */
.L_x_1932:
[----:B------:R-:W-:Y:S04]  /*2f00*/  BSSY.RECONVERGENT B1, `(.L_x_1934) ;  /* 0x0000014000017945 */ /* 0x000fe80003800200 */
[----:B------:R-:W-:Y:S05]  /*2f10*/  @P3 BRA `(.L_x_1935) ;  /* 0x0000000000483947 */ /* 0x000fea0003800000 */
[----:B------:R-:W0:Y:S01]  /*2f20*/  LDCU.64 UR12, c[0x0][0x3e0] ;  /* 0x00007c00ff0c77ac */ /* 0x000e220008000a00 */
[----:B-1----:R-:W-:Y:S01]  /*2f30*/  MOV R6, R42 ;  /* 0x0000002a00067202 */ /* 0x002fe20000000f00 */
[----:B------:R-:W-:Y:S01]  /*2f40*/  FADD.FTZ R27, R27, -UR5 ;  /* 0x800000051b1b7e21 */ /* 0x000fe20008010000 */
[----:B--23--:R-:W-:Y:S01]  /*2f50*/  MOV R7, R41 ;  /* 0x0000002900077202 */ /* 0x00cfe20000000f00 */
        /* <DEDUP_REMOVED lines=14> */
.L_x_1935:
[----:B------:R-:W-:Y:S05]  /*3040*/  BSYNC.RECONVERGENT B1 ;  /* 0x0000000000017941 */ /* 0x000fea0003800200 */
.L_x_1934:
[----:B------:R-:W-:Y:S05]  /*3050*/  @P4 BRA `(.L_x_1936) ;  /* 0x0000001000744947 */ /* 0x000fea0003800000 */
[----:B------:R-:W0:Y:S01]  /*3060*/  LDCU.64 UR12, c[0x0][0x3e0] ;  /* 0x00007c00ff0c77ac */ /* 0x000e220008000a00 */
[----:B-1----:R-:W-:Y:S01]  /*3070*/  MOV R6, R42 ;  /* 0x0000002a00067202 */ /* 0x002fe20000000f00 */
[----:B------:R-:W-:Y:S01]  /*3080*/  FADD.FTZ R29, R29, -UR5 ;  /* 0x800000051d1d7e21 */ /* 0x000fe20008010000 */
[----:B------:R-:W-:Y:S01]  /*3090*/  FADD.FTZ R22, R22, -UR5 ;  /* 0x8000000516167e21 */ /* 0x000fe20008010000 */
[----:B------:R-:W1:Y:S01]  /*30a0*/  LDCU.64 UR14, c[0x0][0x380] ;  /* 0x00007000ff0e77ac */ /* 0x000e620008000a00 */
[----:B--234-:R-:W-:Y:S02]  /*30b0*/  IMAD.MOV.U32 R7, RZ, RZ, R41 ;  /* 0x000000ffff077224 */ /* 0x01cfe400078e0029 */
        /* <DEDUP_REMOVED lines=11> */
[----:B------:R0:W-:Y:S01]  /*3170*/  STG.E desc[UR16][R8.64], R7 ;  /* 0x0000000708007986 */ /* 0x0001e2000c101910 */
[----:B------:R-:W-:Y:S05]  /*3180*/  BRA `(.L_x_1936) ;  /* 0x0000001000287947 */ /* 0x000fea0003800000 */
.L_x_1921:
[----:B------:R-:W0:Y:S01]  /*3190*/  LDCU.64 UR18, c[0x0][0x3e8] ;  /* 0x00007d00ff1277ac */ /* 0x000e220008000a00 */
[----:B------:R-:W-:Y:S04]  /*31a0*/  BSSY.RECONVERGENT B1, `(.L_x_1937) ;  /* 0x000001e000017945 */ /* 0x000fe80003800200 */
[----:B------:R-:W-:Y:S05]  /*31b0*/  @P1 BRA `(.L_x_1938) ;  /* 0x0000000000701947 */ /* 0x000fea0003800000 */
[----:B------:R-:W-:Y:S01]  /*31c0*/  FADD.FTZ R7, R7, -UR5 ;  /* 0x8000000507077e21 */ /* 0x000fe20008010000 */
[----:B------:R-:W-:Y:S01]  /*31d0*/  FADD.FTZ R0, R0, -UR5 ;  /* 0x8000000500007e21 */ /* 0x000fe20008010000 */
[----:B------:R-:W1:Y:S01]  /*31e0*/  LDCU.64 UR12, c[0x0][0x3e0] ;  /* 0x00007c00ff0c77ac */ /* 0x000e620008000a00 */
[----:B------:R-:W-:Y:S01]  /*31f0*/  MOV R45, R41 ;  /* 0x00000029002d7202 */ /* 0x000fe20000000f00 */
[----:B------:R-:W-:Y:S01]  /*3200*/  FMUL.FTZ R18, R7, UR10 ;  /* 0x0000000a07127c20 */ /* 0x000fe20008410000 */
[----:B---3--:R-:W-:Y:S01]  /*3210*/  FMUL.FTZ R13, R0, UR10 ;  /* 0x0000000a000d7c20 */ /* 0x008fe20008410000 */
[----:B------:R-:W2:Y:S02]  /*3220*/  LDCU.64 UR14, c[0x0][0x380] ;  /* 0x00007000ff0e77ac */ /* 0x000ea40008000a00 */
[----:B-----5:R-:W-:Y:S01]  /*3230*/  FFMA.FTZ R7, R15, R18, R17 ;  /* 0x000000120f077223 */ /* 0x020fe20000010011 */
[----:B------:R-:W-:-:S03]  /*3240*/  FFMA.FTZ R0, R14, R13, R16 ;  /* 0x0000000d0e007223 */ /* 0x000fc60000010010 */
[----:B------:R-:W-:Y:S01]  /*3250*/  FMUL.FTZ R18, R7, -1.4426950216293334961 ;  /* 0xbfb8aa3b07127820 */ /* 0x000fe20000410000 */
[----:B------:R-:W-:-:S05]  /*3260*/  FMUL.FTZ R12, R0, -1.4426950216293334961 ;  /* 0xbfb8aa3b000c7820 */ /* 0x000fca0000410000 */
[----:B------:R-:W3:Y:S08]  /*3270*/  MUFU.EX2 R18, R18 ;  /* 0x0000001200127308 */ /* 0x000ef00000000800 */
[----:B------:R-:W4:Y:S01]  /*3280*/  MUFU.EX2 R12, R12 ;  /* 0x0000000c000c7308 */ /* 0x000f220000000800 */
[----:B---3--:R-:W-:-:S07]  /*3290*/  FADD.FTZ R18, R18, 1 ;  /* 0x3f80000012127421 */ /* 0x008fce0000010000 */
[----:B------:R-:W3:Y:S01]  /*32a0*/  MUFU.RCP R44, R18 ;  /* 0x00000012002c7308 */ /* 0x000ee20000001000 */
[----:B----4-:R-:W-:Y:S01]  /*32b0*/  FADD.FTZ R13, R12, 1 ;  /* 0x3f8000000c0d7421 */ /* 0x010fe20000010000 */
[----:B-1----:R-:W-:-:S04]  /*32c0*/  IMAD R12, R35, UR12, RZ ;  /* 0x0000000c230c7c24 */ /* 0x002fc8000f8e02ff */
[----:B------:R-:W-:Y:S02]  /*32d0*/  IMAD R12, R38, UR13, R12 ;  /* 0x0000000d260c7c24 */ /* 0x000fe4000f8e020c */
[----:B------:R-:W1:Y:S01]  /*32e0*/  MUFU.RCP R13, R13 ;  /* 0x0000000d000d7308 */ /* 0x000e620000001000 */
[----:B---3--:R-:W-:Y:S01]  /*32f0*/  FMUL.FTZ R7, R7, R44 ;  /* 0x0000002c07077220 */ /* 0x008fe20000410000 */
[----:B------:R-:W-:-:S05]  /*3300*/  MOV R44, R42 ;  /* 0x0000002a002c7202 */ /* 0x000fca0000000f00 */
[----:B------:R-:W-:-:S04]  /*3310*/  IMAD.WIDE.U32 R44, R38, UR12, R44 ;  /* 0x0000000c262c7c25 */ /* 0x000fc8000f8e002c */
[----:B-1----:R-:W-:Y:S01]  /*3320*/  FMUL.FTZ R0, R0, R13 ;  /* 0x0000000d00007220 */ /* 0x002fe20000410000 */
[----:B------:R-:W-:Y:S02]  /*3330*/  IADD3 R13, PT, PT, R45, R12, RZ ;  /* 0x0000000c2d0d7210 */ /* 0x000fe40007ffe0ff */
[C---:B--2---:R-:W-:Y:S02]  /*3340*/  LEA R12, P1, R44.reuse, UR14, 0x1 ;  /* 0x0000000e2c0c7c11 */ /* 0x044fe4000f8208ff */
[----:B------:R-:W-:Y:S02]  /*3350*/  F2FP.BF16.F32.PACK_AB R7, R7, R0 ;  /* 0x000000000707723e */ /* 0x000fe400000010ff */
[----:B------:R-:W-:-:S05]  /*3360*/  LEA.HI.X R13, R44, UR15, R13, 0x1, P1 ;  /* 0x0000000f2c0d7c11 */ /* 0x000fca00088f0c0d */
[----:B------:R1:W-:Y:S04]  /*3370*/  STG.E desc[UR16][R12.64], R7 ;  /* 0x000000070c007986 */ /* 0x0003e8000c101910 */
.L_x_1938:
[----:B0-----:R-:W-:Y:S05]  /*3380*/  BSYNC.RECONVERGENT B1 ;  /* 0x0000000000017941 */ /* 0x001fea0003800200 */
.L_x_1937:
[----:B-1-3--:R-:W-:Y:S01]  /*3390*/  SHF.R.S32.HI R12, RZ, 0x1f, R19 ;  /* 0x0000001fff0c7819 */ /* 0x00afe20000011413 */
[----:B------:R-:W-:Y:S01]  /*33a0*/  BSSY.RECONVERGENT B1, `(.L_x_1939) ;  /* 0x0000022000017945 */ /* 0x000fe20003800200 */
[----:B------:R-:W-:Y:S02]  /*33b0*/  ISETP.GE.U32.AND P1, PT, R19, UR18, PT ;  /* 0x0000001213007c0c */ /* 0x000fe4000bf26070 */
[----:B------:R-:W-:Y:S02]  /*33c0*/  IADD3 R0, PT, PT, R38, 0x40, RZ ;  /* 0x0000004026007810 */ /* 0x000fe40007ffe0ff */
[----:B------:R-:W-:Y:S02]  /*33d0*/  ISETP.GE.AND.EX P1, PT, R12, UR19, PT, P1 ;  /* 0x000000130c007c0c */ /* 0x000fe4000bf26310 */
[----:B------:R-:W-:-:S11]  /*33e0*/  IADD3 R7, PT, PT, R38, 0x60, RZ ;  /* 0x0000006026077810 */ /* 0x000fd60007ffe0ff */
[----:B------:R-:W-:Y:S05]  /*33f0*/  @P1 BRA `(.L_x_1940) ;  /* 0x0000000000701947 */ /* 0x000fea0003800000 */
[----:B------:R-:W-:Y:S01]  /*3400*/  FADD.FTZ R2, R2, -UR5 ;  /* 0x8000000502027e21 */ /* 0x000fe20008010000 */
[----:B------:R-:W-:Y:S01]  /*3410*/  FADD.FTZ R9, R9, -UR5 ;  /* 0x8000000509097e21 */ /* 0x000fe20008010000 */
[----:B------:R-:W0:Y:S02]  /*3420*/  LDCU.64 UR12, c[0x0][0x3e0] ;  /* 0x00007c00ff0c77ac */ /* 0x000e240008000a00 */
[----:B------:R-:W-:Y:S01]  /*3430*/  FMUL.FTZ R13, R2, UR10 ;  /* 0x0000000a020d7c20 */ /* 0x000fe20008410000 */
[----:B------:R-:W-:Y:S01]  /*3440*/  FMUL.FTZ R18, R9, UR10 ;  /* 0x0000000a09127c20 */ /* 0x000fe20008410000 */
[----:B------:R-:W1:Y:S02]  /*3450*/  LDCU.64 UR14, c[0x0][0x380] ;  /* 0x00007000ff0e77ac */ /* 0x000e640008000a00 */
[----:B-----5:R-:W-:Y:S01]  /*3460*/  FFMA.FTZ R2, R14, R13, R16 ;  /* 0x0000000d0e027223 */ /* 0x020fe20000010010 */
[----:B------:R-:W-:-:S03]  /*3470*/  FFMA.FTZ R18, R15, R18, R17 ;  /* 0x000000120f127223 */ /* 0x000fc60000010011 */
[----:B------:R-:W-:Y:S01]  /*3480*/  FMUL.FTZ R13, R2, -1.4426950216293334961 ;  /* 0xbfb8aa3b020d7820 */ /* 0x000fe20000410000 */
[----:B------:R-:W-:-:S04]  /*3490*/  FMUL.FTZ R44, R18, -1.4426950216293334961 ;  /* 0xbfb8aa3b122c7820 */ /* 0x000fc80000410000 */
[----:B------:R-:W2:Y:S01]  /*34a0*/  MUFU.EX2 R45, R44 ;  /* 0x0000002c002d7308 */ /* 0x000ea20000000800 */
[----:B0-----:R-:W-:-:S07]  /*34b0*/  IMAD R12, R12, UR12, RZ ;  /* 0x0000000c0c0c7c24 */ /* 0x001fce000f8e02ff */
[----:B------:R-:W0:Y:S01]  /*34c0*/  MUFU.EX2 R13, R13 ;  /* 0x0000000d000d7308 */ /* 0x000e220000000800 */
[----:B--2---:R-:W-:-:S07]  /*34d0*/  FADD.FTZ R45, R45, 1 ;  /* 0x3f8000002d2d7421 */ /* 0x004fce0000010000 */
[----:B------:R-:W2:Y:S01]  /*34e0*/  MUFU.RCP R45, R45 ;  /* 0x0000002d002d7308 */ /* 0x000ea20000001000 */
[----:B0-----:R-:W-:Y:S01]  /*34f0*/  FADD.FTZ R44, R13, 1 ;  /* 0x3f8000000d2c7421 */ /* 0x001fe20000010000 */
[----:B------:R-:W-:-:S06]  /*3500*/  MOV R13, R41 ;  /* 0x00000029000d7202 */ /* 0x000fcc0000000f00 */
[----:B------:R-:W0:Y:S01]  /*3510*/  MUFU.RCP R9, R44 ;  /* 0x0000002c00097308 */ /* 0x000e220000001000 */
[----:B--2---:R-:W-:Y:S01]  /*3520*/  FMUL.FTZ R45, R18, R45 ;  /* 0x0000002d122d7220 */ /* 0x004fe20000410000 */
[----:B0-----:R-:W-:Y:S01]  /*3530*/  FMUL.FTZ R2, R2, R9 ;  /* 0x0000000902027220 */ /* 0x001fe20000410000 */
[----:B------:R-:W-:Y:S02]  /*3540*/  IMAD R9, R19, UR13, R12 ;  /* 0x0000000d13097c24 */ /* 0x000fe4000f8e020c */
[----:B------:R-:W-:Y:S02]  /*3550*/  IMAD.MOV.U32 R12, RZ, RZ, R42 ;  /* 0x000000ffff0c7224 */ /* 0x000fe400078e002a */
[----:B------:R-:W-:Y:S02]  /*3560*/  F2FP.BF16.F32.PACK_AB R45, R45, R2 ;  /* 0x000000022d2d723e */ /* 0x000fe400000010ff */
[----:B------:R-:W-:-:S05]  /*3570*/  IMAD.WIDE.U32 R12, R19, UR12, R12 ;  /* 0x0000000c130c7c25 */ /* 0x000fca000f8e000c */
[----:B------:R-:W-:Y:S02]  /*3580*/  IADD3 R9, PT, PT, R13, R9, RZ ;  /* 0x000000090d097210 */ /* 0x000fe40007ffe0ff */
[----:B-1----:R-:W-:-:S04]  /*3590*/  LEA R18, P1, R12, UR14, 0x1 ;  /* 0x0000000e0c127c11 */ /* 0x002fc8000f8208ff */
[----:B------:R-:W-:-:S05]  /*35a0*/  LEA.HI.X R19, R12, UR15, R9, 0x1, P1 ;  /* 0x0000000f0c137c11 */ /* 0x000fca00088f0c09 */
[----:B------:R0:W-:Y:S04]  /*35b0*/  STG.E desc[UR16][R18.64], R45 ;  /* 0x0000002d12007986 */ /* 0x0001e8000c101910 */
.L_x_1940:
[----:B------:R-:W-:Y:S05]  /*35c0*/  BSYNC.RECONVERGENT B1 ;  /* 0x0000000000017941 */ /* 0x000fea0003800200 */
.L_x_1939:
[----:B------:R-:W-:Y:S01]  /*35d0*/  ISETP.GE.U32.AND P5, PT, R0, UR18, PT ;  /* 0x0000001200007c0c */ /* 0x000fe2000bfa6070 */
[----:B------:R-:W-:Y:S01]  /*35e0*/  BSSY.RECONVERGENT B1, `(.L_x_1941) ;  /* 0x000002b000017945 */ /* 0x000fe20003800200 */
[----:B------:R-:W-:Y:S02]  /*35f0*/  SHF.R.S32.HI R13, RZ, 0x1f, R0 ;  /* 0x0000001fff0d7819 */ /* 0x000fe40000011400 */
        /* <DEDUP_REMOVED lines=13> */
[----:B------:R-:W-:Y:S01]  /*36d0*/  FADD.FTZ R11, R11, -UR5 ;  /* 0x800000050b0b7e21 */ /* 0x000fe20008010000 */
[----:B------:R-:W-:Y:S01]  /*36e0*/  FADD.FTZ R4, R4, -UR5 ;  /* 0x8000000504047e21 */ /* 0x000fe20008010000 */
[----:B------:R-:W1:Y:S01]  /*36f0*/  LDCU.64 UR12, c[0x0][0x3e0] ;  /* 0x00007c00ff0c77ac */ /* 0x000e620008000a00 */
[----:B0-----:R-:W-:Y:S01]  /*3700*/  MOV R19, R41 ;  /* 0x0000002900137202 */ /* 0x001fe20000000f00 */
[----:B------:R-:W-:Y:S01]  /*3710*/  FMUL.FTZ R11, R11, UR10 ;  /* 0x0000000a0b0b7c20 */ /* 0x000fe20008410000 */
[----:B------:R-:W-:Y:S01]  /*3720*/  FMUL.FTZ R4, R4, UR10 ;  /* 0x0000000a04047c20 */ /* 0x000fe20008410000 */
        /* <DEDUP_REMOVED lines=12> */
[----:B------:R-:W-:-:S04]  /*37f0*/  IMAD.WIDE.U32 R18, R0, UR12, R18 ;  /* 0x0000000c00127c25 */ /* 0x000fc8000f8e0012 */
[----:B-1----:R-:W-:Y:S01]  /*3800*/  FADD.FTZ R9, R44, 1 ;  /* 0x3f8000002c097421 */ /* 0x002fe20000010000 */
[----:B------:R-:W-:-:S05]  /*3810*/  IADD3 R13, PT, PT, R19, R13, RZ ;  /* 0x0000000d130d7210 */ /* 0x000fca0007ffe0ff */
[----:B------:R-:W1:Y:S01]  /*3820*/  MUFU.RCP R9, R9 ;  /* 0x0000000900097308 */ /* 0x000e620000001000 */
[----:B--2---:R-:W-:Y:S01]  /*3830*/  FMUL.FTZ R11, R11, R4 ;  /* 0x000000040b0b7220 */ /* 0x004fe20000410000 */
[----:B-1----:R-:W-:Y:S01]  /*3840*/  FMUL.FTZ R0, R12, R9 ;  /* 0x000000090c007220 */ /* 0x002fe20000410000 */
[----:B0-----:R-:W-:-:S04]  /*3850*/  LEA R12, P5, R18, UR14, 0x1 ;  /* 0x0000000e120c7c11 */ /* 0x001fc8000f8a08ff */
[----:B------:R-:W-:Y:S02]  /*3860*/  LEA.HI.X R13, R18, UR15, R13, 0x1, P5 ;  /* 0x0000000f120d7c11 */ /* 0x000fe4000a8f0c0d */
[----:B------:R-:W-:-:S05]  /*3870*/  F2FP.BF16.F32.PACK_AB R11, R0, R11 ;  /* 0x0000000b000b723e */ /* 0x000fca00000010ff */
[----:B------:R1:W-:Y:S02]  /*3880*/  STG.E desc[UR16][R12.64], R11 ;  /* 0x0000000b0c007986 */ /* 0x0003e4000c101910 */
.L_x_1942:
[----:B------:R-:W-:Y:S05]  /*3890*/  BSYNC.RECONVERGENT B1 ;  /* 0x0000000000017941 */ /* 0x000fea0003800200 */
.L_x_1941:
[----:B------:R-:W-:Y:S04]  /*38a0*/  BSSY.RECONVERGENT B1, `(.L_x_1943) ;  /* 0x000001e000017945 */ /* 0x000fe80003800200 */
[----:B------:R-:W-:Y:S05]  /*38b0*/  @P2 BRA `(.L_x_1944) ;  /* 0x0000000000702947 */ /* 0x000fea0003800000 */
[----:B------:R-:W-:Y:S01]  /*38c0*/  FADD.FTZ R21, R21, -UR5 ;  /* 0x8000000515157e21 */ /* 0x000fe20008010000 */
[----:B------:R-:W-:Y:S01]  /*38d0*/  FADD.FTZ R6, R6, -UR5 ;  /* 0x8000000506067e21 */ /* 0x000fe20008010000 */
[----:B------:R-:W2:Y:S01]  /*38e0*/  LDCU.64 UR12, c[0x0][0x3e0] ;  /* 0x00007c00ff0c77ac */ /* 0x000ea20008000a00 */
[----:B-1----:R-:W-:Y:S01]  /*38f0*/  MOV R12, R42 ;  /* 0x0000002a000c7202 */ /* 0x002fe20000000f00 */
[----:B------:R-:W-:Y:S01]  /*3900*/  FMUL.FTZ R21, R21, UR10 ;  /* 0x0000000a15157c20 */ /* 0x000fe20008410000 */
[----:B------:R-:W-:Y:S01]  /*3910*/  FMUL.FTZ R0, R6, UR10 ;  /* 0x0000000a06007c20 */ /* 0x000fe20008410000 */
[----:B------:R-:W1:Y:S01]  /*3920*/  LDCU.64 UR14, c[0x0][0x380] ;  /* 0x00007000ff0e77ac */ /* 0x000e620008000a00 */
[----:B------:R-:W-:Y:S02]  /*3930*/  IMAD.MOV.U32 R13, RZ, RZ, R41 ;  /* 0x000000ffff0d7224 */ /* 0x000fe400078e0029 */
[----:B-----5:R-:W-:Y:S01]  /*3940*/  FFMA.FTZ R4, R14, R21, R16 ;  /* 0x000000150e047223 */ /* 0x020fe20000010010 */
[----:B------:R-:W-:-:S03]  /*3950*/  FFMA.FTZ R0, R15, R0, R17 ;  /* 0x000000000f007223 */ /* 0x000fc60000010011 */
[----:B------:R-:W-:Y:S01]  /*3960*/  FMUL.FTZ R6, R4, -1.4426950216293334961 ;  /* 0xbfb8aa3b04067820 */ /* 0x000fe20000410000 */
[----:B------:R-:W-:-:S05]  /*3970*/  FMUL.FTZ R11, R0, -1.4426950216293334961 ;  /* 0xbfb8aa3b000b7820 */ /* 0x000fca0000410000 */
[----:B------:R-:W3:Y:S01]  /*3980*/  MUFU.EX2 R6, R6 ;  /* 0x0000000600067308 */ /* 0x000ee20000000800 */
[----:B--2---:R-:W-:Y:S02]  /*3990*/  IMAD R2, R2, UR12, RZ ;  /* 0x0000000c02027c24 */ /* 0x004fe4000f8e02ff */
[----:B------:R-:W-:-:S05]  /*39a0*/  IMAD.WIDE.U32 R12, R7, UR12, R12 ;  /* 0x0000000c070c7c25 */ /* 0x000fca000f8e000c */
[----:B------:R-:W0:Y:S01]  /*39b0*/  MUFU.EX2 R11, R11 ;  /* 0x0000000b000b7308 */ /* 0x000e220000000800 */
[----:B------:R-:W-:-:S05]  /*39c0*/  IMAD R7, R7, UR13, R2 ;  /* 0x0000000d07077c24 */ /* 0x000fca000f8e0202 */
[----:B------:R-:W-:Y:S01]  /*39d0*/  IADD3 R7, PT, PT, R13, R7, RZ ;  /* 0x000000070d077210 */ /* 0x000fe20007ffe0ff */
[----:B---3--:R-:W-:Y:S01]  /*39e0*/  FADD.FTZ R9, R6, 1 ;  /* 0x3f80000006097421 */ /* 0x008fe20000010000 */
[----:B-1----:R-:W-:-:S04]  /*39f0*/  LEA R6, P2, R12, UR14, 0x1 ;  /* 0x0000000e0c067c11 */ /* 0x002fc8000f8408ff */
[----:B------:R-:W-:Y:S01]  /*3a00*/  LEA.HI.X R7, R12, UR15, R7, 0x1, P2 ;  /* 0x0000000f0c077c11 */ /* 0x000fe200090f0c07 */
[----:B------:R-:W1:Y:S01]  /*3a10*/  MUFU.RCP R9, R9 ;  /* 0x0000000900097308 */ /* 0x000e620000001000 */
[----:B0-----:R-:W-:-:S07]  /*3a20*/  FADD.FTZ R18, R11, 1 ;  /* 0x3f8000000b127421 */ /* 0x001fce0000010000 */
[----:B------:R-:W0:Y:S01]  /*3a30*/  MUFU.RCP R19, R18 ;  /* 0x0000001200137308 */ /* 0x000e220000001000 */
[----:B-1----:R-:W-:Y:S01]  /*3a40*/  FMUL.FTZ R4, R4, R9 ;  /* 0x0000000904047220 */ /* 0x002fe20000410000 */
[----:B0-----:R-:W-:-:S05]  /*3a50*/  FMUL.FTZ R19, R0, R19 ;  /* 0x0000001300137220 */ /* 0x001fca0000410000 */
[----:B------:R-:W-:-:S05]  /*3a60*/  F2FP.BF16.F32.PACK_AB R19, R19, R4 ;  /* 0x000000041313723e */ /* 0x000fca00000010ff */
[----:B------:R2:W-:Y:S02]  /*3a70*/  STG.E desc[UR16][R6.64], R19 ;  /* 0x0000001306007986 */ /* 0x0005e4000c101910 */
.L_x_1944:
[----:B------:R-:W-:Y:S05]  /*3a80*/  BSYNC.RECONVERGENT B1 ;  /* 0x0000000000017941 */ /* 0x000fea0003800200 */
.L_x_1943:
[----:B------:R-:W-:Y:S04]  /*3a90*/  BSSY.RECONVERGENT B1, `(.L_x_1945) ;  /* 0x000001e000017945 */ /* 0x000fe80003800200 */
[----:B------:R-:W-:Y:S05]  /*3aa0*/  @P1 BRA `(.L_x_1946) ;  /* 0x0000000000701947 */ /* 0x000fea0003800000 */
[----:B------:R-:W-:Y:S01]  /*3ab0*/  FADD.FTZ R8, R8, -UR5 ;  /* 0x8000000508087e21 */ /* 0x000fe20008010000 */
[----:B------:R-:W-:Y:S01]  /*3ac0*/  FADD.FTZ R23, R23, -UR5 ;  /* 0x8000000517177e21 */ /* 0x000fe20008010000 */
[----:B------:R-:W1:Y:S01]  /*3ad0*/  LDCU.64 UR12, c[0x0][0x3e0] ;  /* 0x00007c00ff0c77ac */ /* 0x000e620008000a00 */
[----:B------:R-:W-:Y:S01]  /*3ae0*/  MOV R9, R41 ;  /* 0x0000002900097202 */ /* 0x000fe20000000f00 */
[----:B--2---:R-:W-:Y:S01]  /*3af0*/  FMUL.FTZ R7, R8, UR10 ;  /* 0x0000000a08077c20 */ /* 0x004fe20008410000 */
[----:B------:R-:W-:Y:S01]  /*3b00*/  FMUL.FTZ R2, R23, UR10 ;  /* 0x0000000a17027c20 */ /* 0x000fe20008410000 */
[----:B------:R-:W2:Y:S01]  /*3b10*/  LDCU.64 UR14, c[0x0][0x380] ;  /* 0x00007000ff0e77ac */ /* 0x000ea20008000a00 */
[----:B------:R-:W-:Y:S01]  /*3b20*/  MOV R8, R42 ;  /* 0x0000002a00087202 */ /* 0x000fe20000000f00 */
[----:B-----5:R-:W-:Y:S01]  /*3b30*/  FFMA.FTZ R0, R14, R7, R16 ;  /* 0x000000070e007223 */ /* 0x020fe20000010010 */
[----:B------:R-:W-:-:S03]  /*3b40*/  FFMA.FTZ R2, R15, R2, R17 ;  /* 0x000000020f027223 */ /* 0x000fc60000010011 */
[----:B------:R-:W-:Y:S01]  /*3b50*/  FMUL.FTZ R4, R0, -1.4426950216293334961 ;  /* 0xbfb8aa3b00047820 */ /* 0x000fe20000410000 */
[----:B------:R-:W-:-:S05]  /*3b60*/  FMUL.FTZ R6, R2, -1.4426950216293334961 ;  /* 0xbfb8aa3b02067820 */ /* 0x000fca0000410000 */
[----:B------:R-:W3:Y:S01]  /*3b70*/  MUFU.EX2 R4, R4 ;  /* 0x0000000400047308 */ /* 0x000ee20000000800 */
[----:B-1----:R-:W-:Y:S02]  /*3b80*/  IMAD R13, R33, UR12, RZ ;  /* 0x0000000c210d7c24 */ /* 0x002fe4000f8e02ff */
[----:B------:R-:W-:-:S05]  /*3b90*/  IMAD.WIDE.U32 R8, R36, UR12, R8 ;  /* 0x0000000c24087c25 */ /* 0x000fca000f8e0008 */
[----:B------:R-:W1:Y:S01]  /*3ba0*/  MUFU.EX2 R6, R6 ;  /* 0x0000000600067308 */ /* 0x000e620000000800 */
[----:B0-----:R-:W-:-:S05]  /*3bb0*/  IMAD R19, R36, UR13, R13 ;  /* 0x0000000d24137c24 */ /* 0x001fca000f8e020d */
[----:B------:R-:W-:Y:S01]  /*3bc0*/  IADD3 R19, PT, PT, R9, R19, RZ ;  /* 0x0000001309137210 */ /* 0x000fe20007ffe0ff */
[----:B---3--:R-:W-:-:S06]  /*3bd0*/  FADD.FTZ R11, R4, 1 ;  /* 0x3f800000040b7421 */ /* 0x008fcc0000010000 */
[----:B------:R-:W0:Y:S01]  /*3be0*/  MUFU.RCP R11, R11 ;  /* 0x0000000b000b7308 */ /* 0x000e220000001000 */
[----:B-1----:R-:W-:Y:S01]  /*3bf0*/  FADD.FTZ R12, R6, 1 ;  /* 0x3f800000060c7421 */ /* 0x002fe20000010000 */
[----:B--2---:R-:W-:-:S06]  /*3c00*/  LEA R6, P1, R8, UR14, 0x1 ;  /* 0x0000000e08067c11 */ /* 0x004fcc000f8208ff */
[----:B------:R-:W1:Y:S01]  /*3c10*/  MUFU.RCP R7, R12 ;  /* 0x0000000c00077308 */ /* 0x000e620000001000 */
[----:B0-----:R-:W-:Y:S01]  /*3c20*/  FMUL.FTZ R0, R0, R11 ;  /* 0x0000000b00007220 */ /* 0x001fe20000410000 */
[----:B-1----:R-:W-:Y:S01]  /*3c30*/  FMUL.FTZ R13, R2, R7 ;  /* 0x00000007020d7220 */ /* 0x002fe20000410000 */
[----:B------:R-:W-:-:S04]  /*3c40*/  LEA.HI.X R7, R8, UR15, R19, 0x1, P1 ;  /* 0x0000000f08077c11 */ /* 0x000fc800088f0c13 */
[----:B------:R-:W-:-:S05]  /*3c50*/  F2FP.BF16.F32.PACK_AB R13, R13, R0 ;  /* 0x000000000d0d723e */ /* 0x000fca00000010ff */
[----:B------:R3:W-:Y:S02]  /*3c60*/  STG.E desc[UR16][R6.64], R13 ;  /* 0x0000000d06007986 */ /* 0x0007e4000c101910 */
.L_x_1946:
[----:B------:R-:W-:Y:S05]  /*3c70*/  BSYNC.RECONVERGENT B1 ;  /* 0x0000000000017941 */ /* 0x000fea0003800200 */
.L_x_1945:
[----:B------:R-:W-:Y:S04]  /*3c80*/  BSSY.RECONVERGENT B1, `(.L_x_1947) ;  /* 0x000001e000017945 */ /* 0x000fe80003800200 */
[----:B------:R-:W-:Y:S05]  /*3c90*/  @P6 BRA `(.L_x_1948) ;  /* 0x0000000000706947 */ /* 0x000fea0003800000 */
[----:B------:R-:W-:Y:S01]  /*3ca0*/  FADD.FTZ R25, R25, -UR5 ;  /* 0x8000000519197e21 */ /* 0x000fe20008010000 */
[----:B------:R-:W-:Y:S01]  /*3cb0*/  FADD.FTZ R10, R10, -UR5 ;  /* 0x800000050a0a7e21 */ /* 0x000fe20008010000 */
[----:B------:R-:W2:Y:S01]  /*3cc0*/  LDCU.64 UR12, c[0x0][0x3e0] ;  /* 0x00007c00ff0c77ac */ /* 0x000ea20008000a00 */
[----:B------:R-:W-:Y:S01]  /*3cd0*/  MOV R8, R42 ;  /* 0x0000002a00087202 */ /* 0x000fe20000000f00 */
[----:B------:R-:W-:Y:S01]  /*3ce0*/  FMUL.FTZ R25, R25, UR10 ;  /* 0x0000000a19197c20 */ /* 0x000fe20008410000 */
[----:B------:R-:W-:Y:S01]  /*3cf0*/  FMUL.FTZ R10, R10, UR10 ;  /* 0x0000000a0a0a7c20 */ /* 0x000fe20008410000 */
[----:B------:R-:W4:Y:S01]  /*3d00*/  LDCU.64 UR14, c[0x0][0x380] ;  /* 0x00007000ff0e77ac */ /* 0x000f220008000a00 */
[----:B------:R-:W-:Y:S01]  /*3d10*/  MOV R9, R41 ;  /* 0x0000002900097202 */ /* 0x000fe20000000f00 */
[----:B-----5:R-:W-:Y:S01]  /*3d20*/  FFMA.FTZ R25, R14, R25, R16 ;  /* 0x000000190e197223 */ /* 0x020fe20000010010 */
[----:B-1----:R-:W-:-:S03]  /*3d30*/  FFMA.FTZ R11, R15, R10, R17 ;  /* 0x0000000a0f0b7223 */ /* 0x002fc60000010011 */
[----:B------:R-:W-:Y:S01]  /*3d40*/  FMUL.FTZ R0, R25, -1.4426950216293334961 ;  /* 0xbfb8aa3b19007820 */ /* 0x000fe20000410000 */
[----:B------:R-:W-:-:S05]  /*3d50*/  FMUL.FTZ R4, R11, -1.4426950216293334961 ;  /* 0xbfb8aa3b0b047820 */ /* 0x000fca0000410000 */
[----:B------:R-:W1:Y:S01]  /*3d60*/  MUFU.EX2 R0, R0 ;  /* 0x0000000000007308 */ /* 0x000e620000000800 */
[----:B--23--:R-:W-:Y:S02]  /*3d70*/  IMAD R7, R31, UR12, RZ ;  /* 0x0000000c1f077c24 */ /* 0x00cfe4000f8e02ff */
[----:B------:R-:W-:-:S05]  /*3d80*/  IMAD.WIDE.U32 R8, R34, UR12, R8 ;  /* 0x0000000c22087c25 */ /* 0x000fca000f8e0008 */
[----:B------:R-:W2:Y:S01]  /*3d90*/  MUFU.EX2 R4, R4 ;  /* 0x0000000400047308 */ /* 0x000ea20000000800 */
[----:B------:R-:W-:Y:S01]  /*3da0*/  IMAD R7, R34, UR13, R7 ;  /* 0x0000000d22077c24 */ /* 0x000fe2000f8e0207 */
[----:B----4-:R-:W-:-:S03]  /*3db0*/  LEA R6, P1, R8, UR14, 0x1 ;  /* 0x0000000e08067c11 */ /* 0x010fc6000f8208ff */
[----:B------:R-:W-:Y:S02]  /*3dc0*/  IMAD.IADD R7, R9, 0x1, R7 ;  /* 0x0000000109077824 */ /* 0x000fe400078e0207 */
[----:B-1----:R-:W-:-:S03]  /*3dd0*/  FADD.FTZ R2, R0, 1 ;  /* 0x3f80000000027421 */ /* 0x002fc60000010000 */
[----:B------:R-:W-:-:S03]  /*3de0*/  LEA.HI.X R7, R8, UR15, R7, 0x1, P1 ;  /* 0x0000000f08077c11 */ /* 0x000fc600088f0c07 */
[----:B------:R-:W1:Y:S01]  /*3df0*/  MUFU.RCP R2, R2 ;  /* 0x0000000200027308 */ /* 0x000e620000001000 */
[----:B--2---:R-:W-:-:S07]  /*3e00*/  FADD.FTZ R10, R4, 1 ;  /* 0x3f800000040a7421 */ /* 0x004fce0000010000 */
[----:B------:R-:W2:Y:S01]  /*3e10*/  MUFU.RCP R10, R10 ;  /* 0x0000000a000a7308 */ /* 0x000ea20000001000 */
[----:B-1----:R-:W-:Y:S01]  /*3e20*/  FMUL.FTZ R0, R25, R2 ;  /* 0x0000000219007220 */ /* 0x002fe20000410000 */
[----:B--2---:R-:W-:-:S05]  /*3e30*/  FMUL.FTZ R11, R11, R10 ;  /* 0x0000000a0b0b7220 */ /* 0x004fca0000410000 */
[----:B------:R-:W-:-:S05]  /*3e40*/  F2FP.BF16.F32.PACK_AB R11, R11, R0 ;  /* 0x000000000b0b723e */ /* 0x000fca00000010ff */
[----:B------:R4:W-:Y:S02]  /*3e50*/  STG.E desc[UR16][R6.64], R11 ;  /* 0x0000000b06007986 */ /* 0x0009e4000c101910 */
.L_x_1948:
[----:B------:R-:W-:Y:S05]  /*3e60*/  BSYNC.RECONVERGENT B1 ;  /* 0x0000000000017941 */ /* 0x000fea0003800200 */
.L_x_1947:
        /* <DEDUP_REMOVED lines=8> */
[----:B------:R-:W0:Y:S01]  /*3ef0*/  LDCU.64 UR14, c[0x0][0x380] ;  /* 0x00007000ff0e77ac */ /* 0x000e220008000a00 */
[----:B------:R-:W-:Y:S01]  /*3f00*/  MOV R9, R41 ;  /* 0x0000002900097202 */ /* 0x000fe20000000f00 */
[----:B-----5:R-:W-:Y:S01]  /*3f10*/  FFMA.FTZ R27, R14, R27, R16 ;  /* 0x0000001b0e1b7223 */ /* 0x020fe20000010010 */
[----:B-1--4-:R-:W-:-:S03]  /*3f20*/  FFMA.FTZ R11, R15, R20, R17 ;  /* 0x000000140f0b7223 */ /* 0x012fc60000010011 */
[----:B------:R-:W-:Y:S01]  /*3f30*/  FMUL.FTZ R0, R27, -1.4426950216293334961 ;  /* 0xbfb8aa3b1b007820 */ /* 0x000fe20000410000 */
[----:B------:R-:W-:-:S05]  /*3f40*/  FMUL.FTZ R4, R11, -1.4426950216293334961 ;  /* 0xbfb8aa3b0b047820 */ /* 0x000fca0000410000 */
[----:B------:R-:W1:Y:S01]  /*3f50*/  MUFU.EX2 R0, R0 ;  /* 0x0000000000007308 */ /* 0x000e620000000800 */
[----:B--23--:R-:W-:Y:S02]  /*3f60*/  IMAD R7, R3, UR12, RZ ;  /* 0x0000000c03077c24 */ /* 0x00cfe4000f8e02ff */
[----:B------:R-:W-:-:S05]  /*3f70*/  IMAD.WIDE.U32 R8, R32, UR12, R8 ;  /* 0x0000000c20087c25 */ /* 0x000fca000f8e0008 */
[----:B------:R-:W2:Y:S01]  /*3f80*/  MUFU.EX2 R4, R4 ;  /* 0x0000000400047308 */ /* 0x000ea20000000800 */
[----:B------:R-:W-:Y:S01]  /*3f90*/  IMAD R7, R32, UR13, R7 ;  /* 0x0000000d20077c24 */ /* 0x000fe2000f8e0207 */
[----:B0-----:R-:W-:-:S04]  /*3fa0*/  LEA R6, P1, R8, UR14, 0x1 ;  /* 0x0000000e08067c11 */ /* 0x001fc8000f8208ff */
[----:B------:R-:W-:Y:S01]  /*3fb0*/  IADD3 R7, PT, PT, R9, R7, RZ ;  /* 0x0000000709077210 */ /* 0x000fe20007ffe0ff */
[----:B-1----:R-:W-:-:S03]  /*3fc0*/  FADD.FTZ R2, R0, 1 ;  /* 0x3f80000000027421 */ /* 0x002fc60000010000 */
[----:B------:R-:W-:-:S03]  /*3fd0*/  LEA.HI.X R7, R8, UR15, R7, 0x1, P1 ;  /* 0x0000000f08077c11 */ /* 0x000fc600088f0c07 */
[----:B------:R-:W0:Y:S01]  /*3fe0*/  MUFU.RCP R2, R2 ;  /* 0x0000000200027308 */ /* 0x000e220000001000 */
[----:B--2---:R-:W-:-:S07]  /*3ff0*/  FADD.FTZ R10, R4, 1 ;  /* 0x3f800000040a7421 */ /* 0x004fce0000010000 */
[----:B------:R-:W1:Y:S01]  /*4000*/  MUFU.RCP R10, R10 ;  /* 0x0000000a000a7308 */ /* 0x000e620000001000 */
[----:B0-----:R-:W-:Y:S01]  /*4010*/  FMUL.FTZ R0, R27, R2 ;  /* 0x000000021b007220 */ /* 0x001fe20000410000 */
[----:B-1----:R-:W-:-:S05]  /*4020*/  FMUL.FTZ R11, R11, R10 ;  /* 0x0000000a0b0b7220 */ /* 0x002fca0000410000 */
[----:B------:R-:W-:-:S05]  /*4030*/  F2FP.BF16.F32.PACK_AB R11, R11, R0 ;  /* 0x000000000b0b723e */ /* 0x000fca00000010ff */
[----:B------:R0:W-:Y:S02]  /*4040*/  STG.E desc[UR16][R6.64], R11 ;  /* 0x0000000b06007986 */ /* 0x0001e4000c101910 */
.L_x_1950:
[----:B------:R-:W-:Y:S05]  /*4050*/  BSYNC.RECONVERGENT B1 ;  /* 0x0000000000017941 */ /* 0x000fea0003800200 */
.L_x_1949:
[----:B------:R-:W-:Y:S05]  /*4060*/  @P4 BRA `(.L_x_1936) ;  /* 0x0000000000704947 */ /* 0x000fea0003800000 */
[----:B------:R-:W-:Y:S01]  /*4070*/  FADD.FTZ R29, R29, -UR5 ;  /* 0x800000051d1d7e21 */ /* 0x000fe20008010000 */
[----:B------:R-:W-:Y:S01]  /*4080*/  FADD.FTZ R22, R22, -UR5 ;  /* 0x8000000516167e21 */ /* 0x000fe20008010000 */
[----:B------:R-:W1:Y:S01]  /*4090*/  LDCU.64 UR12, c[0x0][0x3e0] ;  /* 0x00007c00ff0c77ac */ /* 0x000e620008000a00 */
[----:B0-234-:R-:W-:Y:S01]  /*40a0*/  MOV R6, R42 ;  /* 0x0000002a00067202 */ /* 0x01dfe20000000f00 */
[----:B------:R-:W-:Y:S01]  /*40b0*/  FMUL.FTZ R29, R29, UR10 ;  /* 0x0000000a1d1d7c20 */ /* 0x000fe20008410000 */
[----:B------:R-:W-:Y:S01]  /*40c0*/  FMUL.FTZ R22, R22, UR10 ;  /* 0x0000000a16167c20 */ /* 0x000fe20008410000 */
[----:B------:R-:W0:Y:S01]  /*40d0*/  LDCU.64 UR14, c[0x0][0x380] ;  /* 0x00007000ff0e77ac */ /* 0x000e220008000a00 */
[----:B------:R-:W-:Y:S01]  /*40e0*/  MOV R7, R41 ;  /* 0x0000002900077202 */ /* 0x000fe20000000f00 */
[----:B-----5:R-:W-:Y:S01]  /*40f0*/  FFMA.FTZ R29, R14, R29, R16 ;  /* 0x0000001d0e1d7223 */ /* 0x020fe20000010010 */
[----:B-1----:R-:W-:-:S03]  /*4100*/  FFMA.FTZ R11, R15, R22, R17 ;  /* 0x000000160f0b7223 */ /* 0x002fc60000010011 */
[----:B------:R-:W-:Y:S01]  /*4110*/  FMUL.FTZ R0, R29, -1.4426950216293334961 ;  /* 0xbfb8aa3b1d007820 */ /* 0x000fe20000410000 */
[----:B------:R-:W-:-:S05]  /*4120*/  FMUL.FTZ R4, R11, -1.4426950216293334961 ;  /* 0xbfb8aa3b0b047820 */ /* 0x000fca0000410000 */
[----:B------:R-:W1:Y:S01]  /*4130*/  MUFU.EX2 R0, R0 ;  /* 0x0000000000007308 */ /* 0x000e620000000800 */
[----:B------:R-:W-:Y:S02]  /*4140*/  IMAD R9, R5, UR12, RZ ;  /* 0x0000000c05097c24 */ /* 0x000fe4000f8e02ff */
        /* <DEDUP_REMOVED lines=14> */
.L_x_1936:
[----:B------:R-:W-:Y:S05]  /*4230*/  BSYNC.RECONVERGENT B0 ;  /* 0x0000000000007941 */ /* 0x000fea0003800200 */
.L_x_1920:
[----:B------:R-:W-:Y:S02]  /*4240*/  UIADD3 UR9, UPT, UPT, UR21, UR9, URZ ;  /* 0x0000000915097290 */ /* 0x000fe4000fffe0ff */
[----:B------:R-:W-:Y:S02]  /*4250*/  UIADD3 UR4, UPT, UPT, UR4, 0x1, URZ ;  /* 0x0000000104047890 */ /* 0x000fe4000fffe0ff */
[----:B------:R-:W-:-:S09]  /*4260*/  UISETP.GE.AND UP1, UPT, UR9, UR7, UPT ;  /* 0x000000070900728c */ /* 0x000fd2000bf26270 */
[----:B------:R-:W-:Y:S05]  /*4270*/  BRA.U !UP1, `(.L_x_1951) ;  /* 0xffffffc109087547 */ /* 0x000fea000b83ffff */
[----:B------:R-:W-:Y:S05]  /*4280*/  EXIT ;  /* 0x000000000000794d */ /* 0x000fea0003800000 */
.L_x_1952:
        /* <DEDUP_REMOVED lines=15> */
.L_x_3445:


//--------------------- .text._Z35group_norm_nhwc_fwd_one_pass_kernelI11Bf16IOFp32WLi512ELi16ELi256EEv26Group_norm_nhwc_fwd_params --------------------------
	.section	.text._Z35group_norm_nhwc_fwd_one_pass_kernelI11Bf16IOFp32WLi512ELi16ELi256EEv26Group_norm_nhwc_fwd_params,"ax",@progbits
	.align	128
        .global         _Z35group_norm_nhwc_fwd_one_pass_kernelI11Bf16IOFp32WLi512ELi16ELi256EEv26Group_norm_nhwc_fwd_params
        .type           _Z35group_norm_nhwc_fwd_one_pass_kernelI11Bf16IOFp32WLi512ELi16ELi256EEv26Group_norm_nhwc_fwd_params,@function
        .size           _Z35group_norm_nhwc_fwd_one_pass_kernelI11Bf16IOFp32WLi512ELi16ELi256EEv26Group_norm_nhwc_fwd_params,(.L_x_3446 - _Z35group_norm_nhwc_fwd_one_pass_kernelI11Bf16IOFp32WLi512ELi16ELi256EEv26Group_norm_nhwc_fwd_params)
        .other          _Z35group_norm_nhwc_fwd_one_pass_kernelI11Bf16IOFp32WLi512ELi16ELi256EEv26Group_norm_nhwc_fwd_params,@"STO_CUDA_ENTRY STV_DEFAULT"
_Z35group_norm_nhwc_fwd_one_pass_kernelI11Bf16IOFp32WLi512ELi16ELi256EEv26Group_norm_nhwc_fwd_params:
.text._Z35group_norm_nhwc_fwd_one_pass_kernelI11Bf16IOFp32WLi512ELi16ELi256EEv26Group_norm_nhwc_fwd_params:
        /* <DEDUP_REMOVED lines=9> */
[----:B------:R-:W1:Y:S01]  /*0090*/  S2UR UR15, SR_CTAID.X ;  /* 0x00000000000f79c3 */ /* 0x000e620000002500 */
[----:B------:R-:W2:Y:S01]  /*00a0*/  LDCU UR4, c[0x0][0x404] ;  /* 0x00008080ff0477ac */ /* 0x000ea20008000800 */
[----:B------:R-:W3:Y:S01]  /*00b0*/  S2R R40, SR_LANEID ;  /* 0x0000000000287919 */ /* 0x000ee20000000000 */
[----:B------:R-:W4:Y:S01]  /*00c0*/  LDCU.64 UR8, c[0x0][0x388] ;  /* 0x00007100ff0877ac */ /* 0x000f220008000a00 */
[----:B------:R-:W0:Y:S04]  /*00d0*/  LDCU UR14, c[0x0][0x374] ;  /* 0x00006e80ff0e77ac */ /* 0x000e280008000800 */
[----:B------:R-:W3:Y:S01]  /*00e0*/  LDC R38, c[0x0][0x370] ;  /* 0x0000dc00ff267b82 */ /* 0x000ee20000000800 */
[----:B------:R-:W0:Y:S01]  /*00f0*/  LDCU.64 UR12, c[0x0][0x358] ;  /* 0x00006b00ff0c77ac */ /* 0x000e220008000a00 */
[----:B------:R-:W-:Y:S01]  /*0100*/  UMOV UR7, UR6 ;  /* 0x0000000600077c82 */ /* 0x000fe20008000000 */
[----:B--2---:R-:W-:Y:S01]  /*0110*/  MOV R0, UR4 ;  /* 0x0000000400007c02 */ /* 0x004fe20008000f00 */
[----:B------:R-:W-:Y:S01]  /*0120*/  UMOV UR4, URZ ;  /* 0x000000ff00047c82 */ /* 0x000fe20008000000 */
[----:B----4-:R-:W-:-:S02]  /*0130*/  ISETP.NE.U32.AND P1, PT, RZ, UR8, PT ;  /* 0x00000008ff007c0c */ /* 0x010fc4000bf25070 */
[----:B0-----:R-:W-:Y:S02]  /*0140*/  SHF.R.U32.HI R55, RZ, 0x3, R42 ;  /* 0x00000003ff377819 */ /* 0x001fe4000001162a */
[----:B-1----:R-:W-:-:S03]  /*0150*/  LOP3.LUT P0, RZ, R42, UR15, RZ, 0xfc, !PT ;  /* 0x0000000f2aff7c12 */ /* 0x002fc6000f80fcff */
[----:B------:R-:W-:Y:S01]  /*0160*/  IMAD R55, R0, UR15, R55 ;  /* 0x0000000f00377c24 */ /* 0x000fe2000f8e0237 */
[----:B------:R-:W-:-:S04]  /*0170*/  ISETP.NE.AND.EX P0, PT, RZ, UR9, !P0, P1 ;  /* 0x00000009ff007c0c */ /* 0x000fc8000c705310 */
[C---:B------:R-:W-:Y:S02]  /*0180*/  IADD3 R54, PT, PT, R55.reuse, 0x20, RZ ;  /* 0x0000002037367810 */ /* 0x040fe40007ffe0ff */
[C---:B------:R-:W-:Y:S02]  /*0190*/  IADD3 R52, PT, PT, R55.reuse, 0x40, RZ ;  /* 0x0000004037347810 */ /* 0x040fe40007ffe0ff */
[C---:B------:R-:W-:Y:S02]  /*01a0*/  IADD3 R50, PT, PT, R55.reuse, 0x60, RZ ;  /* 0x0000006037327810 */ /* 0x040fe40007ffe0ff */
[C---:B------:R-:W-:Y:S02]  /*01b0*/  IADD3 R48, PT, PT, R55.reuse, 0x1a0, RZ ;  /* 0x000001a037307810 */ /* 0x040fe40007ffe0ff */
[C---:B------:R-:W-:Y:S02]  /*01c0*/  IADD3 R46, PT, PT, R55.reuse, 0x1c0, RZ ;  /* 0x000001c0372e7810 */ /* 0x040fe40007ffe0ff */
[----:B------:R-:W-:-:S02]  /*01d0*/  IADD3 R44, PT, PT, R55, 0x1e0, RZ ;  /* 0x000001e0372c7810 */ /* 0x000fc40007ffe0ff */
[----:B------:R-:W-:Y:S02]  /*01e0*/  SHF.R.S32.HI R53, RZ, 0x1f, R55 ;  /* 0x0000001fff357819 */ /* 0x000fe40000011437 */
[----:B------:R-:W-:Y:S02]  /*01f0*/  SHF.R.S32.HI R51, RZ, 0x1f, R54 ;  /* 0x0000001fff337819 */ /* 0x000fe40000011436 */
[----:B------:R-:W-:Y:S02]  /*0200*/  SHF.R.S32.HI R49, RZ, 0x1f, R52 ;  /* 0x0000001fff317819 */ /* 0x000fe40000011434 */
[----:B------:R-:W-:Y:S02]  /*0210*/  SHF.R.S32.HI R47, RZ, 0x1f, R50 ;  /* 0x0000001fff2f7819 */ /* 0x000fe40000011432 */
[----:B------:R-:W-:Y:S02]  /*0220*/  SHF.R.S32.HI R45, RZ, 0x1f, R48 ;  /* 0x0000001fff2d7819 */ /* 0x000fe40000011430 */
[----:B------:R-:W-:-:S02]  /*0230*/  SHF.R.S32.HI R43, RZ, 0x1f, R46 ;  /* 0x0000001fff2b7819 */ /* 0x000fc4000001142e */
[----:B---3--:R-:W-:-:S07]  /*0240*/  SHF.R.S32.HI R41, RZ, 0x1f, R44 ;  /* 0x0000001fff297819 */ /* 0x008fce000001142c */
.L_x_2028:
[----:B0-----:R-:W0:Y:S01]  /*0250*/  LDCU UR5, c[0x0][0x3f8] ;  /* 0x00007f00ff0577ac */ /* 0x001e220008000800 */
[----:B------:R-:W-:Y:S01]  /*0260*/  IABS R6, UR7 ;  /* 0x0000000700067c13 */ /* 0x000fe20008000000 */
[C---:B------:R-:W-:Y:S01]  /*0270*/  VIADD R13, R55.reuse, 0xc0 ;  /* 0x000000c0370d7836 */ /* 0x040fe20000000000 */
[C---:B------:R-:W-:Y:S01]  /*0280*/  IADD3 R11, PT, PT, R55.reuse, 0x180, RZ ;  /* 0x00000180370b7810 */ /* 0x040fe20007ffe0ff */
[----:B------:R-:W1:Y:S01]  /*0290*/  LDCU.64 UR18, c[0x0][0x3e8] ;  /* 0x00007d00ff1277ac */ /* 0x000e620008000a00 */
[C---:B------:R-:W-:Y:S01]  /*02a0*/  IADD3 R25, PT, PT, R55.reuse, 0x80, RZ ;  /* 0x0000008037197810 */ /* 0x040fe20007ffe0ff */
[----:B------:R-:W-:Y:S01]  /*02b0*/  IMAD.MOV.U32 R14, RZ, RZ, RZ ;  /* 0x000000ffff0e7224 */ /* 0x000fe200078e00ff */
[----:B---34-:R-:W-:Y:S02]  /*02c0*/  SHF.R.S32.HI R9, RZ, 0x1f, R11 ;  /* 0x0000001fff097819 */ /* 0x018fe4000001140b */
[----:B------:R-:W-:Y:S02]  /*02d0*/  SHF.R.S32.HI R23, RZ, 0x1f, R25 ;  /* 0x0000001fff177819 */ /* 0x000fe40000011419 */
[----:B------:R-:W-:-:S02]  /*02e0*/  IADD3 R15, PT, PT, R55, 0xa0, RZ ;  /* 0x000000a0370f7810 */ /* 0x000fc40007ffe0ff */
[----:B------:R-:W-:Y:S02]  /*02f0*/  SHF.L.U32 R58, R42, 0x1, RZ ;  /* 0x000000012a3a7819 */ /* 0x000fe400000006ff */
[----:B------:R-:W-:Y:S02]  /*0300*/  SHF.R.S32.HI R21, RZ, 0x1f, R15 ;  /* 0x0000001fff157819 */ /* 0x000fe4000001140f */
[----:B------:R-:W-:Y:S02]  /*0310*/  IADD3 R27, PT, PT, R55, 0xe0, RZ ;  /* 0x000000e0371b7810 */ /* 0x000fe40007ffe0ff */
[----:B0-----:R-:W-:Y:S02]  /*0320*/  MOV R0, UR5 ;  /* 0x0000000500007c02 */ /* 0x001fe40008000f00 */
[----:B------:R-:W-:Y:S02]  /*0330*/  SHF.R.S32.HI R31, RZ, 0x1f, R27 ;  /* 0x0000001fff1f7819 */ /* 0x000fe4000001141b */
[----:B--2---:R-:W-:-:S02]  /*0340*/  IABS R5, R0 ;  /* 0x0000000000057213 */ /* 0x004fc40000000000 */
[----:B-1----:R-:W-:Y:S02]  /*0350*/  ISETP.GE.U32.AND P2, PT, R11, UR18, PT ;  /* 0x000000120b007c0c */ /* 0x002fe4000bf46070 */
[----:B------:R-:W0:Y:S01]  /*0360*/  I2F.RP R0, R5 ;  /* 0x0000000500007306 */ /* 0x000e220000209400 */
[----:B------:R-:W-:Y:S02]  /*0370*/  ISETP.GE.U32.AND P5, PT, R25, UR18, PT ;  /* 0x0000001219007c0c */ /* 0x000fe4000bfa6070 */
[----:B------:R-:W-:Y:S02]  /*0380*/  ISETP.GE.AND.EX P2, PT, R9, UR19, PT, P2 ;  /* 0x0000001309007c0c */ /* 0x000fe4000bf46320 */
[----:B------:R-:W-:Y:S02]  /*0390*/  ISETP.GE.AND.EX P5, PT, R23, UR19, PT, P5 ;  /* 0x0000001317007c0c */ /* 0x000fe4000bfa6350 */
[----:B------:R-:W-:Y:S02]  /*03a0*/  ISETP.GE.U32.AND P6, PT, R15, UR18, PT ;  /* 0x000000120f007c0c */ /* 0x000fe4000bfc6070 */
[----:B------:R-:W-:-:S02]  /*03b0*/  ISETP.GE.U32.AND P3, PT, R13, UR18, PT ;  /* 0x000000120d007c0c */ /* 0x000fc4000bf66070 */
[----:B------:R-:W-:Y:S02]  /*03c0*/  ISETP.GE.AND.EX P6, PT, R21, UR19, PT, P6 ;  /* 0x0000001315007c0c */ /* 0x000fe4000bfc6360 */
[----:B------:R-:W-:Y:S01]  /*03d0*/  ISETP.GE.U32.AND P4, PT, R27, UR18, PT ;  /* 0x000000121b007c0c */ /* 0x000fe2000bf86070 */
[----:B0-----:R-:W0:Y:S02]  /*03e0*/  MUFU.RCP R0, R0 ;  /* 0x0000000000007308 */ /* 0x001e240000001000 */
[----:B------:R-:W1:Y:S01]  /*03f0*/  @!P2 LDC.64 R28, c[0x0][0x390] ;  /* 0x0000e400ff1cab82 */ /* 0x000e620000000a00 */
[----:B------:R-:W-:-:S07]  /*0400*/  ISETP.GE.AND.EX P4, PT, R31, UR19, PT, P4 ;  /* 0x000000131f007c0c */ /* 0x000fce000bf86340 */
[----:B-----5:R-:W2:Y:S01]  /*0410*/  @!P5 LDC.64 R18, c[0x0][0x390] ;  /* 0x0000e400ff12db82 */ /* 0x020ea20000000a00 */
[----:B0-----:R-:W-:-:S04]  /*0420*/  IADD3 R2, PT, PT, R0, 0xffffffe, RZ ;  /* 0x0ffffffe00027810 */ /* 0x001fc80007ffe0ff */
[----:B------:R0:W3:Y:S02]  /*0430*/  F2I.FTZ.U32.TRUNC.NTZ R3, R2 ;  /* 0x0000000200037305 */ /* 0x0000e4000021f000 */
[----:B0-----:R-:W-:-:S05]  /*0440*/  IMAD.MOV.U32 R2, RZ, RZ, RZ ;  /* 0x000000ffff027224 */ /* 0x001fca00078e00ff */
[----:B------:R-:W-:Y:S02]  /*0450*/  R2UR UR8, R2 ;  /* 0x00000000020872ca */ /* 0x000fe400000e0000 */
[----:B---3--:R-:W-:Y:S02]  /*0460*/  R2UR UR9, R3 ;  /* 0x00000000030972ca */ /* 0x008fe400000e0000 */
[----:B------:R-:W-:-:S05]  /*0470*/  IADD3 R4, PT, PT, RZ, -R3, RZ ;  /* 0x80000003ff047210 */ /* 0x000fca0007ffe0ff */
[----:B------:R-:W-:Y:S01]  /*0480*/  IMAD R7, R4, R5, RZ ;  /* 0x0000000504077224 */ /* 0x000fe200078e02ff */
[----:B------:R-:W-:-:S04]  /*0490*/  MOV R4, R6 ;  /* 0x0000000600047202 */ /* 0x000fc80000000f00 */
[----:B------:R-:W-:Y:S01]  /*04a0*/  R2UR UR10, R4 ;  /* 0x00000000040a72ca */ /* 0x000fe200000e0000 */
[----:B------:R-:W-:Y:S02]  /*04b0*/  IMAD.HI.U32 R7, R3, R7, UR8 ;  /* 0x0000000803077e27 */ /* 0x000fe4000f8e0007 */
[----:B------:R-:W0:Y:S03]  /*04c0*/  @!P5 LDC.64 R2, c[0x0][0x3e0] ;  /* 0x0000f800ff02db82 */ /* 0x000e260000000a00 */
[----:B------:R-:W-:-:S13]  /*04d0*/  R2UR UR8, R7 ;  /* 0x00000000070872ca */ /* 0x000fda00000e0000 */
[----:B------:R-:W-:Y:S02]  /*04e0*/  UIMAD.WIDE.U32 UR8, UR8, UR10, URZ ;  /* 0x0000000a080872a5 */ /* 0x000fe4000f8e00ff */
[----:B------:R-:W-:-:S04]  /*04f0*/  ULOP3.LUT UR8, UR7, UR5, URZ, 0x3c, !UPT ;  /* 0x0000000507087292 */ /* 0x000fc8000f8e3cff */
[----:B------:R-:W-:-:S05]  /*0500*/  IADD3 R0, PT, PT, RZ, -UR9, RZ ;  /* 0x80000009ff007c10 */ /* 0x000fca000fffe0ff */
[C---:B------:R-:W-:Y:S01]  /*0510*/  IMAD R0, R5.reuse, R0, UR10 ;  /* 0x0000000a05007e24 */ /* 0x040fe2000f8e0200 */
[----:B------:R-:W3:Y:S04]  /*0520*/  LDCU.64 UR10, c[0x0][0x3f0] ;  /* 0x00007e00ff0a77ac */ /* 0x000ee80008000a00 */
[----:B------:R-:W-:-:S13]  /*0530*/  ISETP.GT.U32.AND P1, PT, R5, R0, PT ;  /* 0x000000000500720c */ /* 0x000fda0003f24070 */
[----:B------:R-:W-:Y:S01]  /*0540*/  VOTEU.ANY UP0, P1 ;  /* 0x0000000000ff7886 */ /* 0x000fe20000800100 */
[----:B------:R-:W-:Y:S02]  /*0550*/  PLOP3.LUT P1, PT, PT, PT, UP0, 0x80, 0x8 ;  /* 0x000000000008781c */ /* 0x000fe40003f2f008 */
[----:B---3--:R-:W-:Y:S02]  /*0560*/  MOV R7, UR10 ;  /* 0x0000000a00077c02 */ /* 0x008fe40008000f00 */
[----:B------:R-:W-:Y:S02]  /*0570*/  @!UP0 UIADD3 UR9, UPT, UPT, UR9, 0x1, URZ ;  /* 0x0000000109098890 */ /* 0x000fe4000fffe0ff */
[----:B------:R-:W-:-:S07]  /*0580*/  UISETP.GE.AND UP0, UPT, UR8, URZ, UPT ;  /* 0x000000ff0800728c */ /* 0x000fce000bf06270 */
[----:B------:R-:W-:-:S04]  /*0590*/  @!P1 IADD3 R0, PT, PT, R0, -R5, RZ ;  /* 0x8000000500009210 */ /* 0x000fc80007ffe0ff */
[----:B------:R-:W-:Y:S02]  /*05a0*/  ISETP.GE.U32.AND P1, PT, R0, R5, PT ;  /* 0x000000050000720c */ /* 0x000fe40003f26070 */
[----:B------:R-:W3:Y:S11]  /*05b0*/  @!P2 LDC.64 R4, c[0x0][0x3e0] ;  /* 0x0000f800ff04ab82 */ /* 0x000ef60000000a00 */
[----:B------:R-:W-:-:S05]  /*05c0*/  VOTEU.ANY UP1, P1 ;  /* 0x0000000000ff7886 */ /* 0x000fca0000820100 */
[----:B------:R-:W-:Y:S02]  /*05d0*/  @UP1 UIADD3 UR9, UPT, UPT, UR9, 0x1, URZ ;  /* 0x0000000109091890 */ /* 0x000fe4000fffe0ff */
[----:B------:R-:W-:Y:S02]  /*05e0*/  UISETP.NE.AND UP1, UPT, UR5, URZ, UPT ;  /* 0x000000ff0500728c */ /* 0x000fe4000bf25270 */
[----:B------:R-:W-:Y:S01]  /*05f0*/  @!UP0 UIADD3 UR9, UPT, UPT, -UR9, URZ, URZ ;  /* 0x000000ff09098290 */ /* 0x000fe2000fffe1ff */
[----:B---3--:R-:W-:Y:S01]  /*0600*/  @!P2 IMAD R0, R9, R4, RZ ;  /* 0x000000040900a224 */ /* 0x008fe200078e02ff */
[----:B------:R-:W-:-:S03]  /*0610*/  SHF.R.S32.HI R9, RZ, 0x1f, R13 ;  /* 0x0000001fff097819 */ /* 0x000fc6000001140d */
[----:B------:R-:W-:-:S04]  /*0620*/  @!P2 IMAD R17, R11, R5, R0 ;  /* 0x000000050b11a224 */ /* 0x000fc800078e0200 */
[----:B------:R-:W-:Y:S01]  /*0630*/  @!UP1 ULOP3.LUT UR9, URZ, UR5, URZ, 0x33, !UPT ;  /* 0x00000005ff099292 */ /* 0x000fe2000f8e33ff */
[----:B------:R-:W-:Y:S01]  /*0640*/  ISETP.GE.AND.EX P3, PT, R9, UR19, PT, P3 ;  /* 0x0000001309007c0c */ /* 0x000fe2000bf66330 */
[----:B0-----:R-:W-:Y:S02]  /*0650*/  @!P5 IMAD R0, R23, R2, RZ ;  /* 0x000000021700d224 */ /* 0x001fe400078e02ff */
[----:B------:R-:W-:Y:S02]  /*0660*/  UIADD3 UR8, UPT, UPT, -UR9, URZ, URZ ;  /* 0x000000ff09087290 */ /* 0x000fe4000fffe1ff */
[----:B------:R-:W-:Y:S02]  /*0670*/  @!P5 IMAD R23, R25, R3, R0 ;  /* 0x000000031917d224 */ /* 0x000fe400078e0200 */
[----:B------:R-:W-:Y:S02]  /*0680*/  UIMAD UR8, UR5, UR8, UR7 ;  /* 0x00000008050872a4 */ /* 0x000fe4000f8e0207 */
[----:B------:R-:W-:-:S02]  /*0690*/  USHF.R.S32.HI UR5, URZ, 0x1f, UR9 ;  /* 0x0000001fff057899 */ /* 0x000fc40008011409 */
[----:B------:R-:W-:Y:S02]  /*06a0*/  USHF.L.U32 UR8, UR8, 0x4, URZ ;  /* 0x0000000408087899 */ /* 0x000fe400080006ff */
[----:B------:R-:W-:Y:S02]  /*06b0*/  UIMAD UR5, UR5, UR10, URZ ;  /* 0x0000000a050572a4 */ /* 0x000fe4000f8e02ff */
[----:B------:R-:W-:Y:S02]  /*06c0*/  USHF.R.S32.HI UR16, URZ, 0x1f, UR8 ;  /* 0x0000001fff107899 */ /* 0x000fe40008011408 */
[----:B------:R-:W-:Y:S01]  /*06d0*/  MOV R59, UR8 ;  /* 0x00000008003b7c02 */ /* 0x000fe20008000f00 */
[----:B------:R-:W-:-:S03]  /*06e0*/  UIMAD UR5, UR9, UR11, UR5 ;  /* 0x0000000b090572a4 */ /* 0x000fc6000f8e0205 */
[----:B------:R-:W-:Y:S02]  /*06f0*/  LOP3.LUT R58, R59, 0xe, R58, 0xf8, !PT ;  /* 0x0000000e3b3a7812 */ /* 0x000fe400078ef83a */
[----:B------:R-:W-:-:S03]  /*0700*/  MOV R59, UR16 ;  /* 0x00000010003b7c02 */ /* 0x000fc60008000f00 */
[----:B------:R-:W-:Y:S02]  /*0710*/  IMAD.WIDE.U32 R58, R7, UR9, R58 ;  /* 0x00000009073a7c25 */ /* 0x000fe4000f8e003a */
[----:B------:R-:W0:Y:S03]  /*0720*/  @!P6 LDC.64 R6, c[0x0][0x3e0] ;  /* 0x0000f800ff06eb82 */ /* 0x000e260000000a00 */
[----:B------:R-:W-:Y:S02]  /*0730*/  IADD3 R57, PT, PT, R59, UR5, RZ ;  /* 0x000000053b397c10 */ /* 0x000fe4000fffe0ff */
[-C--:B------:R-:W-:Y:S02]  /*0740*/  @!P2 MOV R56, R58.reuse ;  /* 0x0000003a0038a202 */ /* 0x080fe40000000f00 */
[----:B------:R-:W-:-:S03]  /*0750*/  @!P5 MOV R10, R58 ;  /* 0x0000003a000ad202 */ /* 0x000fc60000000f00 */
[----:B------:R-:W-:Y:S01]  /*0760*/  @!P2 IMAD.WIDE.U32 R4, R11, R4, R56 ;  /* 0x000000040b04a225 */ /* 0x000fe200078e0038 */
[----:B------:R-:W-:-:S04]  /*0770*/  @!P5 MOV R11, R57 ;  /* 0x00000039000bd202 */ /* 0x000fc80000000f00 */
[----:B------:R-:W-:Y:S01]  /*0780*/  @!P2 IADD3 R0, PT, PT, R5, R17, RZ ;  /* 0x000000110500a210 */ /* 0x000fe20007ffe0ff */
[----:B------:R-:W-:Y:S01]  /*0790*/  @!P5 IMAD.WIDE.U32 R2, R25, R2, R10 ;  /* 0x000000021902d225 */ /* 0x000fe200078e000a */
[C---:B-1----:R-:W-:Y:S01]  /*07a0*/  @!P2 LEA R28, P1, R4.reuse, R28, 0x1 ;  /* 0x0000001c041ca211 */ /* 0x042fe200078208ff */
[----:B------:R-:W1:Y:S03]  /*07b0*/  @!P3 LDC.64 R10, c[0x0][0x3e0] ;  /* 0x0000f800ff0abb82 */ /* 0x000e660000000a00 */
[----:B------:R-:W-:Y:S02]  /*07c0*/  @!P2 LEA.HI.X R29, R4, R29, R0, 0x1, P1 ;  /* 0x0000001d041da211 */ /* 0x000fe400008f0c00 */
[----:B------:R-:W-:Y:S01]  /*07d0*/  @!P5 IADD3 R0, PT, PT, R3, R23, RZ ;  /* 0x000000170300d210 */ /* 0x000fe20007ffe0ff */
[----:B0-----:R-:W-:Y:S01]  /*07e0*/  @!P6 IMAD R4, R21, R6, RZ ;  /* 0x000000061504e224 */ /* 0x001fe200078e02ff */
[C---:B--2---:R-:W-:Y:S01]  /*07f0*/  @!P5 LEA R18, P1, R2.reuse, R18, 0x1 ;  /* 0x000000120212d211 */ /* 0x044fe200078208ff */
[----:B------:R-:W0:Y:S01]  /*0800*/  @!P6 LDC.64 R16, c[0x0][0x390] ;  /* 0x0000e400ff10eb82 */ /* 0x000e220000000a00 */
[----:B------:R-:W-:Y:S01]  /*0810*/  IADD3 R21, PT, PT, R55, 0x100, RZ ;  /* 0x0000010037157810 */ /* 0x000fe20007ffe0ff */
[----:B------:R-:W-:Y:S01]  /*0820*/  @!P6 IMAD R25, R15, R7, R4 ;  /* 0x000000070f19e224 */ /* 0x000fe200078e0204 */
[----:B------:R-:W-:-:S02]  /*0830*/  @!P5 LEA.HI.X R19, R2, R19, R0, 0x1, P1 ;  /* 0x000000130213d211 */ /* 0x000fc400008f0c00 */
[----:B------:R-:W-:Y:S02]  /*0840*/  @!P6 MOV R2, R58 ;  /* 0x0000003a0002e202 */ /* 0x000fe40000000f00 */
[----:B------:R-:W-:Y:S01]  /*0850*/  @!P6 MOV R3, R57 ;  /* 0x000000390003e202 */ /* 0x000fe20000000f00 */
[----:B------:R-:W2:Y:S01]  /*0860*/  @!P4 LDC.64 R4, c[0x0][0x3e0] ;  /* 0x0000f800ff04cb82 */ /* 0x000ea20000000a00 */
[----:B------:R-:W-:Y:S01]  /*0870*/  ISETP.GE.U32.AND P1, PT, R21, UR18, PT ;  /* 0x0000001215007c0c */ /* 0x000fe2000bf26070 */
[----:B------:R3:W4:Y:S01]  /*0880*/  @!P5 LDG.E R14, desc[UR12][R18.64] ;  /* 0x0000000c120ed981 */ /* 0x000722000c1e1900 */
[----:B------:R-:W-:Y:S01]  /*0890*/  SHF.R.S32.HI R23, RZ, 0x1f, R21 ;  /* 0x0000001fff177819 */ /* 0x000fe20000011415 */
[----:B------:R-:W-:-:S03]  /*08a0*/  @!P6 IMAD.WIDE.U32 R6, R15, R6, R2 ;  /* 0x000000060f06e225 */ /* 0x000fc600078e0002 */
[----:B------:R-:W-:Y:S01]  /*08b0*/  ISETP.GE.AND.EX P1, PT, R23, UR19, PT, P1 ;  /* 0x0000001317007c0c */ /* 0x000fe2000bf26310 */
[----:B------:R-:W5:Y:S01]  /*08c0*/  @!P3 LDC.64 R2, c[0x0][0x390] ;  /* 0x0000e400ff02bb82 */ /* 0x000f620000000a00 */
[----:B-1----:R-:W-:Y:S01]  /*08d0*/  @!P3 IMAD R8, R9, R10, RZ ;  /* 0x0000000a0908b224 */ /* 0x002fe200078e02ff */
[----:B------:R-:W-:Y:S01]  /*08e0*/  @!P6 IADD3 R0, PT, PT, R7, R25, RZ ;  /* 0x000000190700e210 */ /* 0x000fe20007ffe0ff */
[----:B------:R-:W-:Y:S02]  /*08f0*/  HFMA2 R12, -RZ, RZ, 0, 0 ;  /* 0x00000000ff0c7431 */ /* 0x000fe400000001ff */
[----:B------:R-:W-:Y:S01]  /*0900*/  @!P3 IMAD R25, R13, R11, R8 ;  /* 0x0000000b0d19b224 */ /* 0x000fe200078e0208 */
[----:B---3--:R-:W-:Y:S02]  /*0910*/  @!P3 MOV R18, R58 ;  /* 0x0000003a0012b202 */ /* 0x008fe40000000f00 */
[----:B0-----:R-:W-:Y:S02]  /*0920*/  @!P6 LEA R16, P5, R6, R16, 0x1 ;  /* 0x000000100610e211 */ /* 0x001fe400078a08ff */
[----:B------:R-:W-:-:S02]  /*0930*/  @!P3 MOV R19, R57 ;  /* 0x000000390013b202 */ /* 0x000fc40000000f00 */
[----:B------:R-:W0:Y:S01]  /*0940*/  @!P1 LDC.64 R8, c[0x0][0x3e0] ;  /* 0x0000f800ff089b82 */ /* 0x000e220000000a00 */
[----:B------:R-:W-:Y:S01]  /*0950*/  @!P6 LEA.HI.X R17, R6, R17, R0, 0x1, P5 ;  /* 0x000000110611e211 */ /* 0x000fe200028f0c00 */
[----:B------:R-:W-:Y:S01]  /*0960*/  @!P3 IMAD.WIDE.U32 R10, R13, R10, R18 ;  /* 0x0000000a0d0ab225 */ /* 0x000fe200078e0012 */
[----:B------:R-:W-:-:S03]  /*0970*/  IADD3 R15, PT, PT, R55, 0x120, RZ ;  /* 0x00000120370f7810 */ /* 0x000fc60007ffe0ff */
[----:B------:R1:W3:Y:S02]  /*0980*/  @!P6 LDG.E R12, desc[UR12][R16.64] ;  /* 0x0000000c100ce981 */ /* 0x0002e4000c1e1900 */
[----:B------:R-:W1:Y:S01]  /*0990*/  @!P4 LDC.64 R6, c[0x0][0x390] ;  /* 0x0000e400ff06cb82 */ /* 0x000e620000000a00 */
[----:B------:R-:W-:Y:S02]  /*09a0*/  @!P3 IADD3 R0, PT, PT, R11, R25, RZ ;  /* 0x000000190b00b210 */ /* 0x000fe40007ffe0ff */
[----:B-----5:R-:W-:Y:S01]  /*09b0*/  @!P3 LEA R18, P6, R10, R2, 0x1 ;  /* 0x000000020a12b211 */ /* 0x020fe200078c08ff */
[----:B--2---:R-:W-:Y:S01]  /*09c0*/  @!P4 IMAD R2, R31, R4, RZ ;  /* 0x000000041f02c224 */ /* 0x004fe200078e02ff */
[----:B------:R-:W-:-:S03]  /*09d0*/  ISETP.GE.U32.AND P5, PT, R15, UR18, PT ;  /* 0x000000120f007c0c */ /* 0x000fc6000bfa6070 */
[----:B------:R-:W2:Y:S01]  /*09e0*/  @!P1 LDC.64 R24, c[0x0][0x390] ;  /* 0x0000e400ff189b82 */ /* 0x000ea20000000a00 */
[----:B------:R-:W-:Y:S01]  /*09f0*/  SHF.R.S32.HI R13, RZ, 0x1f, R15 ;  /* 0x0000001fff0d7819 */ /* 0x000fe2000001140f */
[----:B------:R-:W-:Y:S01]  /*0a00*/  @!P4 IMAD R11, R27, R5, R2 ;  /* 0x000000051b0bc224 */ /* 0x000fe200078e0202 */
[----:B------:R-:W-:Y:S02]  /*0a10*/  @!P3 LEA.HI.X R19, R10, R3, R0, 0x1, P6 ;  /* 0x000000030a13b211 */ /* 0x000fe400030f0c00 */
[----:B------:R-:W-:Y:S02]  /*0a20*/  @!P4 MOV R2, R58 ;  /* 0x0000003a0002c202 */ /* 0x000fe40000000f00 */
[----:B------:R-:W-:Y:S02]  /*0a30*/  @!P4 MOV R3, R57 ;  /* 0x000000390003c202 */ /* 0x000fe40000000f00 */
[----:B------:R-:W-:Y:S01]  /*0a40*/  ISETP.GE.AND.EX P5, PT, R13, UR19, PT, P5 ;  /* 0x000000130d007c0c */ /* 0x000fe2000bfa6350 */
[----:B------:R-:W-:Y:S01]  /*0a50*/  HFMA2 R10, -RZ, RZ, 0, 0 ;  /* 0x00000000ff0a7431 */ /* 0x000fe200000001ff */
[----:B------:R-:W-:Y:S01]  /*0a60*/  ISETP.GE.U32.AND P6, PT, R54, UR18, PT ;  /* 0x0000001236007c0c */ /* 0x000fe2000bfc6070 */
[----:B------:R-:W-:-:S03]  /*0a70*/  @!P4 IMAD.WIDE.U32 R4, R27, R4, R2 ;  /* 0x000000041b04c225 */ /* 0x000fc600078e0002 */
[----:B------:R-:W-:Y:S01]  /*0a80*/  ISETP.GE.AND.EX P6, PT, R51, UR19, PT, P6 ;  /* 0x0000001333007c0c */ /* 0x000fe2000bfc6360 */
[----:B0-----:R-:W-:Y:S01]  /*0a90*/  @!P1 IMAD R2, R23, R8, RZ ;  /* 0x0000000817029224 */ /* 0x001fe200078e02ff */
[----:B------:R-:W-:-:S03]  /*0aa0*/  @!P1 MOV R3, R57 ;  /* 0x0000003900039202 */ /* 0x000fc60000000f00 */
[----:B------:R-:W-:Y:S01]  /*0ab0*/  @!P1 IMAD R9, R21, R9, R2 ;  /* 0x0000000915099224 */ /* 0x000fe200078e0202 */
[----:B------:R0:W5:Y:S01]  /*0ac0*/  @!P3 LDG.E R10, desc[UR12][R18.64] ;  /* 0x0000000c120ab981 */ /* 0x000162000c1e1900 */
[----:B------:R-:W-:Y:S01]  /*0ad0*/  @!P1 IMAD.MOV.U32 R2, RZ, RZ, R58 ;  /* 0x000000ffff029224 */ /* 0x000fe200078e003a */
[----:B------:R-:W0:Y:S01]  /*0ae0*/  @!P5 LDC.64 R22, c[0x0][0x3e0] ;  /* 0x0000f800ff16db82 */ /* 0x000e220000000a00 */
[----:B------:R-:W-:Y:S01]  /*0af0*/  @!P4 IADD3 R0, PT, PT, R5, R11, RZ ;  /* 0x0000000b0500c210 */ /* 0x000fe20007ffe0ff */
[----:B------:R-:W-:Y:S01]  /*0b00*/  HFMA2 R11, -RZ, RZ, 0, 0 ;  /* 0x00000000ff0b7431 */ /* 0x000fe200000001ff */
[----:B-1----:R-:W-:Y:S01]  /*0b10*/  @!P4 LEA R6, P3, R4, R6, 0x1 ;  /* 0x000000060406c211 */ /* 0x002fe200078608ff */
[----:B------:R-:W-:-:S03]  /*0b20*/  @!P1 IMAD.WIDE.U32 R2, R21, R8, R2 ;  /* 0x0000000815029225 */ /* 0x000fc600078e0002 */
[----:B------:R-:W-:Y:S01]  /*0b30*/  @!P4 LEA.HI.X R7, R4, R7, R0, 0x1, P3 ;  /* 0x000000070407c211 */ /* 0x000fe200018f0c00 */
[----:B------:R-:W1:Y:S01]  /*0b40*/  @!P6 LDC.64 R16, c[0x0][0x3e0] ;  /* 0x0000f800ff10eb82 */ /* 0x000e620000000a00 */
[----:B------:R-:W-:Y:S02]  /*0b50*/  @!P1 IADD3 R0, PT, PT, R3, R9, RZ ;  /* 0x0000000903009210 */ /* 0x000fe40007ffe0ff */
[C---:B--2---:R-:W-:Y:S01]  /*0b60*/  @!P1 LEA R24, P3, R2.reuse, R24, 0x1 ;  /* 0x0000001802189211 */ /* 0x044fe200078608ff */
[----:B------:R2:W3:Y:S03]  /*0b70*/  @!P4 LDG.E R11, desc[UR12][R6.64] ;  /* 0x0000000c060bc981 */ /* 0x0004e6000c1e1900 */
[----:B------:R-:W-:Y:S01]  /*0b80*/  @!P1 LEA.HI.X R25, R2, R25, R0, 0x1, P3 ;  /* 0x0000001902199211 */ /* 0x000fe200018f0c00 */
[----:B------:R-:W2:Y:S01]  /*0b90*/  @!P6 LDC.64 R4, c[0x0][0x390] ;  /* 0x0000e400ff04eb82 */ /* 0x000ea20000000a00 */
[----:B------:R-:W-:-:S07]  /*0ba0*/  ISETP.GE.U32.AND P4, PT, R52, UR18, PT ;  /* 0x0000001234007c0c */ /* 0x000fce000bf86070 */
[----:B------:R-:W2:Y:S01]  /*0bb0*/  @!P5 LDC.64 R2, c[0x0][0x390] ;  /* 0x0000e400ff02db82 */ /* 0x000ea20000000a00 */
[----:B------:R-:W-:Y:S02]  /*0bc0*/  ISETP.GE.AND.EX P4, PT, R49, UR19, PT, P4 ;  /* 0x0000001331007c0c */ /* 0x000fe4000bf86340 */
[----:B------:R-:W-:Y:S01]  /*0bd0*/  ISETP.GE.U32.AND P3, PT, R55, UR18, PT ;  /* 0x0000001237007c0c */ /* 0x000fe2000bf66070 */
[----:B0-----:R-:W-:Y:S01]  /*0be0*/  @!P5 IMAD R0, R13, R22, RZ ;  /* 0x000000160d00d224 */ /* 0x001fe200078e02ff */
[----:B------:R-:W-:Y:S02]  /*0bf0*/  @!P5 MOV R8, R58 ;  /* 0x0000003a0008d202 */ /* 0x000fe40000000f00 */
[----:B------:R-:W-:Y:S02]  /*0c00*/  ISETP.GE.AND.EX P3, PT, R53, UR19, PT, P3 ;  /* 0x0000001335007c0c */ /* 0x000fe4000bf66330 */
[----:B------:R-:W-:Y:S01]  /*0c10*/  @!P5 MOV R9, R57 ;  /* 0x000000390009d202 */ /* 0x000fe20000000f00 */
[----:B------:R-:W-:Y:S01]  /*0c20*/  @!P5 IMAD R19, R15, R23, R0 ;  /* 0x000000170f13d224 */ /* 0x000fe200078e0200 */
[----:B------:R-:W-:Y:S01]  /*0c30*/  MOV R13, RZ ;  /* 0x000000ff000d7202 */ /* 0x000fe20000000f00 */
[----:B-1----:R-:W-:Y:S01]  /*0c40*/  @!P6 IMAD R0, R51, R16, RZ ;  /* 0x000000103300e224 */ /* 0x002fe200078e02ff */
[----:B------:R-:W-:Y:S01]  /*0c50*/  @!P6 MOV R20, R58 ;  /* 0x0000003a0014e202 */ /* 0x000fe20000000f00 */
[----:B--2---:R-:W0:Y:S01]  /*0c60*/  @!P4 LDC.64 R6, c[0x0][0x3e0] ;  /* 0x0000f800ff06cb82 */ /* 0x004e220000000a00 */
[----:B------:R-:W-:Y:S01]  /*0c70*/  @!P5 IMAD.WIDE.U32 R22, R15, R22, R8 ;  /* 0x000000160f16d225 */ /* 0x000fe200078e0008 */
[----:B------:R-:W-:Y:S01]  /*0c80*/  @!P6 MOV R21, R57 ;  /* 0x000000390015e202 */ /* 0x000fe20000000f00 */
[----:B------:R-:W2:Y:S02]  /*0c90*/  @!P1 LDG.E R13, desc[UR12][R24.64] ;  /* 0x0000000c180d9981 */ /* 0x000ea4000c1e1900 */
[C---:B------:R-:W-:Y:S01]  /*0ca0*/  @!P6 IMAD R17, R54.reuse, R17, R0 ;  /* 0x000000113611e224 */ /* 0x040fe200078e0200 */
[----:B------:R-:W-:Y:S01]  /*0cb0*/  @!P5 IADD3 R0, PT, PT, R23, R19, RZ ;  /* 0x000000131700d210 */ /* 0x000fe20007ffe0ff */
[----:B------:R-:W-:Y:S01]  /*0cc0*/  @!P6 IMAD.WIDE.U32 R20, R54, R16, R20 ;  /* 0x000000103614e225 */ /* 0x000fe200078e0014 */
[----:B------:R-:W1:Y:S01]  /*0cd0*/  @!P3 LDC.64 R8, c[0x0][0x3e0] ;  /* 0x0000f800ff08bb82 */ /* 0x000e620000000a00 */
[----:B------:R-:W-:-:S04]  /*0ce0*/  @!P5 LEA R18, P1, R22, R2, 0x1 ;  /* 0x000000021612d211 */ /* 0x000fc800078208ff */
[----:B------:R-:W-:Y:S01]  /*0cf0*/  @!P5 LEA.HI.X R19, R22, R3, R0, 0x1, P1 ;  /* 0x000000031613d211 */ /* 0x000fe200008f0c00 */
[----:B------:R-:W-:Y:S01]  /*0d00*/  @!P6 IMAD.IADD R0, R21, 0x1, R17 ;  /* 0x000000011500e824 */ /* 0x000fe200078e0211 */
[C---:B------:R-:W-:Y:S01]  /*0d10*/  @!P6 LEA R16, P1, R20.reuse, R4, 0x1 ;  /* 0x000000041410e211 */ /* 0x040fe200078208ff */
[----:B------:R-:W1:Y:S01]  /*0d20*/  @!P4 LDC.64 R2, c[0x0][0x390] ;  /* 0x0000e400ff02cb82 */ /* 0x000e620000000a00 */
[----:B------:R-:W-:Y:S02]  /*0d30*/  MOV R37, RZ ;  /* 0x000000ff00257202 */ /* 0x000fe40000000f00 */
[----:B------:R-:W-:Y:S02]  /*0d40*/  @!P6 LEA.HI.X R17, R20, R5, R0, 0x1, P1 ;  /* 0x000000051411e211 */ /* 0x000fe400008f0c00 */
[----:B------:R-:W-:-:S03]  /*0d50*/  ISETP.GE.U32.AND P1, PT, R50, UR18, PT ;  /* 0x0000001232007c0c */ /* 0x000fc6000bf26070 */
[----:B------:R-:W1:Y:S01]  /*0d60*/  @!P3 LDC.64 R4, c[0x0][0x390] ;  /* 0x0000e400ff04bb82 */ /* 0x000e620000000a00 */
[----:B------:R-:W-:Y:S01]  /*0d70*/  HFMA2 R15, -RZ, RZ, 0, 0 ;  /* 0x00000000ff0f7431 */ /* 0x000fe200000001ff */
[----:B------:R-:W-:Y:S01]  /*0d80*/  ISETP.GE.AND.EX P1, PT, R47, UR19, PT, P1 ;  /* 0x000000132f007c0c */ /* 0x000fe2000bf26310 */
[----:B------:R0:W3:Y:S02]  /*0d90*/  @!P6 LDG.E R37, desc[UR12][R16.64] ;  /* 0x0000000c1025e981 */ /* 0x0000e4000c1e1900 */
[----:B0-----:R-:W-:Y:S01]  /*0da0*/  @!P4 IMAD R0, R49, R6, RZ ;  /* 0x000000063100c224 */ /* 0x001fe200078e02ff */
[----:B------:R-:W-:-:S03]  /*0db0*/  IADD3 R23, PT, PT, R55, 0x140, RZ ;  /* 0x0000014037177810 */ /* 0x000fc60007ffe0ff */
[C---:B------:R-:W-:Y:S01]  /*0dc0*/  @!P4 IMAD R21, R52.reuse, R7, R0 ;  /* 0x000000073415c224 */ /* 0x040fe200078e0200 */
[----:B------:R0:W2:Y:S01]  /*0dd0*/  @!P5 LDG.E R15, desc[UR12][R18.64] ;  /* 0x0000000c120fd981 */ /* 0x0000a2000c1e1900 */
[----:B------:R-:W-:Y:S02]  /*0de0*/  @!P4 MOV R16, R58 ;  /* 0x0000003a0010c202 */ /* 0x000fe40000000f00 */
[-C--:B------:R-:W-:Y:S01]  /*0df0*/  @!P4 MOV R17, R57.reuse ;  /* 0x000000390011c202 */ /* 0x080fe20000000f00 */
[----:B-1----:R-:W-:Y:S02]  /*0e00*/  @!P3 IMAD R0, R53, R8, RZ ;  /* 0x000000083500b224 */ /* 0x002fe400078e02ff */
[----:B------:R-:W-:Y:S01]  /*0e10*/  @!P4 IMAD.WIDE.U32 R6, R52, R6, R16 ;  /* 0x000000063406c225 */ /* 0x000fe200078e0010 */
[----:B------:R-:W-:Y:S02]  /*0e20*/  @!P3 MOV R16, R58 ;  /* 0x0000003a0010b202 */ /* 0x000fe40000000f00 */
[----:B------:R-:W-:Y:S01]  /*0e30*/  @!P3 MOV R17, R57 ;  /* 0x000000390011b202 */ /* 0x000fe20000000f00 */
[----:B0-----:R-:W-:Y:S01]  /*0e40*/  @!P3 IMAD R19, R55, R9, R0 ;  /* 0x000000093713b224 */ /* 0x001fe200078e0200 */
[----:B------:R-:W-:-:S02]  /*0e50*/  ISETP.GE.U32.AND P6, PT, R23, UR18, PT ;  /* 0x0000001217007c0c */ /* 0x000fc4000bfc6070 */
[----:B------:R-:W-:Y:S01]  /*0e60*/  SHF.R.S32.HI R31, RZ, 0x1f, R23 ;  /* 0x0000001fff1f7819 */ /* 0x000fe20000011417 */
[----:B------:R-:W-:Y:S01]  /*0e70*/  @!P3 IMAD.WIDE.U32 R8, R55, R8, R16 ;  /* 0x000000083708b225 */ /* 0x000fe200078e0010 */
[----:B------:R-:W-:Y:S01]  /*0e80*/  @!P4 IADD3 R0, PT, PT, R7, R21, RZ ;  /* 0x000000150700c210 */ /* 0x000fe20007ffe0ff */
[----:B------:R-:W0:Y:S01]  /*0e90*/  @!P1 LDC.64 R16, c[0x0][0x3e0] ;  /* 0x0000f800ff109b82 */ /* 0x000e220000000a00 */
[C---:B------:R-:W-:Y:S02]  /*0ea0*/  @!P4 LEA R20, P5, R6.reuse, R2, 0x1 ;  /* 0x000000020614c211 */ /* 0x040fe400078a08ff */
[----:B------:R-:W-:Y:S02]  /*0eb0*/  ISETP.GE.AND.EX P6, PT, R31, UR19, PT, P6 ;  /* 0x000000131f007c0c */ /* 0x000fe4000bfc6360 */
[----:B------:R-:W-:Y:S02]  /*0ec0*/  @!P4 LEA.HI.X R21, R6, R3, R0, 0x1, P5 ;  /* 0x000000030615c211 */ /* 0x000fe400028f0c00 */
[----:B------:R-:W-:-:S02]  /*0ed0*/  @!P3 IADD3 R2, PT, PT, R9, R19, RZ ;  /* 0x000000130902b210 */ /* 0x000fc40007ffe0ff */
[C---:B------:R-:W-:Y:S02]  /*0ee0*/  @!P3 LEA R26, P5, R8.reuse, R4, 0x1 ;  /* 0x00000004081ab211 */ /* 0x040fe400078a08ff */
[----:B------:R-:W-:Y:S02]  /*0ef0*/  IADD3 R0, PT, PT, R55, 0x160, RZ ;  /* 0x0000016037007810 */ /* 0x000fe40007ffe0ff */
[----:B------:R-:W-:Y:S02]  /*0f00*/  @!P3 LEA.HI.X R27, R8, R5, R2, 0x1, P5 ;  /* 0x00000005081bb211 */ /* 0x000fe400028f0c02 */
[----:B------:R-:W1:Y:S01]  /*0f10*/  @!P1 LDC.64 R8, c[0x0][0x390] ;  /* 0x0000e400ff089b82 */ /* 0x000e620000000a00 */
[----:B------:R-:W-:Y:S02]  /*0f20*/  ISETP.GE.U32.AND P5, PT, R0, UR18, PT ;  /* 0x0000001200007c0c */ /* 0x000fe4000bfa6070 */
[----:B------:R-:W-:-:S05]  /*0f30*/  SHF.R.S32.HI R25, RZ, 0x1f, R0 ;  /* 0x0000001fff197819 */ /* 0x000fca0000011400 */
[----:B------:R-:W4:Y:S01]  /*0f40*/  @!P6 LDC.64 R4, c[0x0][0x3e0] ;  /* 0x0000f800ff04eb82 */ /* 0x000f220000000a00 */
[----:B------:R-:W-:Y:S01]  /*0f50*/  ISETP.GE.AND.EX P5, PT, R25, UR19, PT, P5 ;  /* 0x0000001319007c0c */ /* 0x000fe2000bfa6350 */
[----:B0-----:R-:W-:Y:S01]  /*0f60*/  @!P1 IMAD R2, R47, R16, RZ ;  /* 0x000000102f029224 */ /* 0x001fe200078e02ff */
[----:B------:R-:W-:Y:S02]  /*0f70*/  @!P1 MOV R18, R58 ;  /* 0x0000003a00129202 */ /* 0x000fe40000000f00 */
[----:B------:R-:W-:Y:S01]  /*0f80*/  @!P1 MOV R19, R57 ;  /* 0x0000003900139202 */ /* 0x000fe20000000f00 */
[----:B------:R-:W-:Y:S02]  /*0f90*/  IMAD.MOV.U32 R35, RZ, RZ, RZ ;  /* 0x000000ffff237224 */ /* 0x000fe400078e00ff */
[----:B------:R-:W0:Y:S01]  /*0fa0*/  @!P6 LDC.64 R6, c[0x0][0x390] ;  /* 0x0000e400ff06eb82 */ /* 0x000e220000000a00 */
[----:B------:R-:W-:Y:S02]  /*0fb0*/  @!P1 IMAD R17, R50, R17, R2 ;  /* 0x0000001132119224 */ /* 0x000fe400078e0202 */
[----:B------:R-:W-:-:S02]  /*0fc0*/  HFMA2 R39, -RZ, RZ, 0, 0 ;  /* 0x00000000ff277431 */ /* 0x000fc400000001ff */
[----:B------:R-:W-:Y:S01]  /*0fd0*/  @!P1 IMAD.WIDE.U32 R18, R50, R16, R18 ;  /* 0x0000001032129225 */ /* 0x000fe200078e0012 */
[----:B------:R4:W2:Y:S02]  /*0fe0*/  @!P4 LDG.E R35, desc[UR12][R20.64] ;  /* 0x0000000c1423c981 */ /* 0x0008a4000c1e1900 */
[----:B------:R-:W0:Y:S02]  /*0ff0*/  @!P5 LDC.64 R2, c[0x0][0x3e0] ;  /* 0x0000f800ff02db82 */ /* 0x000e240000000a00 */
[----:B------:R-:W-:Y:S02]  /*1000*/  @!P1 IADD3 R17, PT, PT, R19, R17, RZ ;  /* 0x0000001113119210 */ /* 0x000fe40007ffe0ff */
[C---:B-1----:R-:W-:Y:S01]  /*1010*/  @!P1 LEA R16, P4, R18.reuse, R8, 0x1 ;  /* 0x0000000812109211 */ /* 0x042fe200078808ff */
[----:B------:R1:W2:Y:S03]  /*1020*/  @!P3 LDG.E R39, desc[UR12][R26.64] ;  /* 0x0000000c1a27b981 */ /* 0x0002a6000c1e1900 */
[----:B------:R-:W-:Y:S01]  /*1030*/  @!P1 LEA.HI.X R17, R18, R9, R17, 0x1, P4 ;  /* 0x0000000912119211 */ /* 0x000fe200020f0c11 */
[----:B------:R-:W-:-:S02]  /*1040*/  HFMA2 R18, -RZ, RZ, 0, 0 ;  /* 0x00000000ff127431 */ /* 0x000fc400000001ff */
[----:B----4-:R-:W-:Y:S01]  /*1050*/  @!P6 IMAD R22, R31, R4, RZ ;  /* 0x000000041f16e224 */ /* 0x010fe200078e02ff */
[----:B------:R-:W-:Y:S01]  /*1060*/  @!P6 MOV R20, R58 ;  /* 0x0000003a0014e202 */ /* 0x000fe20000000f00 */
[----:B------:R-:W1:Y:S01]  /*1070*/  @!P5 LDC.64 R8, c[0x0][0x390] ;  /* 0x0000e400ff08db82 */ /* 0x000e620000000a00 */
[----:B------:R-:W-:Y:S01]  /*1080*/  @!P6 MOV R21, R57 ;  /* 0x000000390015e202 */ /* 0x000fe20000000f00 */
[C---:B------:R-:W-:Y:S02]  /*1090*/  @!P6 IMAD R5, R23.reuse, R5, R22 ;  /* 0x000000051705e224 */ /* 0x040fe400078e0216 */
[----:B------:R-:W-:Y:S01]  /*10a0*/  @!P6 IMAD.WIDE.U32 R22, R23, R4, R20 ;  /* 0x000000041716e225 */ /* 0x000fe200078e0014 */
[----:B------:R4:W2:Y:S04]  /*10b0*/  @!P1 LDG.E R18, desc[UR12][R16.64] ;  /* 0x0000000c10129981 */ /* 0x0008a8000c1e1900 */
[----:B------:R-:W-:-:S02]  /*10c0*/  @!P6 IADD3 R5, PT, PT, R23, R5, RZ ;  /* 0x000000051705e210 */ /* 0x000fc40007ffe0ff */
[C---:B0-----:R-:W-:Y:S01]  /*10d0*/  @!P6 LEA R4, P1, R22.reuse, R6, 0x1 ;  /* 0x000000061604e211 */ /* 0x041fe200078208ff */
[----:B------:R-:W-:Y:S01]  /*10e0*/  @!P5 IMAD R25, R25, R2, RZ ;  /* 0x000000021919d224 */ /* 0x000fe200078e02ff */
[----:B------:R-:W-:Y:S02]  /*10f0*/  @!P5 MOV R6, R58 ;  /* 0x0000003a0006d202 */ /* 0x000fe40000000f00 */
[----:B------:R-:W-:Y:S02]  /*1100*/  @!P6 LEA.HI.X R5, R22, R7, R5, 0x1, P1 ;  /* 0x000000071605e211 */ /* 0x000fe400008f0c05 */
[----:B------:R-:W-:Y:S01]  /*1110*/  @!P5 MOV R7, R57 ;  /* 0x000000390007d202 */ /* 0x000fe20000000f00 */
[----:B------:R-:W-:Y:S01]  /*1120*/  @!P5 IMAD R3, R0, R3, R25 ;  /* 0x000000030003d224 */ /* 0x000fe200078e0219 */
[----:B------:R-:W-:Y:S01]  /*1130*/  ISETP.GE.U32.AND P1, PT, R48, UR18, PT ;  /* 0x0000001230007c0c */ /* 0x000fe2000bf26070 */
[----:B------:R-:W-:-:S03]  /*1140*/  @!P5 IMAD.WIDE.U32 R6, R0, R2, R6 ;  /* 0x000000020006d225 */ /* 0x000fc600078e0006 */
[----:B------:R-:W-:Y:S01]  /*1150*/  ISETP.GE.AND.EX P1, PT, R45, UR19, PT, P1 ;  /* 0x000000132d007c0c */ /* 0x000fe2000bf26310 */
[----:B------:R-:W-:Y:S01]  /*1160*/  @!P5 IMAD.IADD R0, R7, 0x1, R3 ;  /* 0x000000010700d824 */ /* 0x000fe200078e0203 */
[----:B-1----:R-:W-:-:S04]  /*1170*/  @!P5 LEA R26, P4, R6, R8, 0x1 ;  /* 0x00000008061ad211 */ /* 0x002fc800078808ff */
[----:B------:R-:W-:Y:S02]  /*1180*/  @!P5 LEA.HI.X R27, R6, R9, R0, 0x1, P4 ;  /* 0x00000009061bd211 */ /* 0x000fe400020f0c00 */
[----:B------:R-:W-:-:S05]  /*1190*/  ISETP.GE.U32.AND P4, PT, R46, UR18, PT ;  /* 0x000000122e007c0c */ /* 0x000fca000bf86070 */
[----:B------:R-:W0:Y:S01]  /*11a0*/  @!P1 LDC.64 R6, c[0x0][0x3e0] ;  /* 0x0000f800ff069b82 */ /* 0x000e220000000a00 */
[----:B------:R-:W-:Y:S01]  /*11b0*/  ISETP.GE.AND.EX P4, PT, R43, UR19, PT, P4 ;  /* 0x000000132b007c0c */ /* 0x000fe2000bf86340 */
[----:B------:R-:W-:Y:S02]  /*11c0*/  HFMA2 R23, -RZ, RZ, 0, 0 ;  /* 0x00000000ff177431 */ /* 0x000fe400000001ff */
[----:B------:R-:W-:-:S04]  /*11d0*/  HFMA2 R21, -RZ, RZ, 0, 0 ;  /* 0x00000000ff157431 */ /* 0x000fc800000001ff */
[----:B----4-:R-:W1:Y:S01]  /*11e0*/  @!P1 LDC.64 R16, c[0x0][0x390] ;  /* 0x0000e400ff109b82 */ /* 0x010e620000000a00 */
[----:B------:R4:W2:Y:S07]  /*11f0*/  @!P5 LDG.E R23, desc[UR12][R26.64] ;  /* 0x0000000c1a17d981 */ /* 0x0008ae000c1e1900 */
[----:B------:R-:W5:Y:S01]  /*1200*/  @!P4 LDC.64 R8, c[0x0][0x3e0] ;  /* 0x0000f800ff08cb82 */ /* 0x000f620000000a00 */
[----:B------:R-:W-:Y:S01]  /*1210*/  ISETP.GE.U32.AND P5, PT, R44, UR18, PT ;  /* 0x000000122c007c0c */ /* 0x000fe2000bfa6070 */
[----:B------:R0:W2:Y:S03]  /*1220*/  @!P6 LDG.E R21, desc[UR12][R4.64] ;  /* 0x0000000c0415e981 */ /* 0x0000a6000c1e1900 */
[----:B------:R-:W-:-:S02]  /*1230*/  ISETP.GE.AND.EX P5, PT, R41, UR19, PT, P5 ;  /* 0x0000001329007c0c */ /* 0x000fc4000bfa6350 */
[----:B----4-:R-:W-:Y:S01]  /*1240*/  @!P1 MOV R26, R58 ;  /* 0x0000003a001a9202 */ /* 0x010fe20000000f00 */
[-C--:B0-----:R-:W-:Y:S01]  /*1250*/  @!P1 IMAD R0, R45, R6.reuse, RZ ;  /* 0x000000062d009224 */ /* 0x081fe200078e02ff */
[----:B------:R-:W-:Y:S01]  /*1260*/  @!P1 MOV R27, R57 ;  /* 0x00000039001b9202 */ /* 0x000fe20000000f00 */
[----:B------:R-:W0:Y:S02]  /*1270*/  @!P4 LDC.64 R4, c[0x0][0x390] ;  /* 0x0000e400ff04cb82 */ /* 0x000e240000000a00 */
[C---:B------:R-:W-:Y:S01]  /*1280*/  @!P1 IMAD R19, R48.reuse, R7, R0 ;  /* 0x0000000730139224 */ /* 0x040fe200078e0200 */
[----:B------:R-:W-:Y:S01]  /*1290*/  MOV R25, RZ ;  /* 0x000000ff00197202 */ /* 0x000fe20000000f00 */
[----:B------:R-:W-:Y:S01]  /*12a0*/  @!P1 IMAD.WIDE.U32 R6, R48, R6, R26 ;  /* 0x0000000630069225 */ /* 0x000fe200078e001a */
[----:B------:R-:W-:Y:S02]  /*12b0*/  @!P4 MOV R26, R58 ;  /* 0x0000003a001ac202 */ /* 0x000fe40000000f00 */
[----:B------:R-:W-:Y:S01]  /*12c0*/  @!P4 MOV R27, R57 ;  /* 0x00000039001bc202 */ /* 0x000fe20000000f00 */
[----:B------:R-:W4:Y:S01]  /*12d0*/  @!P5 LDC.64 R2, c[0x0][0x3e0] ;  /* 0x0000f800ff02db82 */ /* 0x000f220000000a00 */
[----:B------:R-:W-:Y:S01]  /*12e0*/  @!P1 IADD3 R0, PT, PT, R7, R19, RZ ;  /* 0x0000001307009210 */ /* 0x000fe20007ffe0ff */
[----:B------:R0:W2:Y:S01]  /*12f0*/  @!P2 LDG.E R25, desc[UR12][R28.64] ;  /* 0x0000000c1c19a981 */ /* 0x0000a2000c1e1900 */
[----:B-----5:R-:W-:Y:S01]  /*1300*/  @!P4 IMAD R20, R43, R8, RZ ;  /* 0x000000082b14c224 */ /* 0x020fe200078e02ff */
[----:B-1----:R-:W-:-:S03]  /*1310*/  @!P1 LEA R16, P2, R6, R16, 0x1 ;  /* 0x0000001006109211 */ /* 0x002fc600078408ff */
[C---:B------:R-:W-:Y:S02]  /*1320*/  @!P4 IMAD R19, R46.reuse, R9, R20 ;  /* 0x000000092e13c224 */ /* 0x040fe400078e0214 */
[----:B------:R-:W-:-:S04]  /*1330*/  @!P4 IMAD.WIDE.U32 R8, R46, R8, R26 ;  /* 0x000000082e08c225 */ /* 0x000fc800078e001a */
[----:B------:R-:W-:Y:S01]  /*1340*/  HFMA2 R27, -RZ, RZ, 0, 0 ;  /* 0x00000000ff1b7431 */ /* 0x000fe200000001ff */
[----:B------:R-:W-:Y:S02]  /*1350*/  @!P1 LEA.HI.X R17, R6, R17, R0, 0x1, P2 ;  /* 0x0000001106119211 */ /* 0x000fe400010f0c00 */
[----:B------:R-:W1:Y:S01]  /*1360*/  @!P5 LDC.64 R6, c[0x0][0x390] ;  /* 0x0000e400ff06db82 */ /* 0x000e620000000a00 */
[----:B------:R-:W-:Y:S02]  /*1370*/  @!P4 IADD3 R0, PT, PT, R9, R19, RZ ;  /* 0x000000130900c210 */ /* 0x000fe40007ffe0ff */
[C---:B0-----:R-:W-:Y:S02]  /*1380*/  @!P4 LEA R4, P2, R8.reuse, R4, 0x1 ;  /* 0x000000040804c211 */ /* 0x041fe400078408ff */
[----:B------:R-:W-:Y:S01]  /*1390*/  MOV R29, RZ ;  /* 0x000000ff001d7202 */ /* 0x000fe20000000f00 */
[----:B------:R-:W5:Y:S01]  /*13a0*/  @!P1 LDG.E R27, desc[UR12][R16.64] ;  /* 0x0000000c101b9981 */ /* 0x000f62000c1e1900 */
[----:B------:R-:W-:Y:S01]  /*13b0*/  @!P4 LEA.HI.X R5, R8, R5, R0, 0x1, P2 ;  /* 0x000000050805c211 */ /* 0x000fe200010f0c00 */
[----:B----4-:R-:W-:-:S04]  /*13c0*/  @!P5 IMAD R0, R41, R2, RZ ;  /* 0x000000022900d224 */ /* 0x010fc800078e02ff */
[----:B------:R0:W4:Y:S01]  /*13d0*/  @!P4 LDG.E R29, desc[UR12][R4.64] ;  /* 0x0000000c041dc981 */ /* 0x000122000c1e1900 */
[----:B------:R-:W-:Y:S01]  /*13e0*/  @!P5 IMAD R9, R44, R3, R0 ;  /* 0x000000032c09d224 */ /* 0x000fe200078e0200 */
[----:B0-----:R-:W-:Y:S01]  /*13f0*/  @!P5 MOV R5, R57 ;  /* 0x000000390005d202 */ /* 0x001fe20000000f00 */
[----:B------:R-:W-:-:S04]  /*1400*/  @!P5 IMAD.MOV.U32 R4, RZ, RZ, R58 ;  /* 0x000000ffff04d224 */ /* 0x000fc800078e003a */
[----:B------:R-:W-:-:S04]  /*1410*/  @!P5 IMAD.WIDE.U32 R2, R44, R2, R4 ;  /* 0x000000022c02d225 */ /* 0x000fc800078e0004 */
[----:B------:R-:W-:Y:S01]  /*1420*/  HFMA2 R31, -RZ, RZ, 0, 0 ;  /* 0x00000000ff1f7431 */ /* 0x000fe200000001ff */
[----:B------:R-:W-:Y:S02]  /*1430*/  @!P5 IADD3 R0, PT, PT, R3, R9, RZ ;  /* 0x000000090300d210 */ /* 0x000fe40007ffe0ff */
[----:B-1----:R-:W-:-:S04]  /*1440*/  @!P5 LEA R6, P1, R2, R6, 0x1 ;  /* 0x000000060206d211 */ /* 0x002fc800078208ff */
[----:B------:R-:W-:-:S05]  /*1450*/  @!P5 LEA.HI.X R7, R2, R7, R0, 0x1, P1 ;  /* 0x000000070207d211 */ /* 0x000fca00008f0c00 */
[----:B------:R0:W4:Y:S01]  /*1460*/  @!P5 LDG.E R31, desc[UR12][R6.64] ;  /* 0x0000000c061fd981 */ /* 0x000122000c1e1900 */
[----:B------:R-:W-:Y:S02]  /*1470*/  PRMT R9, R14, 0x7632, R9 ;  /* 0x000076320e097816 */ /* 0x000fe40000000009 */
[----:B------:R-:W-:Y:S02]  /*1480*/  PRMT R16, R10, 0x7632, R16 ;  /* 0x000076320a107816 */ /* 0x000fe40000000010 */
[----:B---3--:R-:W-:-:S04]  /*1490*/  PRMT R34, R37, 0x7632, R34 ;  /* 0x0000763225227816 */ /* 0x008fc80000000022 */
[----:B------:R-:W-:Y:S02]  /*14a0*/  SHF.L.U32 R34, R34, 0x10, RZ ;  /* 0x0000001022227819 */ /* 0x000fe400000006ff */
[----:B------:R-:W-:-:S03]  /*14b0*/  SHF.L.U32 R37, R37, 0x10, RZ ;  /* 0x0000001025257819 */ /* 0x000fc600000006ff */
[----:B------:R-:W-:-:S04]  /*14c0*/  FMUL.FTZ R4, R34, R34 ;  /* 0x0000002222047220 */ /* 0x000fc80000410000 */
[C---:B------:R-:W-:Y:S01]  /*14d0*/  FFMA.FTZ R4, R37.reuse, R37, R4 ;  /* 0x0000002525047223 */ /* 0x040fe20000010004 */
[----:B------:R-:W-:Y:S01]  /*14e0*/  FADD.FTZ R5, R37, R34 ;  /* 0x0000002225057221 */ /* 0x000fe20000010000 */
[----:B--2---:R-:W-:-:S04]  /*14f0*/  PRMT R36, R39, 0x7632, R36 ;  /* 0x0000763227247816 */ /* 0x004fc80000000024 */
[----:B------:R-:W-:Y:S02]  /*1500*/  SHF.L.U32 R36, R36, 0x10, RZ ;  /* 0x0000001024247819 */ /* 0x000fe400000006ff */
[----:B------:R-:W-:-:S03]  /*1510*/  SHF.L.U32 R39, R39, 0x10, RZ ;  /* 0x0000001027277819 */ /* 0x000fc600000006ff */
[----:B------:R-:W-:Y:S01]  /*1520*/  FMUL.FTZ R2, R36, R36 ;  /* 0x0000002424027220 */ /* 0x000fe20000410000 */
[----:B------:R-:W-:Y:S01]  /*1530*/  PRMT R8, R35, 0x7632, R8 ;  /* 0x0000763223087816 */ /* 0x000fe20000000008 */
[C---:B------:R-:W-:Y:S02]  /*1540*/  FADD.FTZ R0, R39.reuse, R36 ;  /* 0x0000002427007221 */ /* 0x040fe40000010000 */
[----:B------:R-:W-:Y:S01]  /*1550*/  FFMA.FTZ R3, R39, R39, R2 ;  /* 0x0000002727037223 */ /* 0x000fe20000010002 */
[----:B------:R-:W-:Y:S01]  /*1560*/  SHF.L.U32 R35, R35, 0x10, RZ ;  /* 0x0000001023237819 */ /* 0x000fe200000006ff */
[----:B------:R-:W-:Y:S02]  /*1570*/  FADD.FTZ R2, RZ, R0 ;  /* 0x00000000ff027221 */ /* 0x000fe40000010000 */
[----:B------:R-:W-:Y:S01]  /*1580*/  FADD.FTZ R3, RZ, R3 ;  /* 0x00000003ff037221 */ /* 0x000fe20000010000 */
[----:B------:R-:W-:-:S03]  /*1590*/  SHF.L.U32 R0, R8, 0x10, RZ ;  /* 0x0000001008007819 */ /* 0x000fc600000006ff */
[----:B0-----:R-:W-:Y:S01]  /*15a0*/  FADD.FTZ R6, R3, R4 ;  /* 0x0000000403067221 */ /* 0x001fe20000010000 */
[----:B------:R-:W-:Y:S01]  /*15b0*/  PRMT R3, R18, 0x7632, R3 ;  /* 0x0000763212037816 */ /* 0x000fe20000000003 */
[----:B------:R-:W-:Y:S01]  /*15c0*/  FADD.FTZ R5, R2, R5 ;  /* 0x0000000502057221 */ /* 0x000fe20000010000 */
[----:B------:R-:W-:Y:S01]  /*15d0*/  FADD.FTZ R4, R35, R0 ;  /* 0x0000000023047221 */ /* 0x000fe20000010000 */
[----:B------:R-:W-:Y:S02]  /*15e0*/  FMUL.FTZ R8, R0, R0 ;  /* 0x0000000000087220 */ /* 0x000fe40000410000 */
[----:B------:R-:W-:Y:S01]  /*15f0*/  IMAD.U32 R3, R3, 0x10000, RZ ;  /* 0x0001000003037824 */ /* 0x000fe200078e00ff */
[----:B------:R-:W-:Y:S01]  /*1600*/  SHF.L.U32 R2, R18, 0x10, RZ ;  /* 0x0000001012027819 */ /* 0x000fe200000006ff */
[----:B------:R-:W-:Y:S01]  /*1610*/  FADD.FTZ R7, R5, R4 ;  /* 0x0000000405077221 */ /* 0x000fe20000010000 */
[----:B------:R-:W-:Y:S01]  /*1620*/  SHF.L.U32 R5, R9, 0x10, RZ ;  /* 0x0000001009057819 */ /* 0x000fe200000006ff */
[----:B------:R-:W-:Y:S01]  /*1630*/  FFMA.FTZ R9, R35, R35, R8 ;  /* 0x0000002323097223 */ /* 0x000fe20000010008 */
[----:B------:R-:W-:Y:S01]  /*1640*/  FMUL.FTZ R17, R3, R3 ;  /* 0x0000000303117220 */ /* 0x000fe20000410000 */
[----:B------:R-:W-:Y:S01]  /*1650*/  SHF.L.U32 R4, R14, 0x10, RZ ;  /* 0x000000100e047819 */ /* 0x000fe200000006ff */
[----:B------:R-:W-:Y:S01]  /*1660*/  FADD.FTZ R8, R2, R3 ;  /* 0x0000000302087221 */ /* 0x000fe20000010000 */
[----:B------:R-:W-:Y:S01]  /*1670*/  FADD.FTZ R6, R6, R9 ;  /* 0x0000000906067221 */ /* 0x000fe20000010000 */
[----:B------:R-:W-:Y:S01]  /*1680*/  FFMA.FTZ R17, R2, R2, R17 ;  /* 0x0000000202117223 */ /* 0x000fe20000010011 */
[----:B------:R-:W-:Y:S01]  /*1690*/  PRMT R9, R12, 0x7632, R9 ;  /* 0x000076320c097816 */ /* 0x000fe20000000009 */
[----:B------:R-:W-:Y:S01]  /*16a0*/  FADD.FTZ R7, R7, R8 ;  /* 0x0000000807077221 */ /* 0x000fe20000010000 */
[----:B------:R-:W-:Y:S01]  /*16b0*/  FADD.FTZ R8, R4, R5 ;  /* 0x0000000504087221 */ /* 0x000fe20000010000 */
[----:B------:R-:W-:Y:S01]  /*16c0*/  FADD.FTZ R17, R6, R17 ;  /* 0x0000001106117221 */ /* 0x000fe20000010000 */
[----:B------:R-:W-:Y:S01]  /*16d0*/  SHF.L.U32 R6, R9, 0x10, RZ ;  /* 0x0000001009067819 */ /* 0x000fe200000006ff */
[----:B------:R-:W-:Y:S01]  /*16e0*/  FMUL.FTZ R9, R5, R5 ;  /* 0x0000000505097220 */ /* 0x000fe20000410000 */
[----:B------:R-:W-:Y:S01]  /*16f0*/  FADD.FTZ R14, R7, R8 ;  /* 0x00000008070e7221 */ /* 0x000fe20000010000 */
[----:B------:R-:W-:-:S02]  /*1700*/  SHF.L.U32 R8, R10, 0x10, RZ ;  /* 0x000000100a087819 */ /* 0x000fc400000006ff */
[----:B------:R-:W-:Y:S01]  /*1710*/  SHF.L.U32 R7, R12, 0x10, RZ ;  /* 0x000000100c077819 */ /* 0x000fe200000006ff */
[----:B------:R-:W-:Y:S01]  /*1720*/  FFMA.FTZ R10, R4, R4, R9 ;  /* 0x00000004040a7223 */ /* 0x000fe20000010009 */
[----:B------:R-:W-:Y:S01]  /*1730*/  FMUL.FTZ R12, R6, R6 ;  /* 0x00000006060c7220 */ /* 0x000fe20000410000 */
[----:B------:R-:W-:Y:S02]  /*1740*/  SHF.L.U32 R9, R16, 0x10, RZ ;  /* 0x0000001010097819 */ /* 0x000fe400000006ff */
[----:B------:R-:W-:Y:S01]  /*1750*/  FADD.FTZ R10, R17, R10 ;  /* 0x0000000a110a7221 */ /* 0x000fe20000010000 */
[C---:B------:R-:W-:Y:S01]  /*1760*/  FADD.FTZ R19, R7.reuse, R6 ;  /* 0x0000000607137221 */ /* 0x040fe20000010000 */
[--C-:B------:R-:W-:Y:S01]  /*1770*/  FFMA.FTZ R17, R7, R7, R12.reuse ;  /* 0x0000000707117223 */ /* 0x100fe2000001000c */
[----:B------:R-:W-:Y:S02]  /*1780*/  PRMT R12, R11, 0x7632, R12 ;  /* 0x000076320b0c7816 */ /* 0x000fe4000000000c */
[----:B------:R-:W-:Y:S01]  /*1790*/  FADD.FTZ R14, R14, R19 ;  /* 0x000000130e0e7221 */ /* 0x000fe20000010000 */
[----:B------:R-:W-:Y:S01]  /*17a0*/  FADD.FTZ R17, R10, R17 ;  /* 0x000000110a117221 */ /* 0x000fe20000010000 */
[----:B------:R-:W-:Y:S01]  /*17b0*/  FADD.FTZ R19, R8, R9 ;  /* 0x0000000908137221 */ /* 0x000fe20000010000 */
[----:B------:R-:W-:Y:S01]  /*17c0*/  SHF.L.U32 R10, R12, 0x10, RZ ;  /* 0x000000100c0a7819 */ /* 0x000fe200000006ff */
[----:B------:R-:W-:Y:S01]  /*17d0*/  FMUL.FTZ R33, R9, R9 ;  /* 0x0000000909217220 */ /* 0x000fe20000410000 */
[----:B------:R-:W-:Y:S01]  /*17e0*/  PRMT R12, R13, 0x7632, R12 ;  /* 0x000076320d0c7816 */ /* 0x000fe2000000000c */
[----:B------:R-:W-:Y:S01]  /*17f0*/  FADD.FTZ R16, R14, R19 ;  /* 0x000000130e107221 */ /* 0x000fe20000010000 */
[----:B------:R-:W-:Y:S01]  /*1800*/  SHF.L.U32 R11, R11, 0x10, RZ ;  /* 0x000000100b0b7819 */ /* 0x000fe200000006ff */
[----:B------:R-:W-:Y:S01]  /*1810*/  FFMA.FTZ R14, R8, R8, R33 ;  /* 0x00000008080e7223 */ /* 0x000fe20000010021 */
[----:B------:R-:W-:Y:S01]  /*1820*/  FMUL.FTZ R18, R10, R10 ;  /* 0x0000000a0a127220 */ /* 0x000fe20000410000 */
[----:B------:R-:W-:-:S02]  /*1830*/  SHF.L.U32 R12, R12, 0x10, RZ ;  /* 0x000000100c0c7819 */ /* 0x000fc400000006ff */
[----:B------:R-:W-:Y:S01]  /*1840*/  PRMT R19, R15, 0x7632, R19 ;  /* 0x000076320f137816 */ /* 0x000fe20000000013 */
[----:B------:R-:W-:Y:S01]  /*1850*/  FADD.FTZ R17, R17, R14 ;  /* 0x0000000e11117221 */ /* 0x000fe20000010000 */
[----:B------:R-:W-:Y:S01]  /*1860*/  FFMA.FTZ R18, R11, R11, R18 ;  /* 0x0000000b0b127223 */ /* 0x000fe20000010012 */
[----:B------:R-:W-:Y:S01]  /*1870*/  SHF.L.U32 R13, R13, 0x10, RZ ;  /* 0x000000100d0d7819 */ /* 0x000fe200000006ff */
[----:B------:R-:W-:Y:S01]  /*1880*/  FMUL.FTZ R20, R12, R12 ;  /* 0x0000000c0c147220 */ /* 0x000fe20000410000 */
[----:B------:R-:W-:Y:S01]  /*1890*/  IMAD.U32 R14, R19, 0x10000, RZ ;  /* 0x00010000130e7824 */ /* 0x000fe200078e00ff */
[----:B------:R-:W-:Y:S01]  /*18a0*/  PRMT R19, R21, 0x7632, R19 ;  /* 0x0000763215137816 */ /* 0x000fe20000000013 */
[----:B------:R-:W-:Y:S01]  /*18b0*/  FADD.FTZ R17, R17, R18 ;  /* 0x0000001211117221 */ /* 0x000fe20000010000 */
[----:B------:R-:W-:Y:S01]  /*18c0*/  SHF.L.U32 R15, R15, 0x10, RZ ;  /* 0x000000100f0f7819 */ /* 0x000fe200000006ff */
[----:B------:R-:W-:Y:S01]  /*18d0*/  FFMA.FTZ R18, R13, R13, R20 ;  /* 0x0000000d0d127223 */ /* 0x000fe20000010014 */
[----:B------:R-:W-:Y:S01]  /*18e0*/  FMUL.FTZ R22, R14, R14 ;  /* 0x0000000e0e167220 */ /* 0x000fe20000410000 */
[----:B------:R-:W-:-:S02]  /*18f0*/  PRMT R24, R23, 0x7632, R24 ;  /* 0x0000763217187816 */ /* 0x000fc40000000018 */
[----:B------:R-:W-:Y:S01]  /*1900*/  SHF.L.U32 R20, R19, 0x10, RZ ;  /* 0x0000001013147819 */ /* 0x000fe200000006ff */
[----:B------:R-:W-:Y:S01]  /*1910*/  FADD.FTZ R17, R17, R18 ;  /* 0x0000001211117221 */ /* 0x000fe20000010000 */
[----:B------:R-:W-:Y:S01]  /*1920*/  FFMA.FTZ R18, R15, R15, R22 ;  /* 0x0000000f0f127223 */ /* 0x000fe20000010016 */
[----:B------:R-:W-:Y:S02]  /*1930*/  SHF.L.U32 R21, R21, 0x10, RZ ;  /* 0x0000001015157819 */ /* 0x000fe400000006ff */
[----:B------:R-:W-:Y:S01]  /*1940*/  SHF.L.U32 R22, R24, 0x10, RZ ;  /* 0x0000001018167819 */ /* 0x000fe200000006ff */
[----:B------:R-:W-:Y:S01]  /*1950*/  FMUL.FTZ R24, R20, R20 ;  /* 0x0000001414187220 */ /* 0x000fe20000410000 */
[----:B------:R-:W-:Y:S01]  /*1960*/  PRMT R28, R25, 0x7632, R28 ;  /* 0x00007632191c7816 */ /* 0x000fe2000000001c */
        /* <DEDUP_REMOVED lines=8> */
[----:B------:R-:W-:Y:S01]  /*19f0*/  SHF.L.U32 R25, R25, 0x10, RZ ;  /* 0x0000001019197819 */ /* 0x000fe200000006ff */
[----:B------:R-:W-:Y:S01]  /*1a00*/  FMUL.FTZ R26, R24, R24 ;  /* 0x00000018181a7220 */ /* 0x000fe20000410000 */
[----:B------:R-:W-:Y:S01]  /*1a10*/  FADD.FTZ R16, R16, R17 ;  /* 0x0000001110107221 */ /* 0x000fe20000010000 */
[----:B------:R-:W-:Y:S01]  /*1a20*/  FADD.FTZ R18, R18, R19 ;  /* 0x0000001312127221 */ /* 0x000fe20000010000 */
[----:B-----5:R-:W-:Y:S01]  /*1a30*/  PRMT R28, R27, 0x7632, R28 ;  /* 0x000076321b1c7816 */ /* 0x020fe2000000001c */
[----:B------:R-:W-:Y:S01]  /*1a40*/  FADD.FTZ R17, R13, R12 ;  /* 0x0000000c0d117221 */ /* 0x000fe20000010000 */
[----:B------:R-:W-:-:S02]  /*1a50*/  FFMA.FTZ R19, R25, R25, R26 ;  /* 0x0000001919137223 */ /* 0x000fc4000001001a */
[----:B------:R-:W-:Y:S01]  /*1a60*/  SHF.L.U32 R26, R28, 0x10, RZ ;  /* 0x000000101c1a7819 */ /* 0x000fe200000006ff */
[----:B------:R-:W-:Y:S01]  /*1a70*/  FADD.FTZ R17, R16, R17 ;  /* 0x0000001110117221 */ /* 0x000fe20000010000 */
[----:B------:R-:W-:Y:S01]  /*1a80*/  FADD.FTZ R16, R18, R19 ;  /* 0x0000001312107221 */ /* 0x000fe20000010000 */
[----:B------:R-:W-:Y:S01]  /*1a90*/  SHF.L.U32 R27, R27, 0x10, RZ ;  /* 0x000000101b1b7819 */ /* 0x000fe200000006ff */
[----:B------:R-:W-:Y:S01]  /*1aa0*/  FADD.FTZ R18, R15, R14 ;  /* 0x0000000e0f127221 */ /* 0x000fe20000010000 */
[----:B------:R-:W-:Y:S01]  /*1ab0*/  FMUL.FTZ R28, R26, R26 ;  /* 0x0000001a1a1c7220 */ /* 0x000fe20000410000 */
[----:B----4-:R-:W-:Y:S02]  /*1ac0*/  PRMT R30, R29, 0x7632, R30 ;  /* 0x000076321d1e7816 */ /* 0x010fe4000000001e */
[----:B------:R-:W-:Y:S01]  /*1ad0*/  FADD.FTZ R17, R17, R18 ;  /* 0x0000001211117221 */ /* 0x000fe20000010000 */
[----:B------:R-:W-:Y:S01]  /*1ae0*/  FFMA.FTZ R19, R27, R27, R28 ;  /* 0x0000001b1b137223 */ /* 0x000fe2000001001c */
[----:B------:R-:W-:Y:S01]  /*1af0*/  FADD.FTZ R18, R21, R20 ;  /* 0x0000001415127221 */ /* 0x000fe20000010000 */
[----:B------:R-:W-:Y:S01]  /*1b00*/  SHF.L.U32 R28, R30, 0x10, RZ ;  /* 0x000000101e1c7819 */ /* 0x000fe200000006ff */
[----:B------:R-:W-:-:S02]  /*1b10*/  IMAD.U32 R29, R29, 0x10000, RZ ;  /* 0x000100001d1d7824 */ /* 0x000fc400078e00ff */
[----:B------:R-:W-:Y:S02]  /*1b20*/  FADD.FTZ R17, R17, R18 ;  /* 0x0000001211117221 */ /* 0x000fe40000010000 */
[----:B------:R-:W-:Y:S01]  /*1b30*/  FMUL.FTZ R18, R28, R28 ;  /* 0x0000001c1c127220 */ /* 0x000fe20000410000 */
[----:B------:R-:W-:Y:S01]  /*1b40*/  FADD.FTZ R19, R16, R19 ;  /* 0x0000001310137221 */ /* 0x000fe20000010000 */
[----:B------:R-:W-:Y:S02]  /*1b50*/  FADD.FTZ R16, R23, R22 ;  /* 0x0000001617107221 */ /* 0x000fe40000010000 */
[----:B------:R-:W-:Y:S01]  /*1b60*/  FFMA.FTZ R30, R29, R29, R18 ;  /* 0x0000001d1d1e7223 */ /* 0x000fe20000010012 */
[----:B------:R-:W-:Y:S01]  /*1b70*/  FADD.FTZ R18, R25, R24 ;  /* 0x0000001819127221 */ /* 0x000fe20000010000 */
[----:B------:R-:W-:Y:S02]  /*1b80*/  FADD.FTZ R17, R17, R16 ;  /* 0x0000001011117221 */ /* 0x000fe40000010000 */
[----:B------:R-:W-:-:S02]  /*1b90*/  FADD.FTZ R16, R19, R30 ;  /* 0x0000001e13107221 */ /* 0x000fc40000010000 */
[----:B------:R-:W-:Y:S01]  /*1ba0*/  FADD.FTZ R17, R17, R18 ;  /* 0x0000001211117221 */ /* 0x000fe20000010000 */
[----:B------:R-:W-:Y:S01]  /*1bb0*/  FADD.FTZ R18, R27, R26 ;  /* 0x0000001a1b127221 */ /* 0x000fe20000010000 */
[----:B------:R-:W-:-:S03]  /*1bc0*/  PRMT R30, R31, 0x7632, R30 ;  /* 0x000076321f1e7816 */ /* 0x000fc6000000001e */
[----:B------:R-:W-:Y:S01]  /*1bd0*/  FADD.FTZ R17, R17, R18 ;  /* 0x0000001211117221 */ /* 0x000fe20000010000 */
[----:B------:R-:W-:Y:S01]  /*1be0*/  SHF.L.U32 R30, R30, 0x10, RZ ;  /* 0x000000101e1e7819 */ /* 0x000fe200000006ff */
[----:B------:R-:W-:Y:S01]  /*1bf0*/  FADD.FTZ R18, R29, R28 ;  /* 0x0000001c1d127221 */ /* 0x000fe20000010000 */
[----:B------:R-:W-:-:S03]  /*1c00*/  SHF.L.U32 R31, R31, 0x10, RZ ;  /* 0x000000101f1f7819 */ /* 0x000fc600000006ff */
[----:B------:R-:W-:Y:S01]  /*1c10*/  FMUL.FTZ R32, R30, R30 ;  /* 0x0000001e1e207220 */ /* 0x000fe20000410000 */
[----:B------:R-:W-:Y:S01]  /*1c20*/  FADD.FTZ R17, R17, R18 ;  /* 0x0000001211117221 */ /* 0x000fe20000010000 */
[C---:B------:R-:W-:Y:S02]  /*1c30*/  FADD.FTZ R18, R31.reuse, R30 ;  /* 0x0000001e1f127221 */ /* 0x040fe40000010000 */
[----:B------:R-:W-:Y:S02]  /*1c40*/  FFMA.FTZ R19, R31, R31, R32 ;  /* 0x0000001f1f137223 */ /* 0x000fe40000010020 */
[----:B------:R-:W-:Y:S02]  /*1c50*/  FADD.FTZ R17, R17, R18 ;  /* 0x0000001211117221 */ /* 0x000fe40000010000 */
[----:B------:R-:W-:-:S03]  /*1c60*/  FADD.FTZ R16, R16, R19 ;  /* 0x0000001310107221 */ /* 0x000fc60000010000 */
        /* <DEDUP_REMOVED lines=17> */
[C---:B------:R-:W-:Y:S02]  /*1d80*/  ISETP.GT.AND P2, PT, R40.reuse, 0xf, PT ;  /* 0x0000000f2800780c */ /* 0x040fe40003f44270 */
[----:B------:R-:W-:Y:S01]  /*1d90*/  ISETP.GT.AND P1, PT, R40, 0x17, PT ;  /* 0x000000172800780c */ /* 0x000fe20003f24270 */
[----:B------:R-:W-:Y:S01]  /*1da0*/  BSSY.RECONVERGENT B0, `(.L_x_1953) ;  /* 0x0000012000007945 */ /* 0x000fe20003800200 */
        /* <DEDUP_REMOVED lines=11> */
[----:B------:R-:W-:-:S04]  /*1e60*/  @!P1 MOV R16, 0x400 ;  /* 0x0000040000109802 */ /* 0x000fc80000000f00 */
[----:B0-----:R-:W-:Y:S02]  /*1e70*/  @!P1 LEA R17, R17, R16, 0x18 ;  /* 0x0000001011119211 */ /* 0x001fe400078ec0ff */
[----:B------:R-:W-:-:S04]  /*1e80*/  @!P1 SHF.R.U32.HI R16, RZ, 0x2, R42 ;  /* 0x00000002ff109819 */ /* 0x000fc8000001162a */
[----:B------:R-:W-:-:S04]  /*1e90*/  @!P1 LOP3.LUT R16, R16, 0xf8, RZ, 0xc0, !PT ;  /* 0x000000f810109812 */ /* 0x000fc800078ec0ff */
[----:B------:R-:W-:-:S05]  /*1ea0*/  @!P1 IADD3 R16, PT, PT, R16, R17, RZ ;  /* 0x0000001110109210 */ /* 0x000fca0007ffe0ff */
[----:B------:R3:W-:Y:S02]  /*1eb0*/  @!P1 STS.64 [R16+0x8], R32 ;  /* 0x0000082010009388 */ /* 0x0007e40000000a00 */
.L_x_1954:
[----:B------:R-:W-:Y:S05]  /*1ec0*/  BSYNC.RECONVERGENT B0 ;  /* 0x0000000000007941 */ /* 0x000fea0003800200 */
.L_x_1953:
        /* <DEDUP_REMOVED lines=8> */
[----:B--23--:R-:W1:Y:S02]  /*1f50*/  LDS.128 R16, [UR5+0x10] ;  /* 0x00001005ff107984 */ /* 0x00ce640008000c00 */
[----:B-1----:R-:W-:Y:S01]  /*1f60*/  FADD.FTZ R61, R32, R16 ;  /* 0x00000010203d7221 */ /* 0x002fe20000010000 */
[----:B------:R-:W-:-:S03]  /*1f70*/  FADD.FTZ R16, R33, R17 ;  /* 0x0000001121107221 */ /* 0x000fc60000010000 */
[----:B------:R-:W-:Y:S01]  /*1f80*/  FADD.FTZ R61, R61, R18 ;  /* 0x000000123d3d7221 */ /* 0x000fe20000010000 */
[----:B0-----:R-:W-:Y:S02]  /*1f90*/  FADD.FTZ R32, R16, R19 ;  /* 0x0000001310207221 */ /* 0x001fe40000010000 */
[----:B------:R-:W0:Y:S02]  /*1fa0*/  LDS.128 R16, [UR5+0x20] ;  /* 0x00002005ff107984 */ /* 0x000e240008000c00 */
[----:B0-----:R-:W-:Y:S01]  /*1fb0*/  FADD.FTZ R61, R61, R16 ;  /* 0x000000103d3d7221 */ /* 0x001fe20000010000 */
[----:B------:R-:W-:-:S03]  /*1fc0*/  FADD.FTZ R32, R32, R17 ;  /* 0x0000001120207221 */ /* 0x000fc60000010000 */
[----:B------:R-:W-:Y:S01]  /*1fd0*/  FADD.FTZ R61, R61, R18 ;  /* 0x000000123d3d7221 */ /* 0x000fe20000010000 */
[----:B------:R-:W-:Y:S02]  /*1fe0*/  FADD.FTZ R32, R32, R19 ;  /* 0x0000001320207221 */ /* 0x000fe40000010000 */
[----:B------:R-:W0:Y:S02]  /*1ff0*/  LDS.128 R16, [UR5+0x30] ;  /* 0x00003005ff107984 */ /* 0x000e240008000c00 */
[----:B0-----:R-:W-:Y:S01]  /*2000*/  FADD.FTZ R61, R61, R16 ;  /* 0x000000103d3d7221 */ /* 0x001fe20000010000 */
[----:B------:R-:W-:Y:S02]  /*2010*/  FADD.FTZ R16, R32, R17 ;  /* 0x0000001120107221 */ /* 0x000fe40000010000 */
[----:B------:R-:W0:Y:S01]  /*2020*/  LDS.64 R32, [UR5+0x40] ;  /* 0x00004005ff207984 */ /* 0x000e220008000a00 */
[----:B------:R-:W-:Y:S01]  /*2030*/  FADD.FTZ R61, R61, R18 ;  /* 0x000000123d3d7221 */ /* 0x000fe20000010000 */
[----:B------:R-:W-:-:S03]  /*2040*/  FADD.FTZ R16, R16, R19 ;  /* 0x0000001310107221 */ /* 0x000fc60000010000 */
[----:B0-----:R-:W-:Y:S01]  /*2050*/  FADD.FTZ R32, R61, R32 ;  /* 0x000000203d207221 */ /* 0x001fe20000010000 */
[----:B------:R-:W-:-:S07]  /*2060*/  FADD.FTZ R33, R16, R33 ;  /* 0x0000002110217221 */ /* 0x000fce0000010000 */
.L_x_1956:
[----:B------:R-:W-:Y:S05]  /*2070*/  BSYNC.RECONVERGENT B0 ;  /* 0x0000000000007941 */ /* 0x000fea0003800200 */
.L_x_1955:
[----:B------:R-:W-:Y:S05]  /*2080*/  @!P1 BRA `(.L_x_1957) ;  /* 0x0000000c00ac9947 */ /* 0x000fea0003800000 */
[----:B---3--:R-:W3:Y:S01]  /*2090*/  LDC.64 R16, c[0x0][0x3b8] ;  /* 0x0000ee00ff107b82 */ /* 0x008ee20000000a00 */
[----:B------:R-:W-:Y:S01]  /*20a0*/  ULOP3.LUT UR9, UR4, 0x1, URZ, 0xc0, !UPT ;  /* 0x0000000104097892 */ /* 0x000fe2000f8ec0ff */
[----:B------:R-:W-:-:S03]  /*20b0*/  ISETP.GE.U32.AND P4, PT, R38, 0x8, PT ;  /* 0x000000082600780c */ /* 0x000fc60003f86070 */
[----:B------:R-:W-:-:S06]  /*20c0*/  UIMAD UR5, UR9, UR14, URZ ;  /* 0x0000000e090572a4 */ /* 0x000fcc000f8e02ff */
[----:B--2---:R-:W-:-:S05]  /*20d0*/  IMAD R18, R38, UR5, RZ ;  /* 0x0000000526127c24 */ /* 0x004fca000f8e02ff */
[----:B------:R-:W-:-:S05]  /*20e0*/  SHF.L.U32 R19, R18, 0x1, RZ ;  /* 0x0000000112137819 */ /* 0x000fca00000006ff */
[----:B---3--:R-:W-:-:S03]  /*20f0*/  IMAD.WIDE R16, R19, 0x4, R16 ;  /* 0x0000000413107825 */ /* 0x008fc600078e0210 */
[----:B------:R-:W-:Y:S02]  /*2100*/  R2UR UR16, R16 ;  /* 0x00000000101072ca */ /* 0x000fe400000e0000 */
[----:B------:R-:W-:Y:S01]  /*2110*/  R2UR UR17, R17 ;  /* 0x00000000111172ca */ /* 0x000fe200000e0000 */
[----:B------:R-:W-:-:S14]  /*2120*/  @P2 BRA `(.L_x_1958) ;  /* 0x0000000000642947 */ /* 0x000fdc0003800000 */
[----:B------:R-:W2:Y:S01]  /*2130*/  LDC.64 R18, c[0x0][0x3b0] ;  /* 0x0000ec00ff127b82 */ /* 0x000ea20000000a00 */
[----:B------:R-:W-:Y:S02]  /*2140*/  UIMAD UR10, UR15, UR14, UR6 ;  /* 0x0000000e0f0a72a4 */ /* 0x000fe4000f8e0206 */
[----:B------:R-:W-:Y:S02]  /*2150*/  ULOP3.LUT UP0, UR5, UR4, 0x2, URZ, 0xc0, !UPT ;  /* 0x0000000204057892 */ /* 0x000fe4000f80c0ff */
[----:B------:R-:W-:Y:S02]  /*2160*/  UIMAD.WIDE.U32 UR10, UR10, 0x8, UR16 ;  /* 0x000000080a0a78a5 */ /* 0x000fe4000f8e0010 */
[----:B------:R-:W-:-:S04]  /*2170*/  UIADD3 UR5, UPT, UPT, -UR5, 0x1, URZ ;  /* 0x0000000105057890 */ /* 0x000fc8000fffe1ff */
[----:B------:R-:W-:Y:S01]  /*2180*/  MOV R16, UR10 ;  /* 0x0000000a00107c02 */ /* 0x000fe20008000f00 */
[----:B------:R-:W-:Y:S01]  /*2190*/  UIMAD UR10, UR9, UR14, UR6 ;  /* 0x0000000e090a72a4 */ /* 0x000fe2000f8e0206 */
[----:B------:R-:W-:Y:S02]  /*21a0*/  PLOP3.LUT P1, PT, PT, PT, UP0, 0x80, 0x8 ;  /* 0x000000000008781c */ /* 0x000fe40003f2f008 */
[----:B------:R-:W-:Y:S02]  /*21b0*/  MOV R17, UR11 ;  /* 0x0000000b00117c02 */ /* 0x000fe40008000f00 */
[----:B------:R-:W-:Y:S02]  /*21c0*/  MOV R60, UR5 ;  /* 0x00000005003c7c02 */ /* 0x000fe40008000f00 */
[----:B-1----:R-:W-:Y:S01]  /*21d0*/  MOV R61, UR10 ;  /* 0x0000000a003d7c02 */ /* 0x002fe20008000f00 */
[----:B------:R3:W-:Y:S04]  /*21e0*/  STG.E.64 desc[UR12][R16.64], R32 ;  /* 0x0000002010007986 */ /* 0x0007e8000c101b0c */
[----:B--2---:R-:W-:Y:S01]  /*21f0*/  IMAD.WIDE.U32 R18, R61, 0x4, R18 ;  /* 0x000000043d127825 */ /* 0x004fe200078e0012 */
[----:B------:R-:W-:-:S04]  /*2200*/  SEL R61, R38, RZ, !P1 ;  /* 0x000000ff263d7207 */ /* 0x000fc80004800000 */
[----:B------:R-:W-:Y:S01]  /*2210*/  ISETP.NE.AND P1, PT, R61, -0x1, PT ;  /* 0xffffffff3d00780c */ /* 0x000fe20003f25270 */
[----:B------:R-:W-:Y:S06]  /*2220*/  MEMBAR.ALL.GPU ;  /* 0x0000000000007992 */ /* 0x000fec000000a000 */
[----:B------:R-:W-:-:S00]  /*2230*/  ERRBAR ;  /* 0x00000000000079ab */ /* 0x000fc00000000000 */
[----:B------:R-:W-:Y:S06]  /*2240*/  CGAERRBAR ;  /* 0x00000000000075ab */ /* 0x000fec0000000000 */
[----:B------:R3:W-:Y:S01]  /*2250*/  REDG.E.ADD.S32.STRONG.GPU desc[UR12][R18.64], R60 ;  /* 0x0000003c1200798e */ /* 0x0007e2000c12e30c */
[----:B------:R-:W-:Y:S05]  /*2260*/  @!P1 BRA `(.L_x_1958) ;  /* 0x0000000000149947 */ /* 0x000fea0003800000 */
.L_x_1959:
[----:B---3--:R-:W2:Y:S04]  /*2270*/  LDG.E.STRONG.GPU R16, desc[UR12][R18.64] ;  /* 0x0000000c12107981 */ /* 0x008ea8000c1ef900 */
[----:B--2---:R-:W-:Y:S01]  /*2280*/  CCTL.IVALL ;  /* 0x00000000ff00798f */ /* 0x004fe20002000000 */
[----:B------:R-:W-:Y:S05]  /*2290*/  YIELD ;  /* 0x0000000000007946 */ /* 0x000fea0003800000 */
[----:B------:R-:W-:-:S13]  /*22a0*/  ISETP.NE.AND P1, PT, R16, R61, PT ;  /* 0x0000003d1000720c */ /* 0x000fda0003f25270 */
[----:B------:R-:W-:Y:S05]  /*22b0*/  @P1 BRA `(.L_x_1959) ;  /* 0xfffffffc00ec1947 */ /* 0x000fea000383ffff */
.L_x_1958:
[----:B------:R-:W-:Y:S05]  /*22c0*/  WARPSYNC.ALL ;  /* 0x0000000000007948 */ /* 0x000fea0003800000 */
[----:B------:R-:W-:Y:S06]  /*22d0*/  BAR.SYNC.DEFER_BLOCKING 0x0 ;  /* 0x0000000000007b1d */ /* 0x000fec0000010000 */
[----:B------:R-:W-:Y:S01]  /*22e0*/  UMOV UR5, URZ ;  /* 0x000000ff00057c82 */ /* 0x000fe20008000000 */
[----:B------:R-:W-:Y:S05]  /*22f0*/  @!P4 BRA `(.L_x_1960) ;  /* 0x000000040098c947 */ /* 0x000fea0003800000 */
[----:B---3--:R-:W-:Y:S01]  /*2300*/  LOP3.LUT R60, R38, 0x7ffffff8, RZ, 0xc0, !PT ;  /* 0x7ffffff8263c7812 */ /* 0x008fe200078ec0ff */
[----:B------:R-:W-:Y:S02]  /*2310*/  UIMAD UR10, UR14, 0x3, UR6 ;  /* 0x000000030e0a78a4 */ /* 0x000fe4000f8e0206 */
[----:B------:R-:W-:Y:S02]  /*2320*/  UIMAD UR11, UR14, 0x5, UR6 ;  /* 0x000000050e0b78a4 */ /* 0x000fe4000f8e0206 */
[----:B------:R-:W-:Y:S02]  /*2330*/  ULEA UR18, UR14, UR6, 0x2 ;  /* 0x000000060e127291 */ /* 0x000fe4000f8e10ff */
[----:B------:R-:W-:Y:S02]  /*2340*/  ULEA UR19, UR14, UR6, 0x1 ;  /* 0x000000060e137291 */ /* 0x000fe4000f8e08ff */
[----:B------:R-:W-:Y:S02]  /*2350*/  UIMAD UR20, UR14, 0x7, UR6 ;  /* 0x000000070e1478a4 */ /* 0x000fe4000f8e0206 */
[----:B------:R-:W-:-:S02]  /*2360*/  UIMAD UR21, UR14, 0x6, UR6 ;  /* 0x000000060e1578a4 */ /* 0x000fc4000f8e0206 */
[----:B------:R-:W-:Y:S02]  /*2370*/  UIADD3 UR22, UPT, UPT, UR6, UR14, URZ ;  /* 0x0000000e06167290 */ /* 0x000fe4000fffe0ff */
[----:B------:R-:W-:Y:S01]  /*2380*/  UIADD3 UR23, UPT, UPT, -UR15, URZ, URZ ;  /* 0x000000ff0f177290 */ /* 0x000fe2000fffe1ff */
[----:B------:R-:W-:Y:S01]  /*2390*/  UMOV UR5, URZ ;  /* 0x000000ff00057c82 */ /* 0x000fe20008000000 */
[----:B------:R-:W-:-:S10]  /*23a0*/  UMOV UR9, UR6 ;  /* 0x0000000600097c82 */ /* 0x000fd40008000000 */
.L_x_1961:
[----:B------:R-:W-:-:S13]  /*23b0*/  ISETP.EQ.OR P1, PT, RZ, UR23, P2 ;  /* 0x00000017ff007c0c */ /* 0x000fda0009722670 */
[----:B------:R-:W-:-:S05]  /*23c0*/  VOTEU.ALL UP0, P1 ;  /* 0x0000000000ff7886 */ /* 0x000fca0000800000 */
[----:B------:R-:W-:-:S06]  /*23d0*/  @!UP0 UIMAD.WIDE.U32 UR24, UR9, 0x8, UR16 ;  /* 0x00000008091888a5 */ /* 0x000fcc000f8e0010 */
[----:B------:R-:W-:Y:S01]  /*23e0*/  MOV R18, UR24 ;  /* 0x0000001800127c02 */ /* 0x000fe20008000f00 */
[----:B------:R-:W-:Y:S01]  /*23f0*/  UIADD3 UR24, UPT, UPT, UR5, 0x1, URZ ;  /* 0x0000000105187890 */ /* 0x000fe2000fffe0ff */
[----:B------:R-:W-:-:S05]  /*2400*/  MOV R19, UR25 ;  /* 0x0000001900137c02 */ /* 0x000fca0008000f00 */
[----:B------:R-:W-:Y:S01]  /*2410*/  IMAD.U32 R16, RZ, RZ, UR24 ;  /* 0x00000018ff107e24 */ /* 0x000fe2000f8e00ff */
[----:B------:R-:W0:Y:S04]  /*2420*/  @!P1 LDG.E.64 R18, desc[UR12][R18.64] ;  /* 0x0000000c12129981 */ /* 0x000e28000c1e1b00 */
[----:B------:R-:W-:-:S13]  /*2430*/  ISETP.EQ.OR P4, PT, R16, UR15, P2 ;  /* 0x0000000f10007c0c */ /* 0x000fda0009782670 */
[----:B------:R-:W-:-:S05]  /*2440*/  VOTEU.ALL UP0, P4 ;  /* 0x0000000000ff7886 */ /* 0x000fca0002000000 */
[----:B------:R-:W-:-:S06]  /*2450*/  @!UP0 UIMAD.WIDE.U32 UR24, UR22, 0x8, UR16 ;  /* 0x00000008161888a5 */ /* 0x000fcc000f8e0010 */
[----:B------:R-:W-:Y:S02]  /*2460*/  MOV R16, UR24 ;  /* 0x0000001800107c02 */ /* 0x000fe40008000f00 */
[----:B------:R-:W-:-:S06]  /*2470*/  MOV R17, UR25 ;  /* 0x0000001900117c02 */ /* 0x000fcc0008000f00 */
[----:B------:R-:W2:Y:S01]  /*2480*/  @!P4 LDG.E.64 R16, desc[UR12][R16.64] ;  /* 0x0000000c1010c981 */ /* 0x000ea2000c1e1b00 */
[----:B------:R-:W-:Y:S01]  /*2490*/  UIADD3 UR24, UPT, UPT, UR5, 0x2, URZ ;  /* 0x0000000205187890 */ /* 0x000fe2000fffe0ff */
[----:B0-----:R-:W-:-:S05]  /*24a0*/  @!P1 FADD.FTZ R32, R32, R18 ;  /* 0x0000001220209221 */ /* 0x001fca0000010000 */
[----:B------:R-:W-:Y:S01]  /*24b0*/  MOV R18, UR24 ;  /* 0x0000001800127c02 */ /* 0x000fe20008000f00 */
[----:B------:R-:W-:-:S03]  /*24c0*/  @!P1 FADD.FTZ R33, R33, R19 ;  /* 0x0000001321219221 */ /* 0x000fc60000010000 */
[----:B------:R-:W-:-:S13]  /*24d0*/  ISETP.EQ.OR P1, PT, R18, UR15, P2 ;  /* 0x0000000f12007c0c */ /* 0x000fda0009722670 */
[----:B------:R-:W-:-:S05]  /*24e0*/  VOTEU.ALL UP0, P1 ;  /* 0x0000000000ff7886 */ /* 0x000fca0000800000 */
[----:B------:R-:W-:-:S06]  /*24f0*/  @!UP0 UIMAD.WIDE.U32 UR24, UR19, 0x8, UR16 ;  /* 0x00000008131888a5 */ /* 0x000fcc000f8e0010 */
[----:B------:R-:W-:Y:S01]  /*2500*/  MOV R18, UR24 ;  /* 0x0000001800127c02 */ /* 0x000fe20008000f00 */
[----:B------:R-:W-:Y:S01]  /*2510*/  UIADD3 UR24, UPT, UPT, UR5, 0x3, URZ ;  /* 0x0000000305187890 */ /* 0x000fe2000fffe0ff */
[----:B------:R-:W-:Y:S01]  /*2520*/  MOV R19, UR25 ;  /* 0x0000001900137c02 */ /* 0x000fe20008000f00 */
[----:B--2---:R-:W-:-:S05]  /*2530*/  @!P4 FADD.FTZ R32, R32, R16 ;  /* 0x000000102020c221 */ /* 0x004fca0000010000 */
[----:B------:R-:W2:Y:S01]  /*2540*/  @!P1 LDG.E.64 R18, desc[UR12][R18.64] ;  /* 0x0000000c12129981 */ /* 0x000ea2000c1e1b00 */
[----:B------:R-:W-:Y:S01]  /*2550*/  MOV R16, UR24 ;  /* 0x0000001800107c02 */ /* 0x000fe20008000f00 */
[----:B------:R-:W-:-:S03]  /*2560*/  @!P4 FADD.FTZ R33, R33, R17 ;  /* 0x000000112121c221 */ /* 0x000fc60000010000 */
[----:B------:R-:W-:-:S13]  /*2570*/  ISETP.EQ.OR P4, PT, R16, UR15, P2 ;  /* 0x0000000f10007c0c */ /* 0x000fda0009782670 */
[----:B------:R-:W-:-:S05]  /*2580*/  VOTEU.ALL UP0, P4 ;  /* 0x0000000000ff7886 */ /* 0x000fca0002000000 */
[----:B------:R-:W-:-:S06]  /*2590*/  @!UP0 UIMAD.WIDE.U32 UR24, UR10, 0x8, UR16 ;  /* 0x000000080a1888a5 */ /* 0x000fcc000f8e0010 */
[----:B------:R-:W-:Y:S02]  /*25a0*/  MOV R16, UR24 ;  /* 0x0000001800107c02 */ /* 0x000fe40008000f00 */
[----:B------:R-:W-:-:S06]  /*25b0*/  MOV R17, UR25 ;  /* 0x0000001900117c02 */ /* 0x000fcc0008000f00 */
[----:B------:R-:W3:Y:S01]  /*25c0*/  @!P4 LDG.E.64 R16, desc[UR12][R16.64] ;  /* 0x0000000c1010c981 */ /* 0x000ee2000c1e1b00 */
[----:B------:R-:W-:Y:S01]  /*25d0*/  UIADD3 UR24, UPT, UPT, UR5, 0x4, URZ ;  /* 0x0000000405187890 */ /* 0x000fe2000fffe0ff */
[----:B--2---:R-:W-:-:S05]  /*25e0*/  @!P1 FADD.FTZ R32, R32, R18 ;  /* 0x0000001220209221 */ /* 0x004fca0000010000 */
[----:B------:R-:W-:Y:S01]  /*25f0*/  MOV R18, UR24 ;  /* 0x0000001800127c02 */ /* 0x000fe20008000f00 */
[----:B------:R-:W-:-:S03]  /*2600*/  @!P1 FADD.FTZ R33, R33, R19 ;  /* 0x0000001321219221 */ /* 0x000fc60000010000 */
[----:B------:R-:W-:-:S13]  /*2610*/  ISETP.EQ.OR P1, PT, R18, UR15, P2 ;  /* 0x0000000f12007c0c */ /* 0x000fda0009722670 */
[----:B------:R-:W-:-:S05]  /*2620*/  VOTEU.ALL UP0, P1 ;  /* 0x0000000000ff7886 */ /* 0x000fca0000800000 */
[----:B------:R-:W-:-:S06]  /*2630*/  @!UP0 UIMAD.WIDE.U32 UR24, UR18, 0x8, UR16 ;  /* 0x00000008121888a5 */ /* 0x000fcc000f8e0010 */
[----:B------:R-:W-:Y:S01]  /*2640*/  MOV R18, UR24 ;  /* 0x0000001800127c02 */ /* 0x000fe20008000f00 */
[----:B------:R-:W-:Y:S01]  /*2650*/  IMAD.U32 R19, RZ, RZ, UR25 ;  /* 0x00000019ff137e24 */ /* 0x000fe2000f8e00ff */
[----:B------:R-:W-:-:S05]  /*2660*/  UIADD3 UR24, UPT, UPT, UR5, 0x5, URZ ;  /* 0x0000000505187890 */ /* 0x000fca000fffe0ff */
[----:B------:R-:W2:Y:S01]  /*2670*/  @!P1 LDG.E.64 R18, desc[UR12][R18.64] ;  /* 0x0000000c12129981 */ /* 0x000ea2000c1e1b00 */
[----:B---3--:R-:W-:Y:S01]  /*2680*/  @!P4 FADD.FTZ R32, R32, R16 ;  /* 0x000000102020c221 */ /* 0x008fe20000010000 */
        /* <DEDUP_REMOVED lines=16> */
[----:B------:R-:W-:Y:S01]  /*2790*/  UIADD3 UR24, UPT, UPT, UR5, 0x7, URZ ;  /* 0x0000000705187890 */ /* 0x000fe2000fffe0ff */
[----:B---3--:R-:W-:-:S05]  /*27a0*/  @!P4 FADD.FTZ R32, R32, R16 ;  /* 0x000000102020c221 */ /* 0x008fca0000010000 */
[----:B------:R-:W-:Y:S01]  /*27b0*/  MOV R16, UR24 ;  /* 0x0000001800107c02 */ /* 0x000fe20008000f00 */
[----:B------:R-:W-:-:S03]  /*27c0*/  @!P4 FADD.FTZ R33, R33, R17 ;  /* 0x000000112121c221 */ /* 0x000fc60000010000 */
[----:B------:R-:W-:Y:S02]  /*27d0*/  ISETP.EQ.OR P4, PT, R16, UR15, P2 ;  /* 0x0000000f10007c0c */ /* 0x000fe40009782670 */
[----:B------:R-:W-:-:S06]  /*27e0*/  MOV R19, UR25 ;  /* 0x0000001900137c02 */ /* 0x000fcc0008000f00 */
[----:B------:R-:W2:Y:S05]  /*27f0*/  @!P1 LDG.E.64 R18, desc[UR12][R18.64] ;  /* 0x0000000c12129981 */ /* 0x000eaa000c1e1b00 */
[----:B------:R-:W-:-:S05]  /*2800*/  VOTEU.ALL UP0, P4 ;  /* 0x0000000000ff7886 */ /* 0x000fca0002000000 */
[----:B------:R-:W-:-:S06]  /*2810*/  @!UP0 UIMAD.WIDE.U32 UR24, UR20, 0x8, UR16 ;  /* 0x00000008141888a5 */ /* 0x000fcc000f8e0010 */
[----:B------:R-:W-:Y:S02]  /*2820*/  MOV R16, UR24 ;  /* 0x0000001800107c02 */ /* 0x000fe40008000f00 */
[----:B------:R-:W-:-:S06]  /*2830*/  MOV R17, UR25 ;  /* 0x0000001900117c02 */ /* 0x000fcc0008000f00 */
[----:B------:R-:W3:Y:S01]  /*2840*/  @!P4 LDG.E.64 R16, desc[UR12][R16.64] ;  /* 0x0000000c1010c981 */ /* 0x000ee2000c1e1b00 */
[----:B------:R-:W-:Y:S02]  /*2850*/  UIADD3 UR5, UPT, UPT, UR5, 0x8, URZ ;  /* 0x0000000805057890 */ /* 0x000fe4000fffe0ff */
        /* <DEDUP_REMOVED lines=13> */
[----:B------:R-:W-:-:S10]  /*2930*/  @!P4 FADD.FTZ R33, R33, R17 ;  /* 0x000000112121c221 */ /* 0x000fd40000010000 */
[----:B------:R-:W-:Y:S05]  /*2940*/  @P1 BRA `(.L_x_1961) ;  /* 0xfffffff800981947 */ /* 0x000fea000383ffff */
[----:B------:R-:W-:-:S15]  /*2950*/  R2UR UR5, R60 ;  /* 0x000000003c0572ca */ /* 0x000fde00000e0000 */
.L_x_1960:
[----:B------:R-:W-:-:S13]  /*2960*/  LOP3.LUT P1, RZ, R38, 0x7, RZ, 0xc0, !PT ;  /* 0x0000000726ff7812 */ /* 0x000fda000782c0ff */
[----:B------:R-:W-:Y:S05]  /*2970*/  @!P1 BRA `(.L_x_1957) ;  /* 0x0000000400709947 */ /* 0x000fea0003800000 */
[----:B---3--:R-:W-:-:S04]  /*2980*/  LOP3.LUT R16, R38, 0x7, RZ, 0xc0, !PT ;  /* 0x0000000726107812 */ /* 0x008fc800078ec0ff */
[----:B------:R-:W-:-:S04]  /*2990*/  IADD3 R16, PT, PT, R16, -0x1, RZ ;  /* 0xffffffff10107810 */ /* 0x000fc80007ffe0ff */
[----:B------:R-:W-:-:S13]  /*29a0*/  ISETP.GE.U32.AND P1, PT, R16, 0x3, PT ;  /* 0x000000031000780c */ /* 0x000fda0003f26070 */
[----:B------:R-:W-:Y:S05]  /*29b0*/  @!P1 BRA `(.L_x_1962) ;  /* 0x0000000000b89947 */ /* 0x000fea0003800000 */
[----:B------:R-:W-:Y:S01]  /*29c0*/  IMAD.U32 R16, RZ, RZ, UR5 ;  /* 0x00000005ff107e24 */ /* 0x000fe2000f8e00ff */
[----:B------:R-:W-:-:S04]  /*29d0*/  UIADD3 UR9, UPT, UPT, UR5, 0x1, URZ ;  /* 0x0000000105097890 */ /* 0x000fc8000fffe0ff */
[----:B------:R-:W-:Y:S02]  /*29e0*/  ISETP.EQ.OR P1, PT, R16, UR15, P2 ;  /* 0x0000000f10007c0c */ /* 0x000fe40009722670 */
[----:B------:R-:W-:-:S04]  /*29f0*/  MOV R16, UR9 ;  /* 0x0000000900107c02 */ /* 0x000fc80008000f00 */
[----:B------:R-:W-:-:S07]  /*2a00*/  ISETP.EQ.OR P4, PT, R16, UR15, P2 ;  /* 0x0000000f10007c0c */ /* 0x000fce0009782670 */
[----:B------:R-:W-:-:S05]  /*2a10*/  VOTEU.ALL UP0, P1 ;  /* 0x0000000000ff7886 */ /* 0x000fca0000800000 */
[----:B------:R-:W-:-:S04]  /*2a20*/  @!UP0 UIMAD UR10, UR5, UR14, UR6 ;  /* 0x0000000e050a82a4 */ /* 0x000fc8000f8e0206 */
[----:B------:R-:W-:-:S06]  /*2a30*/  @!UP0 UIMAD.WIDE.U32 UR10, UR10, 0x8, UR16 ;  /* 0x000000080a0a88a5 */ /* 0x000fcc000f8e0010 */
[----:B------:R-:W-:Y:S02]  /*2a40*/  MOV R18, UR10 ;  /* 0x0000000a00127c02 */ /* 0x000fe40008000f00 */
[----:B------:R-:W-:-:S06]  /*2a50*/  MOV R19, UR11 ;  /* 0x0000000b00137c02 */ /* 0x000fcc0008000f00 */
[----:B------:R-:W0:Y:S01]  /*2a60*/  @!P1 LDG.E.64 R18, desc[UR12][R18.64] ;  /* 0x0000000c12129981 */ /* 0x000e22000c1e1b00 */
[----:B------:R-:W-:-:S05]  /*2a70*/  VOTEU.ALL UP0, P4 ;  /* 0x0000000000ff7886 */ /* 0x000fca0002000000 */
[----:B------:R-:W-:-:S04]  /*2a80*/  @!UP0 UIMAD UR10, UR9, UR14, UR6 ;  /* 0x0000000e090a82a4 */ /* 0x000fc8000f8e0206 */
[----:B------:R-:W-:-:S06]  /*2a90*/  @!UP0 UIMAD.WIDE.U32 UR10, UR10, 0x8, UR16 ;  /* 0x000000080a0a88a5 */ /* 0x000fcc000f8e0010 */
[----:B------:R-:W-:Y:S02]  /*2aa0*/  MOV R16, UR10 ;  /* 0x0000000a00107c02 */ /* 0x000fe40008000f00 */
[----:B------:R-:W-:-:S06]  /*2ab0*/  MOV R17, UR11 ;  /* 0x0000000b00117c02 */ /* 0x000fcc0008000f00 */
[----:B------:R-:W2:Y:S01]  /*2ac0*/  @!P4 LDG.E.64 R16, desc[UR12][R16.64] ;  /* 0x0000000c1010c981 */ /* 0x000ea2000c1e1b00 */
[----:B------:R-:W-:Y:S02]  /*2ad0*/  UIADD3 UR10, UPT, UPT, UR5, 0x2, URZ ;  /* 0x00000002050a7890 */ /* 0x000fe4000fffe0ff */
[----:B------:R-:W-:-:S04]  /*2ae0*/  UIADD3 UR9, UPT, UPT, UR5, 0x3, URZ ;  /* 0x0000000305097890 */ /* 0x000fc8000fffe0ff */
[----:B------:R-:W-:-:S04]  /*2af0*/  MOV R60, UR10 ;  /* 0x0000000a003c7c02 */ /* 0x000fc80008000f00 */
[----:B------:R-:W-:-:S13]  /*2b00*/  ISETP.EQ.OR P5, PT, R60, UR15, P2 ;  /* 0x0000000f3c007c0c */ /* 0x000fda00097a2670 */
[----:B------:R-:W-:-:S05]  /*2b10*/  VOTEU.ALL UP0, P5 ;  /* 0x0000000000ff7886 */ /* 0x000fca0002800000 */
[----:B------:R-:W-:-:S04]  /*2b20*/  @!UP0 UIMAD UR10, UR10, UR14, UR6 ;  /* 0x0000000e0a0a82a4 */ /* 0x000fc8000f8e0206 */
[----:B------:R-:W-:Y:S01]  /*2b30*/  @!UP0 UIMAD.WIDE.U32 UR10, UR10, 0x8, UR16 ;  /* 0x000000080a0a88a5 */ /* 0x000fe2000f8e0010 */
[----:B0-----:R-:W-:Y:S01]  /*2b40*/  @!P1 FADD.FTZ R32, R32, R18 ;  /* 0x0000001220209221 */ /* 0x001fe20000010000 */
[----:B------:R-:W-:Y:S01]  /*2b50*/  MOV R18, UR9 ;  /* 0x0000000900127c02 */ /* 0x000fe20008000f00 */
[----:B------:R-:W-:-:S03]  /*2b60*/  @!P1 FADD.FTZ R33, R33, R19 ;  /* 0x0000001321219221 */ /* 0x000fc60000010000 */
[----:B------:R-:W-:Y:S02]  /*2b70*/  MOV R19, UR11 ;  /* 0x0000000b00137c02 */ /* 0x000fe40008000f00 */
[----:B------:R-:W-:Y:S02]  /*2b80*/  ISETP.EQ.OR P6, PT, R18, UR15, P2 ;  /* 0x0000000f12007c0c */ /* 0x000fe400097c2670 */
[----:B------:R-:W-:-:S06]  /*2b90*/  MOV R18, UR10 ;  /* 0x0000000a00127c02 */ /* 0x000fcc0008000f00 */
[----:B------:R-:W3:Y:S05]  /*2ba0*/  @!P5 LDG.E.64 R18, desc[UR12][R18.64] ;  /* 0x0000000c1212d981 */ /* 0x000eea000c1e1b00 */
[----:B------:R-:W-:-:S05]  /*2bb0*/  VOTEU.ALL UP0, P6 ;  /* 0x0000000000ff7886 */ /* 0x000fca0003000000 */
[----:B------:R-:W-:Y:S01]  /*2bc0*/  @!UP0 UIMAD UR10, UR9, UR14, UR6 ;  /* 0x0000000e090a82a4 */ /* 0x000fe2000f8e0206 */
[----:B--2---:R-:W-:-:S03]  /*2bd0*/  @!P4 FADD.FTZ R32, R32, R16 ;  /* 0x000000102020c221 */ /* 0x004fc60000010000 */
[----:B------:R-:W-:Y:S01]  /*2be0*/  @!UP0 UIMAD.WIDE.U32 UR10, UR10, 0x8, UR16 ;  /* 0x000000080a0a88a5 */ /* 0x000fe2000f8e0010 */
[----:B------:R-:W-:-:S05]  /*2bf0*/  @!P4 FADD.FTZ R33, R33, R17 ;  /* 0x000000112121c221 */ /* 0x000fca0000010000 */
[----:B------:R-:W-:Y:S01]  /*2c00*/  MOV R16, UR10 ;  /* 0x0000000a00107c02 */ /* 0x000fe20008000f00 */
[----:B------:R-:W-:-:S06]  /*2c10*/  IMAD.U32 R17, RZ, RZ, UR11 ;  /* 0x0000000bff117e24 */ /* 0x000fcc000f8e00ff */
[----:B------:R-:W2:Y:S01]  /*2c20*/  @!P6 LDG.E.64 R16, desc[UR12][R16.64] ;  /* 0x0000000c1010e981 */ /* 0x000ea2000c1e1b00 */
[----:B------:R-:W-:-:S04]  /*2c30*/  MOV R60, UR5 ;  /* 0x00000005003c7c02 */ /* 0x000fc80008000f00 */
[----:B------:R-:W-:-:S04]  /*2c40*/  IADD3 R60, PT, PT, R60, 0x4, RZ ;  /* 0x000000043c3c7810 */ /* 0x000fc80007ffe0ff */
[----:B------:R-:W-:Y:S01]  /*2c50*/  R2UR UR5, R60 ;  /* 0x000000003c0572ca */ /* 0x000fe200000e0000 */
[----:B---3--:R-:W-:Y:S01]  /*2c60*/  @!P5 FADD.FTZ R32, R32, R18 ;  /* 0x000000122020d221 */ /* 0x008fe20000010000 */
[----:B------:R-:W-:-:S03]  /*2c70*/  @!P5 FADD.FTZ R33, R33, R19 ;  /* 0x000000132121d221 */ /* 0x000fc60000010000 */
[----:B--2---:R-:W-:Y:S01]  /*2c80*/  @!P6 FADD.FTZ R32, R32, R16 ;  /* 0x000000102020e221 */ /* 0x004fe20000010000 */
[----:B------:R-:W-:-:S09]  /*2c90*/  @!P6 FADD.FTZ R33, R33, R17 ;  /* 0x000000112121e221 */ /* 0x000fd20000010000 */
.L_x_1962:
[----:B------:R-:W-:-:S13]  /*2ca0*/  LOP3.LUT P1, R16, R38, 0x3, RZ, 0xc0, !PT ;  /* 0x0000000326107812 */ /* 0x000fda000782c0ff */
[----:B------:R-:W-:Y:S05]  /*2cb0*/  @!P1 BRA `(.L_x_1957) ;  /* 0x0000000000a09947 */ /* 0x000fea0003800000 */
[----:B------:R-:W-:-:S13]  /*2cc0*/  ISETP.NE.AND P1, PT, R16, 0x1, PT ;  /* 0x000000011000780c */ /* 0x000fda0003f25270 */
[----:B------:R-:W-:Y:S05]  /*2cd0*/  @!P1 BRA `(.L_x_1963) ;  /* 0x0000000000609947 */ /* 0x000fea0003800000 */
[----:B------:R-:W-:Y:S01]  /*2ce0*/  MOV R16, UR5 ;  /* 0x0000000500107c02 */ /* 0x000fe20008000f00 */
[----:B------:R-:W-:-:S03]  /*2cf0*/  UIADD3 UR9, UPT, UPT, UR5, 0x1, URZ ;  /* 0x0000000105097890 */ /* 0x000fc6000fffe0ff */
[----:B------:R-:W-:-:S03]  /*2d00*/  ISETP.EQ.OR P4, PT, R16, UR15, P2 ;  /* 0x0000000f10007c0c */ /* 0x000fc60009782670 */
[----:B------:R-:W-:-:S04]  /*2d10*/  MOV R16, UR9 ;  /* 0x0000000900107c02 */ /* 0x000fc80008000f00 */
[----:B------:R-:W-:-:S06]  /*2d20*/  ISETP.EQ.OR P1, PT, R16, UR15, P2 ;  /* 0x0000000f10007c0c */ /* 0x000fcc0009722670 */
[----:B------:R-:W-:-:S05]  /*2d30*/  VOTEU.ALL UP0, P4 ;  /* 0x0000000000ff7886 */ /* 0x000fca0002000000 */
[----:B------:R-:W-:-:S04]  /*2d40*/  @!UP0 UIMAD UR10, UR5, UR14, UR6 ;  /* 0x0000000e050a82a4 */ /* 0x000fc8000f8e0206 */
[----:B------:R-:W-:Y:S01]  /*2d50*/  @!UP0 UIMAD.WIDE.U32 UR10, UR10, 0x8, UR16 ;  /* 0x000000080a0a88a5 */ /* 0x000fe2000f8e0010 */
[----:B------:R-:W-:-:S05]  /*2d60*/  VOTEU.ALL UP0, P1 ;  /* 0x0000000000ff7886 */ /* 0x000fca0000800000 */
[----:B------:R-:W-:Y:S01]  /*2d70*/  MOV R16, UR10 ;  /* 0x0000000a00107c02 */ /* 0x000fe20008000f00 */
[----:B------:R-:W-:Y:S01]  /*2d80*/  @!UP0 UIMAD UR10, UR9, UR14, UR6 ;  /* 0x0000000e090a82a4 */ /* 0x000fe2000f8e0206 */
[----:B------:R-:W-:-:S03]  /*2d90*/  MOV R17, UR11 ;  /* 0x0000000b00117c02 */ /* 0x000fc60008000f00 */
[----:B------:R-:W-:-:S03]  /*2da0*/  @!UP0 UIMAD.WIDE.U32 UR10, UR10, 0x8, UR16 ;  /* 0x000000080a0a88a5 */ /* 0x000fc6000f8e0010 */
[----:B------:R-:W0:Y:S03]  /*2db0*/  @!P4 LDG.E.64 R16, desc[UR12][R16.64] ;  /* 0x0000000c1010c981 */ /* 0x000e26000c1e1b00 */
[----:B------:R-:W-:Y:S02]  /*2dc0*/  MOV R18, UR10 ;  /* 0x0000000a00127c02 */ /* 0x000fe40008000f00 */
[----:B------:R-:W-:-:S06]  /*2dd0*/  MOV R19, UR11 ;  /* 0x0000000b00137c02 */ /* 0x000fcc0008000f00 */
[----:B------:R-:W2:Y:S01]  /*2de0*/  @!P1 LDG.E.64 R18, desc[UR12][R18.64] ;  /* 0x0000000c12129981 */ /* 0x000ea2000c1e1b00 */
[----:B------:R-:W-:-:S04]  /*2df0*/  MOV R60, UR5 ;  /* 0x00000005003c7c02 */ /* 0x000fc80008000f00 */
[----:B------:R-:W-:-:S04]  /*2e00*/  IADD3 R60, PT, PT, R60, 0x2, RZ ;  /* 0x000000023c3c7810 */ /* 0x000fc80007ffe0ff */
[----:B------:R-:W-:Y:S01]  /*2e10*/  R2UR UR5, R60 ;  /* 0x000000003c0572ca */ /* 0x000fe200000e0000 */
[----:B0-----:R-:W-:Y:S01]  /*2e20*/  @!P4 FADD.FTZ R32, R32, R16 ;  /* 0x000000102020c221 */ /* 0x001fe20000010000 */
[----:B------:R-:W-:-:S03]  /*2e30*/  @!P4 FADD.FTZ R33, R33, R17 ;  /* 0x000000112121c221 */ /* 0x000fc60000010000 */
[----:B--2---:R-:W-:Y:S01]  /*2e40*/  @!P1 FADD.FTZ R32, R32, R18 ;  /* 0x0000001220209221 */ /* 0x004fe20000010000 */
[----:B------:R-:W-:-:S09]  /*2e50*/  @!P1 FADD.FTZ R33, R33, R19 ;  /* 0x0000001321219221 */ /* 0x000fd20000010000 */
.L_x_1963:
[----:B------:R-:W-:Y:S01]  /*2e60*/  IMAD.U32 R16, RZ, RZ, UR5 ;  /* 0x00000005ff107e24 */ /* 0x000fe2000f8e00ff */
[----:B------:R-:W-:Y:S04]  /*2e70*/  BSSY.RECONVERGENT B0, `(.L_x_1957) ;  /* 0x000000c000007945 */ /* 0x000fe80003800200 */
[----:B------:R-:W-:Y:S02]  /*2e80*/  ISETP.EQ.OR P1, PT, R16, UR15, P2 ;  /* 0x0000000f10007c0c */ /* 0x000fe40009722670 */
[----:B------:R-:W-:-:S04]  /*2e90*/  LOP3.LUT R16, R38, 0x1, RZ, 0xc0, !PT ;  /* 0x0000000126107812 */ /* 0x000fc800078ec0ff */
        /* <DEDUP_REMOVED lines=9> */
.L_x_1964:
[----:B------:R-:W-:Y:S05]  /*2f30*/  BSYNC.RECONVERGENT B0 ;  /* 0x0000000000007941 */ /* 0x000fea0003800200 */
.L_x_1957:
[----:B------:R-:W4:Y:S01]  /*2f40*/  S2UR UR9, SR_CgaCtaId ;  /* 0x00000000000979c3 */ /* 0x000f220000008800 */
[----:B------:R-:W0:Y:S01]  /*2f50*/  LDCU UR10, c[0x0][0x414] ;  /* 0x00008280ff0a77ac */ /* 0x000e220008000800 */
[----:B---3--:R-:W-:Y:S01]  /*2f60*/  MOV R17, UR7 ;  /* 0x0000000700117c02 */ /* 0x008fe20008000f00 */
[----:B------:R-:W-:-:S05]  /*2f70*/  UMOV UR5, 0x400 ;  /* 0x0000040000057882 */ /* 0x000fca0000000000 */
[----:B-1----:R-:W1:Y:S01]  /*2f80*/  @P0 LDC.64 R60, c[0x0][0x388] ;  /* 0x0000e200ff3c0b82 */ /* 0x002e620000000a00 */
[----:B0-----:R-:W-:Y:S01]  /*2f90*/  @P0 FMUL.FTZ R16, R32, UR10 ;  /* 0x0000000a20100c20 */ /* 0x001fe20008410000 */
[----:B----4-:R-:W-:Y:S01]  /*2fa0*/  ULEA UR5, UR9, UR5, 0x18 ;  /* 0x0000000509057291 */ /* 0x010fe2000f8ec0ff */
[----:B------:R-:W0:Y:S01]  /*2fb0*/  LDCU.U8 UR9, c[0x0][0x3fc] ;  /* 0x00007f80ff0977ac */ /* 0x000e220008000000 */
[----:B-1----:R-:W-:-:S04]  /*2fc0*/  @P0 IMAD.WIDE R60, R17, 0x8, R60 ;  /* 0x00000008113c0825 */ /* 0x002fc800078e023c */
[----:B------:R-:W-:-:S03]  /*2fd0*/  @P0 FMUL.FTZ R17, R33, UR10 ;  /* 0x0000000a21110c20 */ /* 0x000fc60008410000 */
[----:B------:R-:W-:Y:S04]  /*2fe0*/  @!P2 STS.64 [UR5+0x50], R32 ;  /* 0x00005020ff00a988 */ /* 0x000fe80008000a05 */
[----:B------:R1:W-:Y:S01]  /*2ff0*/  @P0 STG.E.64 desc[UR12][R60.64], R16 ;  /* 0x000000103c000986 */ /* 0x0003e2000c101b0c */
[----:B------:R-:W-:Y:S08]  /*3000*/  BAR.SYNC.DEFER_BLOCKING 0x0 ;  /* 0x0000000000007b1d */ /* 0x000ff00000010000 */
[----:B-1----:R-:W1:Y:S08]  /*3010*/  LDC.64 R16, c[0x0][0x398] ;  /* 0x0000e600ff107b82 */ /* 0x002e700000000a00 */
[----:B------:R-:W3:Y:S01]  /*3020*/  LDC.64 R60, c[0x0][0x3a0] ;  /* 0x0000e800ff3c7b82 */ /* 0x000ee20000000a00 */
[----:B--2---:R-:W2:Y:S02]  /*3030*/  LDS.64 R18, [UR5+0x50] ;  /* 0x00005005ff127984 */ /* 0x004ea40008000a00 */
[----:B--2---:R-:W-:-:S05]  /*3040*/  FMUL.FTZ R18, R18, UR10 ;  /* 0x0000000a12127c20 */ /* 0x004fca0008410000 */
[----:B------:R-:W-:-:S13]  /*3050*/  R2UR UR5, R18 ;  /* 0x00000000120572ca */ /* 0x000fda00000e0000 */
[----:B------:R-:W-:-:S05]  /*3060*/  MOV R18, UR5 ;  /* 0x0000000500127c02 */ /* 0x000fca0008000f00 */
[----:B------:R-:W-:Y:S01]  /*3070*/  FMUL.FTZ R32, R18, UR5 ;  /* 0x0000000512207c20 */ /* 0x000fe20008410000 */
[----:B------:R-:W-:-:S03]  /*3080*/  SHF.L.U32 R18, R42, 0x1, RZ ;  /* 0x000000012a127819 */ /* 0x000fc600000006ff */
[----:B------:R-:W-:Y:S01]  /*3090*/  FFMA.FTZ R32, R19, UR10, -R32 ;  /* 0x0000000a13207c23 */ /* 0x000fe20008010820 */
[----:B------:R-:W-:-:S04]  /*30a0*/  LOP3.LUT R18, R18, 0xe, RZ, 0xc0, !PT ;  /* 0x0000000e12127812 */ /* 0x000fc800078ec0ff */
[----:B------:R-:W-:-:S05]  /*30b0*/  IADD3 R19, PT, PT, R18, UR8, RZ ;  /* 0x0000000812137c10 */ /* 0x000fca000fffe0ff */
[----:B-1----:R-:W-:-:S04]  /*30c0*/  IMAD.WIDE R16, R19, 0x4, R16 ;  /* 0x0000000413107825 */ /* 0x002fc800078e0210 */
[----:B---3--:R-:W-:Y:S02]  /*30d0*/  IMAD.WIDE R18, R19, 0x4, R60 ;  /* 0x0000000413127825 */ /* 0x008fe400078e023c */
[----:B------:R-:W5:Y:S04]  /*30e0*/  LDG.E.64 R16, desc[UR12][R16.64] ;  /* 0x0000000c10107981 */ /* 0x000f68000c1e1b00 */
[----:B------:R-:W5:Y:S01]  /*30f0*/  LDG.E.64 R18, desc[UR12][R18.64] ;  /* 0x0000000c12127981 */ /* 0x000f62000c1e1b00 */
[----:B------:R-:W-:Y:S01]  /*3100*/  FSETP.GTU.FTZ.AND P1, PT, R32, RZ, PT ;  /* 0x000000ff2000720b */ /* 0x000fe20003f3c000 */
[----:B0-----:R-:W-:Y:S01]  /*3110*/  UISETP.NE.AND UP1, UPT, UR9, URZ, UPT ;  /* 0x000000ff0900728c */ /* 0x001fe2000bf25270 */
[----:B------:R-:W-:Y:S01]  /*3120*/  BSSY.RECONVERGENT B0, `(.L_x_1965) ;  /* 0x00003a9000007945 */ /* 0x000fe20003800200 */
[----:B------:R-:W-:-:S10]  /*3130*/  UMOV UR10, 0x3f800000 ;  /* 0x3f800000000a7882 */ /* 0x000fd40000000000 */
[----:B------:R-:W-:Y:S01]  /*3140*/  VOTEU.ANY UP0, P1 ;  /* 0x0000000000ff7886 */ /* 0x000fe20000800100 */
[----:B------:R-:W-:-:S04]  /*3150*/  PLOP3.LUT P1, PT, PT, PT, UP0, 0x80, 0x8 ;  /* 0x000000000008781c */ /* 0x000fc80003f2f008 */
[----:B------:R-:W0:Y:S09]  /*3160*/  @UP0 LDCU UR8, c[0x0][0x3a8] ;  /* 0x00007500ff0807ac */ /* 0x000e320008000800 */
[----:B0-----:R-:W-:-:S06]  /*3170*/  @P1 FADD.FTZ R32, R32, UR8 ;  /* 0x0000000820201e21 */ /* 0x001fcc0008010000 */
[----:B------:R-:W0:Y:S02]  /*3180*/  @P1 MUFU.RSQ R32, R32 ;  /* 0x0000002000201308 */ /* 0x000e240000001400 */
[----:B0-----:R-:W-:-:S13]  /*3190*/  @P1 R2UR UR8, R32 ;  /* 0x00000000200812ca */ /* 0x001fda00000e0000 */
[----:B------:R-:W-:Y:S01]  /*31a0*/  @UP0 UMOV UR10, UR8 ;  /* 0x00000008000a0c82 */ /* 0x000fe20008000000 */
[----:B------:R-:W-:Y:S05]  /*31b0*/  BRA.U UP1, `(.L_x_1966) ;  /* 0x0000001901047547 */ /* 0x000fea000b800000 */
[----:B------:R-:W0:Y:S01]  /*31c0*/  LDCU.64 UR8, c[0x0][0x3e8] ;  /* 0x00007d00ff0877ac */ /* 0x000e220008000a00 */
[----:B------:R-:W-:Y:S01]  /*31d0*/  BSSY.RECONVERGENT B1, `(.L_x_1967) ;  /* 0x0000018000017945 */ /* 0x000fe20003800200 */
[----:B0-----:R-:W-:Y:S02]  /*31e0*/  ISETP.GE.U32.AND P1, PT, R55, UR8, PT ;  /* 0x0000000837007c0c */ /* 0x001fe4000bf26070 */
[----:B------:R-:W-:Y:S02]  /*31f0*/  ISETP.GE.U32.AND P2, PT, R54, UR8, PT ;  /* 0x0000000836007c0c */ /* 0x000fe4000bf46070 */
[----:B------:R-:W-:Y:S02]  /*3200*/  ISETP.GE.AND.EX P1, PT, R53, UR9, PT, P1 ;  /* 0x0000000935007c0c */ /* 0x000fe4000bf26310 */
[----:B------:R-:W-:-:S11]  /*3210*/  ISETP.GE.AND.EX P2, PT, R51, UR9, PT, P2 ;  /* 0x0000000933007c0c */ /* 0x000fd6000bf46320 */
[----:B------:R-:W-:Y:S05]  /*3220*/  @P1 BRA `(.L_x_1968) ;  /* 0x0000000000481947 */ /* 0x000fea0003800000 */
[----:B------:R-:W0:Y:S01]  /*3230*/  LDCU.64 UR18, c[0x0][0x3e0] ;  /* 0x00007c00ff1277ac */ /* 0x000e220008000a00 */
[----:B------:R-:W-:Y:S01]  /*3240*/  FADD.FTZ R39, R39, -UR5 ;  /* 0x8000000527277e21 */ /* 0x000fe20008010000 */
[----:B------:R-:W-:Y:S01]  /*3250*/  FADD.FTZ R36, R36, -UR5 ;  /* 0x8000000524247e21 */ /* 0x000fe20008010000 */
[----:B------:R-:W-:Y:S01]  /*3260*/  MOV R32, R58 ;  /* 0x0000003a00207202 */ /* 0x000fe20000000f00 */
[----:B------:R-:W1:Y:S01]  /*3270*/  LDCU.64 UR16, c[0x0][0x380] ;  /* 0x00007000ff1077ac */ /* 0x000e620008000a00 */
[----:B------:R-:W-:Y:S01]  /*3280*/  FMUL.FTZ R39, R39, UR10 ;  /* 0x0000000a27277c20 */ /* 0x000fe20008410000 */
[----:B------:R-:W-:Y:S01]  /*3290*/  FMUL.FTZ R36, R36, UR10 ;  /* 0x0000000a24247c20 */ /* 0x000fe20008410000 */
[----:B------:R-:W-:Y:S02]  /*32a0*/  MOV R33, R57 ;  /* 0x0000003900217202 */ /* 0x000fe40000000f00 */
[----:B-----5:R-:W-:Y:S01]  /*32b0*/  FFMA.FTZ R39, R16, R39, R18 ;  /* 0x0000002710277223 */ /* 0x020fe20000010012 */
[----:B------:R-:W-:-:S05]  /*32c0*/  FFMA.FTZ R36, R17, R36, R19 ;  /* 0x0000002411247223 */ /* 0x000fca0000010013 */
        /* <DEDUP_REMOVED lines=8> */
.L_x_1968:
[----:B------:R-:W-:Y:S05]  /*3350*/  BSYNC.RECONVERGENT B1 ;  /* 0x0000000000017941 */ /* 0x000fea0003800200 */
.L_x_1967:
[----:B------:R-:W-:Y:S04]  /*3360*/  BSSY.RECONVERGENT B1, `(.L_x_1969) ;  /* 0x0000014000017945 */ /* 0x000fe80003800200 */
[----:B------:R-:W-:Y:S05]  /*3370*/  @P2 BRA `(.L_x_1970) ;  /* 0x0000000000482947 */ /* 0x000fea0003800000 */
[----:B------:R-:W0:Y:S01]  /*3380*/  LDCU.64 UR16, c[0x0][0x3e0] ;  /* 0x00007c00ff1077ac */ /* 0x000e220008000a00 */
[----:B------:R-:W-:Y:S01]  /*3390*/  MOV R32, R58 ;  /* 0x0000003a00207202 */ /* 0x000fe20000000f00 */
[----:B------:R-:W-:Y:S02]  /*33a0*/  IMAD.MOV.U32 R33, RZ, RZ, R57 ;  /* 0x000000ffff217224 */ /* 0x000fe400078e0039 */
[----:B------:R-:W-:Y:S01]  /*33b0*/  FADD.FTZ R37, R37, -UR5 ;  /* 0x8000000525257e21 */ /* 0x000fe20008010000 */
[----:B------:R-:W1:Y:S01]  /*33c0*/  LDCU.64 UR18, c[0x0][0x380] ;  /* 0x00007000ff1277ac */ /* 0x000e620008000a00 */
[----:B------:R-:W-:Y:S02]  /*33d0*/  FADD.FTZ R34, R34, -UR5 ;  /* 0x8000000522227e21 */ /* 0x000fe40008010000 */
[----:B------:R-:W-:Y:S02]  /*33e0*/  FMUL.FTZ R37, R37, UR10 ;  /* 0x0000000a25257c20 */ /* 0x000fe40008410000 */
[----:B------:R-:W-:-:S04]  /*33f0*/  FMUL.FTZ R34, R34, UR10 ;  /* 0x0000000a22227c20 */ /* 0x000fc80008410000 */
[----:B-----5:R-:W-:Y:S01]  /*3400*/  FFMA.FTZ R34, R17, R34, R19 ;  /* 0x0000002211227223 */ /* 0x020fe20000010013 */
[----:B0-----:R-:W-:Y:S02]  /*3410*/  IMAD R39, R51, UR16, RZ ;  /* 0x0000001033277c24 */ /* 0x001fe4000f8e02ff */
[----:B------:R-:W-:-:S04]  /*3420*/  IMAD.WIDE.U32 R32, R54, UR16, R32 ;  /* 0x0000001036207c25 */ /* 0x000fc8000f8e0020 */
[----:B------:R-:W-:Y:S01]  /*3430*/  IMAD R39, R54, UR17, R39 ;  /* 0x0000001136277c24 */ /* 0x000fe2000f8e0227 */
[----:B-1----:R-:W-:-:S04]  /*3440*/  LEA R60, P1, R32, UR18, 0x1 ;  /* 0x00000012203c7c11 */ /* 0x002fc8000f8208ff */
[----:B------:R-:W-:Y:S01]  /*3450*/  IADD3 R39, PT, PT, R33, R39, RZ ;  /* 0x0000002721277210 */ /* 0x000fe20007ffe0ff */
[----:B------:R-:W-:-:S03]  /*3460*/  FFMA.FTZ R33, R16, R37, R18 ;  /* 0x0000002510217223 */ /* 0x000fc60000010012 */
[----:B------:R-:W-:Y:S02]  /*3470*/  LEA.HI.X R61, R32, UR19, R39, 0x1, P1 ;  /* 0x00000013203d7c11 */ /* 0x000fe400088f0c27 */
[----:B------:R-:W-:-:S05]  /*3480*/  F2FP.BF16.F32.PACK_AB R33, R34, R33 ;  /* 0x000000212221723e */ /* 0x000fca00000010ff */
[----:B------:R1:W-:Y:S02]  /*3490*/  STG.E desc[UR12][R60.64], R33 ;  /* 0x000000213c007986 */ /* 0x0003e4000c10190c */
.L_x_1970:
[----:B------:R-:W-:Y:S05]  /*34a0*/  BSYNC.RECONVERGENT B1 ;  /* 0x0000000000017941 */ /* 0x000fea0003800200 */
.L_x_1969:
[----:B------:R-:W-:Y:S01]  /*34b0*/  ISETP.GE.U32.AND P1, PT, R52, UR8, PT ;  /* 0x0000000834007c0c */ /* 0x000fe2000bf26070 */
[----:B------:R-:W-:Y:S01]  /*34c0*/  BSSY.RECONVERGENT B1, `(.L_x_1971) ;  /* 0x000001b000017945 */ /* 0x000fe20003800200 */
[----:B------:R-:W-:Y:S02]  /*34d0*/  IADD3 R32, PT, PT, R55, 0x80, RZ ;  /* 0x0000008037207810 */ /* 0x000fe40007ffe0ff */
[----:B------:R-:W-:Y:S02]  /*34e0*/  ISETP.GE.AND.EX P1, PT, R49, UR9, PT, P1 ;  /* 0x0000000931007c0c */ /* 0x000fe4000bf26310 */
[----:B------:R-:W-:Y:S02]  /*34f0*/  ISETP.GE.U32.AND P2, PT, R50, UR8, PT ;  /* 0x0000000832007c0c */ /* 0x000fe4000bf46070 */
[----:B------:R-:W-:Y:S02]  /*3500*/  ISETP.GE.U32.AND P3, PT, R32, UR8, PT ;  /* 0x0000000820007c0c */ /* 0x000fe4000bf66070 */
[----:B0-----:R-:W-:-:S02]  /*3510*/  SHF.R.S32.HI R39, RZ, 0x1f, R32 ;  /* 0x0000001fff277819 */ /* 0x001fc40000011420 */
[----:B------:R-:W-:Y:S02]  /*3520*/  ISETP.GE.AND.EX P2, PT, R47, UR9, PT, P2 ;  /* 0x000000092f007c0c */ /* 0x000fe4000bf46320 */
[----:B------:R-:W-:-:S03]  /*3530*/  ISETP.GE.AND.EX P3, PT, R39, UR9, PT, P3 ;  /* 0x0000000927007c0c */ /* 0x000fc6000bf66330 */
[----:B------:R-:W-:Y:S10]  /*3540*/  @P1 BRA `(.L_x_1972) ;  /* 0x0000000000481947 */ /* 0x000ff40003800000 */
[----:B------:R-:W1:Y:S01]  /*3550*/  LDCU.64 UR16, c[0x0][0x3e0] ;  /* 0x00007c00ff1077ac */ /* 0x000e620008000a00 */
[----:B------:R-:W-:Y:S01]  /*3560*/  MOV R36, R58 ;  /* 0x0000003a00247202 */ /* 0x000fe20000000f00 */
[----:B------:R-:W-:Y:S01]  /*3570*/  FADD.FTZ R35, R35, -UR5 ;  /* 0x8000000523237e21 */ /* 0x000fe20008010000 */
[----:B------:R-:W-:Y:S01]  /*3580*/  MOV R37, R57 ;  /* 0x0000003900257202 */ /* 0x000fe20000000f00 */
[----:B------:R-:W0:Y:S01]  /*3590*/  LDCU.64 UR18, c[0x0][0x380] ;  /* 0x00007000ff1277ac */ /* 0x000e220008000a00 */
[----:B------:R-:W-:Y:S01]  /*35a0*/  FADD.FTZ R0, R0, -UR5 ;  /* 0x8000000500007e21 */ /* 0x000fe20008010000 */
[----:B------:R-:W-:-:S03]  /*35b0*/  FMUL.FTZ R35, R35, UR10 ;  /* 0x0000000a23237c20 */ /* 0x000fc60008410000 */
[----:B------:R-:W-:-:S04]  /*35c0*/  FMUL.FTZ R0, R0, UR10 ;  /* 0x0000000a00007c20 */ /* 0x000fc80008410000 */
[----:B-----5:R-:W-:Y:S01]  /*35d0*/  FFMA.FTZ R0, R17, R0, R19 ;  /* 0x0000000011007223 */ /* 0x020fe20000010013 */
[----:B-1----:R-:W-:Y:S02]  /*35e0*/  IMAD R33, R49, UR16, RZ ;  /* 0x0000001031217c24 */ /* 0x002fe4000f8e02ff */
[----:B------:R-:W-:-:S04]  /*35f0*/  IMAD.WIDE.U32 R36, R52, UR16, R36 ;  /* 0x0000001034247c25 */ /* 0x000fc8000f8e0024 */
[----:B------:R-:W-:Y:S01]  /*3600*/  IMAD R33, R52, UR17, R33 ;  /* 0x0000001134217c24 */ /* 0x000fe2000f8e0221 */
[----:B0-----:R-:W-:-:S04]  /*3610*/  LEA R60, P1, R36, UR18, 0x1 ;  /* 0x00000012243c7c11 */ /* 0x001fc8000f8208ff */
[----:B------:R-:W-:-:S04]  /*3620*/  IADD3 R33, PT, PT, R37, R33, RZ ;  /* 0x0000002125217210 */ /* 0x000fc80007ffe0ff */
[----:B------:R-:W-:Y:S01]  /*3630*/  LEA.HI.X R61, R36, UR19, R33, 0x1, P1 ;  /* 0x00000013243d7c11 */ /* 0x000fe200088f0c21 */
[----:B------:R-:W-:-:S05]  /*3640*/  FFMA.FTZ R33, R16, R35, R18 ;  /* 0x0000002310217223 */ /* 0x000fca0000010012 */
[----:B------:R-:W-:-:S05]  /*3650*/  F2FP.BF16.F32.PACK_AB R33, R0, R33 ;  /* 0x000000210021723e */ /* 0x000fca00000010ff */
[----:B------:R0:W-:Y:S02]  /*3660*/  STG.E desc[UR12][R60.64], R33 ;  /* 0x000000213c007986 */ /* 0x0001e4000c10190c */
.L_x_1972:
[----:B------:R-:W-:Y:S05]  /*3670*/  BSYNC.RECONVERGENT B1 ;  /* 0x0000000000017941 */ /* 0x000fea0003800200 */
.L_x_1971:
[----:B------:R-:W-:Y:S01]  /*3680*/  BSSY.RECONVERGENT B1, `(.L_x_1973) ;  /* 0x0000016000017945 */ /* 0x000fe20003800200 */
[C---:B01----:R-:W-:Y:S02]  /*3690*/  IADD3 R33, PT, PT, R55.reuse, 0xa0, RZ ;  /* 0x000000a037217810 */ /* 0x043fe40007ffe0ff */
[----:B------:R-:W-:Y:S01]  /*36a0*/  IADD3 R0, PT, PT, R55, 0xc0, RZ ;  /* 0x000000c037007810 */ /* 0x000fe20007ffe0ff */
[----:B------:R-:W-:Y:S06]  /*36b0*/  @P2 BRA `(.L_x_1974) ;  /* 0x0000000000482947 */ /* 0x000fec0003800000 */
[----:B------:R-:W0:Y:S01]  /*36c0*/  LDCU.64 UR16, c[0x0][0x3e0] ;  /* 0x00007c00ff1077ac */ /* 0x000e220008000a00 */
[----:B------:R-:W-:Y:S01]  /*36d0*/  MOV R34, R58 ;  /* 0x0000003a00227202 */ /* 0x000fe20000000f00 */
        /* <DEDUP_REMOVED lines=16> */
.L_x_1974:
[----:B------:R-:W-:Y:S05]  /*37e0*/  BSYNC.RECONVERGENT B1 ;  /* 0x0000000000017941 */ /* 0x000fea0003800200 */
.L_x_1973:
[----:B------:R-:W-:Y:S04]  /*37f0*/  BSSY.RECONVERGENT B1, `(.L_x_1975) ;  /* 0x0000014000017945 */ /* 0x000fe80003800200 */
[----:B------:R-:W-:Y:S05]  /*3800*/  @P3 BRA `(.L_x_1976) ;  /* 0x0000000000483947 */ /* 0x000fea0003800000 */
[----:B------:R-:W1:Y:S01]  /*3810*/  LDCU.64 UR16, c[0x0][0x3e0] ;  /* 0x00007c00ff1077ac */ /* 0x000e620008000a00 */
[----:B------:R-:W-:Y:S01]  /*3820*/  MOV R2, R58 ;  /* 0x0000003a00027202 */ /* 0x000fe20000000f00 */
[----:B------:R-:W-:Y:S01]  /*3830*/  FADD.FTZ R4, R4, -UR5 ;  /* 0x8000000504047e21 */ /* 0x000fe20008010000 */
[----:B------:R-:W-:Y:S01]  /*3840*/  FADD.FTZ R34, R5, -UR5 ;  /* 0x8000000505227e21 */ /* 0x000fe20008010000 */
[----:B------:R-:W2:Y:S01]  /*3850*/  LDCU.64 UR18, c[0x0][0x380] ;  /* 0x00007000ff1277ac */ /* 0x000ea20008000a00 */
[----:B0-----:R-:W-:Y:S02]  /*3860*/  IMAD.MOV.U32 R3, RZ, RZ, R57 ;  /* 0x000000ffff037224 */ /* 0x001fe400078e0039 */
[----:B------:R-:W-:Y:S01]  /*3870*/  FMUL.FTZ R5, R4, UR10 ;  /* 0x0000000a04057c20 */ /* 0x000fe20008410000 */
[----:B------:R-:W-:-:S04]  /*3880*/  FMUL.FTZ R34, R34, UR10 ;  /* 0x0000000a22227c20 */ /* 0x000fc80008410000 */
[----:B-----5:R-:W-:Y:S01]  /*3890*/  FFMA.FTZ R35, R17, R34, R19 ;  /* 0x0000002211237223 */ /* 0x020fe20000010013 */
[----:B-1----:R-:W-:Y:S02]  /*38a0*/  IMAD R39, R39, UR16, RZ ;  /* 0x0000001027277c24 */ /* 0x002fe4000f8e02ff */
[----:B------:R-:W-:-:S04]  /*38b0*/  IMAD.WIDE.U32 R2, R32, UR16, R2 ;  /* 0x0000001020027c25 */ /* 0x000fc8000f8e0002 */
[----:B------:R-:W-:Y:S02]  /*38c0*/  IMAD R39, R32, UR17, R39 ;  /* 0x0000001120277c24 */ /* 0x000fe4000f8e0227 */
[----:B------:R-:W-:Y:S01]  /*38d0*/  FFMA.FTZ R32, R16, R5, R18 ;  /* 0x0000000510207223 */ /* 0x000fe20000010012 */
[C---:B--2---:R-:W-:Y:S02]  /*38e0*/  LEA R4, P1, R2.reuse, UR18, 0x1 ;  /* 0x0000001202047c11 */ /* 0x044fe4000f8208ff */
[----:B------:R-:W-:Y:S02]  /*38f0*/  IADD3 R39, PT, PT, R3, R39, RZ ;  /* 0x0000002703277210 */ /* 0x000fe40007ffe0ff */
[----:B------:R-:W-:Y:S02]  /*3900*/  F2FP.BF16.F32.PACK_AB R3, R35, R32 ;  /* 0x000000202303723e */ /* 0x000fe400000010ff */
[----:B------:R-:W-:-:S05]  /*3910*/  LEA.HI.X R5, R2, UR19, R39, 0x1, P1 ;  /* 0x0000001302057c11 */ /* 0x000fca00088f0c27 */
[----:B------:R1:W-:Y:S02]  /*3920*/  STG.E desc[UR12][R4.64], R3 ;  /* 0x0000000304007986 */ /* 0x0003e4000c10190c */
.L_x_1976:
[----:B------:R-:W-:Y:S05]  /*3930*/  BSYNC.RECONVERGENT B1 ;  /* 0x0000000000017941 */ /* 0x000fea0003800200 */
.L_x_1975:
[----:B------:R-:W-:Y:S01]  /*3940*/  ISETP.GE.U32.AND P3, PT, R33, UR8, PT ;  /* 0x0000000821007c0c */ /* 0x000fe2000bf66070 */
[----:B------:R-:W-:Y:S01]  /*3950*/  BSSY.RECONVERGENT B1, `(.L_x_1977) ;  /* 0x0000025000017945 */ /* 0x000fe20003800200 */
[----:B------:R-:W-:Y:S02]  /*3960*/  SHF.R.S32.HI R2, RZ, 0x1f, R33 ;  /* 0x0000001fff027819 */ /* 0x000fe40000011421 */
[C---:B-1----:R-:W-:Y:S02]  /*3970*/  IADD3 R4, PT, PT, R55.reuse, 0xe0, RZ ;  /* 0x000000e037047810 */ /* 0x042fe40007ffe0ff */
[----:B------:R-:W-:Y:S02]  /*3980*/  ISETP.GE.AND.EX P3, PT, R2, UR9, PT, P3 ;  /* 0x0000000902007c0c */ /* 0x000fe4000bf66330 */
[C---:B------:R-:W-:Y:S02]  /*3990*/  IADD3 R5, PT, PT, R55.reuse, 0x100, RZ ;  /* 0x0000010037057810 */ /* 0x040fe40007ffe0ff */
[----:B------:R-:W-:-:S02]  /*39a0*/  IADD3 R32, PT, PT, R55, 0x120, RZ ;  /* 0x0000012037207810 */ /* 0x000fc40007ffe0ff */
[----:B------:R-:W-:Y:S02]  /*39b0*/  ISETP.GE.U32.AND P1, PT, R0, UR8, PT ;  /* 0x0000000800007c0c */ /* 0x000fe4000bf26070 */
[----:B------:R-:W-:Y:S02]  /*39c0*/  ISETP.GE.U32.AND P4, PT, R4, UR8, PT ;  /* 0x0000000804007c0c */ /* 0x000fe4000bf86070 */
[----:B------:R-:W-:Y:S02]  /*39d0*/  ISETP.GE.U32.AND P5, PT, R5, UR8, PT ;  /* 0x0000000805007c0c */ /* 0x000fe4000bfa6070 */
[----:B------:R-:W-:Y:S02]  /*39e0*/  SHF.R.S32.HI R34, RZ, 0x1f, R0 ;  /* 0x0000001fff227819 */ /* 0x000fe40000011400 */
[----:B------:R-:W-:Y:S02]  /*39f0*/  ISETP.GE.U32.AND P2, PT, R32, UR8, PT ;  /* 0x0000000820007c0c */ /* 0x000fe4000bf46070 */
[----:B------:R-:W-:-:S02]  /*3a00*/  SHF.R.S32.HI R35, RZ, 0x1f, R4 ;  /* 0x0000001fff237819 */ /* 0x000fc40000011404 */
[----:B0-----:R-:W-:Y:S02]  /*3a10*/  SHF.R.S32.HI R36, RZ, 0x1f, R5 ;  /* 0x0000001fff247819 */ /* 0x001fe40000011405 */
[----:B------:R-:W-:Y:S02]  /*3a20*/  SHF.R.S32.HI R37, RZ, 0x1f, R32 ;  /* 0x0000001fff257819 */ /* 0x000fe40000011420 */
[----:B------:R-:W-:Y:S02]  /*3a30*/  ISETP.GE.AND.EX P1, PT, R34, UR9, PT, P1 ;  /* 0x0000000922007c0c */ /* 0x000fe4000bf26310 */
[----:B------:R-:W-:Y:S02]  /*3a40*/  ISETP.GE.AND.EX P4, PT, R35, UR9, PT, P4 ;  /* 0x0000000923007c0c */ /* 0x000fe4000bf86340 */
[----:B------:R-:W-:Y:S02]  /*3a50*/  ISETP.GE.AND.EX P5, PT, R36, UR9, PT, P5 ;  /* 0x0000000924007c0c */ /* 0x000fe4000bfa6350 */
[----:B------:R-:W-:Y:S01]  /*3a60*/  ISETP.GE.AND.EX P2, PT, R37, UR9, PT, P2 ;  /* 0x0000000925007c0c */ /* 0x000fe2000bf46320 */
[----:B------:R-:W-:-:S12]  /*3a70*/  @P3 BRA `(.L_x_1978) ;  /* 0x0000000000483947 */ /* 0x000fd80003800000 */
[----:B------:R-:W0:Y:S01]  /*3a80*/  LDCU.64 UR16, c[0x0][0x3e0] ;  /* 0x00007c00ff1077ac */ /* 0x000e220008000a00 */
[----:B------:R-:W-:Y:S01]  /*3a90*/  MOV R3, R57 ;  /* 0x0000003900037202 */ /* 0x000fe20000000f00 */
[----:B------:R-:W-:Y:S01]  /*3aa0*/  FADD.FTZ R7, R7, -UR5 ;  /* 0x8000000507077e21 */ /* 0x000fe20008010000 */
[----:B------:R-:W-:Y:S01]  /*3ab0*/  FADD.FTZ R6, R6, -UR5 ;  /* 0x8000000506067e21 */ /* 0x000fe20008010000 */
[----:B------:R-:W1:Y:S02]  /*3ac0*/  LDCU.64 UR18, c[0x0][0x380] ;  /* 0x00007000ff1277ac */ /* 0x000e640008000a00 */
[----:B------:R-:W-:Y:S01]  /*3ad0*/  FMUL.FTZ R7, R7, UR10 ;  /* 0x0000000a07077c20 */ /* 0x000fe20008410000 */
[----:B------:R-:W-:-:S04]  /*3ae0*/  FMUL.FTZ R6, R6, UR10 ;  /* 0x0000000a06067c20 */ /* 0x000fc80008410000 */
[----:B-----5:R-:W-:Y:S01]  /*3af0*/  FFMA.FTZ R6, R17, R6, R19 ;  /* 0x0000000611067223 */ /* 0x020fe20000010013 */
[----:B0-----:R-:W-:-:S04]  /*3b00*/  IMAD R2, R2, UR16, RZ ;  /* 0x0000001002027c24 */ /* 0x001fc8000f8e02ff */
[----:B------:R-:W-:Y:S01]  /*3b10*/  IMAD R39, R33, UR17, R2 ;  /* 0x0000001121277c24 */ /* 0x000fe2000f8e0202 */
[----:B------:R-:W-:-:S05]  /*3b20*/  MOV R2, R58 ;  /* 0x0000003a00027202 */ /* 0x000fca0000000f00 */
[----:B------:R-:W-:-:S05]  /*3b30*/  IMAD.WIDE.U32 R2, R33, UR16, R2 ;  /* 0x0000001021027c25 */ /* 0x000fca000f8e0002 */
[----:B------:R-:W-:Y:S01]  /*3b40*/  IADD3 R39, PT, PT, R3, R39, RZ ;  /* 0x0000002703277210 */ /* 0x000fe20007ffe0ff */
[----:B------:R-:W-:Y:S01]  /*3b50*/  FFMA.FTZ R3, R16, R7, R18 ;  /* 0x0000000710037223 */ /* 0x000fe20000010012 */
[----:B-1----:R-:W-:-:S04]  /*3b60*/  LEA R60, P3, R2, UR18, 0x1 ;  /* 0x00000012023c7c11 */ /* 0x002fc8000f8608ff */
[----:B------:R-:W-:Y:S02]  /*3b70*/  LEA.HI.X R61, R2, UR19, R39, 0x1, P3 ;  /* 0x00000013023d7c11 */ /* 0x000fe400098f0c27 */
[----:B------:R-:W-:-:S05]  /*3b80*/  F2FP.BF16.F32.PACK_AB R3, R6, R3 ;  /* 0x000000030603723e */ /* 0x000fca00000010ff */
[----:B------:R0:W-:Y:S02]  /*3b90*/  STG.E desc[UR12][R60.64], R3 ;  /* 0x000000033c007986 */ /* 0x0001e4000c10190c */
.L_x_1978:
[----:B------:R-:W-:Y:S05]  /*3ba0*/  BSYNC.RECONVERGENT B1 ;  /* 0x0000000000017941 */ /* 0x000fea0003800200 */
.L_x_1977:
[----:B------:R-:W-:Y:S04]  /*3bb0*/  BSSY.RECONVERGENT B1, `(.L_x_1979) ;  /* 0x0000014000017945 */ /* 0x000fe80003800200 */
[----:B------:R-:W-:Y:S05]  /*3bc0*/  @P1 BRA `(.L_x_1980) ;  /* 0x0000000000481947 */ /* 0x000fea0003800000 */
[----:B------:R-:W1:Y:S01]  /*3bd0*/  LDCU.64 UR16, c[0x0][0x3e0] ;  /* 0x00007c00ff1077ac */ /* 0x000e620008000a00 */
[----:B------:R-:W-:Y:S01]  /*3be0*/  MOV R2, R58 ;  /* 0x0000003a00027202 */ /* 0x000fe20000000f00 */
[----:B------:R-:W-:Y:S01]  /*3bf0*/  FADD.FTZ R8, R8, -UR5 ;  /* 0x8000000508087e21 */ /* 0x000fe20008010000 */
[----:B0-----:R-:W-:Y:S01]  /*3c00*/  MOV R3, R57 ;  /* 0x0000003900037202 */ /* 0x001fe20000000f00 */
[----:B------:R-:W0:Y:S01]  /*3c10*/  LDCU.64 UR18, c[0x0][0x380] ;  /* 0x00007000ff1277ac */ /* 0x000e220008000a00 */
[----:B------:R-:W-:Y:S01]  /*3c20*/  FADD.FTZ R9, R9, -UR5 ;  /* 0x8000000509097e21 */ /* 0x000fe20008010000 */
[----:B------:R-:W-:-:S03]  /*3c30*/  FMUL.FTZ R7, R8, UR10 ;  /* 0x0000000a08077c20 */ /* 0x000fc60008410000 */
[----:B------:R-:W-:-:S04]  /*3c40*/  FMUL.FTZ R6, R9, UR10 ;  /* 0x0000000a09067c20 */ /* 0x000fc80008410000 */
[----:B-----5:R-:W-:Y:S01]  /*3c50*/  FFMA.FTZ R9, R17, R6, R19 ;  /* 0x0000000611097223 */ /* 0x020fe20000010013 */
[----:B-1----:R-:W-:Y:S02]  /*3c60*/  IMAD R33, R34, UR16, RZ ;  /* 0x0000001022217c24 */ /* 0x002fe4000f8e02ff */
[----:B------:R-:W-:-:S04]  /*3c70*/  IMAD.WIDE.U32 R2, R0, UR16, R2 ;  /* 0x0000001000027c25 */ /* 0x000fc8000f8e0002 */
[----:B------:R-:W-:Y:S02]  /*3c80*/  IMAD R33, R0, UR17, R33 ;  /* 0x0000001100217c24 */ /* 0x000fe4000f8e0221 */
[----:B------:R-:W-:Y:S01]  /*3c90*/  FFMA.FTZ R0, R16, R7, R18 ;  /* 0x0000000710007223 */ /* 0x000fe20000010012 */
[C---:B0-----:R-:W-:Y:S02]  /*3ca0*/  LEA R6, P1, R2.reuse, UR18, 0x1 ;  /* 0x0000001202067c11 */ /* 0x041fe4000f8208ff */
[----:B------:R-:W-:Y:S02]  /*3cb0*/  IADD3 R33, PT, PT, R3, R33, RZ ;  /* 0x0000002103217210 */ /* 0x000fe40007ffe0ff */
[----:B------:R-:W-:Y:S02]  /*3cc0*/  F2FP.BF16.F32.PACK_AB R3, R9, R0 ;  /* 0x000000000903723e */ /* 0x000fe400000010ff */
[----:B------:R-:W-:-:S05]  /*3cd0*/  LEA.HI.X R7, R2, UR19, R33, 0x1, P1 ;  /* 0x0000001302077c11 */ /* 0x000fca00088f0c21 */
[----:B------:R1:W-:Y:S02]  /*3ce0*/  STG.E desc[UR12][R6.64], R3 ;  /* 0x0000000306007986 */ /* 0x0003e4000c10190c */
.L_x_1980:
[----:B------:R-:W-:Y:S05]  /*3cf0*/  BSYNC.RECONVERGENT B1 ;  /* 0x0000000000017941 */ /* 0x000fea0003800200 */
.L_x_1979:
[----:B------:R-:W-:Y:S01]  /*3d00*/  BSSY.RECONVERGENT B1, `(.L_x_1981) ;  /* 0x0000017000017945 */ /* 0x000fe20003800200 */
[C---:B------:R-:W-:Y:S01]  /*3d10*/  IADD3 R0, PT, PT, R55.reuse, 0x140, RZ ;  /* 0x0000014037007810 */ /* 0x040fe20007ffe0ff */
[C---:B------:R-:W-:Y:S01]  /*3d20*/  VIADD R8, R55.reuse, 0x160 ;  /* 0x0000016037087836 */ /* 0x040fe20000000000 */
[----:B------:R-:W-:Y:S01]  /*3d30*/  IADD3 R9, PT, PT, R55, 0x180, RZ ;  /* 0x0000018037097810 */ /* 0x000fe20007ffe0ff */
[----:B------:R-:W-:Y:S06]  /*3d40*/  @P4 BRA `(.L_x_1982) ;  /* 0x0000000000484947 */ /* 0x000fec0003800000 */
[----:B------:R-:W2:Y:S01]  /*3d50*/  LDCU.64 UR16, c[0x0][0x3e0] ;  /* 0x00007c00ff1077ac */ /* 0x000ea20008000a00 */
[----:B------:R-:W-:Y:S01]  /*3d60*/  MOV R2, R58 ;  /* 0x0000003a00027202 */ /* 0x000fe20000000f00 */
[----:B------:R-:W-:Y:S01]  /*3d70*/  FADD.FTZ R11, R11, -UR5 ;  /* 0x800000050b0b7e21 */ /* 0x000fe20008010000 */
[----:B01----:R-:W-:Y:S01]  /*3d80*/  MOV R3, R57 ;  /* 0x0000003900037202 */ /* 0x003fe20000000f00 */
[----:B------:R-:W0:Y:S01]  /*3d90*/  LDCU.64 UR18, c[0x0][0x380] ;  /* 0x00007000ff1277ac */ /* 0x000e220008000a00 */
[----:B------:R-:W-:Y:S01]  /*3da0*/  FADD.FTZ R10, R10, -UR5 ;  /* 0x800000050a0a7e21 */ /* 0x000fe20008010000 */
[----:B------:R-:W-:-:S03]  /*3db0*/  FMUL.FTZ R11, R11, UR10 ;  /* 0x0000000a0b0b7c20 */ /* 0x000fc60008410000 */
[----:B------:R-:W-:Y:S01]  /*3dc0*/  FMUL.FTZ R10, R10, UR10 ;  /* 0x0000000a0a0a7c20 */ /* 0x000fe20008410000 */
[----:B-----5:R-:W-:-:S03]  /*3dd0*/  FFMA.FTZ R11, R16, R11, R18 ;  /* 0x0000000b100b7223 */ /* 0x020fc60000010012 */
[----:B------:R-:W-:Y:S01]  /*3de0*/  FFMA.FTZ R10, R17, R10, R19 ;  /* 0x0000000a110a7223 */ /* 0x000fe20000010013 */
[----:B--2---:R-:W-:Y:S02]  /*3df0*/  IMAD R35, R35, UR16, RZ ;  /* 0x0000001023237c24 */ /* 0x004fe4000f8e02ff */
[----:B------:R-:W-:-:S04]  /*3e00*/  IMAD.WIDE.U32 R2, R4, UR16, R2 ;  /* 0x0000001004027c25 */ /* 0x000fc8000f8e0002 */
[----:B------:R-:W-:Y:S01]  /*3e10*/  IMAD R35, R4, UR17, R35 ;  /* 0x0000001104237c24 */ /* 0x000fe2000f8e0223 */
[----:B0-----:R-:W-:-:S04]  /*3e20*/  LEA R6, P1, R2, UR18, 0x1 ;  /* 0x0000001202067c11 */ /* 0x001fc8000f8208ff */
[----:B------:R-:W-:Y:S02]  /*3e30*/  IADD3 R35, PT, PT, R3, R35, RZ ;  /* 0x0000002303237210 */ /* 0x000fe40007ffe0ff */
[----:B------:R-:W-:Y:S02]  /*3e40*/  F2FP.BF16.F32.PACK_AB R3, R10, R11 ;  /* 0x0000000b0a03723e */ /* 0x000fe400000010ff */
[----:B------:R-:W-:-:S05]  /*3e50*/  LEA.HI.X R7, R2, UR19, R35, 0x1, P1 ;  /* 0x0000001302077c11 */ /* 0x000fca00088f0c23 */
[----:B------:R2:W-:Y:S02]  /*3e60*/  STG.E desc[UR12][R6.64], R3 ;  /* 0x0000000306007986 */ /* 0x0005e4000c10190c */
.L_x_1982:
[----:B------:R-:W-:Y:S05]  /*3e70*/  BSYNC.RECONVERGENT B1 ;  /* 0x0000000000017941 */ /* 0x000fea0003800200 */
.L_x_1981:
[----:B------:R-:W-:Y:S04]  /*3e80*/  BSSY.RECONVERGENT B1, `(.L_x_1983) ;  /* 0x0000014000017945 */ /* 0x000fe80003800200 */
[----:B------:R-:W-:Y:S05]  /*3e90*/  @P5 BRA `(.L_x_1984) ;  /* 0x0000000000485947 */ /* 0x000fea0003800000 */
[----:B------:R-:W3:Y:S01]  /*3ea0*/  LDCU.64 UR16, c[0x0][0x3e0] ;  /* 0x00007c00ff1077ac */ /* 0x000ee20008000a00 */
[----:B------:R-:W-:Y:S01]  /*3eb0*/  MOV R2, R58 ;  /* 0x0000003a00027202 */ /* 0x000fe20000000f00 */
[----:B------:R-:W-:Y:S01]  /*3ec0*/  FADD.FTZ R13, R13, -UR5 ;  /* 0x800000050d0d7e21 */ /* 0x000fe20008010000 */
[----:B012---:R-:W-:Y:S01]  /*3ed0*/  MOV R3, R57 ;  /* 0x0000003900037202 */ /* 0x007fe20000000f00 */
[----:B------:R-:W0:Y:S01]  /*3ee0*/  LDCU.64 UR18, c[0x0][0x380] ;  /* 0x00007000ff1277ac */ /* 0x000e220008000a00 */
[----:B------:R-:W-:Y:S01]  /*3ef0*/  FADD.FTZ R12, R12, -UR5 ;  /* 0x800000050c0c7e21 */ /* 0x000fe20008010000 */
[----:B------:R-:W-:-:S03]  /*3f00*/  FMUL.FTZ R13, R13, UR10 ;  /* 0x0000000a0d0d7c20 */ /* 0x000fc60008410000 */
[----:B------:R-:W-:Y:S01]  /*3f10*/  FMUL.FTZ R12, R12, UR10 ;  /* 0x0000000a0c0c7c20 */ /* 0x000fe20008410000 */
[----:B-----5:R-:W-:-:S03]  /*3f20*/  FFMA.FTZ R13, R16, R13, R18 ;  /* 0x0000000d100d7223 */ /* 0x020fc60000010012 */
[----:B------:R-:W-:Y:S01]  /*3f30*/  FFMA.FTZ R12, R17, R12, R19 ;  /* 0x0000000c110c7223 */ /* 0x000fe20000010013 */
[----:B---3--:R-:W-:Y:S02]  /*3f40*/  IMAD R36, R36, UR16, RZ ;  /* 0x0000001024247c24 */ /* 0x008fe4000f8e02ff */
[----:B------:R-:W-:-:S04]  /*3f50*/  IMAD.WIDE.U32 R2, R5, UR16, R2 ;  /* 0x0000001005027c25 */ /* 0x000fc8000f8e0002 */
[----:B------:R-:W-:Y:S01]  /*3f60*/  IMAD R5, R5, UR17, R36 ;  /* 0x0000001105057c24 */ /* 0x000fe2000f8e0224 */
[----:B0-----:R-:W-:-:S04]  /*3f70*/  LEA R4, P1, R2, UR18, 0x1 ;  /* 0x0000001202047c11 */ /* 0x001fc8000f8208ff */
[----:B------:R-:W-:Y:S02]  /*3f80*/  IADD3 R5, PT, PT, R3, R5, RZ ;  /* 0x0000000503057210 */ /* 0x000fe40007ffe0ff */
[----:B------:R-:W-:Y:S02]  /*3f90*/  F2FP.BF16.F32.PACK_AB R3, R12, R13 ;  /* 0x0000000d0c03723e */ /* 0x000fe400000010ff */
[----:B------:R-:W-:-:S05]  /*3fa0*/  LEA.HI.X R5, R2, UR19, R5, 0x1, P1 ;  /* 0x0000001302057c11 */ /* 0x000fca00088f0c05 */
[----:B------:R3:W-:Y:S02]  /*3fb0*/  STG.E desc[UR12][R4.64], R3 ;  /* 0x0000000304007986 */ /* 0x0007e4000c10190c */
.L_x_1984:
[----:B------:R-:W-:Y:S05]  /*3fc0*/  BSYNC.RECONVERGENT B1 ;  /* 0x0000000000017941 */ /* 0x000fea0003800200 */
.L_x_1983:
[----:B------:R-:W-:Y:S04]  /*3fd0*/  BSSY.RECONVERGENT B1, `(.L_x_1985) ;  /* 0x0000014000017945 */ /* 0x000fe80003800200 */
[----:B------:R-:W-:Y:S05]  /*3fe0*/  @P2 BRA `(.L_x_1986) ;  /* 0x0000000000482947 */ /* 0x000fea0003800000 */
[----:B------:R-:W4:Y:S01]  /*3ff0*/  LDCU.64 UR16, c[0x0][0x3e0] ;  /* 0x00007c00ff1077ac */ /* 0x000f220008000a00 */
[----:B------:R-:W-:Y:S01]  /*4000*/  MOV R2, R58 ;  /* 0x0000003a00027202 */ /* 0x000fe20000000f00 */
[----:B------:R-:W-:Y:S01]  /*4010*/  FADD.FTZ R15, R15, -UR5 ;  /* 0x800000050f0f7e21 */ /* 0x000fe20008010000 */
[----:B0123--:R-:W-:Y:S01]  /*4020*/  MOV R3, R57 ;  /* 0x0000003900037202 */ /* 0x00ffe20000000f00 */
[----:B------:R-:W0:Y:S01]  /*4030*/  LDCU.64 UR18, c[0x0][0x380] ;  /* 0x00007000ff1277ac */ /* 0x000e220008000a00 */
[----:B------:R-:W-:Y:S01]  /*4040*/  FADD.FTZ R14, R14, -UR5 ;  /* 0x800000050e0e7e21 */ /* 0x000fe20008010000 */
[----:B------:R-:W-:-:S03]  /*4050*/  FMUL.FTZ R15, R15, UR10 ;  /* 0x0000000a0f0f7c20 */ /* 0x000fc60008410000 */
[----:B------:R-:W-:Y:S01]  /*4060*/  FMUL.FTZ R14, R14, UR10 ;  /* 0x0000000a0e0e7c20 */ /* 0x000fe20008410000 */
[----:B-----5:R-:W-:-:S03]  /*4070*/  FFMA.FTZ R15, R16, R15, R18 ;  /* 0x0000000f100f7223 */ /* 0x020fc60000010012 */
[----:B------:R-:W-:Y:S01]  /*4080*/  FFMA.FTZ R14, R17, R14, R19 ;  /* 0x0000000e110e7223 */ /* 0x000fe20000010013 */
[----:B----4-:R-:W-:Y:S02]  /*4090*/  IMAD R37, R37, UR16, RZ ;  /* 0x0000001025257c24 */ /* 0x010fe4000f8e02ff */
[----:B------:R-:W-:-:S04]  /*40a0*/  IMAD.WIDE.U32 R2, R32, UR16, R2 ;  /* 0x0000001020027c25 */ /* 0x000fc8000f8e0002 */
[----:B------:R-:W-:Y:S01]  /*40b0*/  IMAD R37, R32, UR17, R37 ;  /* 0x0000001120257c24 */ /* 0x000fe2000f8e0225 */
[----:B0-----:R-:W-:-:S04]  /*40c0*/  LEA R4, P1, R2, UR18, 0x1 ;  /* 0x0000001202047c11 */ /* 0x001fc8000f8208ff */
[----:B------:R-:W-:Y:S02]  /*40d0*/  IADD3 R37, PT, PT, R3, R37, RZ ;  /* 0x0000002503257210 */ /* 0x000fe40007ffe0ff */
[----:B------:R-:W-:Y:S02]  /*40e0*/  F2FP.BF16.F32.PACK_AB R3, R14, R15 ;  /* 0x0000000f0e03723e */ /* 0x000fe400000010ff */
[----:B------:R-:W-:-:S05]  /*40f0*/  LEA.HI.X R5, R2, UR19, R37, 0x1, P1 ;  /* 0x0000001302057c11 */ /* 0x000fca00088f0c25 */
[----:B------:R4:W-:Y:S02]  /*4100*/  STG.E desc[UR12][R4.64], R3 ;  /* 0x0000000304007986 */ /* 0x0009e4000c10190c */
.L_x_1986:
[----:B------:R-:W-:Y:S05]  /*4110*/  BSYNC.RECONVERGENT B1 ;  /* 0x0000000000017941 */ /* 0x000fea0003800200 */
.L_x_1985:
[----:B------:R-:W-:Y:S01]  /*4120*/  ISETP.GE.U32.AND P5, PT, R0, UR8, PT ;  /* 0x0000000800007c0c */ /* 0x000fe2000bfa6070 */
[----:B------:R-:W-:Y:S01]  /*4130*/  BSSY.RECONVERGENT B1, `(.L_x_1987) ;  /* 0x0000022000017945 */ /* 0x000fe20003800200 */
[----:B---34-:R-:W-:Y:S02]  /*4140*/  SHF.R.S32.HI R5, RZ, 0x1f, R0 ;  /* 0x0000001fff057819 */ /* 0x018fe40000011400 */
[----:B------:R-:W-:Y:S02]  /*4150*/  ISETP.GE.U32.AND P2, PT, R8, UR8, PT ;  /* 0x0000000808007c0c */ /* 0x000fe4000bf46070 */
[----:B------:R-:W-:Y:S02]  /*4160*/  ISETP.GE.AND.EX P5, PT, R5, UR9, PT, P5 ;  /* 0x0000000905007c0c */ /* 0x000fe4000bfa6350 */
[----:B------:R-:W-:Y:S02]  /*4170*/  ISETP.GE.U32.AND P1, PT, R9, UR8, PT ;  /* 0x0000000809007c0c */ /* 0x000fe4000bf26070 */
[----:B------:R-:W-:-:S02]  /*4180*/  ISETP.GE.U32.AND P6, PT, R48, UR8, PT ;  /* 0x0000000830007c0c */ /* 0x000fc4000bfc6070 */
[----:B------:R-:W-:Y:S02]  /*4190*/  ISETP.GE.U32.AND P3, PT, R46, UR8, PT ;  /* 0x000000082e007c0c */ /* 0x000fe4000bf66070 */
[----:B-12---:R-:W-:Y:S02]  /*41a0*/  SHF.R.S32.HI R7, RZ, 0x1f, R8 ;  /* 0x0000001fff077819 */ /* 0x006fe40000011408 */
[----:B------:R-:W-:Y:S02]  /*41b0*/  SHF.R.S32.HI R6, RZ, 0x1f, R9 ;  /* 0x0000001fff067819 */ /* 0x000fe40000011409 */
[----:B------:R-:W-:Y:S02]  /*41c0*/  ISETP.GE.U32.AND P4, PT, R44, UR8, PT ;  /* 0x000000082c007c0c */ /* 0x000fe4000bf86070 */
[----:B------:R-:W-:Y:S02]  /*41d0*/  ISETP.GE.AND.EX P2, PT, R7, UR9, PT, P2 ;  /* 0x0000000907007c0c */ /* 0x000fe4000bf46320 */
[----:B------:R-:W-:-:S02]  /*41e0*/  ISETP.GE.AND.EX P1, PT, R6, UR9, PT, P1 ;  /* 0x0000000906007c0c */ /* 0x000fc4000bf26310 */
[----:B------:R-:W-:Y:S02]  /*41f0*/  ISETP.GE.AND.EX P6, PT, R45, UR9, PT, P6 ;  /* 0x000000092d007c0c */ /* 0x000fe4000bfc6360 */
[----:B------:R-:W-:Y:S02]  /*4200*/  ISETP.GE.AND.EX P3, PT, R43, UR9, PT, P3 ;  /* 0x000000092b007c0c */ /* 0x000fe4000bf66330 */
[----:B------:R-:W-:Y:S01]  /*4210*/  ISETP.GE.AND.EX P4, PT, R41, UR9, PT, P4 ;  /* 0x0000000929007c0c */ /* 0x000fe2000bf86340 */
[----:B------:R-:W-:-:S12]  /*4220*/  @P5 BRA `(.L_x_1988) ;  /* 0x0000000000485947 */ /* 0x000fd80003800000 */
[----:B------:R-:W1:Y:S01]  /*4230*/  LDCU.64 UR16, c[0x0][0x3e0] ;  /* 0x00007c00ff1077ac */ /* 0x000e620008000a00 */
[----:B------:R-:W-:Y:S01]  /*4240*/  MOV R2, R58 ;  /* 0x0000003a00027202 */ /* 0x000fe20000000f00 */
[----:B------:R-:W-:Y:S01]  /*4250*/  FADD.FTZ R21, R21, -UR5 ;  /* 0x8000000515157e21 */ /* 0x000fe20008010000 */
[----:B------:R-:W-:Y:S01]  /*4260*/  FADD.FTZ R20, R20, -UR5 ;  /* 0x8000000514147e21 */ /* 0x000fe20008010000 */
[----:B------:R-:W2:Y:S01]  /*4270*/  LDCU.64 UR18, c[0x0][0x380] ;  /* 0x00007000ff1277ac */ /* 0x000ea20008000a00 */
[----:B0-----:R-:W-:Y:S02]  /*4280*/  IMAD.MOV.U32 R3, RZ, RZ, R57 ;  /* 0x000000ffff037224 */ /* 0x001fe400078e0039 */
[----:B------:R-:W-:Y:S01]  /*4290*/  FMUL.FTZ R21, R21, UR10 ;  /* 0x0000000a15157c20 */ /* 0x000fe20008410000 */
[----:B------:R-:W-:-:S03]  /*42a0*/  FMUL.FTZ R20, R20, UR10 ;  /* 0x0000000a14147c20 */ /* 0x000fc60008410000 */
[----:B-----5:R-:W-:Y:S01]  /*42b0*/  FFMA.FTZ R21, R16, R21, R18 ;  /* 0x0000001510157223 */ /* 0x020fe20000010012 */
[----:B------:R-:W-:Y:S01]  /*42c0*/  FFMA.FTZ R20, R17, R20, R19 ;  /* 0x0000001411147223 */ /* 0x000fe20000010013 */
[----:B-1----:R-:W-:Y:S02]  /*42d0*/  IMAD R5, R5, UR16, RZ ;  /* 0x0000001005057c24 */ /* 0x002fe4000f8e02ff */
[----:B------:R-:W-:-:S04]  /*42e0*/  IMAD.WIDE.U32 R2, R0, UR16, R2 ;  /* 0x0000001000027c25 */ /* 0x000fc8000f8e0002 */
[----:B------:R-:W-:Y:S01]  /*42f0*/  IMAD R5, R0, UR17, R5 ;  /* 0x0000001100057c24 */ /* 0x000fe2000f8e0205 */
[----:B--2---:R-:W-:-:S04]  /*4300*/  LEA R4, P5, R2, UR18, 0x1 ;  /* 0x0000001202047c11 */ /* 0x004fc8000f8a08ff */
[----:B------:R-:W-:Y:S02]  /*4310*/  IADD3 R5, PT, PT, R3, R5, RZ ;  /* 0x0000000503057210 */ /* 0x000fe40007ffe0ff */
[----:B------:R-:W-:Y:S02]  /*4320*/  F2FP.BF16.F32.PACK_AB R3, R20, R21 ;  /* 0x000000151403723e */ /* 0x000fe400000010ff */
[----:B------:R-:W-:-:S05]  /*4330*/  LEA.HI.X R5, R2, UR19, R5, 0x1, P5 ;  /* 0x0000001302057c11 */ /* 0x000fca000a8f0c05 */
[----:B------:R1:W-:Y:S02]  /*4340*/  STG.E desc[UR12][R4.64], R3 ;  /* 0x0000000304007986 */ /* 0x0003e4000c10190c */
.L_x_1988:
[----:B------:R-:W-:Y:S05]  /*4350*/  BSYNC.RECONVERGENT B1 ;  /* 0x0000000000017941 */ /* 0x000fea0003800200 */
.L_x_1987:
[----:B------:R-:W-:Y:S04]  /*4360*/  BSSY.RECONVERGENT B1, `(.L_x_1989) ;  /* 0x0000014000017945 */ /* 0x000fe80003800200 */
[----:B------:R-:W-:Y:S05]  /*4370*/  @P2 BRA `(.L_x_1990) ;  /* 0x0000000000482947 */ /* 0x000fea0003800000 */
        /* <DEDUP_REMOVED lines=18> */
.L_x_1990:
[----:B------:R-:W-:Y:S05]  /*44a0*/  BSYNC.RECONVERGENT B1 ;  /* 0x0000000000017941 */ /* 0x000fea0003800200 */
.L_x_1989:
        /* <DEDUP_REMOVED lines=20> */
.L_x_1992:
[----:B------:R-:W-:Y:S05]  /*45f0*/  BSYNC.RECONVERGENT B1 ;  /* 0x0000000000017941 */ /* 0x000fea0003800200 */
.L_x_1991:
        /* <DEDUP_REMOVED lines=20> */
.L_x_1994:
[----:B------:R-:W-:Y:S05]  /*4740*/  BSYNC.RECONVERGENT B1 ;  /* 0x0000000000017941 */ /* 0x000fea0003800200 */
.L_x_1993:
[----:B------:R-:W-:Y:S04]  /*4750*/  BSSY.RECONVERGENT B1, `(.L_x_1995) ;  /* 0x0000014000017945 */ /* 0x000fe80003800200 */
[----:B------:R-:W-:Y:S05]  /*4760*/  @P3 BRA `(.L_x_1996) ;  /* 0x0000000000483947 */ /* 0x000fea0003800000 */
[----:B------:R-:W0:Y:S01]  /*4770*/  LDCU.64 UR16, c[0x0][0x3e0] ;  /* 0x00007c00ff1077ac */ /* 0x000e220008000a00 */
[----:B------:R-:W-:Y:S01]  /*4780*/  MOV R2, R58 ;  /* 0x0000003a00027202 */ /* 0x000fe20000000f00 */
[----:B------:R-:W-:Y:S01]  /*4790*/  FADD.FTZ R29, R29, -UR5 ;  /* 0x800000051d1d7e21 */ /* 0x000fe20008010000 */
[----:B------:R-:W-:Y:S01]  /*47a0*/  FADD.FTZ R28, R28, -UR5 ;  /* 0x800000051c1c7e21 */ /* 0x000fe20008010000 */
[----:B------:R-:W0:Y:S02]  /*47b0*/  LDCU.64 UR18, c[0x0][0x380] ;  /* 0x00007000ff1277ac */ /* 0x000e240008000a00 */
[----:B01234-:R-:W-:Y:S02]  /*47c0*/  IMAD.MOV.U32 R3, RZ, RZ, R57 ;  /* 0x000000ffff037224 */ /* 0x01ffe400078e0039 */
[----:B------:R-:W-:Y:S01]  /*47d0*/  FMUL.FTZ R29, R29, UR10 ;  /* 0x0000000a1d1d7c20 */ /* 0x000fe20008410000 */
[----:B------:R-:W-:-:S03]  /*47e0*/  FMUL.FTZ R28, R28, UR10 ;  /* 0x0000000a1c1c7c20 */ /* 0x000fc60008410000 */
[----:B-----5:R-:W-:Y:S01]  /*47f0*/  FFMA.FTZ R29, R16, R29, R18 ;  /* 0x0000001d101d7223 */ /* 0x020fe20000010012 */
[----:B------:R-:W-:Y:S01]  /*4800*/  FFMA.FTZ R28, R17, R28, R19 ;  /* 0x0000001c111c7223 */ /* 0x000fe20000010013 */
[----:B------:R-:W-:Y:S02]  /*4810*/  IMAD R5, R43, UR16, RZ ;  /* 0x000000102b057c24 */ /* 0x000fe4000f8e02ff */
[----:B------:R-:W-:-:S04]  /*4820*/  IMAD.WIDE.U32 R2, R46, UR16, R2 ;  /* 0x000000102e027c25 */ /* 0x000fc8000f8e0002 */
[----:B------:R-:W-:Y:S01]  /*4830*/  IMAD R5, R46, UR17, R5 ;  /* 0x000000112e057c24 */ /* 0x000fe2000f8e0205 */
[----:B------:R-:W-:-:S04]  /*4840*/  LEA R4, P1, R2, UR18, 0x1 ;  /* 0x0000001202047c11 */ /* 0x000fc8000f8208ff */
[----:B------:R-:W-:Y:S02]  /*4850*/  IADD3 R5, PT, PT, R3, R5, RZ ;  /* 0x0000000503057210 */ /* 0x000fe40007ffe0ff */
[----:B------:R-:W-:Y:S02]  /*4860*/  F2FP.BF16.F32.PACK_AB R3, R28, R29 ;  /* 0x0000001d1c03723e */ /* 0x000fe400000010ff */
[----:B------:R-:W-:-:S05]  /*4870*/  LEA.HI.X R5, R2, UR19, R5, 0x1, P1 ;  /* 0x0000001302057c11 */ /* 0x000fca00088f0c05 */
[----:B------:R0:W-:Y:S02]  /*4880*/  STG.E desc[UR12][R4.64], R3 ;  /* 0x0000000304007986 */ /* 0x0001e4000c10190c */
.L_x_1996:
[----:B------:R-:W-:Y:S05]  /*4890*/  BSYNC.RECONVERGENT B1 ;  /* 0x0000000000017941 */ /* 0x000fea0003800200 */
.L_x_1995:
[----:B------:R-:W-:Y:S05]  /*48a0*/  @P4 BRA `(.L_x_1997) ;  /* 0x0000002000c04947 */ /* 0x000fea0003800000 */
[----:B------:R-:W0:Y:S01]  /*48b0*/  LDCU.64 UR8, c[0x0][0x3e0] ;  /* 0x00007c00ff0877ac */ /* 0x000e220008000a00 */
[----:B------:R-:W-:Y:S01]  /*48c0*/  MOV R56, R58 ;  /* 0x0000003a00387202 */ /* 0x000fe20000000f00 */
[----:B------:R-:W-:Y:S01]  /*48d0*/  FADD.FTZ R31, R31, -UR5 ;  /* 0x800000051f1f7e21 */ /* 0x000fe20008010000 */
[----:B------:R-:W-:Y:S01]  /*48e0*/  FADD.FTZ R30, R30, -UR5 ;  /* 0x800000051e1e7e21 */ /* 0x000fe20008010000 */
[----:B------:R-:W0:Y:S02]  /*48f0*/  LDCU.64 UR16, c[0x0][0x380] ;  /* 0x00007000ff1077ac */ /* 0x000e240008000a00 */
[----:B------:R-:W-:Y:S01]  /*4900*/  FMUL.FTZ R31, R31, UR10 ;  /* 0x0000000a1f1f7c20 */ /* 0x000fe20008410000 */
[----:B------:R-:W-:-:S03]  /*4910*/  FMUL.FTZ R30, R30, UR10 ;  /* 0x0000000a1e1e7c20 */ /* 0x000fc60008410000 */
[----:B012345:R-:W-:Y:S01]  /*4920*/  FFMA.FTZ R5, R16, R31, R18 ;  /* 0x0000001f10057223 */ /* 0x03ffe20000010012 */
[----:B------:R-:W-:-:S05]  /*4930*/  FFMA.FTZ R30, R17, R30, R19 ;  /* 0x0000001e111e7223 */ /* 0x000fca0000010013 */
[----:B------:R-:W-:Y:S01]  /*4940*/  F2FP.BF16.F32.PACK_AB R5, R30, R5 ;  /* 0x000000051e05723e */ /* 0x000fe200000010ff */
[----:B------:R-:W-:Y:S02]  /*4950*/  IMAD R3, R41, UR8, RZ ;  /* 0x0000000829037c24 */ /* 0x000fe4000f8e02ff */
[----:B------:R-:W-:-:S04]  /*4960*/  IMAD.WIDE.U32 R56, R44, UR8, R56 ;  /* 0x000000082c387c25 */ /* 0x000fc8000f8e0038 */
[----:B------:R-:W-:Y:S01]  /*4970*/  IMAD R3, R44, UR9, R3 ;  /* 0x000000092c037c24 */ /* 0x000fe2000f8e0203 */
[----:B------:R-:W-:-:S04]  /*4980*/  LEA R2, P1, R56, UR16, 0x1 ;  /* 0x0000001038027c11 */ /* 0x000fc8000f8208ff */
[----:B------:R-:W-:-:S04]  /*4990*/  IADD3 R3, PT, PT, R57, R3, RZ ;  /* 0x0000000339037210 */ /* 0x000fc80007ffe0ff */
[----:B------:R-:W-:-:S05]  /*49a0*/  LEA.HI.X R3, R56, UR17, R3, 0x1, P1 ;  /* 0x0000001138037c11 */ /* 0x000fca00088f0c03 */
[----:B------:R0:W-:Y:S01]  /*49b0*/  STG.E desc[UR12][R2.64], R5 ;  /* 0x0000000502007986 */ /* 0x0001e2000c10190c */
[----:B------:R-:W-:Y:S05]  /*49c0*/  BRA `(.L_x_1997) ;  /* 0x0000002000787947 */ /* 0x000fea0003800000 */
.L_x_1966:
[----:B------:R-:W0:Y:S01]  /*49d0*/  LDCU.64 UR8, c[0x0][0x3e8] ;  /* 0x00007d00ff0877ac */ /* 0x000e220008000a00 */
[----:B------:R-:W-:Y:S01]  /*49e0*/  BSSY.RECONVERGENT B1, `(.L_x_1998) ;  /* 0x0000020000017945 */ /* 0x000fe20003800200 */
[----:B0-----:R-:W-:-:S04]  /*49f0*/  ISETP.GE.U32.AND P1, PT, R54, UR8, PT ;  /* 0x0000000836007c0c */ /* 0x001fc8000bf26070 */
[----:B------:R-:W-:Y:S01]  /*4a00*/  ISETP.GE.AND.EX P1, PT, R51, UR9, PT, P1 ;  /* 0x0000000933007c0c */ /* 0x000fe2000bf26310 */
[----:B------:R-:W-:-:S12]  /*4a10*/  @P3 BRA `(.L_x_1999) ;  /* 0x0000000000703947 */ /* 0x000fd80003800000 */
        /* <DEDUP_REMOVED lines=9> */
[----:B------:R-:W-:-:S05]  /*4ab0*/  FMUL.FTZ R36, R33, -1.4426950216293334961 ;  /* 0xbfb8aa3b21247820 */ /* 0x000fca0000410000 */
[----:B------:R-:W2:Y:S08]  /*4ac0*/  MUFU.EX2 R61, R61 ;  /* 0x0000003d003d7308 */ /* 0x000eb00000000800 */
[----:B------:R-:W3:Y:S01]  /*4ad0*/  MUFU.EX2 R36, R36 ;  /* 0x0000002400247308 */ /* 0x000ee20000000800 */
[----:B--2---:R-:W-:-:S07]  /*4ae0*/  FADD.FTZ R61, R61, 1 ;  /* 0x3f8000003d3d7421 */ /* 0x004fce0000010000 */
[----:B------:R-:W2:Y:S01]  /*4af0*/  MUFU.RCP R61, R61 ;  /* 0x0000003d003d7308 */ /* 0x000ea20000001000 */
[----:B---3--:R-:W-:-:S07]  /*4b00*/  FADD.FTZ R36, R36, 1 ;  /* 0x3f80000024247421 */ /* 0x008fce0000010000 */
[----:B------:R-:W3:Y:S01]  /*4b10*/  MUFU.RCP R60, R36 ;  /* 0x00000024003c7308 */ /* 0x000ee20000001000 */
[----:B--2---:R-:W-:Y:S01]  /*4b20*/  FMUL.FTZ R32, R32, R61 ;  /* 0x0000003d20207220 */ /* 0x004fe20000410000 */
[----:B------:R-:W-:Y:S01]  /*4b30*/  MOV R61, R57 ;  /* 0x00000039003d7202 */ /* 0x000fe20000000f00 */
[----:B---3--:R-:W-:Y:S01]  /*4b40*/  FMUL.FTZ R39, R33, R60 ;  /* 0x0000003c21277220 */ /* 0x008fe20000410000 */
[----:B------:R-:W-:-:S04]  /*4b50*/  MOV R60, R58 ;  /* 0x0000003a003c7202 */ /* 0x000fc80000000f00 */
        /* <DEDUP_REMOVED lines=8> */
.L_x_1999:
[----:B------:R-:W-:Y:S05]  /*4be0*/  BSYNC.RECONVERGENT B1 ;  /* 0x0000000000017941 */ /* 0x000fea0003800200 */
.L_x_1998:
[----:B------:R-:W-:Y:S04]  /*4bf0*/  BSSY.RECONVERGENT B1, `(.L_x_2000) ;  /* 0x000001e000017945 */ /* 0x000fe80003800200 */
[----:B------:R-:W-:Y:S05]  /*4c00*/  @P1 BRA `(.L_x_2001) ;  /* 0x0000000000701947 */ /* 0x000fea0003800000 */
[----:B------:R-:W-:Y:S01]  /*4c10*/  FADD.FTZ R37, R37, -UR5 ;  /* 0x8000000525257e21 */ /* 0x000fe20008010000 */
[----:B------:R-:W-:Y:S01]  /*4c20*/  FADD.FTZ R34, R34, -UR5 ;  /* 0x8000000522227e21 */ /* 0x000fe20008010000 */
[----:B------:R-:W1:Y:S02]  /*4c30*/  LDCU.64 UR16, c[0x0][0x3e0] ;  /* 0x00007c00ff1077ac */ /* 0x000e640008000a00 */
[----:B------:R-:W-:Y:S01]  /*4c40*/  FMUL.FTZ R37, R37, UR10 ;  /* 0x0000000a25257c20 */ /* 0x000fe20008410000 */
[----:B0-----:R-:W-:Y:S01]  /*4c50*/  FMUL.FTZ R32, R34, UR10 ;  /* 0x0000000a22207c20 */ /* 0x001fe20008410000 */
[----:B------:R-:W0:Y:S02]  /*4c60*/  LDCU.64 UR18, c[0x0][0x380] ;  /* 0x00007000ff1277ac */ /* 0x000e240008000a00 */
[----:B-----5:R-:W-:Y:S01]  /*4c70*/  FFMA.FTZ R36, R16, R37, R18 ;  /* 0x0000002510247223 */ /* 0x020fe20000010012 */
[----:B------:R-:W-:-:S03]  /*4c80*/  FFMA.FTZ R32, R17, R32, R19 ;  /* 0x0000002011207223 */ /* 0x000fc60000010013 */
[----:B------:R-:W-:Y:S01]  /*4c90*/  FMUL.FTZ R37, R36, -1.4426950216293334961 ;  /* 0xbfb8aa3b24257820 */ /* 0x000fe20000410000 */
[----:B------:R-:W-:-:S05]  /*4ca0*/  FMUL.FTZ R60, R32, -1.4426950216293334961 ;  /* 0xbfb8aa3b203c7820 */ /* 0x000fca0000410000 */
[----:B------:R-:W2:Y:S08]  /*4cb0*/  MUFU.EX2 R37, R37 ;  /* 0x0000002500257308 */ /* 0x000eb00000000800 */
[----:B------:R-:W3:Y:S01]  /*4cc0*/  MUFU.EX2 R60, R60 ;  /* 0x0000003c003c7308 */ /* 0x000ee20000000800 */
[----:B--2---:R-:W-:Y:S01]  /*4cd0*/  FADD.FTZ R39, R37, 1 ;  /* 0x3f80000025277421 */ /* 0x004fe20000010000 */
[----:B------:R-:W-:-:S06]  /*4ce0*/  MOV R37, R57 ;  /* 0x0000003900257202 */ /* 0x000fcc0000000f00 */
[----:B------:R-:W2:Y:S01]  /*4cf0*/  MUFU.RCP R39, R39 ;  /* 0x0000002700277308 */ /* 0x000ea20000001000 */
[----:B---3--:R-:W-:-:S07]  /*4d00*/  FADD.FTZ R61, R60, 1 ;  /* 0x3f8000003c3d7421 */ /* 0x008fce0000010000 */
[----:B------:R-:W3:Y:S01]  /*4d10*/  MUFU.RCP R33, R61 ;  /* 0x0000003d00217308 */ /* 0x000ee20000001000 */
[----:B--2---:R-:W-:Y:S01]  /*4d20*/  FMUL.FTZ R34, R36, R39 ;  /* 0x0000002724227220 */ /* 0x004fe20000410000 */
[----:B------:R-:W-:Y:S01]  /*4d30*/  MOV R36, R58 ;  /* 0x0000003a00247202 */ /* 0x000fe20000000f00 */
[----:B-1----:R-:W-:-:S04]  /*4d40*/  IMAD R39, R51, UR16, RZ ;  /* 0x0000001033277c24 */ /* 0x002fc8000f8e02ff */
[----:B------:R-:W-:-:S04]  /*4d50*/  IMAD.WIDE.U32 R36, R54, UR16, R36 ;  /* 0x0000001036247c25 */ /* 0x000fc8000f8e0024 */
[----:B---3--:R-:W-:Y:S01]  /*4d60*/  FMUL.FTZ R60, R32, R33 ;  /* 0x00000021203c7220 */ /* 0x008fe20000410000 */
[----:B------:R-:W-:Y:S01]  /*4d70*/  IMAD R39, R54, UR17, R39 ;  /* 0x0000001136277c24 */ /* 0x000fe2000f8e0227 */
[----:B0-----:R-:W-:-:S04]  /*4d80*/  LEA R32, P1, R36, UR18, 0x1 ;  /* 0x0000001224207c11 */ /* 0x001fc8000f8208ff */
[----:B------:R-:W-:Y:S02]  /*4d90*/  IADD3 R33, PT, PT, R37, R39, RZ ;  /* 0x0000002725217210 */ /* 0x000fe40007ffe0ff */
[----:B------:R-:W-:Y:S02]  /*4da0*/  F2FP.BF16.F32.PACK_AB R37, R60, R34 ;  /* 0x000000223c25723e */ /* 0x000fe400000010ff */
[----:B------:R-:W-:-:S05]  /*4db0*/  LEA.HI.X R33, R36, UR19, R33, 0x1, P1 ;  /* 0x0000001324217c11 */ /* 0x000fca00088f0c21 */
[----:B------:R1:W-:Y:S02]  /*4dc0*/  STG.E desc[UR12][R32.64], R37 ;  /* 0x0000002520007986 */ /* 0x0003e4000c10190c */
.L_x_2001:
[----:B------:R-:W-:Y:S05]  /*4dd0*/  BSYNC.RECONVERGENT B1 ;  /* 0x0000000000017941 */ /* 0x000fea0003800200 */
.L_x_2000:
[----:B------:R-:W-:Y:S01]  /*4de0*/  ISETP.GE.U32.AND P1, PT, R52, UR8, PT ;  /* 0x0000000834007c0c */ /* 0x000fe2000bf26070 */
[----:B------:R-:W-:Y:S01]  /*4df0*/  BSSY.RECONVERGENT B1, `(.L_x_2002) ;  /* 0x0000025000017945 */ /* 0x000fe20003800200 */
[----:B01----:R-:W-:Y:S02]  /*4e00*/  IADD3 R32, PT, PT, R55, 0x80, RZ ;  /* 0x0000008037207810 */ /* 0x003fe40007ffe0ff */
[----:B------:R-:W-:Y:S02]  /*4e10*/  ISETP.GE.AND.EX P1, PT, R49, UR9, PT, P1 ;  /* 0x0000000931007c0c */ /* 0x000fe4000bf26310 */
[----:B------:R-:W-:Y:S02]  /*4e20*/  ISETP.GE.U32.AND P2, PT, R50, UR8, PT ;  /* 0x0000000832007c0c */ /* 0x000fe4000bf46070 */
[----:B------:R-:W-:Y:S02]  /*4e30*/  ISETP.GE.U32.AND P3, PT, R32, UR8, PT ;  /* 0x0000000820007c0c */ /* 0x000fe4000bf66070 */
[----:B------:R-:W-:-:S02]  /*4e40*/  SHF.R.S32.HI R36, RZ, 0x1f, R32 ;  /* 0x0000001fff247819 */ /* 0x000fc40000011420 */
[----:B------:R-:W-:Y:S02]  /*4e50*/  ISETP.GE.AND.EX P2, PT, R47, UR9, PT, P2 ;  /* 0x000000092f007c0c */ /* 0x000fe4000bf46320 */
[----:B------:R-:W-:-:S03]  /*4e60*/  ISETP.GE.AND.EX P3, PT, R36, UR9, PT, P3 ;  /* 0x0000000924007c0c */ /* 0x000fc6000bf66330 */
[----:B------:R-:W-:Y:S10]  /*4e70*/  @P1 BRA `(.L_x_2003) ;  /* 0x0000000000701947 */ /* 0x000ff40003800000 */
[----:B------:R-:W-:Y:S01]  /*4e80*/  FADD.FTZ R35, R35, -UR5 ;  /* 0x8000000523237e21 */ /* 0x000fe20008010000 */
[----:B------:R-:W-:Y:S01]  /*4e90*/  FADD.FTZ R0, R0, -UR5 ;  /* 0x8000000500007e21 */ /* 0x000fe20008010000 */
[----:B------:R-:W0:Y:S01]  /*4ea0*/  LDCU.64 UR16, c[0x0][0x3e0] ;  /* 0x00007c00ff1077ac */ /* 0x000e220008000a00 */
[----:B------:R-:W-:Y:S01]  /*4eb0*/  MOV R60, R58 ;  /* 0x0000003a003c7202 */ /* 0x000fe20000000f00 */
        /* <DEDUP_REMOVED lines=8> */
[----:B------:R-:W2:Y:S01]  /*4f40*/  MUFU.EX2 R37, R37 ;  /* 0x0000002500257308 */ /* 0x000ea20000000800 */
[----:B0-----:R-:W-:-:S07]  /*4f50*/  IMAD.WIDE.U32 R60, R52, UR16, R60 ;  /* 0x00000010343c7c25 */ /* 0x001fce000f8e003c */
[----:B------:R-:W0:Y:S01]  /*4f60*/  MUFU.EX2 R34, R34 ;  /* 0x0000002200227308 */ /* 0x000e220000000800 */
[----:B--2---:R-:W-:-:S07]  /*4f70*/  FADD.FTZ R39, R37, 1 ;  /* 0x3f80000025277421 */ /* 0x004fce0000010000 */
[----:B------:R-:W2:Y:S01]  /*4f80*/  MUFU.RCP R0, R39 ;  /* 0x0000002700007308 */ /* 0x000ea20000001000 */
[----:B0-----:R-:W-:-:S07]  /*4f90*/  FADD.FTZ R37, R34, 1 ;  /* 0x3f80000022257421 */ /* 0x001fce0000010000 */
[----:B------:R-:W0:Y:S01]  /*4fa0*/  MUFU.RCP R34, R37 ;  /* 0x0000002500227308 */ /* 0x000e220000001000 */
[----:B--2---:R-:W-:Y:S01]  /*4fb0*/  FMUL.FTZ R0, R35, R0 ;  /* 0x0000000023007220 */ /* 0x004fe20000410000 */
[----:B------:R-:W-:-:S04]  /*4fc0*/  IMAD R35, R49, UR16, RZ ;  /* 0x0000001031237c24 */ /* 0x000fc8000f8e02ff */
[----:B------:R-:W-:Y:S02]  /*4fd0*/  IMAD R35, R52, UR17, R35 ;  /* 0x0000001134237c24 */ /* 0x000fe4000f8e0223 */
[----:B0-----:R-:W-:Y:S01]  /*4fe0*/  FMUL.FTZ R33, R33, R34 ;  /* 0x0000002221217220 */ /* 0x001fe20000410000 */
[C---:B-1----:R-:W-:Y:S02]  /*4ff0*/  LEA R34, P1, R60.reuse, UR18, 0x1 ;  /* 0x000000123c227c11 */ /* 0x042fe4000f8208ff */
[----:B------:R-:W-:Y:S02]  /*5000*/  IADD3 R35, PT, PT, R61, R35, RZ ;  /* 0x000000233d237210 */ /* 0x000fe40007ffe0ff */
[----:B------:R-:W-:Y:S02]  /*5010*/  F2FP.BF16.F32.PACK_AB R33, R33, R0 ;  /* 0x000000002121723e */ /* 0x000fe400000010ff */
[----:B------:R-:W-:-:S05]  /*5020*/  LEA.HI.X R35, R60, UR19, R35, 0x1, P1 ;  /* 0x000000133c237c11 */ /* 0x000fca00088f0c23 */
[----:B------:R0:W-:Y:S02]  /*5030*/  STG.E desc[UR12][R34.64], R33 ;  /* 0x0000002122007986 */ /* 0x0001e4000c10190c */
.L_x_2003:
[----:B------:R-:W-:Y:S05]  /*5040*/  BSYNC.RECONVERGENT B1 ;  /* 0x0000000000017941 */ /* 0x000fea0003800200 */
.L_x_2002:
[----:B------:R-:W-:Y:S01]  /*5050*/  BSSY.RECONVERGENT B1, `(.L_x_2004) ;  /* 0x0000020000017945 */ /* 0x000fe20003800200 */
[C---:B0-----:R-:W-:Y:S02]  /*5060*/  IADD3 R33, PT, PT, R55.reuse, 0xa0, RZ ;  /* 0x000000a037217810 */ /* 0x041fe40007ffe0ff */
[----:B------:R-:W-:Y:S01]  /*5070*/  IADD3 R0, PT, PT, R55, 0xc0, RZ ;  /* 0x000000c037007810 */ /* 0x000fe20007ffe0ff */
[----:B------:R-:W-:Y:S06]  /*5080*/  @P2 BRA `(.L_x_2005) ;  /* 0x0000000000702947 */ /* 0x000fec0003800000 */
[----:B------:R-:W-:Y:S01]  /*5090*/  FADD.FTZ R2, R2, -UR5 ;  /* 0x8000000502027e21 */ /* 0x000fe20008010000 */
[----:B------:R-:W-:Y:S01]  /*50a0*/  FADD.FTZ R3, R3, -UR5 ;  /* 0x8000000503037e21 */ /* 0x000fe20008010000 */
[----:B------:R-:W0:Y:S01]  /*50b0*/  LDCU.64 UR16, c[0x0][0x3e0] ;  /* 0x00007c00ff1077ac */ /* 0x000e220008000a00 */
[----:B------:R-:W-:Y:S01]  /*50c0*/  MOV R35, R57 ;  /* 0x0000003900237202 */ /* 0x000fe20000000f00 */
        /* <DEDUP_REMOVED lines=12> */
[----:B0-----:R-:W-:-:S04]  /*5190*/  IMAD.WIDE.U32 R34, R50, UR16, R34 ;  /* 0x0000001032227c25 */ /* 0x001fc8000f8e0022 */
[----:B---3--:R-:W-:-:S04]  /*51a0*/  FADD.FTZ R61, R61, 1 ;  /* 0x3f8000003d3d7421 */ /* 0x008fc80000010000 */
[----:B------:R-:W0:Y:S01]  /*51b0*/  MUFU.RCP R3, R61 ;  /* 0x0000003d00037308 */ /* 0x000e220000001000 */
[----:B--2---:R-:W-:Y:S01]  /*51c0*/  FMUL.FTZ R37, R37, R60 ;  /* 0x0000003c25257220 */ /* 0x004fe20000410000 */
[----:B------:R-:W-:-:S04]  /*51d0*/  IMAD R60, R47, UR16, RZ ;  /* 0x000000102f3c7c24 */ /* 0x000fc8000f8e02ff */
[----:B------:R-:W-:Y:S02]  /*51e0*/  IMAD R39, R50, UR17, R60 ;  /* 0x0000001132277c24 */ /* 0x000fe4000f8e023c */
[----:B0-----:R-:W-:Y:S01]  /*51f0*/  FMUL.FTZ R60, R2, R3 ;  /* 0x00000003023c7220 */ /* 0x001fe20000410000 */
[----:B-1----:R-:W-:Y:S02]  /*5200*/  LEA R2, P1, R34, UR18, 0x1 ;  /* 0x0000001222027c11 */ /* 0x002fe4000f8208ff */
[----:B------:R-:W-:Y:S02]  /*5210*/  IADD3 R3, PT, PT, R35, R39, RZ ;  /* 0x0000002723037210 */ /* 0x000fe40007ffe0ff */
[----:B------:R-:W-:Y:S02]  /*5220*/  F2FP.BF16.F32.PACK_AB R37, R60, R37 ;  /* 0x000000253c25723e */ /* 0x000fe400000010ff */
[----:B------:R-:W-:-:S05]  /*5230*/  LEA.HI.X R3, R34, UR19, R3, 0x1, P1 ;  /* 0x0000001322037c11 */ /* 0x000fca00088f0c03 */
[----:B------:R0:W-:Y:S02]  /*5240*/  STG.E desc[UR12][R2.64], R37 ;  /* 0x0000002502007986 */ /* 0x0001e4000c10190c */
.L_x_2005:
[----:B------:R-:W-:Y:S05]  /*5250*/  BSYNC.RECONVERGENT B1 ;  /* 0x0000000000017941 */ /* 0x000fea0003800200 */
.L_x_2004:
[----:B------:R-:W-:Y:S04]  /*5260*/  BSSY.RECONVERGENT B1, `(.L_x_2006) ;  /* 0x000001e000017945 */ /* 0x000fe80003800200 */
[----:B------:R-:W-:Y:S05]  /*5270*/  @P3 BRA `(.L_x_2007) ;  /* 0x0000000000703947 */ /* 0x000fea0003800000 */
[----:B------:R-:W-:Y:S01]  /*5280*/  FADD.FTZ R4, R4, -UR5 ;  /* 0x8000000504047e21 */ /* 0x000fe20008010000 */
[----:B0-----:R-:W-:Y:S01]  /*5290*/  FADD.FTZ R2, R5, -UR5 ;  /* 0x8000000505027e21 */ /* 0x001fe20008010000 */
[----:B------:R-:W0:Y:S02]  /*52a0*/  LDCU.64 UR16, c[0x0][0x3e0] ;  /* 0x00007c00ff1077ac */ /* 0x000e240008000a00 */
[----:B------:R-:W-:Y:S01]  /*52b0*/  FMUL.FTZ R3, R4, UR10 ;  /* 0x0000000a04037c20 */ /* 0x000fe20008410000 */
[----:B------:R-:W-:Y:S01]  /*52c0*/  FMUL.FTZ R4, R2, UR10 ;  /* 0x0000000a02047c20 */ /* 0x000fe20008410000 */
[----:B------:R-:W1:Y:S02]  /*52d0*/  LDCU.64 UR18, c[0x0][0x380] ;  /* 0x00007000ff1277ac */ /* 0x000e640008000a00 */
[----:B-----5:R-:W-:Y:S01]  /*52e0*/  FFMA.FTZ R5, R16, R3, R18 ;  /* 0x0000000310057223 */ /* 0x020fe20000010012 */
[----:B------:R-:W-:Y:S01]  /*52f0*/  FFMA.FTZ R4, R17, R4, R19 ;  /* 0x0000000411047223 */ /* 0x000fe20000010013 */
[----:B------:R-:W-:-:S02]  /*5300*/  MOV R3, R57 ;  /* 0x0000003900037202 */ /* 0x000fc40000000f00 */
[----:B------:R-:W-:Y:S01]  /*5310*/  FMUL.FTZ R2, R5, -1.4426950216293334961 ;  /* 0xbfb8aa3b05027820 */ /* 0x000fe20000410000 */
[----:B------:R-:W-:-:S05]  /*5320*/  FMUL.FTZ R37, R4, -1.4426950216293334961 ;  /* 0xbfb8aa3b04257820 */ /* 0x000fca0000410000 */
[----:B------:R-:W2:Y:S01]  /*5330*/  MUFU.EX2 R2, R2 ;  /* 0x0000000200027308 */ /* 0x000ea20000000800 */
[----:B0-----:R-:W-:-:S04]  /*5340*/  IMAD R39, R36, UR16, RZ ;  /* 0x0000001024277c24 */ /* 0x001fc8000f8e02ff */
[----:B------:R-:W-:-:S03]  /*5350*/  IMAD R39, R32, UR17, R39 ;  /* 0x0000001120277c24 */ /* 0x000fc6000f8e0227 */
[----:B------:R-:W0:Y:S01]  /*5360*/  MUFU.EX2 R37, R37 ;  /* 0x0000002500257308 */ /* 0x000e220000000800 */
[----:B--2---:R-:W-:Y:S01]  /*5370*/  FADD.FTZ R34, R2, 1 ;  /* 0x3f80000002227421 */ /* 0x004fe20000010000 */
[----:B------:R-:W-:-:S06]  /*5380*/  MOV R2, R58 ;  /* 0x0000003a00027202 */ /* 0x000fcc0000000f00 */
[----:B------:R-:W2:Y:S01]  /*5390*/  MUFU.RCP R34, R34 ;  /* 0x0000002200227308 */ /* 0x000ea20000001000 */
[----:B------:R-:W-:-:S04]  /*53a0*/  IMAD.WIDE.U32 R2, R32, UR16, R2 ;  /* 0x0000001020027c25 */ /* 0x000fc8000f8e0002 */
[----:B0-----:R-:W-:Y:S01]  /*53b0*/  FADD.FTZ R35, R37, 1 ;  /* 0x3f80000025237421 */ /* 0x001fe20000010000 */
[----:B------:R-:W-:-:S05]  /*53c0*/  IADD3 R39, PT, PT, R3, R39, RZ ;  /* 0x0000002703277210 */ /* 0x000fca0007ffe0ff */
[----:B------:R-:W0:Y:S01]  /*53d0*/  MUFU.RCP R35, R35 ;  /* 0x0000002300237308 */ /* 0x000e220000001000 */
[----:B--2---:R-:W-:Y:S01]  /*53e0*/  FMUL.FTZ R32, R5, R34 ;  /* 0x0000002205207220 */ /* 0x004fe20000410000 */
[----:B0-----:R-:W-:Y:S01]  /*53f0*/  FMUL.FTZ R37, R4, R35 ;  /* 0x0000002304257220 */ /* 0x001fe20000410000 */
[----:B-1----:R-:W-:-:S04]  /*5400*/  LEA R4, P1, R2, UR18, 0x1 ;  /* 0x0000001202047c11 */ /* 0x002fc8000f8208ff */
[----:B------:R-:W-:Y:S02]  /*5410*/  LEA.HI.X R5, R2, UR19, R39, 0x1, P1 ;  /* 0x0000001302057c11 */ /* 0x000fe400088f0c27 */
[----:B------:R-:W-:-:S05]  /*5420*/  F2FP.BF16.F32.PACK_AB R37, R37, R32 ;  /* 0x000000202525723e */ /* 0x000fca00000010ff */
[----:B------:R1:W-:Y:S02]  /*5430*/  STG.E desc[UR12][R4.64], R37 ;  /* 0x0000002504007986 */ /* 0x0003e4000c10190c */
.L_x_2007:
[----:B------:R-:W-:Y:S05]  /*5440*/  BSYNC.RECONVERGENT B1 ;  /* 0x0000000000017941 */ /* 0x000fea0003800200 */
.L_x_2006:
[----:B------:R-:W-:Y:S01]  /*5450*/  ISETP.GE.U32.AND P3, PT, R33, UR8, PT ;  /* 0x0000000821007c0c */ /* 0x000fe2000bf66070 */
[C---:B------:R-:W-:Y:S01]  /*5460*/  VIADD R32, R55.reuse, 0x120 ;  /* 0x0000012037207836 */ /* 0x040fe20000000000 */
[----:B0-----:R-:W-:Y:S01]  /*5470*/  SHF.R.S32.HI R2, RZ, 0x1f, R33 ;  /* 0x0000001fff027819 */ /* 0x001fe20000011421 */
[----:B------:R-:W-:Y:S01]  /*5480*/  BSSY.RECONVERGENT B1, `(.L_x_2008) ;  /* 0x000002d000017945 */ /* 0x000fe20003800200 */
[C---:B-1----:R-:W-:Y:S02]  /*5490*/  IADD3 R4, PT, PT, R55.reuse, 0xe0, RZ ;  /* 0x000000e037047810 */ /* 0x042fe40007ffe0ff */
[----:B------:R-:W-:Y:S02]  /*54a0*/  ISETP.GE.AND.EX P3, PT, R2, UR9, PT, P3 ;  /* 0x0000000902007c0c */ /* 0x000fe4000bf66330 */
[----:B------:R-:W-:Y:S02]  /*54b0*/  IADD3 R5, PT, PT, R55, 0x100, RZ ;  /* 0x0000010037057810 */ /* 0x000fe40007ffe0ff */
[----:B------:R-:W-:-:S02]  /*54c0*/  ISETP.GE.U32.AND P1, PT, R0, UR8, PT ;  /* 0x0000000800007c0c */ /* 0x000fc4000bf26070 */
[----:B------:R-:W-:Y:S02]  /*54d0*/  ISETP.GE.U32.AND P4, PT, R4, UR8, PT ;  /* 0x0000000804007c0c */ /* 0x000fe4000bf86070 */
[----:B------:R-:W-:Y:S02]  /*54e0*/  ISETP.GE.U32.AND P5, PT, R5, UR8, PT ;  /* 0x0000000805007c0c */ /* 0x000fe4000bfa6070 */
[----:B------:R-:W-:Y:S02]  /*54f0*/  SHF.R.S32.HI R34, RZ, 0x1f, R0 ;  /* 0x0000001fff227819 */ /* 0x000fe40000011400 */
[----:B------:R-:W-:Y:S02]  /*5500*/  ISETP.GE.U32.AND P2, PT, R32, UR8, PT ;  /* 0x0000000820007c0c */ /* 0x000fe4000bf46070 */
[----:B------:R-:W-:Y:S02]  /*5510*/  SHF.R.S32.HI R35, RZ, 0x1f, R4 ;  /* 0x0000001fff237819 */ /* 0x000fe40000011404 */
[----:B------:R-:W-:-:S02]  /*5520*/  SHF.R.S32.HI R36, RZ, 0x1f, R5 ;  /* 0x0000001fff247819 */ /* 0x000fc40000011405 */
[----:B------:R-:W-:Y:S02]  /*5530*/  SHF.R.S32.HI R37, RZ, 0x1f, R32 ;  /* 0x0000001fff257819 */ /* 0x000fe40000011420 */
[----:B------:R-:W-:Y:S02]  /*5540*/  ISETP.GE.AND.EX P1, PT, R34, UR9, PT, P1 ;  /* 0x0000000922007c0c */ /* 0x000fe4000bf26310 */
[----:B------:R-:W-:Y:S02]  /*5550*/  ISETP.GE.AND.EX P4, PT, R35, UR9, PT, P4 ;  /* 0x0000000923007c0c */ /* 0x000fe4000bf86340 */
[----:B------:R-:W-:Y:S02]  /*5560*/  ISETP.GE.AND.EX P5, PT, R36, UR9, PT, P5 ;  /* 0x0000000924007c0c */ /* 0x000fe4000bfa6350 */
        /* <DEDUP_REMOVED lines=18> */
[----:B------:R-:W-:Y:S01]  /*5690*/  IMAD R7, R33, UR17, R2 ;  /* 0x0000001121077c24 */ /* 0x000fe2000f8e0202 */
[----:B------:R-:W-:-:S05]  /*56a0*/  MOV R2, R58 ;  /* 0x0000003a00027202 */ /* 0x000fca0000000f00 */
[----:B------:R-:W0:Y:S01]  /*56b0*/  MUFU.RCP R3, R61 ;  /* 0x0000003d00037308 */ /* 0x000e220000001000 */
[----:B--2---:R-:W-:Y:S01]  /*56c0*/  FMUL.FTZ R39, R39, R60 ;  /* 0x0000003c27277220 */ /* 0x004fe20000410000 */
[----:B0-----:R-:W-:Y:S01]  /*56d0*/  FMUL.FTZ R6, R6, R3 ;  /* 0x0000000306067220 */ /* 0x001fe20000410000 */
[----:B------:R-:W-:-:S04]  /*56e0*/  MOV R3, R57 ;  /* 0x0000003900037202 */ /* 0x000fc80000000f00 */
[----:B------:R-:W-:Y:S01]  /*56f0*/  F2FP.BF16.F32.PACK_AB R39, R39, R6 ;  /* 0x000000062727723e */ /* 0x000fe200000010ff */
[----:B------:R-:W-:-:S05]  /*5700*/  IMAD.WIDE.U32 R2, R33, UR16, R2 ;  /* 0x0000001021027c25 */ /* 0x000fca000f8e0002 */
[----:B------:R-:W-:Y:S02]  /*5710*/  IADD3 R7, PT, PT, R3, R7, RZ ;  /* 0x0000000703077210 */ /* 0x000fe40007ffe0ff */
[----:B-1----:R-:W-:-:S04]  /*5720*/  LEA R60, P3, R2, UR18, 0x1 ;  /* 0x00000012023c7c11 */ /* 0x002fc8000f8608ff */
[----:B------:R-:W-:-:S05]  /*5730*/  LEA.HI.X R61, R2, UR19, R7, 0x1, P3 ;  /* 0x00000013023d7c11 */ /* 0x000fca00098f0c07 */
[----:B------:R0:W-:Y:S04]  /*5740*/  STG.E desc[UR12][R60.64], R39 ;  /* 0x000000273c007986 */ /* 0x0001e8000c10190c */
.L_x_2009:
[----:B------:R-:W-:Y:S05]  /*5750*/  BSYNC.RECONVERGENT B1 ;  /* 0x0000000000017941 */ /* 0x000fea0003800200 */
.L_x_2008:
[----:B------:R-:W-:Y:S04]  /*5760*/  BSSY.RECONVERGENT B1, `(.L_x_2010) ;  /* 0x000001e000017945 */ /* 0x000fe80003800200 */
[----:B------:R-:W-:Y:S05]  /*5770*/  @P1 BRA `(.L_x_2011) ;  /* 0x0000000000701947 */ /* 0x000fea0003800000 */
        /* <DEDUP_REMOVED lines=28> */
.L_x_2011:
[----:B------:R-:W-:Y:S05]  /*5940*/  BSYNC.RECONVERGENT B1 ;  /* 0x0000000000017941 */ /* 0x000fea0003800200 */
.L_x_2010:
[----:B------:R-:W-:Y:S01]  /*5950*/  BSSY.RECONVERGENT B1, `(.L_x_2012) ;  /* 0x0000021000017945 */ /* 0x000fe20003800200 */
[C---:B------:R-:W-:Y:S02]  /*5960*/  IADD3 R0, PT, PT, R55.reuse, 0x140, RZ ;  /* 0x0000014037007810 */ /* 0x040fe40007ffe0ff */
[C---:B------:R-:W-:Y:S02]  /*5970*/  IADD3 R8, PT, PT, R55.reuse, 0x160, RZ ;  /* 0x0000016037087810 */ /* 0x040fe40007ffe0ff */
[----:B------:R-:W-:Y:S01]  /*5980*/  IADD3 R9, PT, PT, R55, 0x180, RZ ;  /* 0x0000018037097810 */ /* 0x000fe20007ffe0ff */
[----:B------:R-:W-:Y:S06]  /*5990*/  @P4 BRA `(.L_x_2013) ;  /* 0x0000000000704947 */ /* 0x000fec0003800000 */
[----:B------:R-:W-:Y:S01]  /*59a0*/  FADD.FTZ R11, R11, -UR5 ;  /* 0x800000050b0b7e21 */ /* 0x000fe20008010000 */
[----:B------:R-:W-:Y:S01]  /*59b0*/  FADD.FTZ R10, R10, -UR5 ;  /* 0x800000050a0a7e21 */ /* 0x000fe20008010000 */
[----:B------:R-:W2:Y:S01]  /*59c0*/  LDCU.64 UR16, c[0x0][0x3e0] ;  /* 0x00007c00ff1077ac */ /* 0x000ea20008000a00 */
[----:B------:R-:W-:Y:S01]  /*59d0*/  MOV R3, R57 ;  /* 0x0000003900037202 */ /* 0x000fe20000000f00 */
[----:B-1----:R-:W-:Y:S01]  /*59e0*/  FMUL.FTZ R7, R11, UR10 ;  /* 0x0000000a0b077c20 */ /* 0x002fe20008410000 */
[----:B------:R-:W-:Y:S01]  /*59f0*/  FMUL.FTZ R6, R10, UR10 ;  /* 0x0000000a0a067c20 */ /* 0x000fe20008410000 */
[----:B------:R-:W1:Y:S02]  /*5a00*/  LDCU.64 UR18, c[0x0][0x380] ;  /* 0x00007000ff1277ac */ /* 0x000e640008000a00 */
[----:B-----5:R-:W-:Y:S01]  /*5a10*/  FFMA.FTZ R7, R16, R7, R18 ;  /* 0x0000000710077223 */ /* 0x020fe20000010012 */
[----:B------:R-:W-:-:S03]  /*5a20*/  FFMA.FTZ R6, R17, R6, R19 ;  /* 0x0000000611067223 */ /* 0x000fc60000010013 */
        /* <DEDUP_REMOVED lines=11> */
[----:B------:R-:W-:-:S05]  /*5ae0*/  IMAD.IADD R35, R3, 0x1, R35 ;  /* 0x0000000103237824 */ /* 0x000fca00078e0223 */
[----:B------:R-:W2:Y:S01]  /*5af0*/  MUFU.RCP R33, R33 ;  /* 0x0000002100217308 */ /* 0x000ea20000001000 */
[----:B---3--:R-:W-:Y:S01]  /*5b00*/  FMUL.FTZ R4, R7, R10 ;  /* 0x0000000a07047220 */ /* 0x008fe20000410000 */
[----:B--2---:R-:W-:Y:S01]  /*5b10*/  FMUL.FTZ R11, R6, R33 ;  /* 0x00000021060b7220 */ /* 0x004fe20000410000 */
[----:B-1----:R-:W-:-:S04]  /*5b20*/  LEA R6, P1, R2, UR18, 0x1 ;  /* 0x0000001202067c11 */ /* 0x002fc8000f8208ff */
[----:B------:R-:W-:Y:S02]  /*5b30*/  LEA.HI.X R7, R2, UR19, R35, 0x1, P1 ;  /* 0x0000001302077c11 */ /* 0x000fe400088f0c23 */
[----:B------:R-:W-:-:S05]  /*5b40*/  F2FP.BF16.F32.PACK_AB R11, R11, R4 ;  /* 0x000000040b0b723e */ /* 0x000fca00000010ff */
[----:B------:R2:W-:Y:S02]  /*5b50*/  STG.E desc[UR12][R6.64], R11 ;  /* 0x0000000b06007986 */ /* 0x0005e4000c10190c */
.L_x_2013:
[----:B------:R-:W-:Y:S05]  /*5b60*/  BSYNC.RECONVERGENT B1 ;  /* 0x0000000000017941 */ /* 0x000fea0003800200 */
.L_x_2012:
[----:B------:R-:W-:Y:S04]  /*5b70*/  BSSY.RECONVERGENT B1, `(.L_x_2014) ;  /* 0x000001e000017945 */ /* 0x000fe80003800200 */
[----:B------:R-:W-:Y:S05]  /*5b80*/  @P5 BRA `(.L_x_2015) ;  /* 0x0000000000705947 */ /* 0x000fea0003800000 */
[----:B------:R-:W-:Y:S01]  /*5b90*/  FADD.FTZ R13, R13, -UR5 ;  /* 0x800000050d0d7e21 */ /* 0x000fe20008010000 */
[----:B------:R-:W-:Y:S01]  /*5ba0*/  FADD.FTZ R12, R12, -UR5 ;  /* 0x800000050c0c7e21 */ /* 0x000fe20008010000 */
[----:B------:R-:W3:Y:S01]  /*5bb0*/  LDCU.64 UR16, c[0x0][0x3e0] ;  /* 0x00007c00ff1077ac */ /* 0x000ee20008000a00 */
[----:B------:R-:W-:Y:S01]  /*5bc0*/  MOV R3, R57 ;  /* 0x0000003900037202 */ /* 0x000fe20000000f00 */
[----:B------:R-:W-:Y:S01]  /*5bd0*/  FMUL.FTZ R13, R13, UR10 ;  /* 0x0000000a0d0d7c20 */ /* 0x000fe20008410000 */
[----:B-12---:R-:W-:Y:S01]  /*5be0*/  FMUL.FTZ R6, R12, UR10 ;  /* 0x0000000a0c067c20 */ /* 0x006fe20008410000 */
[----:B------:R-:W1:Y:S02]  /*5bf0*/  LDCU.64 UR18, c[0x0][0x380] ;  /* 0x00007000ff1277ac */ /* 0x000e640008000a00 */
[----:B-----5:R-:W-:Y:S01]  /*5c00*/  FFMA.FTZ R4, R16, R13, R18 ;  /* 0x0000000d10047223 */ /* 0x020fe20000010012 */
[----:B------:R-:W-:-:S03]  /*5c10*/  FFMA.FTZ R6, R17, R6, R19 ;  /* 0x0000000611067223 */ /* 0x000fc60000010013 */
[----:B------:R-:W-:Y:S01]  /*5c20*/  FMUL.FTZ R2, R4, -1.4426950216293334961 ;  /* 0xbfb8aa3b04027820 */ /* 0x000fe20000410000 */
[----:B------:R-:W-:-:S05]  /*5c30*/  FMUL.FTZ R10, R6, -1.4426950216293334961 ;  /* 0xbfb8aa3b060a7820 */ /* 0x000fca0000410000 */
[----:B------:R-:W2:Y:S01]  /*5c40*/  MUFU.EX2 R2, R2 ;  /* 0x0000000200027308 */ /* 0x000ea20000000800 */
[----:B---3--:R-:W-:-:S07]  /*5c50*/  IMAD R36, R36, UR16, RZ ;  /* 0x0000001024247c24 */ /* 0x008fce000f8e02ff */
[----:B------:R-:W3:Y:S01]  /*5c60*/  MUFU.EX2 R10, R10 ;  /* 0x0000000a000a7308 */ /* 0x000ee20000000800 */
[----:B--2---:R-:W-:Y:S01]  /*5c70*/  FADD.FTZ R7, R2, 1 ;  /* 0x3f80000002077421 */ /* 0x004fe20000010000 */
[----:B------:R-:W-:-:S06]  /*5c80*/  MOV R2, R58 ;  /* 0x0000003a00027202 */ /* 0x000fcc0000000f00 */
[----:B------:R-:W2:Y:S01]  /*5c90*/  MUFU.RCP R7, R7 ;  /* 0x0000000700077308 */ /* 0x000ea20000001000 */
[----:B------:R-:W-:-:S04]  /*5ca0*/  IMAD.WIDE.U32 R2, R5, UR16, R2 ;  /* 0x0000001005027c25 */ /* 0x000fc8000f8e0002 */
[----:B---3--:R-:W-:Y:S01]  /*5cb0*/  FADD.FTZ R11, R10, 1 ;  /* 0x3f8000000a0b7421 */ /* 0x008fe20000010000 */
[----:B------:R-:W-:-:S05]  /*5cc0*/  IMAD R5, R5, UR17, R36 ;  /* 0x0000001105057c24 */ /* 0x000fca000f8e0224 */
[----:B------:R-:W3:Y:S01]  /*5cd0*/  MUFU.RCP R11, R11 ;  /* 0x0000000b000b7308 */ /* 0x000ee20000001000 */
[----:B------:R-:W-:Y:S01]  /*5ce0*/  IADD3 R5, PT, PT, R3, R5, RZ ;  /* 0x0000000503057210 */ /* 0x000fe20007ffe0ff */
[----:B--2---:R-:W-:Y:S01]  /*5cf0*/  FMUL.FTZ R10, R4, R7 ;  /* 0x00000007040a7220 */ /* 0x004fe20000410000 */
[----:B-1----:R-:W-:-:S04]  /*5d00*/  LEA R4, P1, R2, UR18, 0x1 ;  /* 0x0000001202047c11 */ /* 0x002fc8000f8208ff */
[----:B------:R-:W-:Y:S01]  /*5d10*/  LEA.HI.X R5, R2, UR19, R5, 0x1, P1 ;  /* 0x0000001302057c11 */ /* 0x000fe200088f0c05 */
[----:B---3--:R-:W-:-:S05]  /*5d20*/  FMUL.FTZ R13, R6, R11 ;  /* 0x0000000b060d7220 */ /* 0x008fca0000410000 */
[----:B------:R-:W-:-:S05]  /*5d30*/  F2FP.BF16.F32.PACK_AB R13, R13, R10 ;  /* 0x0000000a0d0d723e */ /* 0x000fca00000010ff */
[----:B------:R3:W-:Y:S02]  /*5d40*/  STG.E desc[UR12][R4.64], R13 ;  /* 0x0000000d04007986 */ /* 0x0007e4000c10190c */
.L_x_2015:
[----:B------:R-:W-:Y:S05]  /*5d50*/  BSYNC.RECONVERGENT B1 ;  /* 0x0000000000017941 */ /* 0x000fea0003800200 */
.L_x_2014:
[----:B------:R-:W-:Y:S04]  /*5d60*/  BSSY.RECONVERGENT B1, `(.L_x_2016) ;  /* 0x000001e000017945 */ /* 0x000fe80003800200 */
[----:B------:R-:W-:Y:S05]  /*5d70*/  @P2 BRA `(.L_x_2017) ;  /* 0x0000000000702947 */ /* 0x000fea0003800000 */
[----:B------:R-:W-:Y:S01]  /*5d80*/  FADD.FTZ R15, R15, -UR5 ;  /* 0x800000050f0f7e21 */ /* 0x000fe20008010000 */
[----:B------:R-:W-:Y:S01]  /*5d90*/  FADD.FTZ R14, R14, -UR5 ;  /* 0x800000050e0e7e21 */ /* 0x000fe20008010000 */
[----:B------:R-:W4:Y:S01]  /*5da0*/  LDCU.64 UR16, c[0x0][0x3e0] ;  /* 0x00007c00ff1077ac */ /* 0x000f220008000a00 */
[----:B------:R-:W-:Y:S01]  /*5db0*/  MOV R3, R57 ;  /* 0x0000003900037202 */ /* 0x000fe20000000f00 */
[----:B------:R-:W-:Y:S01]  /*5dc0*/  FMUL.FTZ R15, R15, UR10 ;  /* 0x0000000a0f0f7c20 */ /* 0x000fe20008410000 */
[----:B------:R-:W-:Y:S01]  /*5dd0*/  FMUL.FTZ R14, R14, UR10 ;  /* 0x0000000a0e0e7c20 */ /* 0x000fe20008410000 */
[----:B------:R-:W0:Y:S02]  /*5de0*/  LDCU.64 UR18, c[0x0][0x380] ;  /* 0x00007000ff1277ac */ /* 0x000e240008000a00 */
[----:B-----5:R-:W-:Y:S01]  /*5df0*/  FFMA.FTZ R15, R16, R15, R18 ;  /* 0x0000000f100f7223 */ /* 0x020fe20000010012 */
[----:B---3--:R-:W-:-:S03]  /*5e00*/  FFMA.FTZ R5, R17, R14, R19 ;  /* 0x0000000e11057223 */ /* 0x008fc60000010013 */
[----:B------:R-:W-:Y:S01]  /*5e10*/  FMUL.FTZ R2, R15, -1.4426950216293334961 ;  /* 0xbfb8aa3b0f027820 */ /* 0x000fe20000410000 */
[----:B------:R-:W-:-:S05]  /*5e20*/  FMUL.FTZ R4, R5, -1.4426950216293334961 ;  /* 0xbfb8aa3b05047820 */ /* 0x000fca0000410000 */
[----:B------:R-:W1:Y:S01]  /*5e30*/  MUFU.EX2 R2, R2 ;  /* 0x0000000200027308 */ /* 0x000e620000000800 */
[----:B----4-:R-:W-:-:S04]  /*5e40*/  IMAD R37, R37, UR16, RZ ;  /* 0x0000001025257c24 */ /* 0x010fc8000f8e02ff */
[----:B------:R-:W-:-:S03]  /*5e50*/  IMAD R37, R32, UR17, R37 ;  /* 0x0000001120257c24 */ /* 0x000fc6000f8e0225 */
[----:B------:R-:W3:Y:S01]  /*5e60*/  MUFU.EX2 R4, R4 ;  /* 0x0000000400047308 */ /* 0x000ee20000000800 */
[----:B-12---:R-:W-:Y:S01]  /*5e70*/  FADD.FTZ R6, R2, 1 ;  /* 0x3f80000002067421 */ /* 0x006fe20000010000 */
[----:B------:R-:W-:-:S06]  /*5e80*/  MOV R2, R58 ;  /* 0x0000003a00027202 */ /* 0x000fcc0000000f00 */
[----:B------:R-:W1:Y:S01]  /*5e90*/  MUFU.RCP R6, R6 ;  /* 0x0000000600067308 */ /* 0x000e620000001000 */
[----:B------:R-:W-:-:S04]  /*5ea0*/  IMAD.WIDE.U32 R2, R32, UR16, R2 ;  /* 0x0000001020027c25 */ /* 0x000fc8000f8e0002 */
[----:B---3--:R-:W-:Y:S01]  /*5eb0*/  FADD.FTZ R10, R4, 1 ;  /* 0x3f800000040a7421 */ /* 0x008fe20000010000 */
[----:B0-----:R-:W-:-:S05]  /*5ec0*/  LEA R4, P1, R2, UR18, 0x1 ;  /* 0x0000001202047c11 */ /* 0x001fca000f8208ff */
[----:B------:R-:W0:Y:S01]  /*5ed0*/  MUFU.RCP R10, R10 ;  /* 0x0000000a000a7308 */ /* 0x000e220000001000 */
[----:B------:R-:W-:Y:S01]  /*5ee0*/  IADD3 R37, PT, PT, R3, R37, RZ ;  /* 0x0000002503257210 */ /* 0x000fe20007ffe0ff */
[----:B-1----:R-:W-:Y:S01]  /*5ef0*/  FMUL.FTZ R7, R15, R6 ;  /* 0x000000060f077220 */ /* 0x002fe20000410000 */
[----:B0-----:R-:W-:Y:S02]  /*5f00*/  FMUL.FTZ R12, R5, R10 ;  /* 0x0000000a050c7220 */ /* 0x001fe40000410000 */
[----:B------:R-:W-:-:S03]  /*5f10*/  LEA.HI.X R5, R2, UR19, R37, 0x1, P1 ;  /* 0x0000001302057c11 */ /* 0x000fc600088f0c25 */
[----:B------:R-:W-:-:S05]  /*5f20*/  F2FP.BF16.F32.PACK_AB R7, R12, R7 ;  /* 0x000000070c07723e */ /* 0x000fca00000010ff */
[----:B------:R4:W-:Y:S02]  /*5f30*/  STG.E desc[UR12][R4.64], R7 ;  /* 0x0000000704007986 */ /* 0x0009e4000c10190c */
.L_x_2017:
[----:B------:R-:W-:Y:S05]  /*5f40*/  BSYNC.RECONVERGENT B1 ;  /* 0x0000000000017941 */ /* 0x000fea0003800200 */
.L_x_2016:
        /* <DEDUP_REMOVED lines=17> */
[----:B------:R-:W-:Y:S01]  /*6060*/  FADD.FTZ R21, R21, -UR5 ;  /* 0x8000000515157e21 */ /* 0x000fe20008010000 */
[----:B------:R-:W-:Y:S01]  /*6070*/  FADD.FTZ R20, R20, -UR5 ;  /* 0x8000000514147e21 */ /* 0x000fe20008010000 */
[----:B------:R-:W1:Y:S01]  /*6080*/  LDCU.64 UR16, c[0x0][0x3e0] ;  /* 0x00007c00ff1077ac */ /* 0x000e620008000a00 */
[----:B------:R-:W-:Y:S01]  /*6090*/  MOV R3, R57 ;  /* 0x0000003900037202 */ /* 0x000fe20000000f00 */
[----:B------:R-:W-:Y:S01]  /*60a0*/  FMUL.FTZ R21, R21, UR10 ;  /* 0x0000000a15157c20 */ /* 0x000fe20008410000 */
[----:B------:R-:W-:Y:S01]  /*60b0*/  FMUL.FTZ R20, R20, UR10 ;  /* 0x0000000a14147c20 */ /* 0x000fe20008410000 */
[----:B------:R-:W2:Y:S02]  /*60c0*/  LDCU.64 UR18, c[0x0][0x380] ;  /* 0x00007000ff1277ac */ /* 0x000ea40008000a00 */
[----:B-----5:R-:W-:Y:S01]  /*60d0*/  FFMA.FTZ R21, R16, R21, R18 ;  /* 0x0000001510157223 */ /* 0x020fe20000010012 */
[----:B------:R-:W-:-:S03]  /*60e0*/  FFMA.FTZ R20, R17, R20, R19 ;  /* 0x0000001411147223 */ /* 0x000fc60000010013 */
[----:B------:R-:W-:Y:S01]  /*60f0*/  FMUL.FTZ R2, R21, -1.4426950216293334961 ;  /* 0xbfb8aa3b15027820 */ /* 0x000fe20000410000 */
[----:B------:R-:W-:-:S05]  /*6100*/  FMUL.FTZ R4, R20, -1.4426950216293334961 ;  /* 0xbfb8aa3b14047820 */ /* 0x000fca0000410000 */
[----:B------:R-:W3:Y:S01]  /*6110*/  MUFU.EX2 R2, R2 ;  /* 0x0000000200027308 */ /* 0x000ee20000000800 */
[----:B-1----:R-:W-:-:S04]  /*6120*/  IMAD R5, R5, UR16, RZ ;  /* 0x0000001005057c24 */ /* 0x002fc8000f8e02ff */
[----:B------:R-:W-:-:S03]  /*6130*/  IMAD R5, R0, UR17, R5 ;  /* 0x0000001100057c24 */ /* 0x000fc6000f8e0205 */
[----:B------:R-:W1:Y:S01]  /*6140*/  MUFU.EX2 R4, R4 ;  /* 0x0000000400047308 */ /* 0x000e620000000800 */
[----:B---3--:R-:W-:Y:S01]  /*6150*/  FADD.FTZ R10, R2, 1 ;  /* 0x3f800000020a7421 */ /* 0x008fe20000010000 */
[----:B------:R-:W-:-:S06]  /*6160*/  MOV R2, R58 ;  /* 0x0000003a00027202 */ /* 0x000fcc0000000f00 */
[----:B------:R-:W3:Y:S01]  /*6170*/  MUFU.RCP R10, R10 ;  /* 0x0000000a000a7308 */ /* 0x000ee20000001000 */
[----:B------:R-:W-:-:S04]  /*6180*/  IMAD.WIDE.U32 R2, R0, UR16, R2 ;  /* 0x0000001000027c25 */ /* 0x000fc8000f8e0002 */
[----:B-1----:R-:W-:Y:S01]  /*6190*/  FADD.FTZ R11, R4, 1 ;  /* 0x3f800000040b7421 */ /* 0x002fe20000010000 */
[----:B--2---:R-:W-:-:S05]  /*61a0*/  LEA R4, P5, R2, UR18, 0x1 ;  /* 0x0000001202047c11 */ /* 0x004fca000f8a08ff */
[----:B------:R-:W1:Y:S01]  /*61b0*/  MUFU.RCP R11, R11 ;  /* 0x0000000b000b7308 */ /* 0x000e620000001000 */
[----:B------:R-:W-:-:S04]  /*61c0*/  IADD3 R5, PT, PT, R3, R5, RZ ;  /* 0x0000000503057210 */ /* 0x000fc80007ffe0ff */
[----:B------:R-:W-:Y:S01]  /*61d0*/  LEA.HI.X R5, R2, UR19, R5, 0x1, P5 ;  /* 0x0000001302057c11 */ /* 0x000fe2000a8f0c05 */
[----:B---3--:R-:W-:Y:S01]  /*61e0*/  FMUL.FTZ R0, R21, R10 ;  /* 0x0000000a15007220 */ /* 0x008fe20000410000 */
[----:B-1----:R-:W-:-:S05]  /*61f0*/  FMUL.FTZ R13, R20, R11 ;  /* 0x0000000b140d7220 */ /* 0x002fca0000410000 */
[----:B------:R-:W-:-:S05]  /*6200*/  F2FP.BF16.F32.PACK_AB R13, R13, R0 ;  /* 0x000000000d0d723e */ /* 0x000fca00000010ff */
[----:B------:R1:W-:Y:S02]  /*6210*/  STG.E desc[UR12][R4.64], R13 ;  /* 0x0000000d04007986 */ /* 0x0003e4000c10190c */
.L_x_2019:
[----:B------:R-:W-:Y:S05]  /*6220*/  BSYNC.RECONVERGENT B1 ;  /* 0x0000000000017941 */ /* 0x000fea0003800200 */
.L_x_2018:
        /* <DEDUP_REMOVED lines=8> */
[----:B------:R-:W3:Y:S01]  /*62b0*/  LDCU.64 UR18, c[0x0][0x380] ;  /* 0x00007000ff1277ac */ /* 0x000ee20008000a00 */
[----:B------:R-:W-:Y:S01]  /*62c0*/  MOV R3, R57 ;  /* 0x0000003900037202 */ /* 0x000fe20000000f00 */
[----:B-----5:R-:W-:Y:S01]  /*62d0*/  FFMA.FTZ R23, R16, R23, R18 ;  /* 0x0000001710177223 */ /* 0x020fe20000010012 */
[----:B------:R-:W-:-:S03]  /*62e0*/  FFMA.FTZ R22, R17, R22, R19 ;  /* 0x0000001611167223 */ /* 0x000fc60000010013 */
[----:B------:R-:W-:Y:S01]  /*62f0*/  FMUL.FTZ R0, R23, -1.4426950216293334961 ;  /* 0xbfb8aa3b17007820 */ /* 0x000fe20000410000 */
[----:B-1----:R-:W-:-:S05]  /*6300*/  FMUL.FTZ R4, R22, -1.4426950216293334961 ;  /* 0xbfb8aa3b16047820 */ /* 0x002fca0000410000 */
[----:B------:R-:W1:Y:S01]  /*6310*/  MUFU.EX2 R0, R0 ;  /* 0x0000000000007308 */ /* 0x000e620000000800 */
[----:B--2---:R-:W-:Y:S02]  /*6320*/  IMAD R7, R7, UR16, RZ ;  /* 0x0000001007077c24 */ /* 0x004fe4000f8e02ff */
[----:B------:R-:W-:-:S05]  /*6330*/  IMAD.WIDE.U32 R2, R8, UR16, R2 ;  /* 0x0000001008027c25 */ /* 0x000fca000f8e0002 */
[----:B------:R-:W2:Y:S01]  /*6340*/  MUFU.EX2 R4, R4 ;  /* 0x0000000400047308 */ /* 0x000ea20000000800 */
[----:B------:R-:W-:-:S04]  /*6350*/  IMAD R5, R8, UR17, R7 ;  /* 0x0000001108057c24 */ /* 0x000fc8000f8e0207 */
[----:B------:R-:W-:Y:S02]  /*6360*/  IMAD.IADD R5, R3, 0x1, R5 ;  /* 0x0000000103057824 */ /* 0x000fe400078e0205 */
[----:B-1----:R-:W-:-:S06]  /*6370*/  FADD.FTZ R10, R0, 1 ;  /* 0x3f800000000a7421 */ /* 0x002fcc0000010000 */
[----:B------:R-:W1:Y:S01]  /*6380*/  MUFU.RCP R10, R10 ;  /* 0x0000000a000a7308 */ /* 0x000e620000001000 */
[----:B--2---:R-:W-:Y:S01]  /*6390*/  FADD.FTZ R11, R4, 1 ;  /* 0x3f800000040b7421 */ /* 0x004fe20000010000 */
[----:B---3--:R-:W-:-:S04]  /*63a0*/  LEA R4, P2, R2, UR18, 0x1 ;  /* 0x0000001202047c11 */ /* 0x008fc8000f8408ff */
[----:B------:R-:W-:Y:S02]  /*63b0*/  LEA.HI.X R5, R2, UR19, R5, 0x1, P2 ;  /* 0x0000001302057c11 */ /* 0x000fe400090f0c05 */
[----:B------:R-:W2:Y:S01]  /*63c0*/  MUFU.RCP R11, R11 ;  /* 0x0000000b000b7308 */ /* 0x000ea20000001000 */
[----:B-1----:R-:W-:Y:S01]  /*63d0*/  FMUL.FTZ R0, R23, R10 ;  /* 0x0000000a17007220 */ /* 0x002fe20000410000 */
[----:B--2---:R-:W-:-:S05]  /*63e0*/  FMUL.FTZ R7, R22, R11 ;  /* 0x0000000b16077220 */ /* 0x004fca0000410000 */
[----:B------:R-:W-:-:S05]  /*63f0*/  F2FP.BF16.F32.PACK_AB R7, R7, R0 ;  /* 0x000000000707723e */ /* 0x000fca00000010ff */
[----:B------:R2:W-:Y:S02]  /*6400*/  STG.E desc[UR12][R4.64], R7 ;  /* 0x0000000704007986 */ /* 0x0005e4000c10190c */
.L_x_2021:
[----:B------:R-:W-:Y:S05]  /*6410*/  BSYNC.RECONVERGENT B1 ;  /* 0x0000000000017941 */ /* 0x000fea0003800200 */
.L_x_2020:
[----:B------:R-:W-:Y:S04]  /*6420*/  BSSY.RECONVERGENT B1, `(.L_x_2022) ;  /* 0x000001e000017945 */ /* 0x000fe80003800200 */
[----:B------:R-:W-:Y:S05]  /*6430*/  @P1 BRA `(.L_x_2023) ;  /* 0x0000000000701947 */ /* 0x000fea0003800000 */
[----:B------:R-:W-:Y:S01]  /*6440*/  FADD.FTZ R25, R25, -UR5 ;  /* 0x8000000519197e21 */ /* 0x000fe20008010000 */
[----:B------:R-:W-:Y:S01]  /*6450*/  FADD.FTZ R24, R24, -UR5 ;  /* 0x8000000518187e21 */ /* 0x000fe20008010000 */
[----:B------:R-:W3:Y:S01]  /*6460*/  LDCU.64 UR16, c[0x0][0x3e0] ;  /* 0x00007c00ff1077ac */ /* 0x000ee20008000a00 */
[----:B------:R-:W-:Y:S01]  /*6470*/  MOV R2, R58 ;  /* 0x0000003a00027202 */ /* 0x000fe20000000f00 */
[----:B------:R-:W-:Y:S01]  /*6480*/  FMUL.FTZ R25, R25, UR10 ;  /* 0x0000000a19197c20 */ /* 0x000fe20008410000 */
[----:B------:R-:W-:Y:S01]  /*6490*/  FMUL.FTZ R24, R24, UR10 ;  /* 0x0000000a18187c20 */ /* 0x000fe20008410000 */
[----:B------:R-:W4:Y:S01]  /*64a0*/  LDCU.64 UR18, c[0x0][0x380] ;  /* 0x00007000ff1277ac */ /* 0x000f220008000a00 */
[----:B------:R-:W-:Y:S01]  /*64b0*/  MOV R3, R57 ;  /* 0x0000003900037202 */ /* 0x000fe20000000f00 */
[----:B-----5:R-:W-:Y:S01]  /*64c0*/  FFMA.FTZ R10, R16, R25, R18 ;  /* 0x00000019100a7223 */ /* 0x020fe20000010012 */
[----:B-12---:R-:W-:-:S03]  /*64d0*/  FFMA.FTZ R5, R17, R24, R19 ;  /* 0x0000001811057223 */ /* 0x006fc60000010013 */
[----:B------:R-:W-:Y:S01]  /*64e0*/  FMUL.FTZ R0, R10, -1.4426950216293334961 ;  /* 0xbfb8aa3b0a007820 */ /* 0x000fe20000410000 */
[----:B------:R-:W-:-:S05]  /*64f0*/  FMUL.FTZ R4, R5, -1.4426950216293334961 ;  /* 0xbfb8aa3b05047820 */ /* 0x000fca0000410000 */
[----:B------:R-:W1:Y:S01]  /*6500*/  MUFU.EX2 R0, R0 ;  /* 0x0000000000007308 */ /* 0x000e620000000800 */
[----:B---3--:R-:W-:Y:S02]  /*6510*/  IMAD R6, R6, UR16, RZ ;  /* 0x0000001006067c24 */ /* 0x008fe4000f8e02ff */
[----:B------:R-:W-:-:S05]  /*6520*/  IMAD.WIDE.U32 R2, R9, UR16, R2 ;  /* 0x0000001009027c25 */ /* 0x000fca000f8e0002 */
[----:B------:R-:W2:Y:S01]  /*6530*/  MUFU.EX2 R4, R4 ;  /* 0x0000000400047308 */ /* 0x000ea20000000800 */
[----:B------:R-:W-:-:S05]  /*6540*/  IMAD R11, R9, UR17, R6 ;  /* 0x00000011090b7c24 */ /* 0x000fca000f8e0206 */
[----:B------:R-:W-:Y:S01]  /*6550*/  IADD3 R11, PT, PT, R3, R11, RZ ;  /* 0x0000000b030b7210 */ /* 0x000fe20007ffe0ff */
[----:B-1----:R-:W-:-:S06]  /*6560*/  FADD.FTZ R7, R0, 1 ;  /* 0x3f80000000077421 */ /* 0x002fcc0000010000 */
[----:B------:R-:W1:Y:S01]  /*6570*/  MUFU.RCP R7, R7 ;  /* 0x0000000700077308 */ /* 0x000e620000001000 */
[----:B--2---:R-:W-:Y:S01]  /*6580*/  FADD.FTZ R8, R4, 1 ;  /* 0x3f80000004087421 */ /* 0x004fe20000010000 */
[----:B----4-:R-:W-:-:S06]  /*6590*/  LEA R4, P1, R2, UR18, 0x1 ;  /* 0x0000001202047c11 */ /* 0x010fcc000f8208ff */
[----:B------:R-:W2:Y:S01]  /*65a0*/  MUFU.RCP R8, R8 ;  /* 0x0000000800087308 */ /* 0x000ea20000001000 */
[----:B-1----:R-:W-:Y:S01]  /*65b0*/  FMUL.FTZ R0, R10, R7 ;  /* 0x000000070a007220 */ /* 0x002fe20000410000 */
[----:B--2---:R-:W-:Y:S01]  /*65c0*/  FMUL.FTZ R9, R5, R8 ;  /* 0x0000000805097220 */ /* 0x004fe20000410000 */
[----:B------:R-:W-:-:S04]  /*65d0*/  LEA.HI.X R5, R2, UR19, R11, 0x1, P1 ;  /* 0x0000001302057c11 */ /* 0x000fc800088f0c0b */
[----:B------:R-:W-:-:S05]  /*65e0*/  F2FP.BF16.F32.PACK_AB R9, R9, R0 ;  /* 0x000000000909723e */ /* 0x000fca00000010ff */
[----:B------:R3:W-:Y:S02]  /*65f0*/  STG.E desc[UR12][R4.64], R9 ;  /* 0x0000000904007986 */ /* 0x0007e4000c10190c */
.L_x_2023:
[----:B------:R-:W-:Y:S05]  /*6600*/  BSYNC.RECONVERGENT B1 ;  /* 0x0000000000017941 */ /* 0x000fea0003800200 */
.L_x_2022:
        /* <DEDUP_REMOVED lines=8> */
[----:B------:R-:W0:Y:S01]  /*6690*/  LDCU.64 UR18, c[0x0][0x380] ;  /* 0x00007000ff1277ac */ /* 0x000e220008000a00 */
[----:B------:R-:W-:Y:S01]  /*66a0*/  MOV R3, R57 ;  /* 0x0000003900037202 */ /* 0x000fe20000000f00 */
[----:B-----5:R-:W-:Y:S01]  /*66b0*/  FFMA.FTZ R27, R16, R27, R18 ;  /* 0x0000001b101b7223 */ /* 0x020fe20000010012 */
[----:B------:R-:W-:-:S03]  /*66c0*/  FFMA.FTZ R26, R17, R26, R19 ;  /* 0x0000001a111a7223 */ /* 0x000fc60000010013 */
[----:B------:R-:W-:Y:S01]  /*66d0*/  FMUL.FTZ R0, R27, -1.4426950216293334961 ;  /* 0xbfb8aa3b1b007820 */ /* 0x000fe20000410000 */
[----:B-123--:R-:W-:-:S05]  /*66e0*/  FMUL.FTZ R4, R26, -1.4426950216293334961 ;  /* 0xbfb8aa3b1a047820 */ /* 0x00efca0000410000 */
[----:B------:R-:W1:Y:S01]  /*66f0*/  MUFU.EX2 R0, R0 ;  /* 0x0000000000007308 */ /* 0x000e620000000800 */
[----:B----4-:R-:W-:Y:S02]  /*6700*/  IMAD R5, R45, UR16, RZ ;  /* 0x000000102d057c24 */ /* 0x010fe4000f8e02ff */
[----:B------:R-:W-:-:S05]  /*6710*/  IMAD.WIDE.U32 R2, R48, UR16, R2 ;  /* 0x0000001030027c25 */ /* 0x000fca000f8e0002 */
[----:B------:R-:W2:Y:S01]  /*6720*/  MUFU.EX2 R4, R4 ;  /* 0x0000000400047308 */ /* 0x000ea20000000800 */
[----:B------:R-:W-:-:S05]  /*6730*/  IMAD R5, R48, UR17, R5 ;  /* 0x0000001130057c24 */ /* 0x000fca000f8e0205 */
[----:B------:R-:W-:Y:S01]  /*6740*/  IADD3 R5, PT, PT, R3, R5, RZ ;  /* 0x0000000503057210 */ /* 0x000fe20007ffe0ff */
[----:B-1----:R-:W-:-:S06]  /*6750*/  FADD.FTZ R6, R0, 1 ;  /* 0x3f80000000067421 */ /* 0x002fcc0000010000 */
[----:B------:R-:W1:Y:S01]  /*6760*/  MUFU.RCP R6, R6 ;  /* 0x0000000600067308 */ /* 0x000e620000001000 */
[----:B--2---:R-:W-:Y:S01]  /*6770*/  FADD.FTZ R7, R4, 1 ;  /* 0x3f80000004077421 */ /* 0x004fe20000010000 */
[----:B0-----:R-:W-:-:S04]  /*6780*/  LEA R4, P1, R2, UR18, 0x1 ;  /* 0x0000001202047c11 */ /* 0x001fc8000f8208ff */
[----:B------:R-:W-:Y:S02]  /*6790*/  LEA.HI.X R5, R2, UR19, R5, 0x1, P1 ;  /* 0x0000001302057c11 */ /* 0x000fe400088f0c05 */
[----:B------:R-:W0:Y:S01]  /*67a0*/  MUFU.RCP R7, R7 ;  /* 0x0000000700077308 */ /* 0x000e220000001000 */
[----:B-1----:R-:W-:Y:S01]  /*67b0*/  FMUL.FTZ R0, R27, R6 ;  /* 0x000000061b007220 */ /* 0x002fe20000410000 */
[----:B0-----:R-:W-:-:S05]  /*67c0*/  FMUL.FTZ R9, R26, R7 ;  /* 0x000000071a097220 */ /* 0x001fca0000410000 */
[----:B------:R-:W-:-:S05]  /*67d0*/  F2FP.BF16.F32.PACK_AB R9, R9, R0 ;  /* 0x000000000909723e */ /* 0x000fca00000010ff */
[----:B------:R4:W-:Y:S02]  /*67e0*/  STG.E desc[UR12][R4.64], R9 ;  /* 0x0000000904007986 */ /* 0x0009e4000c10190c */
.L_x_2025:
[----:B------:R-:W-:Y:S05]  /*67f0*/  BSYNC.RECONVERGENT B1 ;  /* 0x0000000000017941 */ /* 0x000fea0003800200 */
.L_x_2024:
        /* <DEDUP_REMOVED lines=13> */
[----:B-1234-:R-:W-:-:S05]  /*68d0*/  FMUL.FTZ R4, R28, -1.4426950216293334961 ;  /* 0xbfb8aa3b1c047820 */ /* 0x01efca0000410000 */
[----:B------:R-:W1:Y:S01]  /*68e0*/  MUFU.EX2 R0, R0 ;  /* 0x0000000000007308 */ /* 0x000e620000000800 */
[----:B0-----:R-:W-:Y:S02]  /*68f0*/  IMAD R5, R43, UR16, RZ ;  /* 0x000000102b057c24 */ /* 0x001fe4000f8e02ff */
[----:B------:R-:W-:-:S05]  /*6900*/  IMAD.WIDE.U32 R2, R46, UR16, R2 ;  /* 0x000000102e027c25 */ /* 0x000fca000f8e0002 */
[----:B------:R-:W0:Y:S01]  /*6910*/  MUFU.EX2 R4, R4 ;  /* 0x0000000400047308 */ /* 0x000e220000000800 */
[----:B------:R-:W-:-:S05]  /*6920*/  IMAD R5, R46, UR17, R5 ;  /* 0x000000112e057c24 */ /* 0x000fca000f8e0205 */
[----:B------:R-:W-:Y:S01]  /*6930*/  IADD3 R5, PT, PT, R3, R5, RZ ;  /* 0x0000000503057210 */ /* 0x000fe20007ffe0ff */
[----:B-1----:R-:W-:-:S06]  /*6940*/  FADD.FTZ R6, R0, 1 ;  /* 0x3f80000000067421 */ /* 0x002fcc0000010000 */
[----:B------:R-:W1:Y:S01]  /*6950*/  MUFU.RCP R6, R6 ;  /* 0x0000000600067308 */ /* 0x000e620000001000 */
[----:B0-----:R-:W-:Y:S01]  /*6960*/  FADD.FTZ R7, R4, 1 ;  /* 0x3f80000004077421 */ /* 0x001fe20000010000 */
[----:B------:R-:W-:-:S04]  /*6970*/  LEA R4, P1, R2, UR18, 0x1 ;  /* 0x0000001202047c11 */ /* 0x000fc8000f8208ff */
[----:B------:R-:W-:Y:S02]  /*6980*/  LEA.HI.X R5, R2, UR19, R5, 0x1, P1 ;  /* 0x0000001302057c11 */ /* 0x000fe400088f0c05 */
[----:B------:R-:W0:Y:S01]  /*6990*/  MUFU.RCP R7, R7 ;  /* 0x0000000700077308 */ /* 0x000e220000001000 */
[----:B-1----:R-:W-:Y:S01]  /*69a0*/  FMUL.FTZ R0, R29, R6 ;  /* 0x000000061d007220 */ /* 0x002fe20000410000 */
[----:B0-----:R-:W-:-:S05]  /*69b0*/  FMUL.FTZ R9, R28, R7 ;  /* 0x000000071c097220 */ /* 0x001fca0000410000 */
[----:B------:R-:W-:-:S05]  /*69c0*/  F2FP.BF16.F32.PACK_AB R9, R9, R0 ;  /* 0x000000000909723e */ /* 0x000fca00000010ff */
[----:B------:R0:W-:Y:S02]  /*69d0*/  STG.E desc[UR12][R4.64], R9 ;  /* 0x0000000904007986 */ /* 0x0001e4000c10190c */
.L_x_2027:
[----:B------:R-:W-:Y:S05]  /*69e0*/  BSYNC.RECONVERGENT B1 ;  /* 0x0000000000017941 */ /* 0x000fea0003800200 */
.L_x_2026:
        /* <DEDUP_REMOVED lines=12> */
[----:B------:R-:W1:Y:S01]  /*6ab0*/  MUFU.EX2 R0, R0 ;  /* 0x0000000000007308 */ /* 0x000e620000000800 */
[----:B0-----:R-:W-:Y:S02]  /*6ac0*/  IMAD R3, R41, UR8, RZ ;  /* 0x0000000829037c24 */ /* 0x001fe4000f8e02ff */
[----:B------:R-:W-:-:S05]  /*6ad0*/  IMAD.WIDE.U32 R56, R44, UR8, R56 ;  /* 0x000000082c387c25 */ /* 0x000fca000f8e0038 */
[----:B------:R-:W0:Y:S01]  /*6ae0*/  MUFU.EX2 R2, R2 ;  /* 0x0000000200027308 */ /* 0x000e220000000800 */
[----:B------:R-:W-:-:S05]  /*6af0*/  IMAD R3, R44, UR9, R3 ;  /* 0x000000092c037c24 */ /* 0x000fca000f8e0203 */
[----:B------:R-:W-:Y:S01]  /*6b00*/  IADD3 R3, PT, PT, R57, R3, RZ ;  /* 0x0000000339037210 */ /* 0x000fe20007ffe0ff */
[----:B-1234-:R-:W-:-:S06]  /*6b10*/  FADD.FTZ R4, R0, 1 ;  /* 0x3f80000000047421 */ /* 0x01efcc0000010000 */
        /* <DEDUP_REMOVED lines=9> */
.L_x_1997:
[----:B------:R-:W-:Y:S05]  /*6bb0*/  BSYNC.RECONVERGENT B0 ;  /* 0x0000000000007941 */ /* 0x000fea0003800200 */
.L_x_1965:
[----:B------:R-:W1:Y:S01]  /*6bc0*/  LDCU UR5, c[0x0][0x3f8] ;  /* 0x00007f00ff0577ac */ /* 0x000e620008000800 */
[----:B------:R-:W1:Y:S01]  /*6bd0*/  LDCU UR8, c[0x0][0x3c8] ;  /* 0x00007900ff0877ac */ /* 0x000e620008000800 */
[----:B------:R-:W-:Y:S02]  /*6be0*/  UIADD3 UR7, UPT, UPT, UR14, UR7, URZ ;  /* 0x000000070e077290 */ /* 0x000fe4000fffe0ff */
[----:B------:R-:W-:Y:S02]  /*6bf0*/  UIADD3 UR4, UPT, UPT, UR4, 0x1, URZ ;  /* 0x0000000104047890 */ /* 0x000fe4000fffe0ff */
[----:B-1----:R-:W-:-:S04]  /*6c00*/  UIMAD UR5, UR5, UR8, URZ ;  /* 0x00000008050572a4 */ /* 0x002fc8000f8e02ff */
[----:B------:R-:W-:-:S09]  /*6c10*/  UISETP.GE.AND UP0, UPT, UR7, UR5, UPT ;  /* 0x000000050700728c */ /* 0x000fd2000bf06270 */
[----:B------:R-:W-:Y:S05]  /*6c20*/  BRA.U !UP0, `(.L_x_2028) ;  /* 0xffffff9508887547 */ /* 0x000fea000b83ffff */
[----:B------:R-:W-:Y:S05]  /*6c30*/  EXIT ;  /* 0x000000000000794d */ /* 0x000fea0003800000 */
.L_x_2029:
        /* <DEDUP_REMOVED lines=12> */
.L_x_3446:


//--------------------- .text._Z35group_norm_nhwc_fwd_one_pass_kernelI11Bf16IOBf16WLi64ELi16ELi256EEv26Group_norm_nhwc_fwd_params --------------------------
	.section	.text._Z35group_norm_nhwc_fwd_one_pass_kernelI11Bf16IOBf16WLi64ELi16ELi256EEv26Group_norm_nhwc_fwd_params,"ax",@progbits
	.align	128
        .global         _Z35group_norm_nhwc_fwd_one_pass_kernelI11Bf16IOBf16WLi64ELi16ELi256EEv26Group_norm_nhwc_fwd_params
        .type           _Z35group_norm_nhwc_fwd_one_pass_kernelI11Bf16IOBf16WLi64ELi16ELi256EEv26Group_norm_nhwc_fwd_params,@function
        .size           _Z35group_norm_nhwc_fwd_one_pass_kernelI11Bf16IOBf16WLi64ELi16ELi256EEv26Group_norm_nhwc_fwd_params,(.L_x_3447 - _Z35group_norm_nhwc_fwd_one_pass_kernelI11Bf16IOBf16WLi64ELi16ELi256EEv26Group_norm_nhwc_fwd_params)
        .other          _Z35group_norm_nhwc_fwd_one_pass_kernelI11Bf16IOBf16WLi64ELi16ELi256EEv26Group_norm_nhwc_fwd_params,@"STO_CUDA_ENTRY STV_DEFAULT"
_Z35group_norm_nhwc_fwd_one_pass_kernelI11Bf16IOBf16WLi64ELi16ELi256EEv26Group_norm_nhwc_fwd_params:
.text._Z35group_norm_nhwc_fwd_one_pass_kernelI11Bf16IOBf16WLi64ELi16ELi256EEv26Group_norm_nhwc_fwd_params:
        /* <DEDUP_REMOVED lines=27> */
.L_x_2049:
[----:B01----:R-:W0:Y:S01]  /*01b0*/  LDC R4, c[0x0][0x3f8] ;  /* 0x0000fe00ff047b82 */ /* 0x003e220000000800 */
[----:B------:R-:W-:Y:S01]  /*01c0*/  IABS R10, UR8 ;  /* 0x00000008000a7c13 */ /* 0x000fe20008000000 */
[----:B------:R-:W1:Y:S01]  /*01d0*/  LDCU.64 UR10, c[0x0][0x3e8] ;  /* 0x00007d00ff0a77ac */ /* 0x000e620008000a00 */
[----:B--2---:R-:W2:Y:S01]  /*01e0*/  S2R R13, SR_TID.X ;  /* 0x00000000000d7919 */ /* 0x004ea20000002100 */
        /* <DEDUP_REMOVED lines=119> */
.L_x_2031:
[----:B------:R-:W-:Y:S05]  /*0960*/  BSYNC.RECONVERGENT B0 ;  /* 0x0000000000007941 */ /* 0x000fea0003800200 */
.L_x_2030:
        /* <DEDUP_REMOVED lines=26> */
.L_x_2033:
[----:B------:R-:W-:Y:S05]  /*0b10*/  BSYNC.RECONVERGENT B0 ;  /* 0x0000000000007941 */ /* 0x000fea0003800200 */
.L_x_2032:
        /* <DEDUP_REMOVED lines=33> */
.L_x_2036:
[----:B------:R-:W2:Y:S04]  /*0d30*/  LDG.E.STRONG.GPU R6, desc[UR14][R4.64] ;  /* 0x0000000e04067981 */ /* 0x000ea8000c1ef900 */
[----:B--2---:R-:W-:Y:S01]  /*0d40*/  CCTL.IVALL ;  /* 0x00000000ff00798f */ /* 0x004fe20002000000 */
[----:B------:R-:W-:Y:S05]  /*0d50*/  YIELD ;  /* 0x0000000000007946 */ /* 0x000fea0003800000 */
[----:B------:R-:W-:-:S13]  /*0d60*/  ISETP.NE.AND P4, PT, R6, R9, PT ;  /* 0x000000090600720c */ /* 0x000fda0003f85270 */
[----:B------:R-:W-:Y:S05]  /*0d70*/  @P4 BRA `(.L_x_2036) ;  /* 0xfffffffc00ec4947 */ /* 0x000fea000383ffff */
.L_x_2035:
        /* <DEDUP_REMOVED lines=14> */
.L_x_2038:
        /* <DEDUP_REMOVED lines=91> */
.L_x_2037:
        /* <DEDUP_REMOVED lines=53> */
.L_x_2039:
        /* <DEDUP_REMOVED lines=20> */
[----:B-1----:R-:W-:-:S05]  /*18a0*/  IMAD.U32 R8, RZ, RZ, UR5 ;  /* 0x00000005ff087e24 */ /* 0x002fca000f8e00ff */
[----:B------:R-:W-:-:S04]  /*18b0*/  IADD3 R8, PT, PT, R8, 0x2, RZ ;  /* 0x0000000208087810 */ /* 0x000fc80007ffe0ff */
[----:B------:R-:W-:Y:S01]  /*18c0*/  R2UR UR5, R8 ;  /* 0x00000000080572ca */ /* 0x000fe200000e0000 */
[----:B0-----:R-:W-:Y:S01]  /*18d0*/  @!P4 FADD.FTZ R20, R20, R4 ;  /* 0x000000041414c221 */ /* 0x001fe20000010000 */
[----:B------:R-:W-:-:S03]  /*18e0*/  @!P4 FADD.FTZ R21, R21, R5 ;  /* 0x000000051515c221 */ /* 0x000fc60000010000 */
[----:B---3--:R-:W-:Y:S01]  /*18f0*/  @!P2 FADD.FTZ R20, R20, R6 ;  /* 0x000000061414a221 */ /* 0x008fe20000010000 */
[----:B------:R-:W-:-:S09]  /*1900*/  @!P2 FADD.FTZ R21, R21, R7 ;  /* 0x000000071515a221 */ /* 0x000fd20000010000 */
.L_x_2040:
[----:B------:R-:W-:Y:S01]  /*1910*/  MOV R5, UR5 ;  /* 0x0000000500057c02 */ /* 0x000fe20008000f00 */
[----:B------:R-:W-:Y:S01]  /*1920*/  BSSY.RECONVERGENT B0, `(.L_x_2034) ;  /* 0x000000c000007945 */ /* 0x000fe20003800200 */
[----:B------:R-:W-:Y:S02]  /*1930*/  LOP3.LUT R4, R2, 0x1, RZ, 0xc0, !PT ;  /* 0x0000000102047812 */ /* 0x000fe400078ec0ff */
[----:B------:R-:W-:-:S04]  /*1940*/  ISETP.EQ.OR P2, PT, R5, UR18, P3 ;  /* 0x0000001205007c0c */ /* 0x000fc80009f42670 */
[----:B------:R-:W-:-:S13]  /*1950*/  ISETP.NE.U32.OR P2, PT, R4, 0x1, P2 ;  /* 0x000000010400780c */ /* 0x000fda0001745470 */
[----:B------:R-:W-:Y:S05]  /*1960*/  @P2 BRA `(.L_x_2041) ;  /* 0x00000000001c2947 */ /* 0x000fea0003800000 */
[----:B------:R-:W-:Y:S01]  /*1970*/  UIMAD UR9, UR19, UR5, UR6 ;  /* 0x00000005130972a4 */ /* 0x000fe2000f8e0206 */
[----:B------:R-:W-:-:S05]  /*1980*/  IMAD.MOV.U32 R5, RZ, RZ, 0x8 ;  /* 0x00000008ff057424 */ /* 0x000fca00078e00ff */
[----:B------:R-:W-:-:S05]  /*1990*/  MOV R4, UR9 ;  /* 0x0000000900047c02 */ /* 0x000fca0008000f00 */
[----:B------:R-:W-:-:S06]  /*19a0*/  IMAD.WIDE.U32 R4, R4, R5, UR16 ;  /* 0x0000001004047e25 */ /* 0x000fcc000f8e0005 */
[----:B------:R-:W0:Y:S02]  /*19b0*/  LDG.E.64 R4, desc[UR14][R4.64] ;  /* 0x0000000e04047981 */ /* 0x000e24000c1e1b00 */
[----:B0-----:R-:W-:Y:S01]  /*19c0*/  FADD.FTZ R20, R20, R4 ;  /* 0x0000000414147221 */ /* 0x001fe20000010000 */
[----:B------:R-:W-:-:S07]  /*19d0*/  FADD.FTZ R21, R21, R5 ;  /* 0x0000000515157221 */ /* 0x000fce0000010000 */
.L_x_2041:
[----:B------:R-:W-:Y:S05]  /*19e0*/  BSYNC.RECONVERGENT B0 ;  /* 0x0000000000007941 */ /* 0x000fea0003800200 */
.L_x_2034:
[----:B------:R-:W4:Y:S01]  /*19f0*/  S2R R10, SR_TID.X ;  /* 0x00000000000a7919 */ /* 0x000f220000002100 */
[----:B------:R-:W5:Y:S01]  /*1a00*/  S2UR UR9, SR_CgaCtaId ;  /* 0x00000000000979c3 */ /* 0x000f620000008800 */
[----:B------:R-:W0:Y:S01]  /*1a10*/  LDCU UR10, c[0x0][0x414] ;  /* 0x00008280ff0a77ac */ /* 0x000e220008000800 */
[----:B------:R-:W-:Y:S01]  /*1a20*/  IMAD.U32 R11, RZ, RZ, UR8 ;  /* 0x00000008ff0b7e24 */ /* 0x000fe2000f8e00ff */
[----:B------:R-:W-:-:S05]  /*1a30*/  UMOV UR5, 0x400 ;  /* 0x0000040000057882 */ /* 0x000fca0000000000 */
[----:B-12---:R-:W1:Y:S08]  /*1a40*/  @P0 LDC.64 R8, c[0x0][0x388] ;  /* 0x0000e200ff080b82 */ /* 0x006e700000000a00 */
[----:B---3--:R-:W2:Y:S01]  /*1a50*/  LDC.64 R4, c[0x0][0x398] ;  /* 0x0000e600ff047b82 */ /* 0x008ea20000000a00 */
[----:B-----5:R-:W-:-:S07]  /*1a60*/  ULEA UR5, UR9, UR5, 0x18 ;  /* 0x0000000509057291 */ /* 0x020fce000f8ec0ff */
[----:B------:R-:W3:Y:S01]  /*1a70*/  LDC.64 R6, c[0x0][0x3a0] ;  /* 0x0000e800ff067b82 */ /* 0x000ee20000000a00 */
[----:B----4-:R-:W-:Y:S01]  /*1a80*/  SHF.L.U32 R10, R10, 0x1, RZ ;  /* 0x000000010a0a7819 */ /* 0x010fe200000006ff */
[----:B------:R-:W-:Y:S03]  /*1a90*/  @!P3 STS.64 [UR5+0x50], R20 ;  /* 0x00005014ff00b988 */ /* 0x000fe60008000a05 */
[----:B------:R-:W-:-:S04]  /*1aa0*/  LOP3.LUT R10, R10, 0xe, RZ, 0xc0, !PT ;  /* 0x0000000e0a0a7812 */ /* 0x000fc800078ec0ff */
[----:B------:R-:W-:Y:S01]  /*1ab0*/  IADD3 R15, PT, PT, R10, R17, RZ ;  /* 0x000000110a0f7210 */ /* 0x000fe20007ffe0ff */
[----:B-1----:R-:W-:-:S04]  /*1ac0*/  @P0 IMAD.WIDE R10, R11, 0x8, R8 ;  /* 0x000000080b0a0825 */ /* 0x002fc800078e0208 */
[----:B0-----:R-:W-:Y:S01]  /*1ad0*/  @P0 FMUL.FTZ R8, R20, UR10 ;  /* 0x0000000a14080c20 */ /* 0x001fe20008410000 */
[----:B------:R-:W-:Y:S01]  /*1ae0*/  @P0 FMUL.FTZ R9, R21, UR10 ;  /* 0x0000000a15090c20 */ /* 0x000fe20008410000 */
[----:B--2---:R-:W-:-:S04]  /*1af0*/  IMAD.WIDE R12, R15, 0x2, R4 ;  /* 0x000000020f0c7825 */ /* 0x004fc800078e0204 */
[----:B------:R-:W-:Y:S01]  /*1b00*/  @P0 STG.E.64 desc[UR14][R10.64], R8 ;  /* 0x000000080a000986 */ /* 0x000fe2000c101b0e */
[----:B---3--:R-:W-:Y:S01]  /*1b10*/  IMAD.WIDE R14, R15, 0x2, R6 ;  /* 0x000000020f0e7825 */ /* 0x008fe200078e0206 */
[----:B------:R-:W-:Y:S06]  /*1b20*/  BAR.SYNC.DEFER_BLOCKING 0x0 ;  /* 0x0000000000007b1d */ /* 0x000fec0000010000 */
[----:B------:R-:W2:Y:S04]  /*1b30*/  LDG.E.U16 R7, desc[UR14][R12.64] ;  /* 0x0000000e0c077981 */ /* 0x000ea8000c1e1500 */
[----:B------:R-:W3:Y:S04]  /*1b40*/  LDG.E.U16 R17, desc[UR14][R12.64+0x2] ;  /* 0x0000020e0c117981 */ /* 0x000ee8000c1e1500 */
[----:B------:R-:W4:Y:S04]  /*1b50*/  LDG.E.U16 R28, desc[UR14][R14.64] ;  /* 0x0000000e0e1c7981 */ /* 0x000f28000c1e1500 */
[----:B------:R4:W5:Y:S01]  /*1b60*/  LDG.E.U16 R29, desc[UR14][R14.64+0x2] ;  /* 0x0000020e0e1d7981 */ /* 0x000962000c1e1500 */
[----:B------:R-:W-:Y:S03]  /*1b70*/  BSSY.RECONVERGENT B0, `(.L_x_2042) ;  /* 0x0000080000007945 */ /* 0x000fe60003800200 */
[----:B------:R-:W0:Y:S02]  /*1b80*/  LDS.64 R4, [UR5+0x50] ;  /* 0x00005005ff047984 */ /* 0x000e240008000a00 */
[----:B0-----:R-:W-:-:S04]  /*1b90*/  FMUL.FTZ R4, R4, UR10 ;  /* 0x0000000a04047c20 */ /* 0x001fc80008410000 */
[----:B------:R-:W-:-:S04]  /*1ba0*/  FMUL.FTZ R6, R4, R4 ;  /* 0x0000000404067220 */ /* 0x000fc80000410000 */
[----:B------:R-:W-:Y:S01]  /*1bb0*/  FFMA.FTZ R5, R5, UR10, -R6 ;  /* 0x0000000a05057c23 */ /* 0x000fe20008010806 */
[----:B------:R-:W-:-:S04]  /*1bc0*/  VIADD R6, R3, 0x20 ;  /* 0x0000002003067836 */ /* 0x000fc80000000000 */
[----:B------:R-:W-:-:S13]  /*1bd0*/  FSETP.GTU.FTZ.AND P2, PT, R5, RZ, PT ;  /* 0x000000ff0500720b */ /* 0x000fda0003f5c000 */
[----:B------:R-:W0:Y:S02]  /*1be0*/  @P2 LDC R8, c[0x0][0x3a8] ;  /* 0x0000ea00ff082b82 */ /* 0x000e240000000800 */
[----:B0-----:R-:W-:Y:S01]  /*1bf0*/  @P2 FADD.FTZ R8, R5, R8 ;  /* 0x0000000805082221 */ /* 0x001fe20000010000 */
[----:B------:R-:W-:-:S06]  /*1c00*/  HFMA2 R5, -RZ, RZ, 1.875, 0 ;  /* 0x3f800000ff057431 */ /* 0x000fcc00000001ff */
[----:B------:R0:W1:Y:S01]  /*1c10*/  @P2 MUFU.RSQ R5, R8 ;  /* 0x0000000800052308 */ /* 0x0000620000001400 */
[----:B--2---:R-:W-:Y:S02]  /*1c20*/  SHF.L.U32 R7, R7, 0x10, RZ ;  /* 0x0000001007077819 */ /* 0x004fe400000006ff */
[----:B---3--:R-:W-:Y:S02]  /*1c30*/  SHF.L.U32 R12, R17, 0x10, RZ ;  /* 0x00000010110c7819 */ /* 0x008fe400000006ff */
[----:B----4-:R-:W-:Y:S01]  /*1c40*/  SHF.L.U32 R14, R28, 0x10, RZ ;  /* 0x000000101c0e7819 */ /* 0x010fe200000006ff */
[----:B-----5:R-:W-:Y:S01]  /*1c50*/  IMAD.U32 R13, R29, 0x10000, RZ ;  /* 0x000100001d0d7824 */ /* 0x020fe200078e00ff */
[----:B01----:R-:W-:Y:S06]  /*1c60*/  BRA.U UP0, `(.L_x_2043) ;  /* 0x0000000100bc7547 */ /* 0x003fec000b800000 */
[----:B------:R-:W0:Y:S01]  /*1c70*/  LDCU.64 UR12, c[0x0][0x3e8] ;  /* 0x00007d00ff0c77ac */ /* 0x000e220008000a00 */
[----:B------:R-:W-:Y:S01]  /*1c80*/  SHF.R.S32.HI R20, RZ, 0x1f, R3 ;  /* 0x0000001fff147819 */ /* 0x000fe20000011403 */
[----:B------:R-:W-:Y:S01]  /*1c90*/  BSSY.RECONVERGENT B1, `(.L_x_2044) ;  /* 0x0000019000017945 */ /* 0x000fe20003800200 */
[----:B------:R-:W-:Y:S02]  /*1ca0*/  SHF.R.S32.HI R15, RZ, 0x1f, R6 ;  /* 0x0000001fff0f7819 */ /* 0x000fe40000011406 */
[----:B0-----:R-:W-:Y:S02]  /*1cb0*/  ISETP.GE.U32.AND P1, PT, R3, UR12, PT ;  /* 0x0000000c03007c0c */ /* 0x001fe4000bf26070 */
[----:B------:R-:W-:Y:S02]  /*1cc0*/  ISETP.GE.U32.AND P2, PT, R6, UR12, PT ;  /* 0x0000000c06007c0c */ /* 0x000fe4000bf46070 */
[----:B------:R-:W-:Y:S02]  /*1cd0*/  ISETP.GE.AND.EX P1, PT, R20, UR13, PT, P1 ;  /* 0x0000000d14007c0c */ /* 0x000fe4000bf26310 */
[----:B------:R-:W-:-:S11]  /*1ce0*/  ISETP.GE.AND.EX P2, PT, R15, UR13, PT, P2 ;  /* 0x0000000d0f007c0c */ /* 0x000fd6000bf46320 */
[----:B------:R-:W-:Y:S05]  /*1cf0*/  @P1 BRA `(.L_x_2045) ;  /* 0x0000000000481947 */ /* 0x000fea0003800000 */
[----:B------:R-:W0:Y:S01]  /*1d00*/  LDCU.64 UR16, c[0x0][0x3e0] ;  /* 0x00007c00ff1077ac */ /* 0x000e220008000a00 */
[----:B------:R-:W-:Y:S01]  /*1d10*/  MOV R8, R24 ;  /* 0x0000001800087202 */ /* 0x000fe20000000f00 */
[--C-:B------:R-:W-:Y:S01]  /*1d20*/  FADD.FTZ R10, R19, -R4.reuse ;  /* 0x80000004130a7221 */ /* 0x100fe20000010000 */
[----:B------:R-:W-:Y:S01]  /*1d30*/  MOV R9, R27 ;  /* 0x0000001b00097202 */ /* 0x000fe20000000f00 */
[----:B------:R-:W1:Y:S01]  /*1d40*/  LDCU.64 UR10, c[0x0][0x380] ;  /* 0x00007000ff0a77ac */ /* 0x000e620008000a00 */
[----:B------:R-:W-:Y:S01]  /*1d50*/  FADD.FTZ R18, R18, -R4 ;  /* 0x8000000412127221 */ /* 0x000fe20000010000 */
[----:B------:R-:W-:-:S03]  /*1d60*/  FMUL.FTZ R10, R10, R5 ;  /* 0x000000050a0a7220 */ /* 0x000fc60000410000 */
[----:B------:R-:W-:Y:S01]  /*1d70*/  FMUL.FTZ R18, R18, R5 ;  /* 0x0000000512127220 */ /* 0x000fe20000410000 */
[----:B------:R-:W-:-:S03]  /*1d80*/  FFMA.FTZ R17, R7, R10, R14 ;  /* 0x0000000a07117223 */ /* 0x000fc6000001000e */
        /* <DEDUP_REMOVED lines=9> */
.L_x_2045:
[----:B------:R-:W-:Y:S05]  /*1e20*/  BSYNC.RECONVERGENT B1 ;  /* 0x0000000000017941 */ /* 0x000fea0003800200 */
.L_x_2044:
[----:B------:R-:W-:Y:S05]  /*1e30*/  @P2 BRA `(.L_x_2046) ;  /* 0x00000004004c2947 */ /* 0x000fea0003800000 */
[----:B------:R-:W1:Y:S01]  /*1e40*/  LDCU.64 UR10, c[0x0][0x3e0] ;  /* 0x00007c00ff0a77ac */ /* 0x000e620008000a00 */
[--C-:B------:R-:W-:Y:S01]  /*1e50*/  FADD.FTZ R8, R23, -R4.reuse ;  /* 0x8000000417087221 */ /* 0x100fe20000010000 */
[----:B------:R-:W-:Y:S01]  /*1e60*/  FADD.FTZ R4, R22, -R4 ;  /* 0x8000000416047221 */ /* 0x000fe20000010000 */
[----:B------:R-:W-:Y:S01]  /*1e70*/  IMAD.MOV.U32 R25, RZ, RZ, R27 ;  /* 0x000000ffff197224 */ /* 0x000fe200078e001b */
[----:B------:R-:W2:Y:S01]  /*1e80*/  LDCU.64 UR12, c[0x0][0x380] ;  /* 0x00007000ff0c77ac */ /* 0x000ea20008000a00 */
[-C--:B------:R-:W-:Y:S01]  /*1e90*/  FMUL.FTZ R8, R8, R5.reuse ;  /* 0x0000000508087220 */ /* 0x080fe20000410000 */
[----:B------:R-:W-:-:S03]  /*1ea0*/  FMUL.FTZ R4, R4, R5 ;  /* 0x0000000504047220 */ /* 0x000fc60000410000 */
[----:B------:R-:W-:Y:S01]  /*1eb0*/  FFMA.FTZ R7, R7, R8, R14 ;  /* 0x0000000807077223 */ /* 0x000fe2000001000e */
[----:B------:R-:W-:-:S05]  /*1ec0*/  FFMA.FTZ R12, R12, R4, R13 ;  /* 0x000000040c0c7223 */ /* 0x000fca000001000d */
[----:B------:R-:W-:Y:S01]  /*1ed0*/  F2FP.BF16.F32.PACK_AB R7, R12, R7 ;  /* 0x000000070c07723e */ /* 0x000fe200000010ff */
[----:B-1----:R-:W-:Y:S02]  /*1ee0*/  IMAD R15, R15, UR10, RZ ;  /* 0x0000000a0f0f7c24 */ /* 0x002fe4000f8e02ff */
[----:B------:R-:W-:-:S04]  /*1ef0*/  IMAD.WIDE.U32 R24, R6, UR10, R24 ;  /* 0x0000000a06187c25 */ /* 0x000fc8000f8e0018 */
[----:B------:R-:W-:Y:S01]  /*1f00*/  IMAD R15, R6, UR11, R15 ;  /* 0x0000000b060f7c24 */ /* 0x000fe2000f8e020f */
[----:B--2---:R-:W-:-:S04]  /*1f10*/  LEA R4, P1, R24, UR12, 0x1 ;  /* 0x0000000c18047c11 */ /* 0x004fc8000f8208ff */
[----:B------:R-:W-:-:S04]  /*1f20*/  IADD3 R15, PT, PT, R25, R15, RZ ;  /* 0x0000000f190f7210 */ /* 0x000fc80007ffe0ff */
[----:B------:R-:W-:-:S05]  /*1f30*/  LEA.HI.X R5, R24, UR13, R15, 0x1, P1 ;  /* 0x0000000d18057c11 */ /* 0x000fca00088f0c0f */
[----:B------:R1:W-:Y:S01]  /*1f40*/  STG.E desc[UR14][R4.64], R7 ;  /* 0x0000000704007986 */ /* 0x0003e2000c10190e */
[----:B------:R-:W-:Y:S05]  /*1f50*/  BRA `(.L_x_2046) ;  /* 0x0000000400047947 */ /* 0x000fea0003800000 */
.L_x_2043:
[----:B------:R-:W-:Y:S04]  /*1f60*/  BSSY.RECONVERGENT B1, `(.L_x_2047) ;  /* 0x000001f000017945 */ /* 0x000fe80003800200 */
[----:B------:R-:W-:Y:S05]  /*1f70*/  @P1 BRA `(.L_x_2048) ;  /* 0x0000000000741947 */ /* 0x000fea0003800000 */
[--C-:B------:R-:W-:Y:S01]  /*1f80*/  FADD.FTZ R8, R19, -R4.reuse ;  /* 0x8000000413087221 */ /* 0x100fe20000010000 */
[----:B------:R-:W-:Y:S01]  /*1f90*/  FADD.FTZ R18, R18, -R4 ;  /* 0x8000000412127221 */ /* 0x000fe20000010000 */
[----:B------:R-:W0:Y:S01]  /*1fa0*/  LDCU.64 UR10, c[0x0][0x3e0] ;  /* 0x00007c00ff0a77ac */ /* 0x000e220008000a00 */
[----:B------:R-:W-:Y:S01]  /*1fb0*/  SHF.R.S32.HI R20, RZ, 0x1f, R3 ;  /* 0x0000001fff147819 */ /* 0x000fe20000011403 */
[-C--:B------:R-:W-:Y:S01]  /*1fc0*/  FMUL.FTZ R8, R8, R5.reuse ;  /* 0x0000000508087220 */ /* 0x080fe20000410000 */
[----:B------:R-:W-:Y:S01]  /*1fd0*/  FMUL.FTZ R10, R18, R5 ;  /* 0x00000005120a7220 */ /* 0x000fe20000410000 */
[----:B------:R-:W1:Y:S01]  /*1fe0*/  LDCU.64 UR12, c[0x0][0x380] ;  /* 0x00007000ff0c77ac */ /* 0x000e620008000a00 */
[----:B------:R-:W-:Y:S01]  /*1ff0*/  MOV R9, R27 ;  /* 0x0000001b00097202 */ /* 0x000fe20000000f00 */
[----:B------:R-:W-:Y:S01]  /*2000*/  FFMA.FTZ R11, R7, R8, R14 ;  /* 0x00000008070b7223 */ /* 0x000fe2000001000e */
        /* <DEDUP_REMOVED lines=12> */
[----:B------:R-:W-:-:S05]  /*20d0*/  IMAD.IADD R19, R9, 0x1, R19 ;  /* 0x0000000109137824 */ /* 0x000fca00078e0213 */
[----:B------:R-:W0:Y:S01]  /*20e0*/  MUFU.RCP R17, R17 ;  /* 0x0000001100117308 */ /* 0x000e220000001000 */
[----:B--2---:R-:W-:Y:S01]  /*20f0*/  FMUL.FTZ R15, R11, R18 ;  /* 0x000000120b0f7220 */ /* 0x004fe20000410000 */
[----:B0-----:R-:W-:Y:S01]  /*2100*/  FMUL.FTZ R20, R10, R17 ;  /* 0x000000110a147220 */ /* 0x001fe20000410000 */
[----:B-1----:R-:W-:-:S04]  /*2110*/  LEA R10, P1, R8, UR12, 0x1 ;  /* 0x0000000c080a7c11 */ /* 0x002fc8000f8208ff */
[----:B------:R-:W-:Y:S02]  /*2120*/  LEA.HI.X R11, R8, UR13, R19, 0x1, P1 ;  /* 0x0000000d080b7c11 */ /* 0x000fe400088f0c13 */
[----:B------:R-:W-:-:S05]  /*2130*/  F2FP.BF16.F32.PACK_AB R15, R20, R15 ;  /* 0x0000000f140f723e */ /* 0x000fca00000010ff */
[----:B------:R0:W-:Y:S02]  /*2140*/  STG.E desc[UR14][R10.64], R15 ;  /* 0x0000000f0a007986 */ /* 0x0001e4000c10190e */
.L_x_2048:
[----:B------:R-:W-:Y:S05]  /*2150*/  BSYNC.RECONVERGENT B1 ;  /* 0x0000000000017941 */ /* 0x000fea0003800200 */
.L_x_2047:
[----:B------:R-:W1:Y:S01]  /*2160*/  LDCU.64 UR10, c[0x0][0x3e8] ;  /* 0x00007d00ff0a77ac */ /* 0x000e620008000a00 */
[----:B------:R-:W-:Y:S02]  /*2170*/  SHF.R.S32.HI R8, RZ, 0x1f, R6 ;  /* 0x0000001fff087819 */ /* 0x000fe40000011406 */
[----:B-1----:R-:W-:-:S04]  /*2180*/  ISETP.GE.U32.AND P1, PT, R6, UR10, PT ;  /* 0x0000000a06007c0c */ /* 0x002fc8000bf26070 */
[----:B------:R-:W-:-:S13]  /*2190*/  ISETP.GE.AND.EX P1, PT, R8, UR11, PT, P1 ;  /* 0x0000000b08007c0c */ /* 0x000fda000bf26310 */
[----:B------:R-:W-:Y:S05]  /*21a0*/  @P1 BRA `(.L_x_2046) ;  /* 0x0000000000701947 */ /* 0x000fea0003800000 */
[--C-:B0-----:R-:W-:Y:S01]  /*21b0*/  FADD.FTZ R10, R23, -R4.reuse ;  /* 0x80000004170a7221 */ /* 0x101fe20000010000 */
[----:B------:R-:W-:Y:S01]  /*21c0*/  FADD.FTZ R4, R22, -R4 ;  /* 0x8000000416047221 */ /* 0x000fe20000010000 */
[----:B------:R-:W0:Y:S02]  /*21d0*/  LDCU.64 UR10, c[0x0][0x3e0] ;  /* 0x00007c00ff0a77ac */ /* 0x000e240008000a00 */
[-C--:B------:R-:W-:Y:S01]  /*21e0*/  FMUL.FTZ R10, R10, R5.reuse ;  /* 0x000000050a0a7220 */ /* 0x080fe20000410000 */
[----:B------:R-:W-:Y:S01]  /*21f0*/  FMUL.FTZ R5, R4, R5 ;  /* 0x0000000504057220 */ /* 0x000fe20000410000 */
[----:B------:R-:W1:Y:S02]  /*2200*/  LDCU.64 UR12, c[0x0][0x380] ;  /* 0x00007000ff0c77ac */ /* 0x000e640008000a00 */
[----:B------:R-:W-:Y:S01]  /*2210*/  FFMA.FTZ R7, R7, R10, R14 ;  /* 0x0000000a07077223 */ /* 0x000fe2000001000e */
        /* <DEDUP_REMOVED lines=13> */
[----:B-1----:R-:W-:Y:S02]  /*22f0*/  LEA R6, P1, R4, UR12, 0x1 ;  /* 0x0000000c04067c11 */ /* 0x002fe4000f8208ff */
[----:B------:R-:W-:-:S03]  /*2300*/  IADD3 R15, PT, PT, R5, R15, RZ ;  /* 0x0000000f050f7210 */ /* 0x000fc60007ffe0ff */
[----:B------:R-:W0:Y:S01]  /*2310*/  MUFU.RCP R12, R12 ;  /* 0x0000000c000c7308 */ /* 0x000e220000001000 */
[----:B--2---:R-:W-:Y:S01]  /*2320*/  FMUL.FTZ R10, R7, R10 ;  /* 0x0000000a070a7220 */ /* 0x004fe20000410000 */
[----:B------:R-:W-:Y:S01]  /*2330*/  LEA.HI.X R7, R4, UR13, R15, 0x1, P1 ;  /* 0x0000000d04077c11 */ /* 0x000fe200088f0c0f */
[----:B0-----:R-:W-:-:S05]  /*2340*/  FMUL.FTZ R11, R13, R12 ;  /* 0x0000000c0d0b7220 */ /* 0x001fca0000410000 */
[----:B------:R-:W-:-:S05]  /*2350*/  F2FP.BF16.F32.PACK_AB R11, R11, R10 ;  /* 0x0000000a0b0b723e */ /* 0x000fca00000010ff */
[----:B------:R2:W-:Y:S02]  /*2360*/  STG.E desc[UR14][R6.64], R11 ;  /* 0x0000000b06007986 */ /* 0x0005e4000c10190e */
.L_x_2046:
[----:B------:R-:W-:Y:S05]  /*2370*/  BSYNC.RECONVERGENT B0 ;  /* 0x0000000000007941 */ /* 0x000fea0003800200 */
.L_x_2042:
[----:B------:R-:W-:Y:S02]  /*2380*/  UIADD3 UR8, UPT, UPT, UR19, UR8, URZ ;  /* 0x0000000813087290 */ /* 0x000fe4000fffe0ff */
[----:B------:R-:W-:Y:S02]  /*2390*/  UIADD3 UR4, UPT, UPT, UR4, 0x1, URZ ;  /* 0x0000000104047890 */ /* 0x000fe4000fffe0ff */
[----:B------:R-:W-:-:S09]  /*23a0*/  UISETP.GE.AND UP1, UPT, UR8, UR7, UPT ;  /* 0x000000070800728c */ /* 0x000fd2000bf26270 */
[----:B------:R-:W-:Y:S05]  /*23b0*/  BRA.U !UP1, `(.L_x_2049) ;  /* 0xffffffdd097c7547 */ /* 0x000fea000b83ffff */
[----:B------:R-:W-:Y:S05]  /*23c0*/  EXIT ;  /* 0x000000000000794d */ /* 0x000fea0003800000 */
.L_x_2050:
        /* <DEDUP_REMOVED lines=11> */
.L_x_3447:


//--------------------- .text._Z35group_norm_nhwc_fwd_one_pass_kernelI11Bf16IOBf16WLi128ELi16ELi256EEv26Group_norm_nhwc_fwd_params --------------------------
	.section	.text._Z35group_norm_nhwc_fwd_one_pass_kernelI11Bf16IOBf16WLi128ELi16ELi256EEv26Group_norm_nhwc_fwd_params,"ax",@progbits
	.align	128
        .global         _Z35group_norm_nhwc_fwd_one_pass_kernelI11Bf16IOBf16WLi128ELi16ELi256EEv26Group_norm_nhwc_fwd_params
        .type           _Z35group_norm_nhwc_fwd_one_pass_kernelI11Bf16IOBf16WLi128ELi16ELi256EEv26Group_norm_nhwc_fwd_params,@function
        .size           _Z35group_norm_nhwc_fwd_one_pass_kernelI11Bf16IOBf16WLi128ELi16ELi256EEv26Group_norm_nhwc_fwd_params,(.L_x_3448 - _Z35group_norm_nhwc_fwd_one_pass_kernelI11Bf16IOBf16WLi128ELi16ELi256EEv26Group_norm_nhwc_fwd_params)
        .other          _Z35group_norm_nhwc_fwd_one_pass_kernelI11Bf16IOBf16WLi128ELi16ELi256EEv26Group_norm_nhwc_fwd_params,@"STO_CUDA_ENTRY STV_DEFAULT"
_Z35group_norm_nhwc_fwd_one_pass_kernelI11Bf16IOBf16WLi128ELi16ELi256EEv26Group_norm_nhwc_fwd_params:
.text._Z35group_norm_nhwc_fwd_one_pass_kernelI11Bf16IOBf16WLi128ELi16ELi256EEv26Group_norm_nhwc_fwd_params:
        /* <DEDUP_REMOVED lines=23> */
.L_x_2078:
[----:B0-----:R-:W0:Y:S01]  /*0170*/  LDC R9, c[0x0][0x3f8] ;  /* 0x0000fe00ff097b82 */ /* 0x001e220000000800 */
[----:B-1----:R-:W1:Y:S01]  /*0180*/  LDCU.64 UR10, c[0x0][0x3e8] ;  /* 0x00007d00ff0a77ac */ /* 0x002e620008000a00 */
[----:B------:R-:W-:Y:S02]  /*0190*/  SHF.R.S32.HI R15, RZ, 0x1f, R23 ;  /* 0x0000001fff0f7819 */ /* 0x000fe40000011417 */
[C---:B------:R-:W-:Y:S01]  /*01a0*/  IADD3 R18, PT, PT, R23.reuse, 0x20, RZ ;  /* 0x0000002017127810 */ /* 0x040fe20007ffe0ff */
[----:B--2---:R-:W2:Y:S01]  /*01b0*/  LDCU.64 UR12, c[0x0][0x3f0] ;  /* 0x00007e00ff0c77ac */ /* 0x004ea20008000a00 */
[----:B------:R-:W-:Y:S02]  /*01c0*/  IADD3 R16, PT, PT, R23, 0x60, RZ ;  /* 0x0000006017107810 */ /* 0x000fe40007ffe0ff */
[----:B------:R-:W-:Y:S02]  /*01d0*/  SHF.R.S32.HI R17, RZ, 0x1f, R18 ;  /* 0x0000001fff117819 */ /* 0x000fe40000011412 */
[----:B-1----:R-:W-:-:S04]  /*01e0*/  ISETP.GE.U32.AND P3, PT, R18, UR10, PT ;  /* 0x0000000a12007c0c */ /* 0x002fc8000bf66070 */
[----:B------:R-:W-:Y:S02]  /*01f0*/  ISETP.GE.AND.EX P3, PT, R17, UR11, PT, P3 ;  /* 0x0000000b11007c0c */ /* 0x000fe4000bf66330 */
[----:B0--3--:R-:W-:-:S04]  /*0200*/  IABS R5, R9 ;  /* 0x0000000900057213 */ /* 0x009fc80000000000 */
[----:B------:R-:W0:Y:S08]  /*0210*/  I2F.RP R0, R5 ;  /* 0x0000000500007306 */ /* 0x000e300000209400 */
[----:B0-----:R-:W0:Y:S02]  /*0220*/  MUFU.RCP R0, R0 ;  /* 0x0000000000007308 */ /* 0x001e240000001000 */
[----:B0---4-:R-:W-:-:S06]  /*0230*/  IADD3 R2, PT, PT, R0, 0xffffffe, RZ ;  /* 0x0ffffffe00027810 */ /* 0x011fcc0007ffe0ff */
        /* <DEDUP_REMOVED lines=158> */
.L_x_2052:
[----:B------:R-:W-:Y:S05]  /*0c20*/  BSYNC.RECONVERGENT B0 ;  /* 0x0000000000007941 */ /* 0x000fea0003800200 */
.L_x_2051:
        /* <DEDUP_REMOVED lines=26> */
.L_x_2054:
[----:B------:R-:W-:Y:S05]  /*0dd0*/  BSYNC.RECONVERGENT B0 ;  /* 0x0000000000007941 */ /* 0x000fea0003800200 */
.L_x_2053:
        /* <DEDUP_REMOVED lines=31> */
.L_x_2057:
[----:B---3--:R-:W3:Y:S04]  /*0fd0*/  LDG.E.STRONG.GPU R4, desc[UR16][R6.64] ;  /* 0x0000001006047981 */ /* 0x008ee8000c1ef900 */
[----:B---3--:R-:W-:Y:S01]  /*0fe0*/  CCTL.IVALL ;  /* 0x00000000ff00798f */ /* 0x008fe20002000000 */
[----:B------:R-:W-:Y:S05]  /*0ff0*/  YIELD ;  /* 0x0000000000007946 */ /* 0x000fea0003800000 */
[----:B------:R-:W-:-:S13]  /*1000*/  ISETP.NE.AND P2, PT, R4, R9, PT ;  /* 0x000000090400720c */ /* 0x000fda0003f45270 */
[----:B------:R-:W-:Y:S05]  /*1010*/  @P2 BRA `(.L_x_2057) ;  /* 0xfffffffc00ec2947 */ /* 0x000fea000383ffff */
.L_x_2056:
        /* <DEDUP_REMOVED lines=15> */
.L_x_2059:
        /* <DEDUP_REMOVED lines=91> */
.L_x_2058:
        /* <DEDUP_REMOVED lines=51> */
.L_x_2060:
        /* <DEDUP_REMOVED lines=21> */
[----:B------:R-:W-:-:S05]  /*1b40*/  MOV R8, UR5 ;  /* 0x0000000500087c02 */ /* 0x000fca0008000f00 */
[----:B------:R-:W-:-:S05]  /*1b50*/  VIADD R8, R8, 0x2 ;  /* 0x0000000208087836 */ /* 0x000fca0000000000 */
[----:B------:R-:W-:Y:S01]  /*1b60*/  R2UR UR5, R8 ;  /* 0x00000000080572ca */ /* 0x000fe200000e0000 */
[----:B0-----:R-:W-:Y:S01]  /*1b70*/  @!P4 FADD.FTZ R12, R12, R4 ;  /* 0x000000040c0cc221 */ /* 0x001fe20000010000 */
[----:B------:R-:W-:-:S03]  /*1b80*/  @!P4 FADD.FTZ R13, R13, R5 ;  /* 0x000000050d0dc221 */ /* 0x000fc60000010000 */
[----:B---3--:R-:W-:Y:S01]  /*1b90*/  @!P2 FADD.FTZ R12, R12, R6 ;  /* 0x000000060c0ca221 */ /* 0x008fe20000010000 */
[----:B------:R-:W-:-:S09]  /*1ba0*/  @!P2 FADD.FTZ R13, R13, R7 ;  /* 0x000000070d0da221 */ /* 0x000fd20000010000 */
.L_x_2061:
        /* <DEDUP_REMOVED lines=13> */
.L_x_2062:
[----:B------:R-:W-:Y:S05]  /*1c80*/  BSYNC.RECONVERGENT B0 ;  /* 0x0000000000007941 */ /* 0x000fea0003800200 */
.L_x_2055:
[----:B--2---:R-:W2:Y:S01]  /*1c90*/  S2R R10, SR_TID.X ;  /* 0x00000000000a7919 */ /* 0x004ea20000002100 */
[----:B------:R-:W4:Y:S01]  /*1ca0*/  S2UR UR9, SR_CgaCtaId ;  /* 0x00000000000979c3 */ /* 0x000f220000008800 */
[----:B------:R-:W5:Y:S01]  /*1cb0*/  LDCU UR10, c[0x0][0x414] ;  /* 0x00008280ff0a77ac */ /* 0x000f620008000800 */
[----:B-1----:R-:W-:Y:S01]  /*1cc0*/  MOV R11, UR8 ;  /* 0x00000008000b7c02 */ /* 0x002fe20008000f00 */
[----:B------:R-:W-:-:S05]  /*1cd0*/  UMOV UR5, 0x400 ;  /* 0x0000040000057882 */ /* 0x000fca0000000000 */
[----:B---3--:R-:W1:Y:S08]  /*1ce0*/  @P0 LDC.64 R4, c[0x0][0x388] ;  /* 0x0000e200ff040b82 */ /* 0x008e700000000a00 */
[----:B------:R-:W3:Y:S01]  /*1cf0*/  LDC.64 R8, c[0x0][0x398] ;  /* 0x0000e600ff087b82 */ /* 0x000ee20000000a00 */
[----:B----4-:R-:W-:-:S07]  /*1d00*/  ULEA UR5, UR9, UR5, 0x18 ;  /* 0x0000000509057291 */ /* 0x010fce000f8ec0ff */
[----:B------:R-:W4:Y:S01]  /*1d10*/  LDC.64 R6, c[0x0][0x3a0] ;  /* 0x0000e800ff067b82 */ /* 0x000f220000000a00 */
[----:B--2---:R-:W-:Y:S01]  /*1d20*/  IMAD.SHL.U32 R10, R10, 0x2, RZ ;  /* 0x000000020a0a7824 */ /* 0x004fe200078e00ff */
[----:B------:R-:W-:Y:S04]  /*1d30*/  @!P3 STS.64 [UR5+0x50], R12 ;  /* 0x0000500cff00b988 */ /* 0x000fe80008000a05 */
[----:B------:R-:W-:Y:S01]  /*1d40*/  LOP3.LUT R15, R10, 0xe, RZ, 0xc0, !PT ;  /* 0x0000000e0a0f7812 */ /* 0x000fe200078ec0ff */
[----:B-1----:R-:W-:-:S04]  /*1d50*/  @P0 IMAD.WIDE R10, R11, 0x8, R4 ;  /* 0x000000080b0a0825 */ /* 0x002fc800078e0204 */
[----:B-----5:R-:W-:Y:S01]  /*1d60*/  @P0 FMUL.FTZ R4, R12, UR10 ;  /* 0x0000000a0c040c20 */ /* 0x020fe20008410000 */
[----:B------:R-:W-:Y:S01]  /*1d70*/  @P0 FMUL.FTZ R5, R13, UR10 ;  /* 0x0000000a0d050c20 */ /* 0x000fe20008410000 */
[----:B------:R-:W-:-:S04]  /*1d80*/  IADD3 R15, PT, PT, R0, R15, RZ ;  /* 0x0000000f000f7210 */ /* 0x000fc80007ffe0ff */
[----:B------:R-:W-:Y:S01]  /*1d90*/  @P0 STG.E.64 desc[UR16][R10.64], R4 ;  /* 0x000000040a000986 */ /* 0x000fe2000c101b10 */
[C---:B---3--:R-:W-:Y:S01]  /*1da0*/  IMAD.WIDE R8, R15.reuse, 0x2, R8 ;  /* 0x000000020f087825 */ /* 0x048fe200078e0208 */
[----:B------:R-:W-:Y:S03]  /*1db0*/  BAR.SYNC.DEFER_BLOCKING 0x0 ;  /* 0x0000000000007b1d */ /* 0x000fe60000010000 */
[----:B----4-:R-:W-:-:S03]  /*1dc0*/  IMAD.WIDE R6, R15, 0x2, R6 ;  /* 0x000000020f067825 */ /* 0x010fc600078e0206 */
[----:B------:R-:W2:Y:S04]  /*1dd0*/  LDG.E.U16 R28, desc[UR16][R8.64] ;  /* 0x00000010081c7981 */ /* 0x000ea8000c1e1500 */
[----:B------:R-:W3:Y:S04]  /*1de0*/  LDG.E.U16 R29, desc[UR16][R6.64] ;  /* 0x00000010061d7981 */ /* 0x000ee8000c1e1500 */
[----:B------:R-:W1:Y:S01]  /*1df0*/  LDS.64 R14, [UR5+0x50] ;  /* 0x00005005ff0e7984 */ /* 0x000e620008000a00 */
[----:B------:R-:W4:Y:S03]  /*1e00*/  LDCU.U8 UR5, c[0x0][0x3fc] ;  /* 0x00007f80ff0577ac */ /* 0x000f260008000000 */
[----:B------:R-:W5:Y:S04]  /*1e10*/  LDG.E.U16 R8, desc[UR16][R8.64+0x2] ;  /* 0x0000021008087981 */ /* 0x000f68000c1e1500 */
[----:B------:R-:W5:Y:S01]  /*1e20*/  LDG.E.U16 R6, desc[UR16][R6.64+0x2] ;  /* 0x0000021006067981 */ /* 0x000f62000c1e1500 */
[----:B-1----:R-:W-:-:S04]  /*1e30*/  FMUL.FTZ R0, R14, UR10 ;  /* 0x0000000a0e007c20 */ /* 0x002fc80008410000 */
[----:B------:R-:W-:-:S04]  /*1e40*/  FMUL.FTZ R14, R0, R0 ;  /* 0x00000000000e7220 */ /* 0x000fc80000410000 */
[----:B------:R-:W-:-:S05]  /*1e50*/  FFMA.FTZ R14, R15, UR10, -R14 ;  /* 0x0000000a0f0e7c23 */ /* 0x000fca000801080e */
[----:B------:R-:W-:-:S13]  /*1e60*/  FSETP.GTU.FTZ.AND P2, PT, R14, RZ, PT ;  /* 0x000000ff0e00720b */ /* 0x000fda0003f5c000 */
[----:B------:R-:W1:Y:S01]  /*1e70*/  @P2 LDC R5, c[0x0][0x3a8] ;  /* 0x0000ea00ff052b82 */ /* 0x000e620000000800 */
[----:B------:R-:W-:Y:S01]  /*1e80*/  MOV R4, 0x3f800000 ;  /* 0x3f80000000047802 */ /* 0x000fe20000000f00 */
[----:B----4-:R-:W-:Y:S01]  /*1e90*/  UISETP.NE.AND UP0, UPT, UR5, URZ, UPT ;  /* 0x000000ff0500728c */ /* 0x010fe2000bf05270 */
[----:B------:R-:W-:Y:S01]  /*1ea0*/  BSSY.RECONVERGENT B0, `(.L_x_2063) ;  /* 0x00000f1000007945 */ /* 0x000fe20003800200 */
[----:B-1----:R-:W-:-:S04]  /*1eb0*/  @P2 FADD.FTZ R14, R14, R5 ;  /* 0x000000050e0e2221 */ /* 0x002fc80000010000 */
[----:B------:R1:W4:Y:S01]  /*1ec0*/  @P2 MUFU.RSQ R4, R14 ;  /* 0x0000000e00042308 */ /* 0x0003220000001400 */
[----:B--2---:R-:W-:Y:S01]  /*1ed0*/  IMAD.U32 R5, R28, 0x10000, RZ ;  /* 0x000100001c057824 */ /* 0x004fe200078e00ff */
[----:B---3--:R-:W-:Y:S02]  /*1ee0*/  SHF.L.U32 R10, R29, 0x10, RZ ;  /* 0x000000101d0a7819 */ /* 0x008fe400000006ff */
[----:B-----5:R-:W-:Y:S02]  /*1ef0*/  SHF.L.U32 R8, R8, 0x10, RZ ;  /* 0x0000001008087819 */ /* 0x020fe400000006ff */
[----:B------:R-:W-:Y:S01]  /*1f00*/  SHF.L.U32 R9, R6, 0x10, RZ ;  /* 0x0000001006097819 */ /* 0x000fe200000006ff */
[----:B-1--4-:R-:W-:Y:S06]  /*1f10*/  BRA.U UP0, `(.L_x_2064) ;  /* 0x0000000500887547 */ /* 0x012fec000b800000 */
[----:B------:R-:W1:Y:S01]  /*1f20*/  LDCU.64 UR12, c[0x0][0x3e8] ;  /* 0x00007d00ff0c77ac */ /* 0x000e620008000a00 */
[----:B------:R-:W-:Y:S01]  /*1f30*/  SHF.R.S32.HI R6, RZ, 0x1f, R23 ;  /* 0x0000001fff067819 */ /* 0x000fe20000011417 */
[----:B------:R-:W-:Y:S01]  /*1f40*/  BSSY.RECONVERGENT B1, `(.L_x_2065) ;  /* 0x0000019000017945 */ /* 0x000fe20003800200 */
[C---:B0-----:R-:W-:Y:S01]  /*1f50*/  VIADD R13, R23.reuse, 0x20 ;  /* 0x00000020170d7836 */ /* 0x041fe20000000000 */
[C---:B------:R-:W-:Y:S02]  /*1f60*/  IADD3 R11, PT, PT, R23.reuse, 0x40, RZ ;  /* 0x00000040170b7810 */ /* 0x040fe40007ffe0ff */
[C---:B------:R-:W-:Y:S02]  /*1f70*/  IADD3 R12, PT, PT, R23.reuse, 0x60, RZ ;  /* 0x00000060170c7810 */ /* 0x040fe40007ffe0ff */
[----:B-1----:R-:W-:-:S04]  /*1f80*/  ISETP.GE.U32.AND P1, PT, R23, UR12, PT ;  /* 0x0000000c17007c0c */ /* 0x002fc8000bf26070 */
[----:B------:R-:W-:-:S13]  /*1f90*/  ISETP.GE.AND.EX P1, PT, R6, UR13, PT, P1 ;  /* 0x0000000d06007c0c */ /* 0x000fda000bf26310 */
[----:B------:R-:W-:Y:S05]  /*1fa0*/  @P1 BRA `(.L_x_2066) ;  /* 0x0000000000481947 */ /* 0x000fea0003800000 */
[----:B------:R-:W0:Y:S01]  /*1fb0*/  LDCU.64 UR18, c[0x0][0x3e0] ;  /* 0x00007c00ff1277ac */ /* 0x000e220008000a00 */
[--C-:B------:R-:W-:Y:S01]  /*1fc0*/  FADD.FTZ R15, R2, -R0.reuse ;  /* 0x80000000020f7221 */ /* 0x100fe20000010000 */
[----:B------:R-:W-:Y:S01]  /*1fd0*/  FADD.FTZ R29, R3, -R0 ;  /* 0x80000000031d7221 */ /* 0x000fe20000010000 */
[----:B------:R-:W-:Y:S01]  /*1fe0*/  MOV R2, R24 ;  /* 0x0000001800027202 */ /* 0x000fe20000000f00 */
[----:B------:R-:W1:Y:S01]  /*1ff0*/  LDCU.64 UR10, c[0x0][0x380] ;  /* 0x00007000ff0a77ac */ /* 0x000e620008000a00 */
[----:B------:R-:W-:Y:S02]  /*2000*/  IMAD.MOV.U32 R3, RZ, RZ, R27 ;  /* 0x000000ffff037224 */ /* 0x000fe400078e001b */
[-C--:B------:R-:W-:Y:S01]  /*2010*/  FMUL.FTZ R14, R15, R4.reuse ;  /* 0x000000040f0e7220 */ /* 0x080fe20000410000 */
[----:B------:R-:W-:-:S03]  /*2020*/  FMUL.FTZ R29, R29, R4 ;  /* 0x000000041d1d7220 */ /* 0x000fc60000410000 */
[----:B------:R-:W-:Y:S01]  /*2030*/  FFMA.FTZ R14, R5, R14, R10 ;  /* 0x0000000e050e7223 */ /* 0x000fe2000001000a */
        /* <DEDUP_REMOVED lines=9> */
.L_x_2066:
[----:B------:R-:W-:Y:S05]  /*20d0*/  BSYNC.RECONVERGENT B1 ;  /* 0x0000000000017941 */ /* 0x000fea0003800200 */
.L_x_2065:
        /* <DEDUP_REMOVED lines=11> */
[----:B------:R-:W1:Y:S01]  /*2190*/  LDCU.64 UR10, c[0x0][0x3e0] ;  /* 0x00007c00ff0a77ac */ /* 0x000e620008000a00 */
[----:B0-----:R-:W-:Y:S01]  /*21a0*/  MOV R3, R27 ;  /* 0x0000001b00037202 */ /* 0x001fe20000000f00 */
[--C-:B------:R-:W-:Y:S01]  /*21b0*/  FADD.FTZ R29, R16, -R0.reuse ;  /* 0x80000000101d7221 */ /* 0x100fe20000010000 */
[----:B------:R-:W-:Y:S01]  /*21c0*/  FADD.FTZ R17, R17, -R0 ;  /* 0x8000000011117221 */ /* 0x000fe20000010000 */
[----:B------:R-:W0:Y:S02]  /*21d0*/  LDCU.64 UR18, c[0x0][0x380] ;  /* 0x00007000ff1277ac */ /* 0x000e240008000a00 */
[-C--:B------:R-:W-:Y:S01]  /*21e0*/  FMUL.FTZ R29, R29, R4.reuse ;  /* 0x000000041d1d7220 */ /* 0x080fe20000410000 */
[----:B------:R-:W-:-:S03]  /*21f0*/  FMUL.FTZ R17, R17, R4 ;  /* 0x0000000411117220 */ /* 0x000fc60000410000 */
[----:B------:R-:W-:Y:S01]  /*2200*/  FFMA.FTZ R29, R5, R29, R10 ;  /* 0x0000001d051d7223 */ /* 0x000fe2000001000a */
[----:B------:R-:W-:Y:S01]  /*2210*/  FFMA.FTZ R16, R8, R17, R9 ;  /* 0x0000001108107223 */ /* 0x000fe20000010009 */
[----:B-1----:R-:W-:-:S04]  /*2220*/  IMAD R2, R2, UR10, RZ ;  /* 0x0000000a02027c24 */ /* 0x002fc8000f8e02ff */
[----:B------:R-:W-:Y:S01]  /*2230*/  IMAD R7, R13, UR11, R2 ;  /* 0x0000000b0d077c24 */ /* 0x000fe2000f8e0202 */
[----:B------:R-:W-:-:S05]  /*2240*/  MOV R2, R24 ;  /* 0x0000001800027202 */ /* 0x000fca0000000f00 */
[----:B------:R-:W-:-:S04]  /*2250*/  IMAD.WIDE.U32 R2, R13, UR10, R2 ;  /* 0x0000000a0d027c25 */ /* 0x000fc8000f8e0002 */
[----:B------:R-:W-:Y:S01]  /*2260*/  IMAD.IADD R7, R3, 0x1, R7 ;  /* 0x0000000103077824 */ /* 0x000fe200078e0207 */
[----:B0-----:R-:W-:Y:S02]  /*2270*/  LEA R6, P1, R2, UR18, 0x1 ;  /* 0x0000001202067c11 */ /* 0x001fe4000f8208ff */
[----:B------:R-:W-:Y:S02]  /*2280*/  F2FP.BF16.F32.PACK_AB R3, R16, R29 ;  /* 0x0000001d1003723e */ /* 0x000fe400000010ff */
[----:B------:R-:W-:-:S05]  /*2290*/  LEA.HI.X R7, R2, UR19, R7, 0x1, P1 ;  /* 0x0000001302077c11 */ /* 0x000fca00088f0c07 */
[----:B------:R1:W-:Y:S04]  /*22a0*/  STG.E desc[UR16][R6.64], R3 ;  /* 0x0000000306007986 */ /* 0x0003e8000c101910 */
.L_x_2068:
[----:B------:R-:W-:Y:S05]  /*22b0*/  BSYNC.RECONVERGENT B1 ;  /* 0x0000000000017941 */ /* 0x000fea0003800200 */
.L_x_2067:
[----:B------:R-:W-:Y:S04]  /*22c0*/  BSSY.RECONVERGENT B1, `(.L_x_2069) ;  /* 0x0000014000017945 */ /* 0x000fe80003800200 */
[----:B------:R-:W-:Y:S05]  /*22d0*/  @P2 BRA `(.L_x_2070) ;  /* 0x0000000000482947 */ /* 0x000fea0003800000 */
[----:B------:R-:W2:Y:S01]  /*22e0*/  LDCU.64 UR10, c[0x0][0x3e0] ;  /* 0x00007c00ff0a77ac */ /* 0x000ea20008000a00 */
[----:B------:R-:W-:Y:S01]  /*22f0*/  MOV R2, R24 ;  /* 0x0000001800027202 */ /* 0x000fe20000000f00 */
[--C-:B------:R-:W-:Y:S01]  /*2300*/  FADD.FTZ R19, R19, -R0.reuse ;  /* 0x8000000013137221 */ /* 0x100fe20000010000 */
[----:B01----:R-:W-:Y:S01]  /*2310*/  MOV R3, R27 ;  /* 0x0000001b00037202 */ /* 0x003fe20000000f00 */
[----:B------:R-:W0:Y:S01]  /*2320*/  LDCU.64 UR18, c[0x0][0x380] ;  /* 0x00007000ff1277ac */ /* 0x000e220008000a00 */
[----:B------:R-:W-:Y:S01]  /*2330*/  FADD.FTZ R7, R18, -R0 ;  /* 0x8000000012077221 */ /* 0x000fe20000010000 */
[----:B------:R-:W-:-:S03]  /*2340*/  FMUL.FTZ R19, R19, R4 ;  /* 0x0000000413137220 */ /* 0x000fc60000410000 */
[----:B------:R-:W-:Y:S01]  /*2350*/  FMUL.FTZ R7, R7, R4 ;  /* 0x0000000407077220 */ /* 0x000fe20000410000 */
[----:B------:R-:W-:-:S03]  /*2360*/  FFMA.FTZ R19, R5, R19, R10 ;  /* 0x0000001305137223 */ /* 0x000fc6000001000a */
        /* <DEDUP_REMOVED lines=9> */
.L_x_2070:
[----:B------:R-:W-:Y:S05]  /*2400*/  BSYNC.RECONVERGENT B1 ;  /* 0x0000000000017941 */ /* 0x000fea0003800200 */
.L_x_2069:
[----:B------:R-:W-:Y:S05]  /*2410*/  @P3 BRA `(.L_x_2071) ;  /* 0x0000000800643947 */ /* 0x000fea0003800000 */
[----:B------:R-:W3:Y:S01]  /*2420*/  LDCU.64 UR10, c[0x0][0x3e0] ;  /* 0x00007c00ff0a77ac */ /* 0x000ee20008000a00 */
[----:B------:R-:W-:Y:S01]  /*2430*/  MOV R25, R27 ;  /* 0x0000001b00197202 */ /* 0x000fe20000000f00 */
[--C-:B------:R-:W-:Y:S01]  /*2440*/  FADD.FTZ R21, R21, -R0.reuse ;  /* 0x8000000015157221 */ /* 0x100fe20000010000 */
[----:B012---:R-:W-:Y:S01]  /*2450*/  FADD.FTZ R3, R20, -R0 ;  /* 0x8000000014037221 */ /* 0x007fe20000010000 */
[----:B------:R-:W0:Y:S02]  /*2460*/  LDCU.64 UR12, c[0x0][0x380] ;  /* 0x00007000ff0c77ac */ /* 0x000e240008000a00 */
[-C--:B------:R-:W-:Y:S01]  /*2470*/  FMUL.FTZ R21, R21, R4.reuse ;  /* 0x0000000415157220 */ /* 0x080fe20000410000 */
[----:B------:R-:W-:-:S03]  /*2480*/  FMUL.FTZ R3, R3, R4 ;  /* 0x0000000403037220 */ /* 0x000fc60000410000 */
[----:B------:R-:W-:Y:S01]  /*2490*/  FFMA.FTZ R5, R5, R21, R10 ;  /* 0x0000001505057223 */ /* 0x000fe2000001000a */
[----:B------:R-:W-:-:S05]  /*24a0*/  FFMA.FTZ R8, R8, R3, R9 ;  /* 0x0000000308087223 */ /* 0x000fca0000010009 */
[----:B------:R-:W-:Y:S01]  /*24b0*/  F2FP.BF16.F32.PACK_AB R5, R8, R5 ;  /* 0x000000050805723e */ /* 0x000fe200000010ff */
[----:B---3--:R-:W-:Y:S02]  /*24c0*/  IMAD R7, R14, UR10, RZ ;  /* 0x0000000a0e077c24 */ /* 0x008fe4000f8e02ff */
[----:B------:R-:W-:-:S04]  /*24d0*/  IMAD.WIDE.U32 R24, R12, UR10, R24 ;  /* 0x0000000a0c187c25 */ /* 0x000fc8000f8e0018 */
[----:B------:R-:W-:Y:S01]  /*24e0*/  IMAD R7, R12, UR11, R7 ;  /* 0x0000000b0c077c24 */ /* 0x000fe2000f8e0207 */
[----:B0-----:R-:W-:-:S03]  /*24f0*/  LEA R2, P1, R24, UR12, 0x1 ;  /* 0x0000000c18027c11 */ /* 0x001fc6000f8208ff */
[----:B------:R-:W-:-:S05]  /*2500*/  IMAD.IADD R7, R25, 0x1, R7 ;  /* 0x0000000119077824 */ /* 0x000fca00078e0207 */
[----:B------:R-:W-:-:S05]  /*2510*/  LEA.HI.X R3, R24, UR13, R7, 0x1, P1 ;  /* 0x0000000d18037c11 */ /* 0x000fca00088f0c07 */
[----:B------:R3:W-:Y:S01]  /*2520*/  STG.E desc[UR16][R2.64], R5 ;  /* 0x0000000502007986 */ /* 0x0007e2000c101910 */
[----:B------:R-:W-:Y:S05]  /*2530*/  BRA `(.L_x_2071) ;  /* 0x00000008001c7947 */ /* 0x000fea0003800000 */
.L_x_2064:
[----:B------:R-:W1:Y:S01]  /*2540*/  LDCU.64 UR10, c[0x0][0x3e8] ;  /* 0x00007d00ff0a77ac */ /* 0x000e620008000a00 */
[----:B------:R-:W-:Y:S01]  /*2550*/  SHF.R.S32.HI R6, RZ, 0x1f, R23 ;  /* 0x0000001fff067819 */ /* 0x000fe20000011417 */
[----:B------:R-:W-:Y:S01]  /*2560*/  BSSY.RECONVERGENT B1, `(.L_x_2072) ;  /* 0x0000028000017945 */ /* 0x000fe20003800200 */
[C---:B------:R-:W-:Y:S02]  /*2570*/  IADD3 R11, PT, PT, R23.reuse, 0x20, RZ ;  /* 0x00000020170b7810 */ /* 0x040fe40007ffe0ff */
[C---:B0-----:R-:W-:Y:S02]  /*2580*/  IADD3 R12, PT, PT, R23.reuse, 0x60, RZ ;  /* 0x00000060170c7810 */ /* 0x041fe40007ffe0ff */
[----:B------:R-:W-:Y:S02]  /*2590*/  SHF.R.S32.HI R13, RZ, 0x1f, R11 ;  /* 0x0000001fff0d7819 */ /* 0x000fe4000001140b */
[----:B------:R-:W-:Y:S02]  /*25a0*/  SHF.R.S32.HI R14, RZ, 0x1f, R12 ;  /* 0x0000001fff0e7819 */ /* 0x000fe4000001140c */
[----:B-1----:R-:W-:-:S02]  /*25b0*/  ISETP.GE.U32.AND P2, PT, R23, UR10, PT ;  /* 0x0000000a17007c0c */ /* 0x002fc4000bf46070 */
        /* <DEDUP_REMOVED lines=8> */
[----:B------:R-:W0:Y:S02]  /*2640*/  LDCU.64 UR12, c[0x0][0x3e0] ;  /* 0x00007c00ff0c77ac */ /* 0x000e240008000a00 */
[-C--:B------:R-:W-:Y:S01]  /*2650*/  FMUL.FTZ R7, R7, R4.reuse ;  /* 0x0000000407077220 */ /* 0x080fe20000410000 */
[----:B------:R-:W-:Y:S01]  /*2660*/  FMUL.FTZ R3, R3, R4 ;  /* 0x0000000403037220 */ /* 0x000fe20000410000 */
[----:B------:R-:W1:Y:S02]  /*2670*/  LDCU.64 UR18, c[0x0][0x380] ;  /* 0x00007000ff1277ac */ /* 0x000e640008000a00 */
        /* <DEDUP_REMOVED lines=11> */
[----:B0-----:R-:W-:Y:S01]  /*2730*/  FADD.FTZ R29, R3, 1 ;  /* 0x3f800000031d7421 */ /* 0x001fe20000010000 */
[----:B------:R-:W-:-:S06]  /*2740*/  MOV R3, R27 ;  /* 0x0000001b00037202 */ /* 0x000fcc0000000f00 */
[----:B------:R-:W0:Y:S01]  /*2750*/  MUFU.RCP R29, R29 ;  /* 0x0000001d001d7308 */ /* 0x000e220000001000 */
[----:B------:R-:W-:-:S04]  /*2760*/  IMAD.WIDE.U32 R2, R23, UR12, R2 ;  /* 0x0000000c17027c25 */ /* 0x000fc8000f8e0002 */
[----:B------:R-:W-:Y:S01]  /*2770*/  IMAD.IADD R3, R3, 0x1, R6 ;  /* 0x0000000103037824 */ /* 0x000fe200078e0206 */
[----:B-1----:R-:W-:Y:S01]  /*2780*/  LEA R6, P3, R2, UR18, 0x1 ;  /* 0x0000001202067c11 */ /* 0x002fe2000f8608ff */
[----:B--2---:R-:W-:-:S03]  /*2790*/  FMUL.FTZ R15, R15, R7 ;  /* 0x000000070f0f7220 */ /* 0x004fc60000410000 */
[----:B------:R-:W-:Y:S01]  /*27a0*/  LEA.HI.X R7, R2, UR19, R3, 0x1, P3 ;  /* 0x0000001302077c11 */ /* 0x000fe200098f0c03 */
[----:B0-----:R-:W-:-:S05]  /*27b0*/  FMUL.FTZ R28, R28, R29 ;  /* 0x0000001d1c1c7220 */ /* 0x001fca0000410000 */
[----:B------:R-:W-:-:S05]  /*27c0*/  F2FP.BF16.F32.PACK_AB R15, R28, R15 ;  /* 0x0000000f1c0f723e */ /* 0x000fca00000010ff */
[----:B------:R0:W-:Y:S02]  /*27d0*/  STG.E desc[UR16][R6.64], R15 ;  /* 0x0000000f06007986 */ /* 0x0001e4000c101910 */
.L_x_2073:
[----:B------:R-:W-:Y:S05]  /*27e0*/  BSYNC.RECONVERGENT B1 ;  /* 0x0000000000017941 */ /* 0x000fea0003800200 */
.L_x_2072:
[----:B------:R-:W-:Y:S04]  /*27f0*/  BSSY.RECONVERGENT B1, `(.L_x_2074) ;  /* 0x000001e000017945 */ /* 0x000fe80003800200 */
[----:B------:R-:W-:Y:S05]  /*2800*/  @P4 BRA `(.L_x_2075) ;  /* 0x0000000000704947 */ /* 0x000fea0003800000 */
[--C-:B------:R-:W-:Y:S01]  /*2810*/  FADD.FTZ R3, R16, -R0.reuse ;  /* 0x8000000010037221 */ /* 0x100fe20000010000 */
[----:B------:R-:W-:Y:S01]  /*2820*/  FADD.FTZ R17, R17, -R0 ;  /* 0x8000000011117221 */ /* 0x000fe20000010000 */
[----:B------:R-:W1:Y:S02]  /*2830*/  LDCU.64 UR12, c[0x0][0x3e0] ;  /* 0x00007c00ff0c77ac */ /* 0x000e640008000a00 */
[-C--:B------:R-:W-:Y:S01]  /*2840*/  FMUL.FTZ R3, R3, R4.reuse ;  /* 0x0000000403037220 */ /* 0x080fe20000410000 */
[----:B0-----:R-:W-:Y:S01]  /*2850*/  FMUL.FTZ R6, R17, R4 ;  /* 0x0000000411067220 */ /* 0x001fe20000410000 */
[----:B------:R-:W0:Y:S02]  /*2860*/  LDCU.64 UR18, c[0x0][0x380] ;  /* 0x00007000ff1277ac */ /* 0x000e240008000a00 */
[----:B------:R-:W-:Y:S01]  /*2870*/  FFMA.FTZ R7, R5, R3, R10 ;  /* 0x0000000305077223 */ /* 0x000fe2000001000a */
[----:B------:R-:W-:Y:S01]  /*2880*/  FFMA.FTZ R6, R8, R6, R9 ;  /* 0x0000000608067223 */ /* 0x000fe20000010009 */
[----:B------:R-:W-:-:S02]  /*2890*/  MOV R3, R27 ;  /* 0x0000001b00037202 */ /* 0x000fc40000000f00 */
        /* <DEDUP_REMOVED lines=19> */
.L_x_2075:
[----:B------:R-:W-:Y:S05]  /*29d0*/  BSYNC.RECONVERGENT B1 ;  /* 0x0000000000017941 */ /* 0x000fea0003800200 */
.L_x_2074:
[----:B------:R-:W-:Y:S04]  /*29e0*/  BSSY.RECONVERGENT B1, `(.L_x_2076) ;  /* 0x0000020000017945 */ /* 0x000fe80003800200 */
[----:B------:R-:W-:Y:S05]  /*29f0*/  @P1 BRA `(.L_x_2077) ;  /* 0x0000000000781947 */ /* 0x000fea0003800000 */
[--C-:B------:R-:W-:Y:S01]  /*2a00*/  FADD.FTZ R19, R19, -R0.reuse ;  /* 0x8000000013137221 */ /* 0x100fe20000010000 */
[----:B01----:R-:W-:Y:S01]  /*2a10*/  FADD.FTZ R7, R18, -R0 ;  /* 0x8000000012077221 */ /* 0x003fe20000010000 */
[----:B------:R-:W0:Y:S01]  /*2a20*/  LDCU.64 UR12, c[0x0][0x3e0] ;  /* 0x00007c00ff0c77ac */ /* 0x000e220008000a00 */
[----:B------:R-:W-:Y:S01]  /*2a30*/  IADD3 R15, PT, PT, R23, 0x40, RZ ;  /* 0x00000040170f7810 */ /* 0x000fe20007ffe0ff */
[-C--:B------:R-:W-:Y:S01]  /*2a40*/  FMUL.FTZ R3, R19, R4.reuse ;  /* 0x0000000413037220 */ /* 0x080fe20000410000 */
[----:B------:R-:W-:Y:S01]  /*2a50*/  FMUL.FTZ R2, R7, R4 ;  /* 0x0000000407027220 */ /* 0x000fe20000410000 */
[----:B------:R-:W1:Y:S01]  /*2a60*/  LDCU.64 UR18, c[0x0][0x380] ;  /* 0x00007000ff1277ac */ /* 0x000e620008000a00 */
[----:B------:R-:W-:Y:S01]  /*2a70*/  SHF.R.S32.HI R11, RZ, 0x1f, R15 ;  /* 0x0000001fff0b7819 */ /* 0x000fe2000001140f */
[----:B------:R-:W-:Y:S01]  /*2a80*/  FFMA.FTZ R3, R5, R3, R10 ;  /* 0x0000000305037223 */ /* 0x000fe2000001000a */
[----:B------:R-:W-:-:S03]  /*2a90*/  FFMA.FTZ R2, R8, R2, R9 ;  /* 0x0000000208027223 */ /* 0x000fc60000010009 */
[----:B------:R-:W-:Y:S01]  /*2aa0*/  FMUL.FTZ R6, R3, -1.4426950216293334961 ;  /* 0xbfb8aa3b03067820 */ /* 0x000fe20000410000 */
[----:B------:R-:W-:-:S05]  /*2ab0*/  FMUL.FTZ R7, R2, -1.4426950216293334961 ;  /* 0xbfb8aa3b02077820 */ /* 0x000fca0000410000 */
[----:B------:R-:W2:Y:S01]  /*2ac0*/  MUFU.EX2 R6, R6 ;  /* 0x0000000600067308 */ /* 0x000ea20000000800 */
[----:B0-----:R-:W-:-:S07]  /*2ad0*/  IMAD R11, R11, UR12, RZ ;  /* 0x0000000c0b0b7c24 */ /* 0x001fce000f8e02ff */
[----:B------:R-:W0:Y:S01]  /*2ae0*/  MUFU.EX2 R7, R7 ;  /* 0x0000000700077308 */ /* 0x000e220000000800 */
[----:B--2---:R-:W-:Y:S01]  /*2af0*/  FADD.FTZ R16, R6, 1 ;  /* 0x3f80000006107421 */ /* 0x004fe20000010000 */
[----:B------:R-:W-:-:S06]  /*2b00*/  IMAD.MOV.U32 R6, RZ, RZ, R24 ;  /* 0x000000ffff067224 */ /* 0x000fcc00078e0018 */
[----:B------:R-:W2:Y:S01]  /*2b10*/  MUFU.RCP R16, R16 ;  /* 0x0000001000107308 */ /* 0x000ea20000001000 */
[----:B0-----:R-:W-:Y:S01]  /*2b20*/  FADD.FTZ R13, R7, 1 ;  /* 0x3f800000070d7421 */ /* 0x001fe20000010000 */
[----:B------:R-:W-:-:S06]  /*2b30*/  MOV R7, R27 ;  /* 0x0000001b00077202 */ /* 0x000fcc0000000f00 */
[----:B------:R-:W0:Y:S01]  /*2b40*/  MUFU.RCP R13, R13 ;  /* 0x0000000d000d7308 */ /* 0x000e220000001000 */
[----:B------:R-:W-:-:S04]  /*2b50*/  IMAD.WIDE.U32 R6, R15, UR12, R6 ;  /* 0x0000000c0f067c25 */ /* 0x000fc8000f8e0006 */
[----:B------:R-:W-:Y:S02]  /*2b60*/  IMAD R15, R15, UR13, R11 ;  /* 0x0000000d0f0f7c24 */ /* 0x000fe4000f8e020b */
[----:B--2---:R-:W-:-:S03]  /*2b70*/  FMUL.FTZ R11, R3, R16 ;  /* 0x00000010030b7220 */ /* 0x004fc60000410000 */
[----:B------:R-:W-:Y:S01]  /*2b80*/  IADD3 R15, PT, PT, R7, R15, RZ ;  /* 0x0000000f070f7210 */ /* 0x000fe20007ffe0ff */
[----:B0-----:R-:W-:Y:S01]  /*2b90*/  FMUL.FTZ R16, R2, R13 ;  /* 0x0000000d02107220 */ /* 0x001fe20000410000 */
[----:B-1----:R-:W-:-:S04]  /*2ba0*/  LEA R2, P1, R6, UR18, 0x1 ;  /* 0x0000001206027c11 */ /* 0x002fc8000f8208ff */
[----:B------:R-:W-:Y:S02]  /*2bb0*/  LEA.HI.X R3, R6, UR19, R15, 0x1, P1 ;  /* 0x0000001306037c11 */ /* 0x000fe400088f0c0f */
[----:B------:R-:W-:-:S05]  /*2bc0*/  F2FP.BF16.F32.PACK_AB R11, R16, R11 ;  /* 0x0000000b100b723e */ /* 0x000fca00000010ff */
[----:B------:R2:W-:Y:S02]  /*2bd0*/  STG.E desc[UR16][R2.64], R11 ;  /* 0x0000000b02007986 */ /* 0x0005e4000c101910 */
.L_x_2077:
[----:B------:R-:W-:Y:S05]  /*2be0*/  BSYNC.RECONVERGENT B1 ;  /* 0x0000000000017941 */ /* 0x000fea0003800200 */
.L_x_2076:
[----:B------:R-:W-:Y:S05]  /*2bf0*/  @P2 BRA `(.L_x_2071) ;  /* 0x00000000006c2947 */ /* 0x000fea0003800000 */
[--C-:B------:R-:W-:Y:S01]  /*2c00*/  FADD.FTZ R21, R21, -R0.reuse ;  /* 0x8000000015157221 */ /* 0x100fe20000010000 */
[----:B--2---:R-:W-:Y:S01]  /*2c10*/  FADD.FTZ R3, R20, -R0 ;  /* 0x8000000014037221 */ /* 0x004fe20000010000 */
[----:B------:R-:W2:Y:S01]  /*2c20*/  LDCU.64 UR10, c[0x0][0x3e0] ;  /* 0x00007c00ff0a77ac */ /* 0x000ea20008000a00 */
[----:B------:R-:W-:Y:S01]  /*2c30*/  MOV R25, R27 ;  /* 0x0000001b00197202 */ /* 0x000fe20000000f00 */
[-C--:B------:R-:W-:Y:S01]  /*2c40*/  FMUL.FTZ R21, R21, R4.reuse ;  /* 0x0000000415157220 */ /* 0x080fe20000410000 */
[----:B------:R-:W-:Y:S01]  /*2c50*/  FMUL.FTZ R3, R3, R4 ;  /* 0x0000000403037220 */ /* 0x000fe20000410000 */
[----:B------:R-:W3:Y:S02]  /*2c60*/  LDCU.64 UR12, c[0x0][0x380] ;  /* 0x00007000ff0c77ac */ /* 0x000ee40008000a00 */
[----:B------:R-:W-:Y:S01]  /*2c70*/  FFMA.FTZ R21, R5, R21, R10 ;  /* 0x0000001505157223 */ /* 0x000fe2000001000a */
[----:B------:R-:W-:-:S03]  /*2c80*/  FFMA.FTZ R8, R8, R3, R9 ;  /* 0x0000000308087223 */ /* 0x000fc60000010009 */
[----:B------:R-:W-:Y:S01]  /*2c90*/  FMUL.FTZ R0, R21, -1.4426950216293334961 ;  /* 0xbfb8aa3b15007820 */ /* 0x000fe20000410000 */
[----:B------:R-:W-:-:S05]  /*2ca0*/  FMUL.FTZ R2, R8, -1.4426950216293334961 ;  /* 0xbfb8aa3b08027820 */ /* 0x000fca0000410000 */
[----:B------:R-:W4:Y:S01]  /*2cb0*/  MUFU.EX2 R0, R0 ;  /* 0x0000000000007308 */ /* 0x000f220000000800 */
[----:B--2---:R-:W-:Y:S02]  /*2cc0*/  IMAD R3, R14, UR10, RZ ;  /* 0x0000000a0e037c24 */ /* 0x004fe4000f8e02ff */
[----:B------:R-:W-:-:S05]  /*2cd0*/  IMAD.WIDE.U32 R24, R12, UR10, R24 ;  /* 0x0000000a0c187c25 */ /* 0x000fca000f8e0018 */
[----:B------:R-:W2:Y:S01]  /*2ce0*/  MUFU.EX2 R2, R2 ;  /* 0x0000000200027308 */ /* 0x000ea20000000800 */
[----:B------:R-:W-:-:S05]  /*2cf0*/  IMAD R3, R12, UR11, R3 ;  /* 0x0000000b0c037c24 */ /* 0x000fca000f8e0203 */
[----:B------:R-:W-:Y:S01]  /*2d00*/  IADD3 R3, PT, PT, R25, R3, RZ ;  /* 0x0000000319037210 */ /* 0x000fe20007ffe0ff */
[----:B----4-:R-:W-:-:S06]  /*2d10*/  FADD.FTZ R4, R0, 1 ;  /* 0x3f80000000047421 */ /* 0x010fcc0000010000 */
[----:B------:R-:W4:Y:S01]  /*2d20*/  MUFU.RCP R4, R4 ;  /* 0x0000000400047308 */ /* 0x000f220000001000 */
[----:B--2---:R-:W-:Y:S01]  /*2d30*/  FADD.FTZ R5, R2, 1 ;  /* 0x3f80000002057421 */ /* 0x004fe20000010000 */
[----:B---3--:R-:W-:-:S04]  /*2d40*/  LEA R2, P1, R24, UR12, 0x1 ;  /* 0x0000000c18027c11 */ /* 0x008fc8000f8208ff */
[----:B------:R-:W-:Y:S02]  /*2d50*/  LEA.HI.X R3, R24, UR13, R3, 0x1, P1 ;  /* 0x0000000d18037c11 */ /* 0x000fe400088f0c03 */
[----:B------:R-:W0:Y:S01]  /*2d60*/  MUFU.RCP R5, R5 ;  /* 0x0000000500057308 */ /* 0x000e220000001000 */
[----:B----4-:R-:W-:Y:S01]  /*2d70*/  FMUL.FTZ R0, R21, R4 ;  /* 0x0000000415007220 */ /* 0x010fe20000410000 */
[----:B01----:R-:W-:-:S05]  /*2d80*/  FMUL.FTZ R7, R8, R5 ;  /* 0x0000000508077220 */ /* 0x003fca0000410000 */
[----:B------:R-:W-:-:S05]  /*2d90*/  F2FP.BF16.F32.PACK_AB R7, R7, R0 ;  /* 0x000000000707723e */ /* 0x000fca00000010ff */
[----:B------:R4:W-:Y:S02]  /*2da0*/  STG.E desc[UR16][R2.64], R7 ;  /* 0x0000000702007986 */ /* 0x0009e4000c101910 */
.L_x_2071:
[----:B------:R-:W-:Y:S05]  /*2db0*/  BSYNC.RECONVERGENT B0 ;  /* 0x0000000000007941 */ /* 0x000fea0003800200 */
.L_x_2063:
[----:B------:R-:W-:Y:S02]  /*2dc0*/  UIADD3 UR8, UPT, UPT, UR20, UR8, URZ ;  /* 0x0000000814087290 */ /* 0x000fe4000fffe0ff */
[----:B------:R-:W-:Y:S02]  /*2dd0*/  UIADD3 UR4, UPT, UPT, UR4, 0x1, URZ ;  /* 0x0000000104047890 */ /* 0x000fe4000fffe0ff */
[----:B------:R-:W-:-:S09]  /*2de0*/  UISETP.GE.AND UP0, UPT, UR8, UR7, UPT ;  /* 0x000000070800728c */ /* 0x000fd2000bf06270 */
[----:B------:R-:W-:Y:S05]  /*2df0*/  BRA.U !UP0, `(.L_x_2078) ;  /* 0xffffffd108dc7547 */ /* 0x000fea000b83ffff */
[----:B------:R-:W-:Y:S05]  /*2e00*/  EXIT ;  /* 0x000000000000794d */ /* 0x000fea0003800000 */
.L_x_2079:
        /* <DEDUP_REMOVED lines=15> */
.L_x_3448:


//--------------------- .text._Z35group_norm_nhwc_fwd_one_pass_kernelI11Bf16IOBf16WLi256ELi16ELi256EEv26Group_norm_nhwc_fwd_params --------------------------
	.section	.text._Z35group_norm_nhwc_fwd_one_pass_kernelI11Bf16IOBf16WLi256ELi16ELi256EEv26Group_norm_nhwc_fwd_params,"ax",@progbits
	.align	128
        .global         _Z35group_norm_nhwc_fwd_one_pass_kernelI11Bf16IOBf16WLi256ELi16ELi256EEv26Group_norm_nhwc_fwd_params
        .type           _Z35group_norm_nhwc_fwd_one_pass_kernelI11Bf16IOBf16WLi256ELi16ELi256EEv26Group_norm_nhwc_fwd_params,@function
        .size           _Z35group_norm_nhwc_fwd_one_pass_kernelI11Bf16IOBf16WLi256ELi16ELi256EEv26Group_norm_nhwc_fwd_params,(.L_x_3449 - _Z35group_norm_nhwc_fwd_one_pass_kernelI11Bf16IOBf16WLi256ELi16ELi256EEv26Group_norm_nhwc_fwd_params)
        .other          _Z35group_norm_nhwc_fwd_one_pass_kernelI11Bf16IOBf16WLi256ELi16ELi256EEv26Group_norm_nhwc_fwd_params,@"STO_CUDA_ENTRY STV_DEFAULT"
_Z35group_norm_nhwc_fwd_one_pass_kernelI11Bf16IOBf16WLi256ELi16ELi256EEv26Group_norm_nhwc_fwd_params:
.text._Z35group_norm_nhwc_fwd_one_pass_kernelI11Bf16IOBf16WLi256ELi16ELi256EEv26Group_norm_nhwc_fwd_params:
        /* <DEDUP_REMOVED lines=30> */
[C---:B------:R-:W-:Y:S01]  /*01e0*/  VIADD R30, R38.reuse, 0xe0 ;  /* 0x000000e0261e7836 */ /* 0x040fe20000000000 */
[C---:B------:R-:W-:Y:S01]  /*01f0*/  IADD3 R36, PT, PT, R38.reuse, 0x80, RZ ;  /* 0x0000008026247810 */ /* 0x040fe20007ffe0ff */
[----:B------:R-:W-:Y:S01]  /*0200*/  UMOV UR9, UR6 ;  /* 0x0000000600097c82 */ /* 0x000fe20008000000 */
[----:B------:R-:W-:-:S02]  /*0210*/  IADD3 R34, PT, PT, R38, 0xa0, RZ ;  /* 0x000000a026227810 */ /* 0x000fc40007ffe0ff */
[----:B------:R-:W-:Y:S02]  /*0220*/  IADD3 R32, PT, PT, R38, 0xc0, RZ ;  /* 0x000000c026207810 */ /* 0x000fe40007ffe0ff */
[----:B------:R-:W-:Y:S02]  /*0230*/  LOP3.LUT R39, R39, 0xe, RZ, 0xc0, !PT ;  /* 0x0000000e27277812 */ /* 0x000fe400078ec0ff */
[----:B------:R-:W-:Y:S02]  /*0240*/  LOP3.LUT R37, R37, 0xf8, RZ, 0xc0, !PT ;  /* 0x000000f825257812 */ /* 0x000fe400078ec0ff */
[----:B------:R-:W-:Y:S02]  /*0250*/  SHF.R.S32.HI R35, RZ, 0x1f, R38 ;  /* 0x0000001fff237819 */ /* 0x000fe40000011426 */
[----:B------:R-:W-:Y:S02]  /*0260*/  SHF.R.S32.HI R33, RZ, 0x1f, R36 ;  /* 0x0000001fff217819 */ /* 0x000fe40000011424 */
[----:B------:R-:W-:-:S02]  /*0270*/  SHF.R.S32.HI R31, RZ, 0x1f, R34 ;  /* 0x0000001fff1f7819 */ /* 0x000fc40000011422 */
[----:B------:R-:W-:Y:S02]  /*0280*/  SHF.R.S32.HI R3, RZ, 0x1f, R32 ;  /* 0x0000001fff037819 */ /* 0x000fe40000011420 */
[----:B------:R-:W-:-:S07]  /*0290*/  SHF.R.S32.HI R5, RZ, 0x1f, R30 ;  /* 0x0000001fff057819 */ /* 0x000fce000001141e */
.L_x_2123:
[----:B0-----:R-:W0:Y:S01]  /*02a0*/  LDCU UR5, c[0x0][0x3f8] ;  /* 0x00007f00ff0577ac */ /* 0x001e220008000800 */
[----:B------:R-:W-:Y:S01]  /*02b0*/  IABS R4, UR9 ;  /* 0x0000000900047c13 */ /* 0x000fe20008000000 */
[----:B------:R-:W-:Y:S01]  /*02c0*/  IMAD.MOV.U32 R18, RZ, RZ, RZ ;  /* 0x000000ffff127224 */ /* 0x000fe200078e00ff */
[C---:B------:R-:W-:Y:S01]  /*02d0*/  IADD3 R23, PT, PT, R38.reuse, 0x40, RZ ;  /* 0x0000004026177810 */ /* 0x040fe20007ffe0ff */
[----:B-1----:R-:W1:Y:S01]  /*02e0*/  LDCU.64 UR14, c[0x0][0x3e8] ;  /* 0x00007d00ff0e77ac */ /* 0x002e620008000a00 */
[----:B------:R-:W-:Y:S01]  /*02f0*/  IADD3 R25, PT, PT, R38, 0x20, RZ ;  /* 0x0000002026197810 */ /* 0x000fe20007ffe0ff */
[----:B---3--:R-:W3:Y:S03]  /*0300*/  LDCU.64 UR18, c[0x0][0x3f0] ;  /* 0x00007e00ff1277ac */ /* 0x008ee60008000a00 */
[----:B------:R-:W-:Y:S02]  /*0310*/  SHF.R.S32.HI R21, RZ, 0x1f, R25 ;  /* 0x0000001fff157819 */ /* 0x000fe40000011419 */
[----:B0-----:R-:W-:-:S04]  /*0320*/  MOV R0, UR5 ;  /* 0x0000000500007c02 */ /* 0x001fc80008000f00 */
[----:B--2-4-:R-:W-:Y:S02]  /*0330*/  IABS R9, R0 ;  /* 0x0000000000097213 */ /* 0x014fe40000000000 */
[----:B-1----:R-:W-:Y:S02]  /*0340*/  ISETP.GE.U32.AND P3, PT, R23, UR14, PT ;  /* 0x0000000e17007c0c */ /* 0x002fe4000bf66070 */
[----:B------:R-:W0:Y:S01]  /*0350*/  I2F.RP R0, R9 ;  /* 0x0000000900007306 */ /* 0x000e220000209400 */
[----:B------:R-:W-:-:S04]  /*0360*/  ISETP.GE.U32.AND P5, PT, R25, UR14, PT ;  /* 0x0000000e19007c0c */ /* 0x000fc8000bfa6070 */
[----:B------:R-:W-:-:S03]  /*0370*/  ISETP.GE.AND.EX P5, PT, R21, UR15, PT, P5 ;  /* 0x0000000f15007c0c */ /* 0x000fc6000bfa6350 */
[----:B0-----:R-:W0:Y:S10]  /*0380*/  MUFU.RCP R0, R0 ;  /* 0x0000000000007308 */ /* 0x001e340000001000 */
[----:B------:R-:W1:Y:S08]  /*0390*/  @!P5 LDC.64 R14, c[0x0][0x3e0] ;  /* 0x0000f800ff0edb82 */ /* 0x000e700000000a00 */
        /* <DEDUP_REMOVED lines=10> */
[----:B------:R-:W-:-:S04]  /*0440*/  IMAD.HI.U32 R11, R7, R11, UR10 ;  /* 0x0000000a070b7e27 */ /* 0x000fc8000f8e000b */
[----:B---3--:R-:W-:Y:S01]  /*0450*/  IMAD.U32 R7, RZ, RZ, UR18 ;  /* 0x00000012ff077e24 */ /* 0x008fe2000f8e00ff */
[----:B------:R-:W-:Y:S02]  /*0460*/  R2UR UR10, R11 ;  /* 0x000000000b0a72ca */ /* 0x000fe400000e0000 */
[----:B------:R-:W-:-:S04]  /*0470*/  SHF.R.S32.HI R11, RZ, 0x1f, R23 ;  /* 0x0000001fff0b7819 */ /* 0x000fc80000011417 */
[----:B------:R-:W-:-:S07]  /*0480*/  ISETP.GE.AND.EX P3, PT, R11, UR15, PT, P3 ;  /* 0x0000000f0b007c0c */ /* 0x000fce000bf66330 */
[----:B------:R-:W-:Y:S02]  /*0490*/  UIMAD.WIDE.U32 UR10, UR10, UR12, URZ ;  /* 0x0000000c0a0a72a5 */ /* 0x000fe4000f8e00ff */
[----:B------:R-:W-:-:S04]  /*04a0*/  ULOP3.LUT UR10, UR9, UR5, URZ, 0x3c, !UPT ;  /* 0x00000005090a7292 */ /* 0x000fc8000f8e3cff */
[----:B------:R-:W-:Y:S01]  /*04b0*/  IMAD R0, RZ, RZ, -UR11 ;  /* 0x8000000bff007e24 */ /* 0x000fe2000f8e02ff */
[----:B------:R-:W0:Y:S03]  /*04c0*/  @!P3 LDC.64 R16, c[0x0][0x390] ;  /* 0x0000e400ff10bb82 */ /* 0x000e260000000a00 */
[----:B------:R-:W-:-:S05]  /*04d0*/  IMAD R0, R9, R0, UR12 ;  /* 0x0000000c09007e24 */ /* 0x000fca000f8e0200 */
[----:B------:R-:W-:-:S13]  /*04e0*/  ISETP.GT.U32.AND P1, PT, R9, R0, PT ;  /* 0x000000000900720c */ /* 0x000fda0003f24070 */
[----:B------:R-:W-:Y:S01]  /*04f0*/  VOTEU.ANY UP1, P1 ;  /* 0x0000000000ff7886 */ /* 0x000fe20000820100 */
[----:B------:R-:W-:-:S04]  /*0500*/  PLOP3.LUT P1, PT, PT, PT, UP1, 0x80, 0x8 ;  /* 0x000000000008781c */ /* 0x000fc80003f2f018 */
[----:B------:R-:W-:Y:S02]  /*0510*/  @!UP1 UIADD3 UR11, UPT, UPT, UR11, 0x1, URZ ;  /* 0x000000010b0b9890 */ /* 0x000fe4000fffe0ff */
[----:B------:R-:W-:-:S07]  /*0520*/  UISETP.GE.AND UP1, UPT, UR10, URZ, UPT ;  /* 0x000000ff0a00728c */ /* 0x000fce000bf26270 */
[----:B------:R-:W-:-:S04]  /*0530*/  @!P1 IADD3 R0, PT, PT, R0, -R9, RZ ;  /* 0x8000000900009210 */ /* 0x000fc80007ffe0ff */
        /* <DEDUP_REMOVED lines=15> */
[----:B-1----:R-:W-:Y:S01]  /*0630*/  @!P5 IMAD R2, R21, R14, RZ ;  /* 0x0000000e1502d224 */ /* 0x002fe200078e02ff */
[----:B------:R-:W1:Y:S02]  /*0640*/  @!P1 LDC.64 R10, c[0x0][0x3e0] ;  /* 0x0000f800ff0a9b82 */ /* 0x000e640000000a00 */
[----:B------:R-:W-:Y:S01]  /*0650*/  UIADD3 UR10, UPT, UPT, -UR11, URZ, URZ ;  /* 0x000000ff0b0a7290 */ /* 0x000fe2000fffe1ff */
[----:B------:R-:W-:-:S03]  /*0660*/  @!P5 IMAD R27, R25, R15, R2 ;  /* 0x0000000f191bd224 */ /* 0x000fc600078e0202 */
[----:B------:R-:W-:Y:S02]  /*0670*/  UIMAD UR10, UR5, UR10, UR9 ;  /* 0x0000000a050a72a4 */ /* 0x000fe4000f8e0209 */
[----:B------:R-:W-:Y:S02]  /*0680*/  USHF.R.S32.HI UR5, URZ, 0x1f, UR11 ;  /* 0x0000001fff057899 */ /* 0x000fe4000801140b */
[----:B------:R-:W-:Y:S02]  /*0690*/  USHF.L.U32 UR10, UR10, 0x4, URZ ;  /* 0x000000040a0a7899 */ /* 0x000fe400080006ff */
[----:B------:R-:W-:Y:S02]  /*06a0*/  UIMAD UR5, UR5, UR18, URZ ;  /* 0x00000012050572a4 */ /* 0x000fe4000f8e02ff */
[----:B------:R-:W-:Y:S02]  /*06b0*/  USHF.R.S32.HI UR12, URZ, 0x1f, UR10 ;  /* 0x0000001fff0c7899 */ /* 0x000fe4000801140a */
[----:B------:R-:W-:Y:S01]  /*06c0*/  LOP3.LUT R42, R39, UR10, RZ, 0xfc, !PT ;  /* 0x0000000a272a7c12 */ /* 0x000fe2000f8efcff */
[----:B------:R-:W-:-:S03]  /*06d0*/  UIMAD UR5, UR11, UR19, UR5 ;  /* 0x000000130b0572a4 */ /* 0x000fc6000f8e0205 */
[----:B------:R-:W-:-:S03]  /*06e0*/  MOV R43, UR12 ;  /* 0x0000000c002b7c02 */ /* 0x000fc60008000f00 */
[----:B------:R-:W-:Y:S02]  /*06f0*/  IMAD.WIDE.U32 R42, R7, UR11, R42 ;  /* 0x0000000b072a7c25 */ /* 0x000fe4000f8e002a */
[----:B------:R-:W3:Y:S03]  /*0700*/  @!P2 LDC.64 R6, c[0x0][0x3e0] ;  /* 0x0000f800ff06ab82 */ /* 0x000ee60000000a00 */
[----:B------:R-:W-:Y:S02]  /*0710*/  IADD3 R41, PT, PT, R43, UR5, RZ ;  /* 0x000000052b297c10 */ /* 0x000fe4000fffe0ff */
[-C--:B------:R-:W-:Y:S02]  /*0720*/  @!P3 MOV R40, R42.reuse ;  /* 0x0000002a0028b202 */ /* 0x080fe40000000f00 */
[----:B------:R-:W-:Y:S02]  /*0730*/  @!P5 MOV R20, R42 ;  /* 0x0000002a0014d202 */ /* 0x000fe40000000f00 */
[----:B------:R-:W-:Y:S01]  /*0740*/  @!P5 MOV R21, R41 ;  /* 0x000000290015d202 */ /* 0x000fe20000000f00 */
[----:B------:R-:W-:-:S04]  /*0750*/  @!P3 IMAD.WIDE.U32 R22, R23, R8, R40 ;  /* 0x000000081716b225 */ /* 0x000fc800078e0028 */
[----:B------:R-:W-:Y:S01]  /*0760*/  @!P5 IMAD.WIDE.U32 R20, R25, R14, R20 ;  /* 0x0000000e1914d225 */ /* 0x000fe200078e0014 */
[----:B------:R-:W-:Y:S01]  /*0770*/  @!P3 IADD3 R2, PT, PT, R23, R9, RZ ;  /* 0x000000091702b210 */ /* 0x000fe20007ffe0ff */
[----:B------:R-:W5:Y:S01]  /*0780*/  @!P1 LDC.64 R14, c[0x0][0x390] ;  /* 0x0000e400ff0e9b82 */ /* 0x000f620000000a00 */
[C---:B0-----:R-:W-:Y:S02]  /*0790*/  @!P3 LEA R16, P4, R22.reuse, R16, 0x1 ;  /* 0x000000101610b211 */ /* 0x041fe400078808ff */
[----:B------:R-:W-:Y:S02]  /*07a0*/  @!P5 IADD3 R27, PT, PT, R21, R27, RZ ;  /* 0x0000001b151bd210 */ /* 0x000fe40007ffe0ff */
[----:B------:R-:W-:Y:S02]  /*07b0*/  @!P3 LEA.HI.X R17, R22, R17, R2, 0x1, P4 ;  /* 0x000000111611b211 */ /* 0x000fe400020f0c02 */
[----:B----4-:R-:W-:Y:S01]  /*07c0*/  @!P5 LEA R12, P6, R20, R12, 0x1 ;  /* 0x0000000c140cd211 */ /* 0x010fe200078c08ff */
[----:B------:R-:W0:Y:S01]  /*07d0*/  @!P2 LDC.64 R8, c[0x0][0x390] ;  /* 0x0000e400ff08ab82 */ /* 0x000e220000000a00 */
[----:B------:R-:W-:Y:S01]  /*07e0*/  ISETP.GE.U32.AND P4, PT, R36, UR14, PT ;  /* 0x0000000e24007c0c */ /* 0x000fe2000bf86070 */
[----:B--2---:R2:W4:Y:S01]  /*07f0*/  @!P3 LDG.E R18, desc[UR16][R16.64] ;  /* 0x000000101012b981 */ /* 0x004522000c1e1900 */
[----:B------:R-:W-:Y:S01]  /*0800*/  @!P5 LEA.HI.X R13, R20, R13, R27, 0x1, P6 ;  /* 0x0000000d140dd211 */ /* 0x000fe200030f0c1b */
[----:B---3--:R-:W-:Y:S01]  /*0810*/  @!P2 IMAD R19, R19, R6, RZ ;  /* 0x000000061313a224 */ /* 0x008fe200078e02ff */
[----:B------:R-:W-:-:S02]  /*0820*/  ISETP.GE.AND.EX P3, PT, R33, UR15, PT, P4 ;  /* 0x0000000f21007c0c */ /* 0x000fc4000bf66340 */
[----:B------:R-:W-:Y:S02]  /*0830*/  @!P2 MOV R20, R42 ;  /* 0x0000002a0014a202 */ /* 0x000fe40000000f00 */
[----:B------:R-:W-:Y:S02]  /*0840*/  @!P2 MOV R21, R41 ;  /* 0x000000290015a202 */ /* 0x000fe40000000f00 */
[----:B------:R-:W-:Y:S01]  /*0850*/  ISETP.GE.U32.AND P4, PT, R34, UR14, PT ;  /* 0x0000000e22007c0c */ /* 0x000fe2000bf86070 */
[C---:B------:R-:W-:Y:S02]  /*0860*/  @!P2 IMAD R23, R0.reuse, R7, R19 ;  /* 0x000000070017a224 */ /* 0x040fe400078e0213 */
[----:B-1----:R-:W-:Y:S01]  /*0870*/  @!P1 IMAD R2, R35, R10, RZ ;  /* 0x0000000a23029224 */ /* 0x002fe200078e02ff */
[----:B------:R-:W-:Y:S01]  /*0880*/  ISETP.GE.AND.EX P4, PT, R31, UR15, PT, P4 ;  /* 0x0000000f1f007c0c */ /* 0x000fe2000bf86340 */
[----:B------:R-:W-:Y:S01]  /*0890*/  @!P2 IMAD.WIDE.U32 R20, R0, R6, R20 ;  /* 0x000000060014a225 */ /* 0x000fe200078e0014 */
[----:B------:R-:W-:Y:S01]  /*08a0*/  @!P1 MOV R6, R42 ;  /* 0x0000002a00069202 */ /* 0x000fe20000000f00 */
[----:B--2---:R-:W1:Y:S01]  /*08b0*/  @!P3 LDC.64 R16, c[0x0][0x390] ;  /* 0x0000e400ff10bb82 */ /* 0x004e620000000a00 */
[----:B------:R-:W-:Y:S01]  /*08c0*/  @!P1 MOV R7, R41 ;  /* 0x0000002900079202 */ /* 0x000fe20000000f00 */
[----:B------:R-:W-:Y:S01]  /*08d0*/  @!P1 IMAD R19, R38, R11, R2 ;  /* 0x0000000b26139224 */ /* 0x000fe200078e0202 */
[----:B------:R-:W-:Y:S01]  /*08e0*/  @!P2 IADD3 R0, PT, PT, R21, R23, RZ ;  /* 0x000000171500a210 */ /* 0x000fe20007ffe0ff */
[----:B------:R-:W-:Y:S01]  /*08f0*/  IMAD.MOV.U32 R2, RZ, RZ, RZ ;  /* 0x000000ffff027224 */ /* 0x000fe200078e00ff */
[----:B0-----:R-:W-:Y:S01]  /*0900*/  @!P2 LEA R22, P6, R20, R8, 0x1 ;  /* 0x000000081416a211 */ /* 0x001fe200078c08ff */
[----:B------:R-:W-:-:S02]  /*0910*/  @!P1 IMAD.WIDE.U32 R10, R38, R10, R6 ;  /* 0x0000000a260a9225 */ /* 0x000fc400078e0006 */
[----:B------:R-:W0:Y:S01]  /*0920*/  @!P3 LDC.64 R6, c[0x0][0x3e0] ;  /* 0x0000f800ff06bb82 */ /* 0x000e220000000a00 */
[----:B------:R-:W-:Y:S01]  /*0930*/  @!P2 LEA.HI.X R23, R20, R9, R0, 0x1, P6 ;  /* 0x000000091417a211 */ /* 0x000fe200030f0c00 */
[----:B------:R2:W3:Y:S01]  /*0940*/  @!P5 LDG.E R2, desc[UR16][R12.64] ;  /* 0x000000100c02d981 */ /* 0x0004e2000c1e1900 */
[----:B------:R-:W-:Y:S02]  /*0950*/  ISETP.GE.U32.AND P6, PT, R32, UR14, PT ;  /* 0x0000000e20007c0c */ /* 0x000fe4000bfc6070 */
[----:B------:R-:W-:Y:S02]  /*0960*/  @!P1 IADD3 R0, PT, PT, R11, R19, RZ ;  /* 0x000000130b009210 */ /* 0x000fe40007ffe0ff */
[C---:B-----5:R-:W-:Y:S01]  /*0970*/  @!P1 LEA R44, P5, R10.reuse, R14, 0x1 ;  /* 0x0000000e0a2c9211 */ /* 0x060fe200078a08ff */
[----:B------:R-:W5:Y:S01]  /*0980*/  @!P4 LDC.64 R8, c[0x0][0x3e0] ;  /* 0x0000f800ff08cb82 */ /* 0x000f620000000a00 */
[----:B------:R-:W-:Y:S02]  /*0990*/  ISETP.GE.AND.EX P6, PT, R3, UR15, PT, P6 ;  /* 0x0000000f03007c0c */ /* 0x000fe4000bfc6360 */
[----:B------:R-:W-:-:S02]  /*09a0*/  @!P1 LEA.HI.X R45, R10, R15, R0, 0x1, P5 ;  /* 0x0000000f0a2d9211 */ /* 0x000fc400028f0c00 */
[----:B------:R-:W-:Y:S01]  /*09b0*/  ISETP.GE.U32.AND P5, PT, R30, UR14, PT ;  /* 0x0000000e1e007c0c */ /* 0x000fe2000bfa6070 */
[----:B------:R-:W-:Y:S02]  /*09c0*/  HFMA2 R0, -RZ, RZ, 0, 0 ;  /* 0x00000000ff007431 */ /* 0x000fe400000001ff */
[----:B--2---:R-:W2:Y:S01]  /*09d0*/  @!P4 LDC.64 R12, c[0x0][0x390] ;  /* 0x0000e400ff0ccb82 */ /* 0x004ea20000000a00 */
[----:B------:R-:W-:Y:S02]  /*09e0*/  ISETP.GE.AND.EX P5, PT, R5, UR15, PT, P5 ;  /* 0x0000000f05007c0c */ /* 0x000fe4000bfa6350 */
[----:B------:R-:W-:-:S05]  /*09f0*/  MOV R21, RZ ;  /* 0x000000ff00157202 */ /* 0x000fca0000000f00 */
[----:B------:R-:W2:Y:S01]  /*0a00*/  @!P6 LDC.64 R14, c[0x0][0x3e0] ;  /* 0x0000f800ff0eeb82 */ /* 0x000ea20000000a00 */
[----:B------:R1:W3:Y:S01]  /*0a10*/  @!P1 LDG.E R0, desc[UR16][R44.64] ;  /* 0x000000102c009981 */ /* 0x0002e2000c1e1900 */
[----:B0-----:R-:W-:-:S03]  /*0a20*/  @!P3 IMAD R4, R33, R6, RZ ;  /* 0x000000062104b224 */ /* 0x001fc600078e02ff */
[----:B------:R0:W3:Y:S01]  /*0a30*/  @!P2 LDG.E R21, desc[UR16][R22.64] ;  /* 0x000000101615a981 */ /* 0x0000e2000c1e1900 */
[C---:B------:R-:W-:Y:S02]  /*0a40*/  @!P3 IMAD R19, R36.reuse, R7, R4 ;  /* 0x000000072413b224 */ /* 0x040fe400078e0204 */
[----:B------:R-:W2:Y:S01]  /*0a50*/  @!P5 LDC.64 R10, c[0x0][0x3e0] ;  /* 0x0000f800ff0adb82 */ /* 0x000ea20000000a00 */
[----:B-1----:R-:W-:Y:S01]  /*0a60*/  @!P3 MOV R44, R42 ;  /* 0x0000002a002cb202 */ /* 0x002fe20000000f00 */
[----:B------:R-:W-:Y:S02]  /*0a70*/  @!P3 IMAD.MOV.U32 R45, RZ, RZ, R41 ;  /* 0x000000ffff2db224 */ /* 0x000fe400078e0029 */
[----:B-----5:R-:W-:Y:S01]  /*0a80*/  @!P4 IMAD R25, R31, R8, RZ ;  /* 0x000000081f19c224 */ /* 0x020fe200078e02ff */
[----:B0-----:R-:W-:Y:S01]  /*0a90*/  @!P4 MOV R22, R42 ;  /* 0x0000002a0016c202 */ /* 0x001fe20000000f00 */
[----:B------:R-:W-:Y:S01]  /*0aa0*/  @!P3 IMAD.WIDE.U32 R44, R36, R6, R44 ;  /* 0x00000006242cb225 */ /* 0x000fe200078e002c */
[----:B------:R-:W-:Y:S01]  /*0ab0*/  @!P4 MOV R23, R41 ;  /* 0x000000290017c202 */ /* 0x000fe20000000f00 */
[----:B------:R-:W0:Y:S02]  /*0ac0*/  @!P6 LDC.64 R6, c[0x0][0x390] ;  /* 0x0000e400ff06eb82 */ /* 0x000e240000000a00 */
[C---:B------:R-:W-:Y:S01]  /*0ad0*/  @!P4 IMAD R25, R34.reuse, R9, R25 ;  /* 0x000000092219c224 */ /* 0x040fe200078e0219 */
[----:B------:R-:W-:Y:S01]  /*0ae0*/  @!P3 IADD3 R4, PT, PT, R45, R19, RZ ;  /* 0x000000132d04b210 */ /* 0x000fe20007ffe0ff */
[----:B------:R-:W-:Y:S01]  /*0af0*/  @!P4 IMAD.WIDE.U32 R22, R34, R8, R22 ;  /* 0x000000082216c225 */ /* 0x000fe200078e0016 */
[----:B------:R-:W-:-:S03]  /*0b00*/  @!P3 LEA R16, P2, R44, R16, 0x1 ;  /* 0x000000102c10b211 */ /* 0x000fc600078408ff */
[----:B------:R-:W1:Y:S01]  /*0b10*/  @!P5 LDC.64 R8, c[0x0][0x390] ;  /* 0x0000e400ff08db82 */ /* 0x000e620000000a00 */
[----:B------:R-:W-:Y:S02]  /*0b20*/  @!P3 LEA.HI.X R17, R44, R17, R4, 0x1, P2 ;  /* 0x000000112c11b211 */ /* 0x000fe400010f0c04 */
[----:B------:R-:W-:Y:S02]  /*0b30*/  @!P4 IADD3 R25, PT, PT, R23, R25, RZ ;  /* 0x000000191719c210 */ /* 0x000fe40007ffe0ff */
[C---:B--2---:R-:W-:Y:S01]  /*0b40*/  @!P4 LEA R12, P2, R22.reuse, R12, 0x1 ;  /* 0x0000000c160cc211 */ /* 0x044fe200078408ff */
[----:B------:R-:W-:Y:S01]  /*0b50*/  @!P6 IMAD R4, R3, R14, RZ ;  /* 0x0000000e0304e224 */ /* 0x000fe200078e02ff */
[----:B------:R-:W-:Y:S02]  /*0b60*/  @!P6 MOV R23, R41 ;  /* 0x000000290017e202 */ /* 0x000fe40000000f00 */
[----:B------:R-:W-:Y:S01]  /*0b70*/  @!P4 LEA.HI.X R13, R22, R13, R25, 0x1, P2 ;  /* 0x0000000d160dc211 */ /* 0x000fe200010f0c19 */
[----:B------:R-:W-:-:S02]  /*0b80*/  @!P6 IMAD.MOV.U32 R22, RZ, RZ, R42 ;  /* 0x000000ffff16e224 */ /* 0x000fc400078e002a */
[----:B------:R-:W-:Y:S02]  /*0b90*/  HFMA2 R19, -RZ, RZ, 0, 0 ;  /* 0x00000000ff137431 */ /* 0x000fe400000001ff */
[C---:B------:R-:W-:Y:S01]  /*0ba0*/  @!P6 IMAD R27, R32.reuse, R15, R4 ;  /* 0x0000000f201be224 */ /* 0x040fe200078e0204 */
[----:B------:R-:W-:Y:S01]  /*0bb0*/  @!P5 MOV R15, R41 ;  /* 0x00000029000fd202 */ /* 0x000fe20000000f00 */
[----:B------:R-:W-:Y:S01]  /*0bc0*/  @!P6 IMAD.WIDE.U32 R22, R32, R14, R22 ;  /* 0x0000000e2016e225 */ /* 0x000fe200078e0016 */
[----:B------:R-:W-:-:S03]  /*0bd0*/  @!P5 MOV R14, R42 ;  /* 0x0000002a000ed202 */ /* 0x000fc60000000f00 */
[----:B------:R-:W-:Y:S02]  /*0be0*/  HFMA2 R25, -RZ, RZ, 0, 0 ;  /* 0x00000000ff197431 */ /* 0x000fe400000001ff */
[-C--:B------:R-:W-:Y:S01]  /*0bf0*/  @!P5 IMAD R20, R5, R10.reuse, RZ ;  /* 0x0000000a0514d224 */ /* 0x080fe200078e02ff */
[----:B------:R-:W-:Y:S01]  /*0c00*/  @!P6 IADD3 R4, PT, PT, R23, R27, RZ ;  /* 0x0000001b1704e210 */ /* 0x000fe20007ffe0ff */
[----:B------:R-:W-:Y:S01]  /*0c10*/  @!P5 IMAD.WIDE.U32 R14, R30, R10, R14 ;  /* 0x0000000a1e0ed225 */ /* 0x000fe200078e000e */
[----:B0-----:R-:W-:Y:S01]  /*0c20*/  @!P6 LEA R10, P2, R22, R6, 0x1 ;  /* 0x00000006160ae211 */ /* 0x001fe200078408ff */
[----:B------:R1:W2:Y:S02]  /*0c30*/  @!P3 LDG.E R19, desc[UR16][R16.64] ;  /* 0x000000101013b981 */ /* 0x0002a4000c1e1900 */
[----:B------:R-:W-:Y:S01]  /*0c40*/  @!P5 IMAD R29, R30, R11, R20 ;  /* 0x0000000b1e1dd224 */ /* 0x000fe200078e0214 */
[----:B------:R-:W-:Y:S01]  /*0c50*/  @!P6 LEA.HI.X R11, R22, R7, R4, 0x1, P2 ;  /* 0x00000007160be211 */ /* 0x000fe200010f0c04 */
[----:B------:R-:W-:Y:S01]  /*0c60*/  IMAD.MOV.U32 R27, RZ, RZ, RZ ;  /* 0x000000ffff1b7224 */ /* 0x000fe200078e00ff */
[----:B------:R0:W5:Y:S02]  /*0c70*/  @!P4 LDG.E R25, desc[UR16][R12.64] ;  /* 0x000000100c19c981 */ /* 0x000164000c1e1900 */
[----:B------:R-:W-:Y:S01]  /*0c80*/  @!P5 IADD3 R4, PT, PT, R15, R29, RZ ;  /* 0x0000001d0f04d210 */ /* 0x000fe20007ffe0ff */
[----:B------:R-:W-:Y:S01]  /*0c90*/  HFMA2 R29, -RZ, RZ, 0, 0 ;  /* 0x00000000ff1d7431 */ /* 0x000fe200000001ff */
[C---:B-1----:R-:W-:Y:S01]  /*0ca0*/  @!P5 LEA R16, P2, R14.reuse, R8, 0x1 ;  /* 0x000000080e10d211 */ /* 0x042fe200078408ff */
[----:B------:R1:W5:Y:S03]  /*0cb0*/  @!P6 LDG.E R27, desc[UR16][R10.64] ;  /* 0x000000100a1be981 */ /* 0x000366000c1e1900 */
[----:B------:R-:W-:-:S05]  /*0cc0*/  @!P5 LEA.HI.X R17, R14, R9, R4, 0x1, P2 ;  /* 0x000000090e11d211 */ /* 0x000fca00010f0c04 */
[----:B------:R5:W5:Y:S01]  /*0cd0*/  @!P5 LDG.E R29, desc[UR16][R16.64] ;  /* 0x00000010101dd981 */ /* 0x000b62000c1e1900 */
[C---:B------:R-:W-:Y:S02]  /*0ce0*/  ISETP.GT.AND P2, PT, R26.reuse, 0x1e, PT ;  /* 0x0000001e1a00780c */ /* 0x040fe40003f44270 */
[----:B------:R-:W-:Y:S01]  /*0cf0*/  ISETP.GT.AND P3, PT, R26, 0xf, PT ;  /* 0x0000000f1a00780c */ /* 0x000fe20003f64270 */
[----:B------:R-:W-:Y:S01]  /*0d00*/  BSSY.RECONVERGENT B0, `(.L_x_2080) ;  /* 0x000005d000007945 */ /* 0x000fe20003800200 */
[----:B----4-:R-:W-:-:S05]  /*0d10*/  PRMT R4, R18, 0x7632, R4 ;  /* 0x0000763212047816 */ /* 0x010fca0000000004 */
[----:B------:R-:W-:-:S04]  /*0d20*/  IMAD.U32 R4, R4, 0x10000, RZ ;  /* 0x0001000004047824 */ /* 0x000fc800078e00ff */
[----:B0-----:R-:W-:Y:S01]  /*0d30*/  FMUL.FTZ R12, R4, R4 ;  /* 0x00000004040c7220 */ /* 0x001fe20000410000 */
[C---:B---3--:R-:W-:Y:S02]  /*0d40*/  PRMT R9, R2.reuse, 0x7632, R9 ;  /* 0x0000763202097816 */ /* 0x048fe40000000009 */
[----:B------:R-:W-:Y:S02]  /*0d50*/  SHF.L.U32 R2, R2, 0x10, RZ ;  /* 0x0000001002027819 */ /* 0x000fe400000006ff */
[----:B------:R-:W-:-:S05]  /*0d60*/  SHF.L.U32 R9, R9, 0x10, RZ ;  /* 0x0000001009097819 */ /* 0x000fca00000006ff */
[----:B------:R-:W-:Y:S01]  /*0d70*/  FADD.FTZ R13, R2, R9 ;  /* 0x00000009020d7221 */ /* 0x000fe20000010000 */
[C---:B------:R-:W-:Y:S02]  /*0d80*/  PRMT R7, R0.reuse, 0x7632, R7 ;  /* 0x0000763200077816 */ /* 0x040fe40000000007 */
[----:B------:R-:W-:Y:S02]  /*0d90*/  SHF.L.U32 R0, R0, 0x10, RZ ;  /* 0x0000001000007819 */ /* 0x000fe400000006ff */
[----:B------:R-:W-:-:S05]  /*0da0*/  SHF.L.U32 R7, R7, 0x10, RZ ;  /* 0x0000001007077819 */ /* 0x000fca00000006ff */
[----:B------:R-:W-:Y:S01]  /*0db0*/  FADD.FTZ R6, R0, R7 ;  /* 0x0000000700067221 */ /* 0x000fe20000010000 */
[----:B-1----:R-:W-:-:S03]  /*0dc0*/  FMUL.FTZ R11, R7, R7 ;  /* 0x00000007070b7220 */ /* 0x002fc60000410000 */
[----:B------:R-:W-:Y:S01]  /*0dd0*/  FADD.FTZ R6, RZ, R6 ;  /* 0x00000006ff067221 */ /* 0x000fe20000010000 */
[----:B------:R-:W-:Y:S01]  /*0de0*/  FFMA.FTZ R8, R0, R0, R11 ;  /* 0x0000000000087223 */ /* 0x000fe2000001000b */
[----:B------:R-:W-:Y:S01]  /*0df0*/  FMUL.FTZ R15, R9, R9 ;  /* 0x00000009090f7220 */ /* 0x000fe20000410000 */
[----:B------:R-:W-:Y:S01]  /*0e00*/  SHF.L.U32 R11, R18, 0x10, RZ ;  /* 0x00000010120b7819 */ /* 0x000fe200000006ff */
[----:B------:R-:W-:Y:S01]  /*0e10*/  FADD.FTZ R13, R6, R13 ;  /* 0x0000000d060d7221 */ /* 0x000fe20000010000 */
[----:B------:R-:W-:Y:S01]  /*0e20*/  PRMT R6, R21, 0x7632, R6 ;  /* 0x0000763215067816 */ /* 0x000fe20000000006 */
[----:B------:R-:W-:Y:S01]  /*0e30*/  FFMA.FTZ R15, R2, R2, R15 ;  /* 0x00000002020f7223 */ /* 0x000fe2000001000f */
[----:B------:R-:W-:Y:S01]  /*0e40*/  FADD.FTZ R8, RZ, R8 ;  /* 0x00000008ff087221 */ /* 0x000fe20000010000 */
[----:B------:R-:W-:Y:S01]  /*0e50*/  FADD.FTZ R10, R11, R4 ;  /* 0x000000040b0a7221 */ /* 0x000fe20000010000 */
[----:B------:R-:W-:Y:S02]  /*0e60*/  SHF.L.U32 R6, R6, 0x10, RZ ;  /* 0x0000001006067819 */ /* 0x000fe400000006ff */
[----:B------:R-:W-:Y:S01]  /*0e70*/  SHF.L.U32 R21, R21, 0x10, RZ ;  /* 0x0000001015157819 */ /* 0x000fe200000006ff */
[----:B------:R-:W-:Y:S01]  /*0e80*/  FADD.FTZ R8, R8, R15 ;  /* 0x0000000f08087221 */ /* 0x000fe20000010000 */
[----:B------:R-:W-:Y:S01]  /*0e90*/  FFMA.FTZ R15, R11, R11, R12 ;  /* 0x0000000b0b0f7223 */ /* 0x000fe2000001000c */
[----:B------:R-:W-:Y:S01]  /*0ea0*/  FADD.FTZ R10, R13, R10 ;  /* 0x0000000a0d0a7221 */ /* 0x000fe20000010000 */
[----:B------:R-:W-:Y:S01]  /*0eb0*/  FMUL.FTZ R12, R6, R6 ;  /* 0x00000006060c7220 */ /* 0x000fe20000410000 */
[----:B------:R-:W-:Y:S01]  /*0ec0*/  FADD.FTZ R13, R21, R6 ;  /* 0x00000006150d7221 */ /* 0x000fe20000010000 */
[----:B------:R-:W-:-:S02]  /*0ed0*/  FADD.FTZ R15, R8, R15 ;  /* 0x0000000f080f7221 */ /* 0x000fc40000010000 */
[----:B------:R-:W-:Y:S01]  /*0ee0*/  FFMA.FTZ R12, R21, R21, R12 ;  /* 0x00000015150c7223 */ /* 0x000fe2000001000c */
[----:B------:R-:W-:-:S03]  /*0ef0*/  FADD.FTZ R13, R10, R13 ;  /* 0x0000000d0a0d7221 */ /* 0x000fc60000010000 */
[----:B------:R-:W-:Y:S01]  /*0f00*/  FADD.FTZ R12, R15, R12 ;  /* 0x0000000c0f0c7221 */ /* 0x000fe20000010000 */
[C---:B--2---:R-:W-:Y:S02]  /*0f10*/  PRMT R23, R19.reuse, 0x7632, R23 ;  /* 0x0000763213177816 */ /* 0x044fe40000000017 */
[----:B------:R-:W-:Y:S02]  /*0f20*/  SHF.L.U32 R8, R19, 0x10, RZ ;  /* 0x0000001013087819 */ /* 0x000fe400000006ff */
[----:B------:R-:W-:Y:S02]  /*0f30*/  SHF.L.U32 R23, R23, 0x10, RZ ;  /* 0x0000001017177819 */ /* 0x000fe400000006ff */
[C---:B-----5:R-:W-:Y:S01]  /*0f40*/  PRMT R10, R25.reuse, 0x7632, R10 ;  /* 0x00007632190a7816 */ /* 0x060fe2000000000a */
[----:B------:R-:W-:Y:S02]  /*0f50*/  IMAD.U32 R25, R25, 0x10000, RZ ;  /* 0x0001000019197824 */ /* 0x000fe400078e00ff */
[----:B------:R-:W-:Y:S01]  /*0f60*/  FADD.FTZ R14, R8, R23 ;  /* 0x00000017080e7221 */ /* 0x000fe20000010000 */
[----:B------:R-:W-:Y:S01]  /*0f70*/  FMUL.FTZ R15, R23, R23 ;  /* 0x00000017170f7220 */ /* 0x000fe20000410000 */
[----:B------:R-:W-:-:S02]  /*0f80*/  SHF.L.U32 R10, R10, 0x10, RZ ;  /* 0x000000100a0a7819 */ /* 0x000fc400000006ff */
[----:B------:R-:W-:Y:S01]  /*0f90*/  PRMT R20, R27, 0x7632, R20 ;  /* 0x000076321b147816 */ /* 0x000fe20000000014 */
[----:B------:R-:W-:Y:S01]  /*0fa0*/  FADD.FTZ R13, R13, R14 ;  /* 0x0000000e0d0d7221 */ /* 0x000fe20000010000 */
[----:B------:R-:W-:Y:S01]  /*0fb0*/  FFMA.FTZ R15, R8, R8, R15 ;  /* 0x00000008080f7223 */ /* 0x000fe2000001000f */
[----:B------:R-:W-:Y:S01]  /*0fc0*/  FMUL.FTZ R16, R10, R10 ;  /* 0x0000000a0a107220 */ /* 0x000fe20000410000 */
[----:B------:R-:W-:Y:S01]  /*0fd0*/  FADD.FTZ R14, R25, R10 ;  /* 0x0000000a190e7221 */ /* 0x000fe20000010000 */
[----:B------:R-:W-:Y:S02]  /*0fe0*/  SHF.L.U32 R20, R20, 0x10, RZ ;  /* 0x0000001014147819 */ /* 0x000fe400000006ff */
        /* <DEDUP_REMOVED lines=8> */
[----:B------:R-:W-:Y:S01]  /*1070*/  SHF.L.U32 R29, R29, 0x10, RZ ;  /* 0x000000101d1d7819 */ /* 0x000fe200000006ff */
[C---:B------:R-:W-:Y:S01]  /*1080*/  FADD.FTZ R13, R27.reuse, R20 ;  /* 0x000000141b0d7221 */ /* 0x040fe20000010000 */
[----:B------:R-:W-:Y:S01]  /*1090*/  FFMA.FTZ R14, R27, R27, R14 ;  /* 0x0000001b1b0e7223 */ /* 0x000fe2000001000e */
[----:B------:R-:W-:-:S02]  /*10a0*/  FMUL.FTZ R16, R22, R22 ;  /* 0x0000001616107220 */ /* 0x000fc40000410000 */
[----:B------:R-:W-:Y:S01]  /*10b0*/  FADD.FTZ R12, R12, R13 ;  /* 0x0000000d0c0c7221 */ /* 0x000fe20000010000 */
[----:B------:R-:W-:Y:S01]  /*10c0*/  FADD.FTZ R15, R15, R14 ;  /* 0x0000000e0f0f7221 */ /* 0x000fe20000010000 */
[C---:B------:R-:W-:Y:S01]  /*10d0*/  FADD.FTZ R13, R29.reuse, R22 ;  /* 0x000000161d0d7221 */ /* 0x040fe20000010000 */
[----:B------:R-:W-:-:S03]  /*10e0*/  FFMA.FTZ R16, R29, R29, R16 ;  /* 0x0000001d1d107223 */ /* 0x000fc60000010010 */
[----:B------:R-:W-:Y:S01]  /*10f0*/  FADD.FTZ R14, R12, R13 ;  /* 0x0000000d0c0e7221 */ /* 0x000fe20000010000 */
[----:B------:R-:W-:-:S04]  /*1100*/  FADD.FTZ R15, R15, R16 ;  /* 0x000000100f0f7221 */ /* 0x000fc80000010000 */
        /* <DEDUP_REMOVED lines=28> */
.L_x_2081:
[----:B------:R-:W-:Y:S05]  /*12d0*/  BSYNC.RECONVERGENT B0 ;  /* 0x0000000000007941 */ /* 0x000fea0003800200 */
.L_x_2080:
        /* <DEDUP_REMOVED lines=26> */
.L_x_2083:
[----:B------:R-:W-:Y:S05]  /*1480*/  BSYNC.RECONVERGENT B0 ;  /* 0x0000000000007941 */ /* 0x000fea0003800200 */
.L_x_2082:
        /* <DEDUP_REMOVED lines=16> */
[----:B------:R-:W-:Y:S01]  /*1590*/  IMAD.U32 R16, RZ, RZ, UR14 ;  /* 0x0000000eff107e24 */ /* 0x000fe2000f8e00ff */
[----:B------:R-:W-:Y:S02]  /*15a0*/  UIMAD.WIDE.U32 UR12, UR12, 0x8, UR18 ;  /* 0x000000080c0c78a5 */ /* 0x000fe4000f8e0012 */
[----:B------:R-:W-:-:S06]  /*15b0*/  UIADD3 UR11, UPT, UPT, -UR11, 0x1, URZ ;  /* 0x000000010b0b7890 */ /* 0x000fcc000fffe1ff */
        /* <DEDUP_REMOVED lines=14> */
.L_x_2086:
[----:B----4-:R-:W2:Y:S04]  /*16a0*/  LDG.E.STRONG.GPU R16, desc[UR16][R14.64] ;  /* 0x000000100e107981 */ /* 0x010ea8000c1ef900 */
[----:B--2---:R-:W-:Y:S01]  /*16b0*/  CCTL.IVALL ;  /* 0x00000000ff00798f */ /* 0x004fe20002000000 */
[----:B------:R-:W-:Y:S05]  /*16c0*/  YIELD ;  /* 0x0000000000007946 */ /* 0x000fea0003800000 */
[----:B------:R-:W-:-:S13]  /*16d0*/  ISETP.NE.AND P4, PT, R16, R19, PT ;  /* 0x000000131000720c */ /* 0x000fda0003f85270 */
[----:B------:R-:W-:Y:S05]  /*16e0*/  @P4 BRA `(.L_x_2086) ;  /* 0xfffffffc00ec4947 */ /* 0x000fea000383ffff */
.L_x_2085:
[----:B------:R-:W-:Y:S05]  /*16f0*/  WARPSYNC.ALL ;  /* 0x0000000000007948 */ /* 0x000fea0003800000 */
[----:B------:R-:W-:Y:S06]  /*1700*/  BAR.SYNC.DEFER_BLOCKING 0x0 ;  /* 0x0000000000007b1d */ /* 0x000fec0000010000 */
[----:B------:R-:W-:Y:S01]  /*1710*/  UMOV UR5, URZ ;  /* 0x000000ff00057c82 */ /* 0x000fe20008000000 */
[----:B------:R-:W-:Y:S05]  /*1720*/  @!P2 BRA `(.L_x_2087) ;  /* 0x000000040098a947 */ /* 0x000fea0003800000 */
[----:B------:R-:W-:Y:S01]  /*1730*/  LOP3.LUT R44, R24, 0x7ffffff8, RZ, 0xc0, !PT ;  /* 0x7ffffff8182c7812 */ /* 0x000fe200078ec0ff */
        /* <DEDUP_REMOVED lines=8> */
[----:B------:R-:W-:Y:S01]  /*17c0*/  UMOV UR5, URZ ;  /* 0x000000ff00057c82 */ /* 0x000fe20008000000 */
[----:B------:R-:W-:-:S10]  /*17d0*/  UMOV UR11, UR6 ;  /* 0x00000006000b7c82 */ /* 0x000fd40008000000 */
.L_x_2088:
[----:B------:R-:W-:Y:S01]  /*17e0*/  UIADD3 UR26, UPT, UPT, UR5, 0x1, URZ ;  /* 0x00000001051a7890 */ /* 0x000fe2000fffe0ff */
[----:B------:R-:W-:-:S05]  /*17f0*/  ISETP.EQ.OR P2, PT, RZ, UR15, P3 ;  /* 0x0000000fff007c0c */ /* 0x000fca0009f42670 */
[----:B----4-:R-:W-:-:S04]  /*1800*/  MOV R14, UR26 ;  /* 0x0000001a000e7c02 */ /* 0x010fc80008000f00 */
[----:B------:R-:W-:-:S04]  /*1810*/  ISETP.EQ.OR P4, PT, R14, UR20, P3 ;  /* 0x000000140e007c0c */ /* 0x000fc80009f82670 */
[----:B------:R-:W-:-:S05]  /*1820*/  VOTEU.ALL UP1, P2 ;  /* 0x0000000000ff7886 */ /* 0x000fca0001020000 */
[----:B------:R-:W-:-:S04]  /*1830*/  @!UP1 UIMAD.WIDE.U32 UR26, UR11, 0x8, UR18 ;  /* 0x000000080b1a98a5 */ /* 0x000fc8000f8e0012 */
[----:B------:R-:W-:Y:S02]  /*1840*/  VOTEU.ALL UP1, P4 ;  /* 0x0000000000ff7886 */ /* 0x000fe40002020000 */
[----:B------:R-:W-:Y:S02]  /*1850*/  MOV R14, UR26 ;  /* 0x0000001a000e7c02 */ /* 0x000fe40008000f00 */
[----:B------:R-:W-:Y:S01]  /*1860*/  MOV R15, UR27 ;  /* 0x0000001b000f7c02 */ /* 0x000fe20008000f00 */
[----:B------:R-:W-:-:S05]  /*1870*/  @!UP1 UIMAD.WIDE.U32 UR26, UR14, 0x8, UR18 ;  /* 0x000000080e1a98a5 */ /* 0x000fca000f8e0012 */
[----:B------:R-:W0:Y:S01]  /*1880*/  @!P2 LDG.E.64 R14, desc[UR16][R14.64] ;  /* 0x000000100e0ea981 */ /* 0x000e22000c1e1b00 */
[----:B------:R-:W-:Y:S01]  /*1890*/  IMAD.U32 R16, RZ, RZ, UR26 ;  /* 0x0000001aff107e24 */ /* 0x000fe2000f8e00ff */
        /* <DEDUP_REMOVED lines=10> */
[----:B------:R-:W-:Y:S02]  /*1940*/  MOV R18, UR26 ;  /* 0x0000001a00127c02 */ /* 0x000fe40008000f00 */
[----:B--2---:R-:W-:-:S06]  /*1950*/  MOV R19, UR27 ;  /* 0x0000001b00137c02 */ /* 0x004fcc0008000f00 */
[----:B------:R-:W2:Y:S01]  /*1960*/  @!P5 LDG.E.64 R18, desc[UR16][R18.64] ;  /* 0x000000101212d981 */ /* 0x000ea2000c1e1b00 */
[----:B------:R-:W-:-:S05]  /*1970*/  VOTEU.ALL UP1, P6 ;  /* 0x0000000000ff7886 */ /* 0x000fca0003020000 */
[----:B------:R-:W-:Y:S01]  /*1980*/  @!UP1 UIMAD.WIDE.U32 UR26, UR23, 0x8, UR18 ;  /* 0x00000008171a98a5 */ /* 0x000fe2000f8e0012 */
[----:B0--3--:R-:W-:Y:S01]  /*1990*/  @!P2 FADD.FTZ R12, R12, R14 ;  /* 0x0000000e0c0ca221 */ /* 0x009fe20000010000 */
[----:B------:R-:W-:-:S04]  /*19a0*/  @!P2 FADD.FTZ R13, R13, R15 ;  /* 0x0000000f0d0da221 */ /* 0x000fc80000010000 */
[----:B------:R-:W-:Y:S01]  /*19b0*/  MOV R14, UR26 ;  /* 0x0000001a000e7c02 */ /* 0x000fe20008000f00 */
[----:B------:R-:W-:Y:S01]  /*19c0*/  IMAD.U32 R15, RZ, RZ, UR27 ;  /* 0x0000001bff0f7e24 */ /* 0x000fe2000f8e00ff */
[----:B------:R-:W-:-:S05]  /*19d0*/  UIADD3 UR26, UPT, UPT, UR5, 0x4, URZ ;  /* 0x00000004051a7890 */ /* 0x000fca000fffe0ff */
[----:B------:R-:W3:Y:S01]  /*19e0*/  @!P6 LDG.E.64 R14, desc[UR16][R14.64] ;  /* 0x000000100e0ee981 */ /* 0x000ee2000c1e1b00 */
[----:B----4-:R-:W-:Y:S01]  /*19f0*/  @!P4 FADD.FTZ R12, R12, R16 ;  /* 0x000000100c0cc221 */ /* 0x010fe20000010000 */
        /* <DEDUP_REMOVED lines=9> */
[----:B------:R-:W-:Y:S02]  /*1a90*/  MOV R18, UR26 ;  /* 0x0000001a00127c02 */ /* 0x000fe40008000f00 */
[----:B------:R-:W-:-:S06]  /*1aa0*/  MOV R19, UR27 ;  /* 0x0000001b00137c02 */ /* 0x000fcc0008000f00 */
        /* <DEDUP_REMOVED lines=9> */
[----:B------:R-:W-:Y:S01]  /*1b40*/  IMAD.U32 R14, RZ, RZ, UR26 ;  /* 0x0000001aff0e7e24 */ /* 0x000fe2000f8e00ff */
[----:B------:R-:W-:Y:S01]  /*1b50*/  UIADD3 UR26, UPT, UPT, UR5, 0x7, URZ ;  /* 0x00000007051a7890 */ /* 0x000fe2000fffe0ff */
[----:B------:R-:W-:-:S03]  /*1b60*/  @!P6 FADD.FTZ R13, R13, R15 ;  /* 0x0000000f0d0de221 */ /* 0x000fc60000010000 */
[----:B------:R-:W-:Y:S02]  /*1b70*/  ISETP.EQ.OR P6, PT, R14, UR20, P3 ;  /* 0x000000140e007c0c */ /* 0x000fe40009fc2670 */
[----:B------:R-:W-:-:S04]  /*1b80*/  MOV R14, UR26 ;  /* 0x0000001a000e7c02 */ /* 0x000fc80008000f00 */
[----:B------:R-:W-:-:S07]  /*1b90*/  ISETP.EQ.OR P5, PT, R14, UR20, P3 ;  /* 0x000000140e007c0c */ /* 0x000fce0009fa2670 */
[----:B------:R-:W-:-:S05]  /*1ba0*/  VOTEU.ALL UP1, P6 ;  /* 0x0000000000ff7886 */ /* 0x000fca0003020000 */
[----:B------:R-:W-:Y:S01]  /*1bb0*/  @!UP1 UIMAD.WIDE.U32 UR26, UR12, 0x8, UR18 ;  /* 0x000000080c1a98a5 */ /* 0x000fe2000f8e0012 */
[----:B------:R-:W-:-:S05]  /*1bc0*/  VOTEU.ALL UP1, P5 ;  /* 0x0000000000ff7886 */ /* 0x000fca0002820000 */
[----:B------:R-:W-:Y:S02]  /*1bd0*/  MOV R14, UR26 ;  /* 0x0000001a000e7c02 */ /* 0x000fe40008000f00 */
[----:B------:R-:W-:Y:S01]  /*1be0*/  MOV R15, UR27 ;  /* 0x0000001b000f7c02 */ /* 0x000fe20008000f00 */
[----:B------:R-:W-:-:S05]  /*1bf0*/  @!UP1 UIMAD.WIDE.U32 UR26, UR25, 0x8, UR18 ;  /* 0x00000008191a98a5 */ /* 0x000fca000f8e0012 */
[----:B------:R-:W3:Y:S01]  /*1c00*/  @!P6 LDG.E.64 R14, desc[UR16][R14.64] ;  /* 0x000000100e0ee981 */ /* 0x000ee2000c1e1b00 */
[----:B--2---:R-:W-:Y:S01]  /*1c10*/  @!P4 FADD.FTZ R12, R12, R18 ;  /* 0x000000120c0cc221 */ /* 0x004fe20000010000 */
[----:B------:R-:W-:Y:S01]  /*1c20*/  @!P4 FADD.FTZ R13, R13, R19 ;  /* 0x000000130d0dc221 */ /* 0x000fe20000010000 */
[----:B------:R-:W-:Y:S02]  /*1c30*/  MOV R18, UR26 ;  /* 0x0000001a00127c02 */ /* 0x000fe40008000f00 */
[----:B------:R-:W-:-:S06]  /*1c40*/  MOV R19, UR27 ;  /* 0x0000001b00137c02 */ /* 0x000fcc0008000f00 */
[----:B------:R-:W2:Y:S01]  /*1c50*/  @!P5 LDG.E.64 R18, desc[UR16][R18.64] ;  /* 0x000000101212d981 */ /* 0x000ea2000c1e1b00 */
[----:B------:R-:W-:Y:S02]  /*1c60*/  UIADD3 UR5, UPT, UPT, UR5, 0x8, URZ ;  /* 0x0000000805057890 */ /* 0x000fe4000fffe0ff */
[----:B------:R-:W-:Y:S02]  /*1c70*/  UIADD3 UR15, UPT, UPT, UR15, 0x8, URZ ;  /* 0x000000080f0f7890 */ /* 0x000fe4000fffe0ff */
        /* <DEDUP_REMOVED lines=17> */
.L_x_2087:
[----:B----4-:R-:W-:-:S04]  /*1d90*/  LOP3.LUT R14, R24, 0x7, RZ, 0xc0, !PT ;  /* 0x00000007180e7812 */ /* 0x010fc800078ec0ff */
[----:B------:R-:W-:-:S13]  /*1da0*/  ISETP.NE.AND P2, PT, R14, RZ, PT ;  /* 0x000000ff0e00720c */ /* 0x000fda0003f45270 */
[----:B------:R-:W-:Y:S05]  /*1db0*/  @!P2 BRA `(.L_x_2084) ;  /* 0x00000004006ca947 */ /* 0x000fea0003800000 */
[----:B------:R-:W-:-:S04]  /*1dc0*/  IADD3 R14, PT, PT, R14, -0x1, RZ ;  /* 0xffffffff0e0e7810 */ /* 0x000fc80007ffe0ff */
[----:B------:R-:W-:-:S13]  /*1dd0*/  ISETP.GE.U32.AND P2, PT, R14, 0x3, PT ;  /* 0x000000030e00780c */ /* 0x000fda0003f46070 */
[----:B------:R-:W-:Y:S05]  /*1de0*/  @!P2 BRA `(.L_x_2089) ;  /* 0x0000000000b8a947 */ /* 0x000fea0003800000 */
[----:B------:R-:W-:-:S05]  /*1df0*/  IMAD.U32 R14, RZ, RZ, UR5 ;  /* 0x00000005ff0e7e24 */ /* 0x000fca000f8e00ff */
        /* <DEDUP_REMOVED lines=11> */
[----:B------:R-:W-:Y:S02]  /*1eb0*/  ISETP.EQ.OR P4, PT, R14, UR20, P3 ;  /* 0x000000140e007c0c */ /* 0x000fe40009f82670 */
[----:B------:R-:W-:-:S04]  /*1ec0*/  MOV R14, UR11 ;  /* 0x0000000b000e7c02 */ /* 0x000fc80008000f00 */
        /* <DEDUP_REMOVED lines=9> */
[----:B------:R-:W-:Y:S01]  /*1f60*/  MOV R14, UR12 ;  /* 0x0000000c000e7c02 */ /* 0x000fe20008000f00 */
[----:B------:R-:W-:Y:S01]  /*1f70*/  IMAD.U32 R15, RZ, RZ, UR13 ;  /* 0x0000000dff0f7e24 */ /* 0x000fe2000f8e00ff */
[----:B------:R-:W-:Y:S02]  /*1f80*/  @!UP2 UIMAD UR14, UR14, UR21, UR6 ;  /* 0x000000150e0ea2a4 */ /* 0x000fe4000f8e0206 */
[----:B------:R-:W-:-:S03]  /*1f90*/  @!UP1 UIMAD.WIDE.U32 UR12, UR11, 0x8, UR18 ;  /* 0x000000080b0c98a5 */ /* 0x000fc6000f8e0012 */
[----:B------:R-:W4:Y:S01]  /*1fa0*/  @!P4 LDG.E.64 R14, desc[UR16][R14.64] ;  /* 0x000000100e0ec981 */ /* 0x000f22000c1e1b00 */
[----:B------:R-:W-:Y:S02]  /*1fb0*/  @!UP2 UIMAD.WIDE.U32 UR14, UR14, 0x8, UR18 ;  /* 0x000000080e0ea8a5 */ /* 0x000fe4000f8e0012 */
[----:B------:R-:W-:Y:S02]  /*1fc0*/  MOV R44, UR12 ;  /* 0x0000000c002c7c02 */ /* 0x000fe40008000f00 */
[----:B------:R-:W-:Y:S02]  /*1fd0*/  MOV R45, UR13 ;  /* 0x0000000d002d7c02 */ /* 0x000fe40008000f00 */
[----:B-1----:R-:W-:Y:S02]  /*1fe0*/  MOV R18, UR14 ;  /* 0x0000000e00127c02 */ /* 0x002fe40008000f00 */
[----:B--2---:R-:W-:-:S06]  /*1ff0*/  MOV R19, UR15 ;  /* 0x0000000f00137c02 */ /* 0x004fcc0008000f00 */
        /* <DEDUP_REMOVED lines=13> */
.L_x_2089:
[----:B------:R-:W-:-:S13]  /*20d0*/  LOP3.LUT P2, R14, R24, 0x3, RZ, 0xc0, !PT ;  /* 0x00000003180e7812 */ /* 0x000fda000784c0ff */
        /* <DEDUP_REMOVED lines=16> */
[----:B------:R-:W-:Y:S01]  /*21e0*/  MOV R16, UR12 ;  /* 0x0000000c00107c02 */ /* 0x000fe20008000f00 */
[----:B------:R-:W0:Y:S01]  /*21f0*/  @!P4 LDG.E.64 R14, desc[UR16][R14.64] ;  /* 0x000000100e0ec981 */ /* 0x000e22000c1e1b00 */
[----:B------:R-:W-:-:S06]  /*2200*/  MOV R17, UR13 ;  /* 0x0000000d00117c02 */ /* 0x000fcc0008000f00 */
[----:B------:R-:W4:Y:S01]  /*2210*/  @!P2 LDG.E.64 R16, desc[UR16][R16.64] ;  /* 0x000000101010a981 */ /* 0x000f22000c1e1b00 */
[----:B-1----:R-:W-:-:S05]  /*2220*/  MOV R18, UR5 ;  /* 0x0000000500127c02 */ /* 0x002fca0008000f00 */
[----:B------:R-:W-:-:S05]  /*2230*/  VIADD R18, R18, 0x2 ;  /* 0x0000000212127836 */ /* 0x000fca0000000000 */
[----:B------:R-:W-:Y:S01]  /*2240*/  R2UR UR5, R18 ;  /* 0x00000000120572ca */ /* 0x000fe200000e0000 */
[----:B0--3--:R-:W-:Y:S01]  /*2250*/  @!P4 FADD.FTZ R12, R12, R14 ;  /* 0x0000000e0c0cc221 */ /* 0x009fe20000010000 */
[----:B------:R-:W-:-:S03]  /*2260*/  @!P4 FADD.FTZ R13, R13, R15 ;  /* 0x0000000f0d0dc221 */ /* 0x000fc60000010000 */
[----:B----4-:R-:W-:Y:S01]  /*2270*/  @!P2 FADD.FTZ R12, R12, R16 ;  /* 0x000000100c0ca221 */ /* 0x010fe20000010000 */
[----:B------:R-:W-:-:S09]  /*2280*/  @!P2 FADD.FTZ R13, R13, R17 ;  /* 0x000000110d0da221 */ /* 0x000fd20000010000 */
.L_x_2090:
        /* <DEDUP_REMOVED lines=13> */
.L_x_2091:
[----:B------:R-:W-:Y:S05]  /*2360*/  BSYNC.RECONVERGENT B0 ;  /* 0x0000000000007941 */ /* 0x000fea0003800200 */
.L_x_2084:
[----:B------:R-:W4:Y:S01]  /*2370*/  S2UR UR11, SR_CgaCtaId ;  /* 0x00000000000b79c3 */ /* 0x000f220000008800 */
[----:B------:R-:W5:Y:S01]  /*2380*/  LDCU UR12, c[0x0][0x414] ;  /* 0x00008280ff0c77ac */ /* 0x000f620008000800 */
[----:B------:R-:W-:Y:S01]  /*2390*/  MOV R15, UR9 ;  /* 0x00000009000f7c02 */ /* 0x000fe20008000f00 */
[----:B------:R-:W-:-:S05]  /*23a0*/  UMOV UR5, 0x400 ;  /* 0x0000040000057882 */ /* 0x000fca0000000000 */
[----:B------:R-:W0:Y:S08]  /*23b0*/  @P0 LDC.64 R44, c[0x0][0x388] ;  /* 0x0000e200ff2c0b82 */ /* 0x000e300000000a00 */
[----:B------:R-:W3:Y:S01]  /*23c0*/  LDC.64 R16, c[0x0][0x3a0] ;  /* 0x0000e800ff107b82 */ /* 0x000ee20000000a00 */
[----:B-----5:R-:W-:Y:S01]  /*23d0*/  @P0 FMUL.FTZ R14, R12, UR12 ;  /* 0x0000000c0c0e0c20 */ /* 0x020fe20008410000 */
[----:B----4-:R-:W-:-:S06]  /*23e0*/  ULEA UR5, UR11, UR5, 0x18 ;  /* 0x000000050b057291 */ /* 0x010fcc000f8ec0ff */
[----:B-12---:R-:W1:Y:S01]  /*23f0*/  LDC.64 R18, c[0x0][0x398] ;  /* 0x0000e600ff127b82 */ /* 0x006e620000000a00 */
[----:B0-----:R-:W-:-:S04]  /*2400*/  @P0 IMAD.WIDE R44, R15, 0x8, R44 ;  /* 0x000000080f2c0825 */ /* 0x001fc800078e022c */
[----:B------:R-:W-:Y:S01]  /*2410*/  @P0 FMUL.FTZ R15, R13, UR12 ;  /* 0x0000000c0d0f0c20 */ /* 0x000fe20008410000 */
[----:B------:R-:W-:Y:S04]  /*2420*/  @!P3 STS.64 [UR5+0x50], R12 ;  /* 0x0000500cff00b988 */ /* 0x000fe80008000a05 */
[----:B------:R0:W-:Y:S02]  /*2430*/  @P0 STG.E.64 desc[UR16][R44.64], R14 ;  /* 0x0000000e2c000986 */ /* 0x0001e4000c101b10 */
[----:B0-----:R-:W-:-:S05]  /*2440*/  IADD3 R15, PT, PT, R39, UR10, RZ ;  /* 0x0000000a270f7c10 */ /* 0x001fca000fffe0ff */
[C---:B---3--:R-:W-:Y:S01]  /*2450*/  IMAD.WIDE R16, R15.reuse, 0x2, R16 ;  /* 0x000000020f107825 */ /* 0x048fe200078e0210 */
[----:B------:R-:W-:Y:S03]  /*2460*/  BAR.SYNC.DEFER_BLOCKING 0x0 ;  /* 0x0000000000007b1d */ /* 0x000fe60000010000 */
[----:B-1----:R-:W-:-:S03]  /*2470*/  IMAD.WIDE R18, R15, 0x2, R18 ;  /* 0x000000020f127825 */ /* 0x002fc600078e0212 */
[----:B------:R-:W2:Y:S04]  /*2480*/  LDG.E.U16 R44, desc[UR16][R16.64] ;  /* 0x00000010102c7981 */ /* 0x000ea8000c1e1500 */
[----:B------:R-:W3:Y:S04]  /*2490*/  LDG.E.U16 R12, desc[UR16][R18.64] ;  /* 0x00000010120c7981 */ /* 0x000ee8000c1e1500 */
[----:B------:R0:W4:Y:S04]  /*24a0*/  LDG.E.U16 R45, desc[UR16][R18.64+0x2] ;  /* 0x00000210122d7981 */ /* 0x000128000c1e1500 */
[----:B------:R2:W5:Y:S04]  /*24b0*/  LDG.E.U16 R16, desc[UR16][R16.64+0x2] ;  /* 0x0000021010107981 */ /* 0x000568000c1e1500 */
        /* <DEDUP_REMOVED lines=13> */
[----:B0-----:R-:W-:Y:S01]  /*2590*/  VIADD R19, R38, 0x20 ;  /* 0x0000002026137836 */ /* 0x001fe20000000000 */
[----:B------:R-:W-:Y:S01]  /*25a0*/  UMOV UR10, 0x3f800000 ;  /* 0x3f800000000a7882 */ /* 0x000fe20000000000 */
[----:B-1----:R-:W-:-:S13]  /*25b0*/  @P2 R2UR UR11, R13 ;  /* 0x000000000d0b22ca */ /* 0x002fda00000e0000 */
[----:B------:R-:W-:Y:S01]  /*25c0*/  @UP1 UMOV UR10, UR11 ;  /* 0x0000000b000a1c82 */ /* 0x000fe20008000000 */
[----:B--2---:R-:W-:Y:S02]  /*25d0*/  SHF.L.U32 R17, R44, 0x10, RZ ;  /* 0x000000102c117819 */ /* 0x004fe400000006ff */
[----:B---3--:R-:W-:Y:S02]  /*25e0*/  SHF.L.U32 R14, R12, 0x10, RZ ;  /* 0x000000100c0e7819 */ /* 0x008fe400000006ff */
[----:B----4-:R-:W-:Y:S02]  /*25f0*/  SHF.L.U32 R15, R45, 0x10, RZ ;  /* 0x000000102d0f7819 */ /* 0x010fe400000006ff */
[----:B-----5:R-:W-:Y:S01]  /*2600*/  SHF.L.U32 R16, R16, 0x10, RZ ;  /* 0x0000001010107819 */ /* 0x020fe200000006ff */
[----:B------:R-:W-:Y:S06]  /*2610*/  BRA.U UP0, `(.L_x_2093) ;  /* 0x0000000900f07547 */ /* 0x000fec000b800000 */
[----:B------:R-:W0:Y:S01]  /*2620*/  LDCU.64 UR14, c[0x0][0x3e8] ;  /* 0x00007d00ff0e77ac */ /* 0x000e220008000a00 */
[----:B------:R-:W-:Y:S01]  /*2630*/  BSSY.RECONVERGENT B1, `(.L_x_2094) ;  /* 0x0000016000017945 */ /* 0x000fe20003800200 */
[----:B0-----:R-:W-:-:S04]  /*2640*/  ISETP.GE.U32.AND P1, PT, R38, UR14, PT ;  /* 0x0000000e26007c0c */ /* 0x001fc8000bf26070 */
[----:B------:R-:W-:-:S13]  /*2650*/  ISETP.GE.AND.EX P1, PT, R35, UR15, PT, P1 ;  /* 0x0000000f23007c0c */ /* 0x000fda000bf26310 */
[----:B------:R-:W-:Y:S05]  /*2660*/  @P1 BRA `(.L_x_2095) ;  /* 0x0000000000481947 */ /* 0x000fea0003800000 */
        /* <DEDUP_REMOVED lines=8> */
[----:B------:R-:W-:-:S03]  /*26f0*/  FFMA.FTZ R0, R14, R0, R17 ;  /* 0x000000000e007223 */ /* 0x000fc60000010011 */
[----:B------:R-:W-:Y:S01]  /*2700*/  FFMA.FTZ R7, R15, R7, R16 ;  /* 0x000000070f077223 */ /* 0x000fe20000010010 */
[----:B0-----:R-:W-:-:S04]  /*2710*/  IMAD R45, R35, UR18, RZ ;  /* 0x00000012232d7c24 */ /* 0x001fc8000f8e02ff */
[----:B------:R-:W-:Y:S01]  /*2720*/  F2FP.BF16.F32.PACK_AB R7, R7, R0 ;  /* 0x000000000707723e */ /* 0x000fe200000010ff */
[----:B------:R-:W-:-:S04]  /*2730*/  IMAD.WIDE.U32 R12, R38, UR18, R12 ;  /* 0x00000012260c7c25 */ /* 0x000fc8000f8e000c */
[----:B------:R-:W-:Y:S01]  /*2740*/  IMAD R45, R38, UR19, R45 ;  /* 0x00000013262d7c24 */ /* 0x000fe2000f8e022d */
[----:B-1----:R-:W-:-:S03]  /*2750*/  LEA R44, P1, R12, UR12, 0x1 ;  /* 0x0000000c0c2c7c11 */ /* 0x002fc6000f8208ff */
[----:B------:R-:W-:-:S05]  /*2760*/  IMAD.IADD R45, R13, 0x1, R45 ;  /* 0x000000010d2d7824 */ /* 0x000fca00078e022d */
[----:B------:R-:W-:-:S05]  /*2770*/  LEA.HI.X R45, R12, UR13, R45, 0x1, P1 ;  /* 0x0000000d0c2d7c11 */ /* 0x000fca00088f0c2d */
[----:B------:R0:W-:Y:S02]  /*2780*/  STG.E desc[UR16][R44.64], R7 ;  /* 0x000000072c007986 */ /* 0x0001e4000c101910 */
.L_x_2095:
[----:B------:R-:W-:Y:S05]  /*2790*/  BSYNC.RECONVERGENT B1 ;  /* 0x0000000000017941 */ /* 0x000fea0003800200 */
.L_x_2094:
[----:B------:R-:W-:Y:S01]  /*27a0*/  SHF.R.S32.HI R12, RZ, 0x1f, R19 ;  /* 0x0000001fff0c7819 */ /* 0x000fe20000011413 */
[----:B------:R-:W-:Y:S01]  /*27b0*/  BSSY.RECONVERGENT B1, `(.L_x_2096) ;  /* 0x0000018000017945 */ /* 0x000fe20003800200 */
[----:B------:R-:W-:Y:S02]  /*27c0*/  ISETP.GE.U32.AND P1, PT, R19, UR14, PT ;  /* 0x0000000e13007c0c */ /* 0x000fe4000bf26070 */
[----:B------:R-:W-:Y:S02]  /*27d0*/  IADD3 R0, PT, PT, R38, 0x40, RZ ;  /* 0x0000004026007810 */ /* 0x000fe40007ffe0ff */
[----:B------:R-:W-:Y:S02]  /*27e0*/  ISETP.GE.AND.EX P1, PT, R12, UR15, PT, P1 ;  /* 0x0000000f0c007c0c */ /* 0x000fe4000bf26310 */
[----:B0-----:R-:W-:-:S11]  /*27f0*/  IADD3 R7, PT, PT, R38, 0x60, RZ ;  /* 0x0000006026077810 */ /* 0x001fd60007ffe0ff */
[----:B------:R-:W-:Y:S05]  /*2800*/  @P1 BRA `(.L_x_2097) ;  /* 0x0000000000481947 */ /* 0x000fea0003800000 */
[----:B------:R-:W0:Y:S01]  /*2810*/  LDCU.64 UR12, c[0x0][0x3e0] ;  /* 0x00007c00ff0c77ac */ /* 0x000e220008000a00 */
[----:B------:R-:W-:Y:S01]  /*2820*/  MOV R13, R41 ;  /* 0x00000029000d7202 */ /* 0x000fe20000000f00 */
[----:B------:R-:W-:Y:S01]  /*2830*/  FADD.FTZ R2, R2, -UR5 ;  /* 0x8000000502027e21 */ /* 0x000fe20008010000 */
[----:B------:R-:W-:Y:S01]  /*2840*/  FADD.FTZ R9, R9, -UR5 ;  /* 0x8000000509097e21 */ /* 0x000fe20008010000 */
[----:B------:R-:W1:Y:S02]  /*2850*/  LDCU.64 UR18, c[0x0][0x380] ;  /* 0x00007000ff1277ac */ /* 0x000e640008000a00 */
[----:B------:R-:W-:Y:S01]  /*2860*/  FMUL.FTZ R2, R2, UR10 ;  /* 0x0000000a02027c20 */ /* 0x000fe20008410000 */
[----:B------:R-:W-:-:S03]  /*2870*/  FMUL.FTZ R9, R9, UR10 ;  /* 0x0000000a09097c20 */ /* 0x000fc60008410000 */
[----:B------:R-:W-:Y:S01]  /*2880*/  FFMA.FTZ R2, R14, R2, R17 ;  /* 0x000000020e027223 */ /* 0x000fe20000010011 */
[----:B------:R-:W-:-:S05]  /*2890*/  FFMA.FTZ R9, R15, R9, R16 ;  /* 0x000000090f097223 */ /* 0x000fca0000010010 */
[----:B------:R-:W-:Y:S01]  /*28a0*/  F2FP.BF16.F32.PACK_AB R9, R9, R2 ;  /* 0x000000020909723e */ /* 0x000fe200000010ff */
[----:B0-----:R-:W-:-:S04]  /*28b0*/  IMAD R12, R12, UR12, RZ ;  /* 0x0000000c0c0c7c24 */ /* 0x001fc8000f8e02ff */
[----:B------:R-:W-:Y:S01]  /*28c0*/  IMAD R45, R19, UR13, R12 ;  /* 0x0000000d132d7c24 */ /* 0x000fe2000f8e020c */
[----:B------:R-:W-:-:S05]  /*28d0*/  MOV R12, R42 ;  /* 0x0000002a000c7202 */ /* 0x000fca0000000f00 */
[----:B------:R-:W-:-:S05]  /*28e0*/  IMAD.WIDE.U32 R12, R19, UR12, R12 ;  /* 0x0000000c130c7c25 */ /* 0x000fca000f8e000c */
[----:B------:R-:W-:Y:S02]  /*28f0*/  IADD3 R45, PT, PT, R13, R45, RZ ;  /* 0x0000002d0d2d7210 */ /* 0x000fe40007ffe0ff */
[----:B-1----:R-:W-:-:S04]  /*2900*/  LEA R18, P1, R12, UR18, 0x1 ;  /* 0x000000120c127c11 */ /* 0x002fc8000f8208ff */
[----:B------:R-:W-:-:S05]  /*2910*/  LEA.HI.X R19, R12, UR19, R45, 0x1, P1 ;  /* 0x000000130c137c11 */ /* 0x000fca00088f0c2d */
[----:B------:R0:W-:Y:S04]  /*2920*/  STG.E desc[UR16][R18.64], R9 ;  /* 0x0000000912007986 */ /* 0x0001e8000c101910 */
.L_x_2097:
[----:B------:R-:W-:Y:S05]  /*2930*/  BSYNC.RECONVERGENT B1 ;  /* 0x0000000000017941 */ /* 0x000fea0003800200 */
.L_x_2096:
        /* <DEDUP_REMOVED lines=18> */
[----:B------:R-:W-:Y:S02]  /*2a60*/  IMAD.MOV.U32 R13, RZ, RZ, R41 ;  /* 0x000000ffff0d7224 */ /* 0x000fe400078e0029 */
[----:B------:R-:W-:Y:S01]  /*2a70*/  FADD.FTZ R11, R11, -UR5 ;  /* 0x800000050b0b7e21 */ /* 0x000fe20008010000 */
[----:B------:R-:W1:Y:S01]  /*2a80*/  LDCU.64 UR18, c[0x0][0x380] ;  /* 0x00007000ff1277ac */ /* 0x000e620008000a00 */
[----:B------:R-:W-:Y:S02]  /*2a90*/  FADD.FTZ R4, R4, -UR5 ;  /* 0x8000000504047e21 */ /* 0x000fe40008010000 */
[----:B------:R-:W-:Y:S02]  /*2aa0*/  FMUL.FTZ R11, R11, UR10 ;  /* 0x0000000a0b0b7c20 */ /* 0x000fe40008410000 */
[----:B------:R-:W-:-:S02]  /*2ab0*/  FMUL.FTZ R4, R4, UR10 ;  /* 0x0000000a04047c20 */ /* 0x000fc40008410000 */
[----:B------:R-:W-:Y:S02]  /*2ac0*/  FFMA.FTZ R11, R14, R11, R17 ;  /* 0x0000000b0e0b7223 */ /* 0x000fe40000010011 */
[----:B------:R-:W-:Y:S01]  /*2ad0*/  FFMA.FTZ R4, R15, R4, R16 ;  /* 0x000000040f047223 */ /* 0x000fe20000010010 */
[----:B0-----:R-:W-:Y:S02]  /*2ae0*/  IMAD R9, R9, UR12, RZ ;  /* 0x0000000c09097c24 */ /* 0x001fe4000f8e02ff */
[----:B------:R-:W-:-:S04]  /*2af0*/  IMAD.WIDE.U32 R12, R0, UR12, R12 ;  /* 0x0000000c000c7c25 */ /* 0x000fc8000f8e000c */
[----:B------:R-:W-:Y:S01]  /*2b00*/  IMAD R9, R0, UR13, R9 ;  /* 0x0000000d00097c24 */ /* 0x000fe2000f8e0209 */
[----:B-1----:R-:W-:-:S04]  /*2b10*/  LEA R18, P5, R12, UR18, 0x1 ;  /* 0x000000120c127c11 */ /* 0x002fc8000f8a08ff */
[----:B------:R-:W-:-:S04]  /*2b20*/  IADD3 R9, PT, PT, R13, R9, RZ ;  /* 0x000000090d097210 */ /* 0x000fc80007ffe0ff */
[----:B------:R-:W-:Y:S02]  /*2b30*/  LEA.HI.X R19, R12, UR19, R9, 0x1, P5 ;  /* 0x000000130c137c11 */ /* 0x000fe4000a8f0c09 */
[----:B------:R-:W-:-:S05]  /*2b40*/  F2FP.BF16.F32.PACK_AB R9, R4, R11 ;  /* 0x0000000b0409723e */ /* 0x000fca00000010ff */
[----:B------:R0:W-:Y:S02]  /*2b50*/  STG.E desc[UR16][R18.64], R9 ;  /* 0x0000000912007986 */ /* 0x0001e4000c101910 */
.L_x_2099:
[----:B------:R-:W-:Y:S05]  /*2b60*/  BSYNC.RECONVERGENT B1 ;  /* 0x0000000000017941 */ /* 0x000fea0003800200 */
.L_x_2098:
        /* <DEDUP_REMOVED lines=10> */
[----:B0-----:R-:W-:-:S03]  /*2c10*/  FFMA.FTZ R9, R14, R21, R17 ;  /* 0x000000150e097223 */ /* 0x001fc60000010011 */
        /* <DEDUP_REMOVED lines=9> */
.L_x_2101:
[----:B------:R-:W-:Y:S05]  /*2cb0*/  BSYNC.RECONVERGENT B1 ;  /* 0x0000000000017941 */ /* 0x000fea0003800200 */
.L_x_2100:
[----:B------:R-:W-:Y:S04]  /*2cc0*/  BSSY.RECONVERGENT B1, `(.L_x_2102) ;  /* 0x0000014000017945 */ /* 0x000fe80003800200 */
[----:B------:R-:W-:Y:S05]  /*2cd0*/  @P1 BRA `(.L_x_2103) ;  /* 0x0000000000481947 */ /* 0x000fea0003800000 */
[----:B------:R-:W0:Y:S01]  /*2ce0*/  LDCU.64 UR12, c[0x0][0x3e0] ;  /* 0x00007c00ff0c77ac */ /* 0x000e220008000a00 */
[----:B-1----:R-:W-:Y:S01]  /*2cf0*/  MOV R6, R42 ;  /* 0x0000002a00067202 */ /* 0x002fe20000000f00 */
        /* <DEDUP_REMOVED lines=8> */
[----:B0-----:R-:W-:Y:S02]  /*2d80*/  IMAD R9, R33, UR12, RZ ;  /* 0x0000000c21097c24 */ /* 0x001fe4000f8e02ff */
[----:B------:R-:W-:-:S04]  /*2d90*/  IMAD.WIDE.U32 R6, R36, UR12, R6 ;  /* 0x0000000c24067c25 */ /* 0x000fc8000f8e0006 */
[----:B------:R-:W-:Y:S01]  /*2da0*/  IMAD R9, R36, UR13, R9 ;  /* 0x0000000d24097c24 */ /* 0x000fe2000f8e0209 */
[----:B-1----:R-:W-:-:S03]  /*2db0*/  LEA R8, P1, R6, UR18, 0x1 ;  /* 0x0000001206087c11 */ /* 0x002fc6000f8208ff */
[----:B------:R-:W-:Y:S01]  /*2dc0*/  IMAD.IADD R9, R7, 0x1, R9 ;  /* 0x0000000107097824 */ /* 0x000fe200078e0209 */
[----:B------:R-:W-:-:S04]  /*2dd0*/  F2FP.BF16.F32.PACK_AB R7, R23, R0 ;  /* 0x000000001707723e */ /* 0x000fc800000010ff */
[----:B------:R-:W-:-:S05]  /*2de0*/  LEA.HI.X R9, R6, UR19, R9, 0x1, P1 ;  /* 0x0000001306097c11 */ /* 0x000fca00088f0c09 */
[----:B------:R2:W-:Y:S02]  /*2df0*/  STG.E desc[UR16][R8.64], R7 ;  /* 0x0000000708007986 */ /* 0x0005e4000c101910 */
.L_x_2103:
[----:B------:R-:W-:Y:S05]  /*2e00*/  BSYNC.RECONVERGENT B1 ;  /* 0x0000000000017941 */ /* 0x000fea0003800200 */
.L_x_2102:
[----:B------:R-:W-:Y:S04]  /*2e10*/  BSSY.RECONVERGENT B1, `(.L_x_2104) ;  /* 0x0000014000017945 */ /* 0x000fe80003800200 */
[----:B------:R-:W-:Y:S05]  /*2e20*/  @P6 BRA `(.L_x_2105) ;  /* 0x0000000000486947 */ /* 0x000fea0003800000 */
[----:B------:R-:W0:Y:S01]  /*2e30*/  LDCU.64 UR12, c[0x0][0x3e0] ;  /* 0x00007c00ff0c77ac */ /* 0x000e220008000a00 */
[----:B-1----:R-:W-:Y:S01]  /*2e40*/  MOV R6, R42 ;  /* 0x0000002a00067202 */ /* 0x002fe20000000f00 */
[----:B------:R-:W-:Y:S01]  /*2e50*/  FADD.FTZ R25, R25, -UR5 ;  /* 0x8000000519197e21 */ /* 0x000fe20008010000 */
[----:B--2---:R-:W-:Y:S01]  /*2e60*/  MOV R7, R41 ;  /* 0x0000002900077202 */ /* 0x004fe20000000f00 */
        /* <DEDUP_REMOVED lines=14> */
.L_x_2105:
[----:B------:R-:W-:Y:S05]  /*2f50*/  BSYNC.RECONVERGENT B1 ;  /* 0x0000000000017941 */ /* 0x000fea0003800200 */
.L_x_2104:
        /* <DEDUP_REMOVED lines=20> */
.L_x_2107:
[----:B------:R-:W-:Y:S05]  /*30a0*/  BSYNC.RECONVERGENT B1 ;  /* 0x0000000000017941 */ /* 0x000fea0003800200 */
.L_x_2106:
[----:B------:R-:W-:Y:S05]  /*30b0*/  @P4 BRA `(.L_x_2108) ;  /* 0x0000001000704947 */ /* 0x000fea0003800000 */
[----:B------:R-:W5:Y:S01]  /*30c0*/  LDCU.64 UR12, c[0x0][0x3e0] ;  /* 0x00007c00ff0c77ac */ /* 0x000f620008000a00 */
[----:B------:R-:W-:Y:S01]  /*30d0*/  FADD.FTZ R29, R29, -UR5 ;  /* 0x800000051d1d7e21 */ /* 0x000fe20008010000 */
[----:B------:R-:W-:Y:S01]  /*30e0*/  FADD.FTZ R22, R22, -UR5 ;  /* 0x8000000516167e21 */ /* 0x000fe20008010000 */
[----:B------:R-:W-:Y:S01]  /*30f0*/  IMAD.MOV.U32 R40, RZ, RZ, R42 ;  /* 0x000000ffff287224 */ /* 0x000fe200078e002a */
[----:B------:R-:W5:Y:S01]  /*3100*/  LDCU.64 UR14, c[0x0][0x380] ;  /* 0x00007000ff0e77ac */ /* 0x000f620008000a00 */
[----:B------:R-:W-:Y:S01]  /*3110*/  FMUL.FTZ R29, R29, UR10 ;  /* 0x0000000a1d1d7c20 */ /* 0x000fe20008410000 */
[----:B------:R-:W-:-:S03]  /*3120*/  FMUL.FTZ R22, R22, UR10 ;  /* 0x0000000a16167c20 */ /* 0x000fc60008410000 */
[----:B01234-:R-:W-:Y:S01]  /*3130*/  FFMA.FTZ R9, R14, R29, R17 ;  /* 0x0000001d0e097223 */ /* 0x01ffe20000010011 */
[----:B------:R-:W-:-:S05]  /*3140*/  FFMA.FTZ R22, R15, R22, R16 ;  /* 0x000000160f167223 */ /* 0x000fca0000010010 */
[----:B------:R-:W-:Y:S01]  /*3150*/  F2FP.BF16.F32.PACK_AB R9, R22, R9 ;  /* 0x000000091609723e */ /* 0x000fe200000010ff */
[----:B-----5:R-:W-:Y:S02]  /*3160*/  IMAD R7, R5, UR12, RZ ;  /* 0x0000000c05077c24 */ /* 0x020fe4000f8e02ff */
[----:B------:R-:W-:-:S04]  /*3170*/  IMAD.WIDE.U32 R40, R30, UR12, R40 ;  /* 0x0000000c1e287c25 */ /* 0x000fc8000f8e0028 */
[----:B------:R-:W-:Y:S01]  /*3180*/  IMAD R7, R30, UR13, R7 ;  /* 0x0000000d1e077c24 */ /* 0x000fe2000f8e0207 */
[----:B------:R-:W-:-:S04]  /*3190*/  LEA R6, P1, R40, UR14, 0x1 ;  /* 0x0000000e28067c11 */ /* 0x000fc8000f8208ff */
[----:B------:R-:W-:-:S04]  /*31a0*/  IADD3 R7, PT, PT, R41, R7, RZ ;  /* 0x0000000729077210 */ /* 0x000fc80007ffe0ff */
[----:B------:R-:W-:-:S05]  /*31b0*/  LEA.HI.X R7, R40, UR15, R7, 0x1, P1 ;  /* 0x0000000f28077c11 */ /* 0x000fca00088f0c07 */
[----:B------:R0:W-:Y:S01]  /*31c0*/  STG.E desc[UR16][R6.64], R9 ;  /* 0x0000000906007986 */ /* 0x0001e2000c101910 */
[----:B------:R-:W-:Y:S05]  /*31d0*/  BRA `(.L_x_2108) ;  /* 0x0000001000287947 */ /* 0x000fea0003800000 */
.L_x_2093:
        /* <DEDUP_REMOVED lines=8> */
[----:B------:R-:W-:Y:S01]  /*3260*/  FMUL.FTZ R0, R0, UR10 ;  /* 0x0000000a00007c20 */ /* 0x000fe20008410000 */
[----:B------:R-:W2:Y:S02]  /*3270*/  LDCU.64 UR14, c[0x0][0x380] ;  /* 0x00007000ff0e77ac */ /* 0x000ea40008000a00 */
[----:B------:R-:W-:Y:S01]  /*3280*/  FFMA.FTZ R7, R15, R7, R16 ;  /* 0x000000070f077223 */ /* 0x000fe20000010010 */
        /* <DEDUP_REMOVED lines=20> */
.L_x_2110:
[----:B0-----:R-:W-:Y:S05]  /*33d0*/  BSYNC.RECONVERGENT B1 ;  /* 0x0000000000017941 */ /* 0x001fea0003800200 */
.L_x_2109:
[----:B-1----:R-:W-:Y:S01]  /*33e0*/  SHF.R.S32.HI R12, RZ, 0x1f, R19 ;  /* 0x0000001fff0c7819 */ /* 0x002fe20000011413 */
        /* <DEDUP_REMOVED lines=12> */
[----:B------:R-:W-:Y:S01]  /*34b0*/  FFMA.FTZ R2, R14, R2, R17 ;  /* 0x000000020e027223 */ /* 0x000fe20000010011 */
        /* <DEDUP_REMOVED lines=21> */
.L_x_2112:
[----:B------:R-:W-:Y:S05]  /*3610*/  BSYNC.RECONVERGENT B1 ;  /* 0x0000000000017941 */ /* 0x000fea0003800200 */
.L_x_2111:
        /* <DEDUP_REMOVED lines=23> */
[----:B------:R-:W-:Y:S01]  /*3790*/  FFMA.FTZ R11, R14, R11, R17 ;  /* 0x0000000b0e0b7223 */ /* 0x000fe20000010011 */
        /* <DEDUP_REMOVED lines=20> */
.L_x_2114:
[----:B------:R-:W-:Y:S05]  /*38e0*/  BSYNC.RECONVERGENT B1 ;  /* 0x0000000000017941 */ /* 0x000fea0003800200 */
.L_x_2113:
        /* <DEDUP_REMOVED lines=10> */
[----:B------:R-:W-:Y:S01]  /*3990*/  FFMA.FTZ R4, R14, R4, R17 ;  /* 0x000000040e047223 */ /* 0x000fe20000010011 */
        /* <DEDUP_REMOVED lines=19> */
.L_x_2116:
[----:B------:R-:W-:Y:S05]  /*3ad0*/  BSYNC.RECONVERGENT B1 ;  /* 0x0000000000017941 */ /* 0x000fea0003800200 */
.L_x_2115:
        /* <DEDUP_REMOVED lines=8> */
[----:B------:R-:W3:Y:S01]  /*3b60*/  LDCU.64 UR14, c[0x0][0x380] ;  /* 0x00007000ff0e77ac */ /* 0x000ee20008000a00 */
[----:B------:R-:W-:Y:S01]  /*3b70*/  MOV R8, R42 ;  /* 0x0000002a00087202 */ /* 0x000fe20000000f00 */
[----:B------:R-:W-:Y:S01]  /*3b80*/  FFMA.FTZ R0, R14, R0, R17 ;  /* 0x000000000e007223 */ /* 0x000fe20000010011 */
[----:B------:R-:W-:-:S03]  /*3b90*/  FFMA.FTZ R2, R15, R2, R16 ;  /* 0x000000020f027223 */ /* 0x000fc60000010010 */
[----:B------:R-:W-:Y:S01]  /*3ba0*/  FMUL.FTZ R4, R0, -1.4426950216293334961 ;  /* 0xbfb8aa3b00047820 */ /* 0x000fe20000410000 */
[----:B--2---:R-:W-:-:S05]  /*3bb0*/  FMUL.FTZ R6, R2, -1.4426950216293334961 ;  /* 0xbfb8aa3b02067820 */ /* 0x004fca0000410000 */
[----:B------:R-:W2:Y:S01]  /*3bc0*/  MUFU.EX2 R4, R4 ;  /* 0x0000000400047308 */ /* 0x000ea20000000800 */
[----:B-1----:R-:W-:Y:S02]  /*3bd0*/  IMAD R13, R33, UR12, RZ ;  /* 0x0000000c210d7c24 */ /* 0x002fe4000f8e02ff */
[----:B------:R-:W-:-:S05]  /*3be0*/  IMAD.WIDE.U32 R8, R36, UR12, R8 ;  /* 0x0000000c24087c25 */ /* 0x000fca000f8e0008 */
[----:B------:R-:W1:Y:S01]  /*3bf0*/  MUFU.EX2 R6, R6 ;  /* 0x0000000600067308 */ /* 0x000e620000000800 */
[----:B0-----:R-:W-:-:S05]  /*3c00*/  IMAD R19, R36, UR13, R13 ;  /* 0x0000000d24137c24 */ /* 0x001fca000f8e020d */
[----:B------:R-:W-:Y:S01]  /*3c10*/  IADD3 R19, PT, PT, R9, R19, RZ ;  /* 0x0000001309137210 */ /* 0x000fe20007ffe0ff */
[----:B--2---:R-:W-:-:S06]  /*3c20*/  FADD.FTZ R11, R4, 1 ;  /* 0x3f800000040b7421 */ /* 0x004fcc0000010000 */
[----:B------:R-:W0:Y:S01]  /*3c30*/  MUFU.RCP R11, R11 ;  /* 0x0000000b000b7308 */ /* 0x000e220000001000 */
[----:B-1----:R-:W-:Y:S01]  /*3c40*/  FADD.FTZ R12, R6, 1 ;  /* 0x3f800000060c7421 */ /* 0x002fe20000010000 */
[----:B---3--:R-:W-:-:S06]  /*3c50*/  LEA R6, P1, R8, UR14, 0x1 ;  /* 0x0000000e08067c11 */ /* 0x008fcc000f8208ff */
[----:B------:R-:W1:Y:S01]  /*3c60*/  MUFU.RCP R7, R12 ;  /* 0x0000000c00077308 */ /* 0x000e620000001000 */
[----:B0-----:R-:W-:Y:S01]  /*3c70*/  FMUL.FTZ R0, R0, R11 ;  /* 0x0000000b00007220 */ /* 0x001fe20000410000 */
[----:B-1----:R-:W-:Y:S01]  /*3c80*/  FMUL.FTZ R13, R2, R7 ;  /* 0x00000007020d7220 */ /* 0x002fe20000410000 */
[----:B------:R-:W-:-:S04]  /*3c90*/  LEA.HI.X R7, R8, UR15, R19, 0x1, P1 ;  /* 0x0000000f08077c11 */ /* 0x000fc800088f0c13 */
[----:B------:R-:W-:-:S05]  /*3ca0*/  F2FP.BF16.F32.PACK_AB R13, R13, R0 ;  /* 0x000000000d0d723e */ /* 0x000fca00000010ff */
[----:B------:R3:W-:Y:S02]  /*3cb0*/  STG.E desc[UR16][R6.64], R13 ;  /* 0x0000000d06007986 */ /* 0x0007e4000c101910 */
.L_x_2118:
[----:B------:R-:W-:Y:S05]  /*3cc0*/  BSYNC.RECONVERGENT B1 ;  /* 0x0000000000017941 */ /* 0x000fea0003800200 */
.L_x_2117:
        /* <DEDUP_REMOVED lines=10> */
[----:B------:R-:W-:Y:S01]  /*3d70*/  FFMA.FTZ R25, R14, R25, R17 ;  /* 0x000000190e197223 */ /* 0x000fe20000010011 */
        /* <DEDUP_REMOVED lines=19> */
.L_x_2120:
[----:B------:R-:W-:Y:S05]  /*3eb0*/  BSYNC.RECONVERGENT B1 ;  /* 0x0000000000017941 */ /* 0x000fea0003800200 */
.L_x_2119:
        /* <DEDUP_REMOVED lines=8> */
[----:B------:R-:W5:Y:S01]  /*3f40*/  LDCU.64 UR14, c[0x0][0x380] ;  /* 0x00007000ff0e77ac */ /* 0x000f620008000a00 */
[----:B------:R-:W-:Y:S01]  /*3f50*/  MOV R9, R41 ;  /* 0x0000002900097202 */ /* 0x000fe20000000f00 */
[----:B------:R-:W-:Y:S01]  /*3f60*/  FFMA.FTZ R27, R14, R27, R17 ;  /* 0x0000001b0e1b7223 */ /* 0x000fe20000010011 */
        /* <DEDUP_REMOVED lines=8> */
[----:B-----5:R-:W-:-:S04]  /*3ff0*/  LEA R6, P1, R8, UR14, 0x1 ;  /* 0x0000000e08067c11 */ /* 0x020fc8000f8208ff */
[----:B------:R-:W-:Y:S01]  /*4000*/  IADD3 R7, PT, PT, R9, R7, RZ ;  /* 0x0000000709077210 */ /* 0x000fe20007ffe0ff */
        /* <DEDUP_REMOVED lines=9> */
.L_x_2122:
[----:B------:R-:W-:Y:S05]  /*40a0*/  BSYNC.RECONVERGENT B1 ;  /* 0x0000000000017941 */ /* 0x000fea0003800200 */
.L_x_2121:
[----:B------:R-:W-:Y:S05]  /*40b0*/  @P4 BRA `(.L_x_2108) ;  /* 0x0000000000704947 */ /* 0x000fea0003800000 */
[----:B------:R-:W-:Y:S01]  /*40c0*/  FADD.FTZ R29, R29, -UR5 ;  /* 0x800000051d1d7e21 */ /* 0x000fe20008010000 */
[----:B------:R-:W-:Y:S01]  /*40d0*/  FADD.FTZ R22, R22, -UR5 ;  /* 0x8000000516167e21 */ /* 0x000fe20008010000 */
[----:B------:R-:W5:Y:S01]  /*40e0*/  LDCU.64 UR12, c[0x0][0x3e0] ;  /* 0x00007c00ff0c77ac */ /* 0x000f620008000a00 */
[----:B-1234-:R-:W-:Y:S01]  /*40f0*/  MOV R6, R42 ;  /* 0x0000002a00067202 */ /* 0x01efe20000000f00 */
[----:B------:R-:W-:Y:S01]  /*4100*/  FMUL.FTZ R29, R29, UR10 ;  /* 0x0000000a1d1d7c20 */ /* 0x000fe20008410000 */
[----:B------:R-:W-:Y:S01]  /*4110*/  FMUL.FTZ R22, R22, UR10 ;  /* 0x0000000a16167c20 */ /* 0x000fe20008410000 */
[----:B------:R-:W1:Y:S01]  /*4120*/  LDCU.64 UR14, c[0x0][0x380] ;  /* 0x00007000ff0e77ac */ /* 0x000e620008000a00 */
[----:B------:R-:W-:Y:S01]  /*4130*/  MOV R7, R41 ;  /* 0x0000002900077202 */ /* 0x000fe20000000f00 */
[----:B------:R-:W-:Y:S01]  /*4140*/  FFMA.FTZ R29, R14, R29, R17 ;  /* 0x0000001d0e1d7223 */ /* 0x000fe20000010011 */
[----:B------:R-:W-:-:S03]  /*4150*/  FFMA.FTZ R11, R15, R22, R16 ;  /* 0x000000160f0b7223 */ /* 0x000fc60000010010 */
[----:B------:R-:W-:Y:S01]  /*4160*/  FMUL.FTZ R0, R29, -1.4426950216293334961 ;  /* 0xbfb8aa3b1d007820 */ /* 0x000fe20000410000 */
[----:B------:R-:W-:-:S05]  /*4170*/  FMUL.FTZ R4, R11, -1.4426950216293334961 ;  /* 0xbfb8aa3b0b047820 */ /* 0x000fca0000410000 */
[----:B------:R-:W2:Y:S01]  /*4180*/  MUFU.EX2 R0, R0 ;  /* 0x0000000000007308 */ /* 0x000ea20000000800 */
[----:B-----5:R-:W-:Y:S02]  /*4190*/  IMAD R9, R5, UR12, RZ ;  /* 0x0000000c05097c24 */ /* 0x020fe4000f8e02ff */
[----:B------:R-:W-:-:S05]  /*41a0*/  IMAD.WIDE.U32 R6, R30, UR12, R6 ;  /* 0x0000000c1e067c25 */ /* 0x000fca000f8e0006 */
[----:B------:R-:W3:Y:S01]  /*41b0*/  MUFU.EX2 R4, R4 ;  /* 0x0000000400047308 */ /* 0x000ee20000000800 */
[----:B------:R-:W-:Y:S01]  /*41c0*/  IMAD R9, R30, UR13, R9 ;  /* 0x0000000d1e097c24 */ /* 0x000fe2000f8e0209 */
[----:B-1----:R-:W-:-:S04]  /*41d0*/  LEA R8, P1, R6, UR14, 0x1 ;  /* 0x0000000e06087c11 */ /* 0x002fc8000f8208ff */
[----:B------:R-:W-:Y:S01]  /*41e0*/  IADD3 R9, PT, PT, R7, R9, RZ ;  /* 0x0000000907097210 */ /* 0x000fe20007ffe0ff */
[----:B--2---:R-:W-:-:S03]  /*41f0*/  FADD.FTZ R2, R0, 1 ;  /* 0x3f80000000027421 */ /* 0x004fc60000010000 */
[----:B------:R-:W-:-:S03]  /*4200*/  LEA.HI.X R9, R6, UR15, R9, 0x1, P1 ;  /* 0x0000000f06097c11 */ /* 0x000fc600088f0c09 */
[----:B------:R-:W1:Y:S01]  /*4210*/  MUFU.RCP R2, R2 ;  /* 0x0000000200027308 */ /* 0x000e620000001000 */
[----:B---3--:R-:W-:-:S07]  /*4220*/  FADD.FTZ R10, R4, 1 ;  /* 0x3f800000040a7421 */ /* 0x008fce0000010000 */
[----:B------:R-:W2:Y:S01]  /*4230*/  MUFU.RCP R10, R10 ;  /* 0x0000000a000a7308 */ /* 0x000ea20000001000 */
[----:B-1----:R-:W-:Y:S01]  /*4240*/  FMUL.FTZ R0, R29, R2 ;  /* 0x000000021d007220 */ /* 0x002fe20000410000 */
[----:B--2---:R-:W-:-:S05]  /*4250*/  FMUL.FTZ R11, R11, R10 ;  /* 0x0000000a0b0b7220 */ /* 0x004fca0000410000 */
[----:B------:R-:W-:-:S05]  /*4260*/  F2FP.BF16.F32.PACK_AB R11, R11, R0 ;  /* 0x000000000b0b723e */ /* 0x000fca00000010ff */
[----:B------:R1:W-:Y:S02]  /*4270*/  STG.E desc[UR16][R8.64], R11 ;  /* 0x0000000b08007986 */ /* 0x0003e4000c101910 */
.L_x_2108:
[----:B------:R-:W-:Y:S05]  /*4280*/  BSYNC.RECONVERGENT B0 ;  /* 0x0000000000007941 */ /* 0x000fea0003800200 */
.L_x_2092:
[----:B------:R-:W-:Y:S02]  /*4290*/  UIADD3 UR9, UPT, UPT, UR21, UR9, URZ ;  /* 0x0000000915097290 */ /* 0x000fe4000fffe0ff */
[----:B------:R-:W-:Y:S02]  /*42a0*/  UIADD3 UR4, UPT, UPT, UR4, 0x1, URZ ;  /* 0x0000000104047890 */ /* 0x000fe4000fffe0ff */
[----:B------:R-:W-:-:S09]  /*42b0*/  UISETP.GE.AND UP1, UPT, UR9, UR7, UPT ;  /* 0x000000070900728c */ /* 0x000fd2000bf26270 */
[----:B------:R-:W-:Y:S05]  /*42c0*/  BRA.U !UP1, `(.L_x_2123) ;  /* 0xffffffbd09f47547 */ /* 0x000fea000b83ffff */
[----:B------:R-:W-:Y:S05]  /*42d0*/  EXIT ;  /* 0x000000000000794d */ /* 0x000fea0003800000 */
.L_x_2124:
        /* <DEDUP_REMOVED lines=10> */
.L_x_3449:


//--------------------- .text._Z35group_norm_nhwc_fwd_one_pass_kernelI11Bf16IOBf16WLi512ELi16ELi256EEv26Group_norm_nhwc_fwd_params --------------------------
	.section	.text._Z35group_norm_nhwc_fwd_one_pass_kernelI11Bf16IOBf16WLi512ELi16ELi256EEv26Group_norm_nhwc_fwd_params,"ax",@progbits
	.align	128
        .global         _Z35group_norm_nhwc_fwd_one_pass_kernelI11Bf16IOBf16WLi512ELi16ELi256EEv26Group_norm_nhwc_fwd_params
        .type           _Z35group_norm_nhwc_fwd_one_pass_kernelI11Bf16IOBf16WLi512ELi16ELi256EEv26Group_norm_nhwc_fwd_params,@function
        .size           _Z35group_norm_nhwc_fwd_one_pass_kernelI11Bf16IOBf16WLi512ELi16ELi256EEv26Group_norm_nhwc_fwd_params,(.L_x_3450 - _Z35group_norm_nhwc_fwd_one_pass_kernelI11Bf16IOBf16WLi512ELi16ELi256EEv26Group_norm_nhwc_fwd_params)
        .other          _Z35group_norm_nhwc_fwd_one_pass_kernelI11Bf16IOBf16WLi512ELi16ELi256EEv26Group_norm_nhwc_fwd_params,@"STO_CUDA_ENTRY STV_DEFAULT"
_Z35group_norm_nhwc_fwd_one_pass_kernelI11Bf16IOBf16WLi512ELi16ELi256EEv26Group_norm_nhwc_fwd_params:
.text._Z35group_norm_nhwc_fwd_one_pass_kernelI11Bf16IOBf16WLi512ELi16ELi256EEv26Group_norm_nhwc_fwd_params:
        /* <DEDUP_REMOVED lines=37> */
.L_x_2200:
[----:B0-----:R-:W0:Y:S01]  /*0250*/  LDCU UR5, c[0x0][0x3f8] ;  /* 0x00007f00ff0577ac */ /* 0x001e220008000800 */
[----:B------:R-:W-:Y:S01]  /*0260*/  IABS R6, UR7 ;  /* 0x0000000700067c13 */ /* 0x000fe20008000000 */
[----:B------:R-:W-:Y:S01]  /*0270*/  HFMA2 R14, -RZ, RZ, 0, 0 ;  /* 0x00000000ff0e7431 */ /* 0x000fe200000001ff */
[C---:B------:R-:W-:Y:S01]  /*0280*/  IADD3 R11, PT, PT, R55.reuse, 0x180, RZ ;  /* 0x00000180370b7810 */ /* 0x040fe20007ffe0ff */
[----:B-1----:R-:W1:Y:S01]  /*0290*/  LDCU.64 UR18, c[0x0][0x3e8] ;  /* 0x00007d00ff1277ac */ /* 0x002e620008000a00 */
[C---:B------:R-:W-:Y:S02]  /*02a0*/  IADD3 R25, PT, PT, R55.reuse, 0x80, RZ ;  /* 0x0000008037197810 */ /* 0x040fe40007ffe0ff */
[----:B---34-:R-:W-:Y:S02]  /*02b0*/  SHF.R.S32.HI R9, RZ, 0x1f, R11 ;  /* 0x0000001fff097819 */ /* 0x018fe4000001140b */
[----:B------:R-:W-:Y:S02]  /*02c0*/  SHF.R.S32.HI R23, RZ, 0x1f, R25 ;  /* 0x0000001fff177819 */ /* 0x000fe40000011419 */
[----:B------:R-:W-:-:S02]  /*02d0*/  IADD3 R15, PT, PT, R55, 0xa0, RZ ;  /* 0x000000a0370f7810 */ /* 0x000fc40007ffe0ff */
[----:B------:R-:W-:Y:S02]  /*02e0*/  SHF.L.U32 R58, R42, 0x1, RZ ;  /* 0x000000012a3a7819 */ /* 0x000fe400000006ff */
[----:B------:R-:W-:Y:S02]  /*02f0*/  SHF.R.S32.HI R21, RZ, 0x1f, R15 ;  /* 0x0000001fff157819 */ /* 0x000fe4000001140f */
[C---:B------:R-:W-:Y:S02]  /*0300*/  IADD3 R13, PT, PT, R55.reuse, 0xc0, RZ ;  /* 0x000000c0370d7810 */ /* 0x040fe40007ffe0ff */
[----:B0-----:R-:W-:Y:S02]  /*0310*/  MOV R0, UR5 ;  /* 0x0000000500007c02 */ /* 0x001fe40008000f00 */
[----:B------:R-:W-:Y:S02]  /*0320*/  IADD3 R27, PT, PT, R55, 0xe0, RZ ;  /* 0x000000e0371b7810 */ /* 0x000fe40007ffe0ff */
        /* <DEDUP_REMOVED lines=12> */
[----:B------:R-:W-:-:S04]  /*03f0*/  SHF.R.S32.HI R31, RZ, 0x1f, R27 ;  /* 0x0000001fff1f7819 */ /* 0x000fc8000001141b */
[----:B------:R-:W-:-:S03]  /*0400*/  ISETP.GE.AND.EX P4, PT, R31, UR19, PT, P4 ;  /* 0x000000131f007c0c */ /* 0x000fc6000bf86340 */
[----:B------:R-:W2:Y:S01]  /*0410*/  @!P5 LDC.64 R18, c[0x0][0x390] ;  /* 0x0000e400ff12db82 */ /* 0x000ea20000000a00 */
        /* <DEDUP_REMOVED lines=19> */
[----:B------:R-:W-:Y:S01]  /*0550*/  PLOP3.LUT P1, PT, PT, PT, UP0, 0x80, 0x8 ;  /* 0x000000000008781c */ /* 0x000fe20003f2f008 */
[----:B---3--:R-:W-:-:S03]  /*0560*/  IMAD.U32 R7, RZ, RZ, UR10 ;  /* 0x0000000aff077e24 */ /* 0x008fc6000f8e00ff */
        /* <DEDUP_REMOVED lines=44> */
[----:B------:R-:W-:Y:S01]  /*0830*/  @!P5 LEA.HI.X R19, R2, R19, R0, 0x1, P1 ;  /* 0x000000130213d211 */ /* 0x000fe200008f0c00 */
[----:B------:R-:W-:Y:S01]  /*0840*/  @!P6 IMAD.MOV.U32 R2, RZ, RZ, R58 ;  /* 0x000000ffff02e224 */ /* 0x000fe200078e003a */
[----:B------:R-:W-:-:S02]  /*0850*/  ISETP.GE.U32.AND P1, PT, R21, UR18, PT ;  /* 0x0000001215007c0c */ /* 0x000fc4000bf26070 */
[----:B------:R-:W-:Y:S01]  /*0860*/  SHF.R.S32.HI R23, RZ, 0x1f, R21 ;  /* 0x0000001fff177819 */ /* 0x000fe20000011415 */
[----:B------:R-:W2:Y:S01]  /*0870*/  @!P4 LDC.64 R4, c[0x0][0x3e0] ;  /* 0x0000f800ff04cb82 */ /* 0x000ea20000000a00 */
[----:B------:R-:W-:Y:S01]  /*0880*/  @!P6 MOV R3, R57 ;  /* 0x000000390003e202 */ /* 0x000fe20000000f00 */
[----:B------:R3:W4:Y:S01]  /*0890*/  @!P5 LDG.E R14, desc[UR12][R18.64] ;  /* 0x0000000c120ed981 */ /* 0x000722000c1e1900 */
[----:B------:R-:W-:Y:S01]  /*08a0*/  ISETP.GE.AND.EX P1, PT, R23, UR19, PT, P1 ;  /* 0x0000001317007c0c */ /* 0x000fe2000bf26310 */
[----:B------:R-:W-:-:S04]  /*08b0*/  @!P6 IMAD.WIDE.U32 R6, R15, R6, R2 ;  /* 0x000000060f06e225 */ /* 0x000fc800078e0002 */
[----:B------:R-:W5:Y:S01]  /*08c0*/  @!P3 LDC.64 R2, c[0x0][0x390] ;  /* 0x0000e400ff02bb82 */ /* 0x000f620000000a00 */
[----:B-1----:R-:W-:Y:S01]  /*08d0*/  @!P3 IMAD R8, R9, R10, RZ ;  /* 0x0000000a0908b224 */ /* 0x002fe200078e02ff */
[----:B------:R-:W-:-:S03]  /*08e0*/  @!P6 IADD3 R0, PT, PT, R7, R25, RZ ;  /* 0x000000190700e210 */ /* 0x000fc60007ffe0ff */
[----:B------:R-:W-:-:S03]  /*08f0*/  @!P3 IMAD R25, R13, R11, R8 ;  /* 0x0000000b0d19b224 */ /* 0x000fc600078e0208 */
[----:B------:R-:W1:Y:S01]  /*0900*/  @!P1 LDC.64 R8, c[0x0][0x3e0] ;  /* 0x0000f800ff089b82 */ /* 0x000e620000000a00 */
[C---:B0-----:R-:W-:Y:S02]  /*0910*/  @!P6 LEA R16, P5, R6.reuse, R16, 0x1 ;  /* 0x000000100610e211 */ /* 0x041fe400078a08ff */
[----:B---3--:R-:W-:Y:S02]  /*0920*/  @!P3 MOV R18, R58 ;  /* 0x0000003a0012b202 */ /* 0x008fe40000000f00 */
[----:B------:R-:W-:Y:S02]  /*0930*/  @!P3 MOV R19, R57 ;  /* 0x000000390013b202 */ /* 0x000fe40000000f00 */
[----:B------:R-:W-:Y:S02]  /*0940*/  MOV R12, RZ ;  /* 0x000000ff000c7202 */ /* 0x000fe40000000f00 */
[----:B------:R-:W-:Y:S01]  /*0950*/  @!P6 LEA.HI.X R17, R6, R17, R0, 0x1, P5 ;  /* 0x000000110611e211 */ /* 0x000fe200028f0c00 */
[----:B------:R-:W-:Y:S01]  /*0960*/  @!P3 IMAD.WIDE.U32 R10, R13, R10, R18 ;  /* 0x0000000a0d0ab225 */ /* 0x000fe200078e0012 */
[----:B------:R-:W0:Y:S01]  /*0970*/  @!P4 LDC.64 R6, c[0x0][0x390] ;  /* 0x0000e400ff06cb82 */ /* 0x000e220000000a00 */
[----:B------:R-:W-:-:S02]  /*0980*/  IADD3 R15, PT, PT, R55, 0x120, RZ ;  /* 0x00000120370f7810 */ /* 0x000fc40007ffe0ff */
[----:B------:R3:W4:Y:S01]  /*0990*/  @!P6 LDG.E R12, desc[UR12][R16.64] ;  /* 0x0000000c100ce981 */ /* 0x000722000c1e1900 */
[----:B------:R-:W-:Y:S02]  /*09a0*/  @!P3 IADD3 R0, PT, PT, R11, R25, RZ ;  /* 0x000000190b00b210 */ /* 0x000fe40007ffe0ff */
[C---:B-----5:R-:W-:Y:S01]  /*09b0*/  @!P3 LEA R18, P6, R10.reuse, R2, 0x1 ;  /* 0x000000020a12b211 */ /* 0x060fe200078c08ff */
[----:B--2---:R-:W-:Y:S01]  /*09c0*/  @!P4 IMAD R2, R31, R4, RZ ;  /* 0x000000041f02c224 */ /* 0x004fe200078e02ff */
[----:B------:R-:W2:Y:S01]  /*09d0*/  @!P1 LDC.64 R24, c[0x0][0x390] ;  /* 0x0000e400ff189b82 */ /* 0x000ea20000000a00 */
[----:B------:R-:W-:Y:S02]  /*09e0*/  ISETP.GE.U32.AND P5, PT, R15, UR18, PT ;  /* 0x000000120f007c0c */ /* 0x000fe4000bfa6070 */
[----:B------:R-:W-:Y:S01]  /*09f0*/  SHF.R.S32.HI R13, RZ, 0x1f, R15 ;  /* 0x0000001fff0d7819 */ /* 0x000fe2000001140f */
[----:B------:R-:W-:Y:S01]  /*0a00*/  @!P4 IMAD R11, R27, R5, R2 ;  /* 0x000000051b0bc224 */ /* 0x000fe200078e0202 */
[----:B------:R-:W-:Y:S01]  /*0a10*/  @!P3 LEA.HI.X R19, R10, R3, R0, 0x1, P6 ;  /* 0x000000030a13b211 */ /* 0x000fe200030f0c00 */
[----:B------:R-:W-:Y:S01]  /*0a20*/  @!P4 IMAD.MOV.U32 R2, RZ, RZ, R58 ;  /* 0x000000ffff02c224 */ /* 0x000fe200078e003a */
[----:B------:R-:W-:-:S02]  /*0a30*/  @!P4 MOV R3, R57 ;  /* 0x000000390003c202 */ /* 0x000fc40000000f00 */
[----:B------:R-:W-:Y:S01]  /*0a40*/  ISETP.GE.AND.EX P5, PT, R13, UR19, PT, P5 ;  /* 0x000000130d007c0c */ /* 0x000fe2000bfa6350 */
[----:B------:R-:W-:Y:S01]  /*0a50*/  HFMA2 R10, -RZ, RZ, 0, 0 ;  /* 0x00000000ff0a7431 */ /* 0x000fe200000001ff */
[----:B------:R-:W-:Y:S01]  /*0a60*/  ISETP.GE.U32.AND P6, PT, R54, UR18, PT ;  /* 0x0000001236007c0c */ /* 0x000fe2000bfc6070 */
[----:B------:R-:W-:-:S04]  /*0a70*/  @!P4 IMAD.WIDE.U32 R4, R27, R4, R2 ;  /* 0x000000041b04c225 */ /* 0x000fc800078e0002 */
[----:B-1----:R-:W-:Y:S01]  /*0a80*/  @!P1 IMAD R2, R23, R8, RZ ;  /* 0x0000000817029224 */ /* 0x002fe200078e02ff */
[----:B------:R-:W-:Y:S02]  /*0a90*/  ISETP.GE.AND.EX P6, PT, R51, UR19, PT, P6 ;  /* 0x0000001333007c0c */ /* 0x000fe4000bfc6360 */
[----:B------:R-:W-:Y:S01]  /*0aa0*/  @!P1 MOV R3, R57 ;  /* 0x0000003900039202 */ /* 0x000fe20000000f00 */
[----:B------:R-:W-:Y:S01]  /*0ab0*/  @!P1 IMAD R9, R21, R9, R2 ;  /* 0x0000000915099224 */ /* 0x000fe200078e0202 */
[----:B------:R-:W-:Y:S01]  /*0ac0*/  @!P1 MOV R2, R58 ;  /* 0x0000003a00029202 */ /* 0x000fe20000000f00 */
[----:B------:R1:W5:Y:S01]  /*0ad0*/  @!P3 LDG.E R10, desc[UR12][R18.64] ;  /* 0x0000000c120ab981 */ /* 0x000362000c1e1900 */
[----:B------:R-:W-:Y:S01]  /*0ae0*/  @!P4 IADD3 R0, PT, PT, R5, R11, RZ ;  /* 0x0000000b0500c210 */ /* 0x000fe20007ffe0ff */
[----:B------:R-:W1:Y:S01]  /*0af0*/  @!P5 LDC.64 R22, c[0x0][0x3e0] ;  /* 0x0000f800ff16db82 */ /* 0x000e620000000a00 */
[----:B0-----:R-:W-:Y:S01]  /*0b00*/  @!P4 LEA R6, P3, R4, R6, 0x1 ;  /* 0x000000060406c211 */ /* 0x001fe200078608ff */
[----:B------:R-:W-:-:S04]  /*0b10*/  @!P1 IMAD.WIDE.U32 R2, R21, R8, R2 ;  /* 0x0000000815029225 */ /* 0x000fc800078e0002 */
[----:B------:R-:W-:Y:S01]  /*0b20*/  HFMA2 R11, -RZ, RZ, 0, 0 ;  /* 0x00000000ff0b7431 */ /* 0x000fe200000001ff */
[----:B------:R-:W-:Y:S02]  /*0b30*/  @!P4 LEA.HI.X R7, R4, R7, R0, 0x1, P3 ;  /* 0x000000070407c211 */ /* 0x000fe400018f0c00 */
[----:B------:R-:W-:Y:S01]  /*0b40*/  @!P1 IADD3 R0, PT, PT, R3, R9, RZ ;  /* 0x0000000903009210 */ /* 0x000fe20007ffe0ff */
[----:B---3--:R-:W0:Y:S01]  /*0b50*/  @!P6 LDC.64 R16, c[0x0][0x3e0] ;  /* 0x0000f800ff10eb82 */ /* 0x008e220000000a00 */
[----:B--2---:R-:W-:-:S04]  /*0b60*/  @!P1 LEA R24, P3, R2, R24, 0x1 ;  /* 0x0000001802189211 */ /* 0x004fc800078608ff */
[----:B------:R-:W-:Y:S01]  /*0b70*/  @!P1 LEA.HI.X R25, R2, R25, R0, 0x1, P3 ;  /* 0x0000001902199211 */ /* 0x000fe200018f0c00 */
[----:B------:R2:W3:Y:S01]  /*0b80*/  @!P4 LDG.E R11, desc[UR12][R6.64] ;  /* 0x0000000c060bc981 */ /* 0x0004e2000c1e1900 */
[----:B------:R-:W-:Y:S01]  /*0b90*/  ISETP.GE.U32.AND P4, PT, R52, UR18, PT ;  /* 0x0000001234007c0c */ /* 0x000fe2000bf86070 */
[----:B------:R-:W0:Y:S01]  /*0ba0*/  @!P5 LDC.64 R2, c[0x0][0x390] ;  /* 0x0000e400ff02db82 */ /* 0x000e220000000a00 */
[----:B------:R-:W-:Y:S02]  /*0bb0*/  ISETP.GE.U32.AND P3, PT, R55, UR18, PT ;  /* 0x0000001237007c0c */ /* 0x000fe4000bf66070 */
[----:B------:R-:W-:-:S05]  /*0bc0*/  ISETP.GE.AND.EX P4, PT, R49, UR19, PT, P4 ;  /* 0x0000001331007c0c */ /* 0x000fca000bf86340 */
[----:B------:R-:W0:Y:S01]  /*0bd0*/  @!P6 LDC.64 R4, c[0x0][0x390] ;  /* 0x0000e400ff04eb82 */ /* 0x000e220000000a00 */
[----:B------:R-:W-:Y:S01]  /*0be0*/  ISETP.GE.AND.EX P3, PT, R53, UR19, PT, P3 ;  /* 0x0000001335007c0c */ /* 0x000fe2000bf66330 */
[----:B-1----:R-:W-:Y:S01]  /*0bf0*/  @!P5 IMAD R0, R13, R22, RZ ;  /* 0x000000160d00d224 */ /* 0x002fe200078e02ff */
[----:B------:R-:W-:Y:S02]  /*0c00*/  @!P5 MOV R8, R58 ;  /* 0x0000003a0008d202 */ /* 0x000fe40000000f00 */
[----:B------:R-:W-:Y:S01]  /*0c10*/  @!P5 MOV R9, R57 ;  /* 0x000000390009d202 */ /* 0x000fe20000000f00 */
[----:B------:R-:W-:Y:S01]  /*0c20*/  @!P5 IMAD R19, R15, R23, R0 ;  /* 0x000000170f13d224 */ /* 0x000fe200078e0200 */
[----:B------:R-:W-:Y:S01]  /*0c30*/  MOV R13, RZ ;  /* 0x000000ff000d7202 */ /* 0x000fe20000000f00 */
[----:B--2---:R-:W1:Y:S01]  /*0c40*/  @!P4 LDC.64 R6, c[0x0][0x3e0] ;  /* 0x0000f800ff06cb82 */ /* 0x004e620000000a00 */
[----:B0-----:R-:W-:Y:S01]  /*0c50*/  @!P6 IMAD R0, R51, R16, RZ ;  /* 0x000000103300e224 */ /* 0x001fe200078e02ff */
[----:B------:R-:W-:Y:S01]  /*0c60*/  @!P6 MOV R21, R57 ;  /* 0x000000390015e202 */ /* 0x000fe20000000f00 */
[----:B------:R-:W-:-:S02]  /*0c70*/  @!P5 IMAD.WIDE.U32 R22, R15, R22, R8 ;  /* 0x000000160f16d225 */ /* 0x000fc400078e0008 */
[----:B------:R-:W2:Y:S02]  /*0c80*/  @!P1 LDG.E R13, desc[UR12][R24.64] ;  /* 0x0000000c180d9981 */ /* 0x000ea4000c1e1900 */
[----:B------:R-:W-:Y:S01]  /*0c90*/  @!P6 IMAD.MOV.U32 R20, RZ, RZ, R58 ;  /* 0x000000ffff14e224 */ /* 0x000fe200078e003a */
[----:B------:R-:W0:Y:S01]  /*0ca0*/  @!P3 LDC.64 R8, c[0x0][0x3e0] ;  /* 0x0000f800ff08bb82 */ /* 0x000e220000000a00 */
[C---:B------:R-:W-:Y:S01]  /*0cb0*/  @!P6 IMAD R17, R54.reuse, R17, R0 ;  /* 0x000000113611e224 */ /* 0x040fe200078e0200 */
[----:B------:R-:W-:Y:S01]  /*0cc0*/  @!P5 IADD3 R0, PT, PT, R23, R19, RZ ;  /* 0x000000131700d210 */ /* 0x000fe20007ffe0ff */
[----:B------:R-:W-:Y:S01]  /*0cd0*/  @!P6 IMAD.WIDE.U32 R20, R54, R16, R20 ;  /* 0x000000103614e225 */ /* 0x000fe200078e0014 */
[----:B------:R-:W-:-:S04]  /*0ce0*/  @!P5 LEA R18, P1, R22, R2, 0x1 ;  /* 0x000000021612d211 */ /* 0x000fc800078208ff */
[----:B------:R-:W-:Y:S02]  /*0cf0*/  @!P5 LEA.HI.X R19, R22, R3, R0, 0x1, P1 ;  /* 0x000000031613d211 */ /* 0x000fe400008f0c00 */
[----:B------:R-:W-:Y:S01]  /*0d00*/  @!P6 IADD3 R0, PT, PT, R21, R17, RZ ;  /* 0x000000111500e210 */ /* 0x000fe20007ffe0ff */
[----:B------:R-:W0:Y:S01]  /*0d10*/  @!P4 LDC.64 R2, c[0x0][0x390] ;  /* 0x0000e400ff02cb82 */ /* 0x000e220000000a00 */
[C---:B------:R-:W-:Y:S02]  /*0d20*/  @!P6 LEA R16, P1, R20.reuse, R4, 0x1 ;  /* 0x000000041410e211 */ /* 0x040fe400078208ff */
[----:B------:R-:W-:Y:S02]  /*0d30*/  MOV R37, RZ ;  /* 0x000000ff00257202 */ /* 0x000fe40000000f00 */
[----:B------:R-:W-:-:S03]  /*0d40*/  @!P6 LEA.HI.X R17, R20, R5, R0, 0x1, P1 ;  /* 0x000000051411e211 */ /* 0x000fc600008f0c00 */
[----:B------:R-:W0:Y:S01]  /*0d50*/  @!P3 LDC.64 R4, c[0x0][0x390] ;  /* 0x0000e400ff04bb82 */ /* 0x000e220000000a00 */
[----:B------:R-:W-:Y:S01]  /*0d60*/  ISETP.GE.U32.AND P1, PT, R50, UR18, PT ;  /* 0x0000001232007c0c */ /* 0x000fe2000bf26070 */
[----:B------:R-:W-:Y:S01]  /*0d70*/  HFMA2 R15, -RZ, RZ, 0, 0 ;  /* 0x00000000ff0f7431 */ /* 0x000fe200000001ff */
[----:B------:R1:W3:Y:S02]  /*0d80*/  @!P6 LDG.E R37, desc[UR12][R16.64] ;  /* 0x0000000c1025e981 */ /* 0x0002e4000c1e1900 */
[----:B-1----:R-:W-:Y:S01]  /*0d90*/  @!P4 IMAD R0, R49, R6, RZ ;  /* 0x000000063100c224 */ /* 0x002fe200078e02ff */
[----:B------:R-:W-:-:S03]  /*0da0*/  ISETP.GE.AND.EX P1, PT, R47, UR19, PT, P1 ;  /* 0x000000132f007c0c */ /* 0x000fc6000bf26310 */
[C---:B------:R-:W-:Y:S01]  /*0db0*/  @!P4 IMAD R21, R52.reuse, R7, R0 ;  /* 0x000000073415c224 */ /* 0x040fe200078e0200 */
[----:B------:R-:W-:Y:S01]  /*0dc0*/  IADD3 R23, PT, PT, R55, 0x140, RZ ;  /* 0x0000014037177810 */ /* 0x000fe20007ffe0ff */
[----:B------:R1:W2:Y:S01]  /*0dd0*/  @!P5 LDG.E R15, desc[UR12][R18.64] ;  /* 0x0000000c120fd981 */ /* 0x0002a2000c1e1900 */
[----:B------:R-:W-:Y:S02]  /*0de0*/  @!P4 MOV R16, R58 ;  /* 0x0000003a0010c202 */ /* 0x000fe40000000f00 */
[----:B------:R-:W-:Y:S01]  /*0df0*/  @!P4 MOV R17, R57 ;  /* 0x000000390011c202 */ /* 0x000fe20000000f00 */
[----:B0-----:R-:W-:Y:S02]  /*0e00*/  @!P3 IMAD R0, R53, R8, RZ ;  /* 0x000000083500b224 */ /* 0x001fe400078e02ff */
[----:B------:R-:W-:Y:S01]  /*0e10*/  @!P4 IMAD.WIDE.U32 R6, R52, R6, R16 ;  /* 0x000000063406c225 */ /* 0x000fe200078e0010 */
[----:B------:R-:W-:-:S03]  /*0e20*/  @!P3 MOV R16, R58 ;  /* 0x0000003a0010b202 */ /* 0x000fc60000000f00 */
[----:B------:R-:W-:Y:S01]  /*0e30*/  @!P3 IMAD.MOV.U32 R17, RZ, RZ, R57 ;  /* 0x000000ffff11b224 */ /* 0x000fe200078e0039 */
[----:B------:R-:W-:Y:S01]  /*0e40*/  ISETP.GE.U32.AND P6, PT, R23, UR18, PT ;  /* 0x0000001217007c0c */ /* 0x000fe2000bfc6070 */
[C---:B-1----:R-:W-:Y:S01]  /*0e50*/  @!P3 IMAD R19, R55.reuse, R9, R0 ;  /* 0x000000093713b224 */ /* 0x042fe200078e0200 */
[----:B------:R-:W-:Y:S01]  /*0e60*/  SHF.R.S32.HI R31, RZ, 0x1f, R23 ;  /* 0x0000001fff1f7819 */ /* 0x000fe20000011417 */
[----:B------:R-:W-:Y:S01]  /*0e70*/  @!P3 IMAD.WIDE.U32 R8, R55, R8, R16 ;  /* 0x000000083708b225 */ /* 0x000fe200078e0010 */
[----:B------:R-:W-:Y:S01]  /*0e80*/  @!P4 IADD3 R0, PT, PT, R7, R21, RZ ;  /* 0x000000150700c210 */ /* 0x000fe20007ffe0ff */
[----:B------:R-:W0:Y:S01]  /*0e90*/  @!P1 LDC.64 R16, c[0x0][0x3e0] ;  /* 0x0000f800ff109b82 */ /* 0x000e220000000a00 */
[C---:B------:R-:W-:Y:S02]  /*0ea0*/  @!P4 LEA R20, P5, R6.reuse, R2, 0x1 ;  /* 0x000000020614c211 */ /* 0x040fe400078a08ff */
[----:B------:R-:W-:Y:S02]  /*0eb0*/  ISETP.GE.AND.EX P6, PT, R31, UR19, PT, P6 ;  /* 0x000000131f007c0c */ /* 0x000fe4000bfc6360 */
[----:B------:R-:W-:-:S02]  /*0ec0*/  @!P4 LEA.HI.X R21, R6, R3, R0, 0x1, P5 ;  /* 0x000000030615c211 */ /* 0x000fc400028f0c00 */
[----:B------:R-:W-:Y:S02]  /*0ed0*/  @!P3 IADD3 R2, PT, PT, R9, R19, RZ ;  /* 0x000000130902b210 */ /* 0x000fe40007ffe0ff */
[C---:B------:R-:W-:Y:S02]  /*0ee0*/  @!P3 LEA R26, P5, R8.reuse, R4, 0x1 ;  /* 0x00000004081ab211 */ /* 0x040fe400078a08ff */
[----:B------:R-:W-:Y:S02]  /*0ef0*/  IADD3 R0, PT, PT, R55, 0x160, RZ ;  /* 0x0000016037007810 */ /* 0x000fe40007ffe0ff */
[----:B------:R-:W-:Y:S02]  /*0f00*/  @!P3 LEA.HI.X R27, R8, R5, R2, 0x1, P5 ;  /* 0x00000005081bb211 */ /* 0x000fe400028f0c02 */
[----:B------:R-:W1:Y:S01]  /*0f10*/  @!P1 LDC.64 R8, c[0x0][0x390] ;  /* 0x0000e400ff089b82 */ /* 0x000e620000000a00 */
[----:B------:R-:W-:Y:S02]  /*0f20*/  ISETP.GE.U32.AND P5, PT, R0, UR18, PT ;  /* 0x0000001200007c0c */ /* 0x000fe4000bfa6070 */
[----:B------:R-:W-:-:S05]  /*0f30*/  SHF.R.S32.HI R25, RZ, 0x1f, R0 ;  /* 0x0000001fff197819 */ /* 0x000fca0000011400 */
[----:B------:R-:W1:Y:S01]  /*0f40*/  @!P6 LDC.64 R4, c[0x0][0x3e0] ;  /* 0x0000f800ff04eb82 */ /* 0x000e620000000a00 */
[----:B------:R-:W-:Y:S01]  /*0f50*/  ISETP.GE.AND.EX P5, PT, R25, UR19, PT, P5 ;  /* 0x0000001319007c0c */ /* 0x000fe2000bfa6350 */
[----:B0-----:R-:W-:Y:S01]  /*0f60*/  @!P1 IMAD R2, R47, R16, RZ ;  /* 0x000000102f029224 */ /* 0x001fe200078e02ff */
[----:B------:R-:W-:Y:S02]  /*0f70*/  @!P1 MOV R18, R58 ;  /* 0x0000003a00129202 */ /* 0x000fe40000000f00 */
[----:B------:R-:W-:Y:S02]  /*0f80*/  @!P1 MOV R19, R57 ;  /* 0x0000003900139202 */ /* 0x000fe40000000f00 */
[----:B------:R-:W-:Y:S01]  /*0f90*/  MOV R35, RZ ;  /* 0x000000ff00237202 */ /* 0x000fe20000000f00 */
        /* <DEDUP_REMOVED lines=11> */
[-C--:B------:R-:W-:Y:S01]  /*1050*/  @!P6 IMAD R22, R31, R4.reuse, RZ ;  /* 0x000000041f16e224 */ /* 0x080fe200078e02ff */
[----:B------:R-:W-:Y:S01]  /*1060*/  @!P6 MOV R21, R57 ;  /* 0x000000390015e202 */ /* 0x000fe20000000f00 */
[----:B------:R-:W1:Y:S01]  /*1070*/  @!P5 LDC.64 R8, c[0x0][0x390] ;  /* 0x0000e400ff08db82 */ /* 0x000e620000000a00 */
[----:B------:R-:W-:Y:S02]  /*1080*/  @!P6 IMAD.MOV.U32 R20, RZ, RZ, R58 ;  /* 0x000000ffff14e224 */ /* 0x000fe400078e003a */
        /* <DEDUP_REMOVED lines=12> */
[----:B------:R-:W-:Y:S02]  /*1150*/  ISETP.GE.AND.EX P1, PT, R45, UR19, PT, P1 ;  /* 0x000000132d007c0c */ /* 0x000fe4000bf26310 */
[----:B------:R-:W-:Y:S02]  /*1160*/  @!P5 IADD3 R0, PT, PT, R7, R3, RZ ;  /* 0x000000030700d210 */ /* 0x000fe40007ffe0ff */
[----:B-1----:R-:W-:-:S04]  /*1170*/  @!P5 LEA R26, P4, R6, R8, 0x1 ;  /* 0x00000008061ad211 */ /* 0x002fc800078808ff */
[----:B------:R-:W-:Y:S02]  /*1180*/  @!P5 LEA.HI.X R27, R6, R9, R0, 0x1, P4 ;  /* 0x00000009061bd211 */ /* 0x000fe400020f0c00 */
[----:B------:R-:W-:-:S03]  /*1190*/  ISETP.GE.U32.AND P4, PT, R46, UR18, PT ;  /* 0x000000122e007c0c */ /* 0x000fc6000bf86070 */
[----:B------:R-:W0:Y:S01]  /*11a0*/  @!P1 LDC.64 R6, c[0x0][0x3e0] ;  /* 0x0000f800ff069b82 */ /* 0x000e220000000a00 */
[----:B------:R-:W-:Y:S01]  /*11b0*/  ISETP.GE.AND.EX P4, PT, R43, UR19, PT, P4 ;  /* 0x000000132b007c0c */ /* 0x000fe2000bf86340 */
[----:B------:R-:W-:Y:S02]  /*11c0*/  HFMA2 R23, -RZ, RZ, 0, 0 ;  /* 0x00000000ff177431 */ /* 0x000fe400000001ff */
[----:B------:R-:W-:-:S04]  /*11d0*/  HFMA2 R21, -RZ, RZ, 0, 0 ;  /* 0x00000000ff157431 */ /* 0x000fc800000001ff */
[----:B------:R-:W1:Y:S01]  /*11e0*/  @!P1 LDC.64 R16, c[0x0][0x390] ;  /* 0x0000e400ff109b82 */ /* 0x000e620000000a00 */
[----:B------:R4:W2:Y:S07]  /*11f0*/  @!P5 LDG.E R23, desc[UR12][R26.64] ;  /* 0x0000000c1a17d981 */ /* 0x0008ae000c1e1900 */
[----:B------:R-:W5:Y:S01]  /*1200*/  @!P4 LDC.64 R8, c[0x0][0x3e0] ;  /* 0x0000f800ff08cb82 */ /* 0x000f620000000a00 */
[----:B------:R-:W-:Y:S01]  /*1210*/  ISETP.GE.U32.AND P5, PT, R44, UR18, PT ;  /* 0x000000122c007c0c */ /* 0x000fe2000bfa6070 */
[----:B------:R4:W2:Y:S03]  /*1220*/  @!P6 LDG.E R21, desc[UR12][R4.64] ;  /* 0x0000000c0415e981 */ /* 0x0008a6000c1e1900 */
[----:B------:R-:W-:Y:S01]  /*1230*/  ISETP.GE.AND.EX P5, PT, R41, UR19, PT, P5 ;  /* 0x0000001329007c0c */ /* 0x000fe2000bfa6350 */
[----:B0-----:R-:W-:Y:S01]  /*1240*/  @!P1 IMAD R0, R45, R6, RZ ;  /* 0x000000062d009224 */ /* 0x001fe200078e02ff */
[----:B----4-:R-:W-:Y:S01]  /*1250*/  @!P1 MOV R26, R58 ;  /* 0x0000003a001a9202 */ /* 0x010fe20000000f00 */
[----:B------:R-:W0:Y:S01]  /*1260*/  @!P4 LDC.64 R4, c[0x0][0x390] ;  /* 0x0000e400ff04cb82 */ /* 0x000e220000000a00 */
[----:B------:R-:W-:-:S02]  /*1270*/  @!P1 IMAD.MOV.U32 R27, RZ, RZ, R57 ;  /* 0x000000ffff1b9224 */ /* 0x000fc400078e0039 */
[C---:B------:R-:W-:Y:S01]  /*1280*/  @!P1 IMAD R19, R48.reuse, R7, R0 ;  /* 0x0000000730139224 */ /* 0x040fe200078e0200 */
[----:B------:R-:W-:Y:S01]  /*1290*/  MOV R25, RZ ;  /* 0x000000ff00197202 */ /* 0x000fe20000000f00 */
[----:B------:R-:W-:Y:S01]  /*12a0*/  @!P1 IMAD.WIDE.U32 R6, R48, R6, R26 ;  /* 0x0000000630069225 */ /* 0x000fe200078e001a */
[----:B------:R-:W-:Y:S02]  /*12b0*/  @!P4 MOV R26, R58 ;  /* 0x0000003a001ac202 */ /* 0x000fe40000000f00 */
[----:B------:R-:W-:Y:S02]  /*12c0*/  @!P4 MOV R27, R57 ;  /* 0x00000039001bc202 */ /* 0x000fe40000000f00 */
[----:B------:R-:W4:Y:S01]  /*12d0*/  @!P5 LDC.64 R2, c[0x0][0x3e0] ;  /* 0x0000f800ff02db82 */ /* 0x000f220000000a00 */
[----:B-----5:R-:W-:Y:S01]  /*12e0*/  @!P4 IMAD R20, R43, R8, RZ ;  /* 0x000000082b14c224 */ /* 0x020fe200078e02ff */
[----:B------:R-:W-:Y:S01]  /*12f0*/  @!P1 IADD3 R0, PT, PT, R7, R19, RZ ;  /* 0x0000001307009210 */ /* 0x000fe20007ffe0ff */
[----:B------:R5:W2:Y:S02]  /*1300*/  @!P2 LDG.E R25, desc[UR12][R28.64] ;  /* 0x0000000c1c19a981 */ /* 0x000aa4000c1e1900 */
[----:B------:R-:W-:Y:S01]  /*1310*/  @!P4 IMAD R19, R46, R9, R20 ;  /* 0x000000092e13c224 */ /* 0x000fe200078e0214 */
[----:B-1----:R-:W-:Y:S01]  /*1320*/  @!P1 LEA R16, P2, R6, R16, 0x1 ;  /* 0x0000001006109211 */ /* 0x002fe200078408ff */
[----:B------:R-:W-:-:S04]  /*1330*/  @!P4 IMAD.WIDE.U32 R8, R46, R8, R26 ;  /* 0x000000082e08c225 */ /* 0x000fc800078e001a */
[----:B------:R-:W-:Y:S01]  /*1340*/  HFMA2 R27, -RZ, RZ, 0, 0 ;  /* 0x00000000ff1b7431 */ /* 0x000fe200000001ff */
[----:B------:R-:W-:Y:S02]  /*1350*/  @!P1 LEA.HI.X R17, R6, R17, R0, 0x1, P2 ;  /* 0x0000001106119211 */ /* 0x000fe400010f0c00 */
[----:B------:R-:W1:Y:S01]  /*1360*/  @!P5 LDC.64 R6, c[0x0][0x390] ;  /* 0x0000e400ff06db82 */ /* 0x000e620000000a00 */
[----:B------:R-:W-:Y:S02]  /*1370*/  @!P4 IADD3 R0, PT, PT, R9, R19, RZ ;  /* 0x000000130900c210 */ /* 0x000fe40007ffe0ff */
[C---:B0-----:R-:W-:Y:S01]  /*1380*/  @!P4 LEA R4, P2, R8.reuse, R4, 0x1 ;  /* 0x000000040804c211 */ /* 0x041fe200078408ff */
[----:B------:R-:W2:Y:S01]  /*1390*/  @!P1 LDG.E R27, desc[UR12][R16.64] ;  /* 0x0000000c101b9981 */ /* 0x000ea2000c1e1900 */
[----:B-----5:R-:W-:Y:S02]  /*13a0*/  MOV R29, RZ ;  /* 0x000000ff001d7202 */ /* 0x020fe40000000f00 */
[----:B------:R-:W-:Y:S01]  /*13b0*/  @!P4 LEA.HI.X R5, R8, R5, R0, 0x1, P2 ;  /* 0x000000050805c211 */ /* 0x000fe200010f0c00 */
[----:B----4-:R-:W-:-:S04]  /*13c0*/  @!P5 IMAD R0, R41, R2, RZ ;  /* 0x000000022900d224 */ /* 0x010fc800078e02ff */
[----:B------:R0:W4:Y:S01]  /*13d0*/  @!P4 LDG.E R29, desc[UR12][R4.64] ;  /* 0x0000000c041dc981 */ /* 0x000122000c1e1900 */
[----:B------:R-:W-:Y:S01]  /*13e0*/  @!P5 IMAD R9, R44, R3, R0 ;  /* 0x000000032c09d224 */ /* 0x000fe200078e0200 */
[----:B0-----:R-:W-:Y:S02]  /*13f0*/  @!P5 MOV R4, R58 ;  /* 0x0000003a0004d202 */ /* 0x001fe40000000f00 */
[----:B------:R-:W-:-:S03]  /*1400*/  @!P5 MOV R5, R57 ;  /* 0x000000390005d202 */ /* 0x000fc60000000f00 */
[----:B------:R-:W-:-:S05]  /*1410*/  @!P5 IMAD.WIDE.U32 R2, R44, R2, R4 ;  /* 0x000000022c02d225 */ /* 0x000fca00078e0004 */
[----:B------:R-:W-:Y:S02]  /*1420*/  @!P5 IADD3 R0, PT, PT, R3, R9, RZ ;  /* 0x000000090300d210 */ /* 0x000fe40007ffe0ff */
[----:B-1----:R-:W-:Y:S01]  /*1430*/  @!P5 LEA R6, P1, R2, R6, 0x1 ;  /* 0x000000060206d211 */ /* 0x002fe200078208ff */
[----:B------:R-:W-:-:S03]  /*1440*/  IMAD.MOV.U32 R31, RZ, RZ, RZ ;  /* 0x000000ffff1f7224 */ /* 0x000fc600078e00ff */
[----:B------:R-:W-:-:S05]  /*1450*/  @!P5 LEA.HI.X R7, R2, R7, R0, 0x1, P1 ;  /* 0x000000070207d211 */ /* 0x000fca00008f0c00 */
[----:B------:R0:W5:Y:S01]  /*1460*/  @!P5 LDG.E R31, desc[UR12][R6.64] ;  /* 0x0000000c061fd981 */ /* 0x000162000c1e1900 */
        /* <DEDUP_REMOVED lines=23> */
[----:B------:R-:W-:Y:S01]  /*15e0*/  FMUL.FTZ R8, R0, R0 ;  /* 0x0000000000087220 */ /* 0x000fe20000410000 */
[----:B------:R-:W-:Y:S02]  /*15f0*/  SHF.L.U32 R3, R3, 0x10, RZ ;  /* 0x0000001003037819 */ /* 0x000fe400000006ff */
[----:B------:R-:W-:Y:S01]  /*1600*/  SHF.L.U32 R2, R18, 0x10, RZ ;  /* 0x0000001012027819 */ /* 0x000fe200000006ff */
[----:B------:R-:W-:Y:S01]  /*1610*/  FADD.FTZ R7, R5, R4 ;  /* 0x0000000405077221 */ /* 0x000fe20000010000 */
[----:B------:R-:W-:Y:S02]  /*1620*/  IMAD.U32 R5, R9, 0x10000, RZ ;  /* 0x0001000009057824 */ /* 0x000fe400078e00ff */
        /* <DEDUP_REMOVED lines=38> */
[----:B------:R-:W-:Y:S01]  /*1890*/  SHF.L.U32 R14, R19, 0x10, RZ ;  /* 0x00000010130e7819 */ /* 0x000fe200000006ff */
[----:B------:R-:W-:Y:S01]  /*18a0*/  FADD.FTZ R17, R17, R18 ;  /* 0x0000001211117221 */ /* 0x000fe20000010000 */
[----:B------:R-:W-:Y:S01]  /*18b0*/  PRMT R19, R21, 0x7632, R19 ;  /* 0x0000763215137816 */ /* 0x000fe20000000013 */
[----:B------:R-:W-:Y:S01]  /*18c0*/  FFMA.FTZ R18, R13, R13, R20 ;  /* 0x0000000d0d127223 */ /* 0x000fe20000010014 */
[----:B------:R-:W-:Y:S01]  /*18d0*/  SHF.L.U32 R15, R15, 0x10, RZ ;  /* 0x000000100f0f7819 */ /* 0x000fe200000006ff */
[----:B------:R-:W-:Y:S01]  /*18e0*/  FMUL.FTZ R22, R14, R14 ;  /* 0x0000000e0e167220 */ /* 0x000fe20000410000 */
[----:B------:R-:W-:Y:S01]  /*18f0*/  PRMT R24, R23, 0x7632, R24 ;  /* 0x0000763217187816 */ /* 0x000fe20000000018 */
[----:B------:R-:W-:-:S02]  /*1900*/  IMAD.U32 R20, R19, 0x10000, RZ ;  /* 0x0001000013147824 */ /* 0x000fc400078e00ff */
        /* <DEDUP_REMOVED lines=18> */
[----:B------:R-:W-:Y:S01]  /*1a30*/  PRMT R28, R27, 0x7632, R28 ;  /* 0x000076321b1c7816 */ /* 0x000fe2000000001c */
        /* <DEDUP_REMOVED lines=12> */
[----:B------:R-:W-:-:S02]  /*1b00*/  SHF.L.U32 R28, R30, 0x10, RZ ;  /* 0x000000101e1c7819 */ /* 0x000fc400000006ff */
[----:B------:R-:W-:Y:S01]  /*1b10*/  SHF.L.U32 R29, R29, 0x10, RZ ;  /* 0x000000101d1d7819 */ /* 0x000fe200000006ff */
        /* <DEDUP_REMOVED lines=10> */
[----:B-----5:R-:W-:-:S03]  /*1bc0*/  PRMT R30, R31, 0x7632, R30 ;  /* 0x000076321f1e7816 */ /* 0x020fc6000000001e */
[----:B------:R-:W-:Y:S01]  /*1bd0*/  FADD.FTZ R17, R17, R18 ;  /* 0x0000001211117221 */ /* 0x000fe20000010000 */
[----:B------:R-:W-:Y:S01]  /*1be0*/  SHF.L.U32 R30, R30, 0x10, RZ ;  /* 0x000000101e1e7819 */ /* 0x000fe200000006ff */
[----:B------:R-:W-:Y:S01]  /*1bf0*/  FADD.FTZ R18, R29, R28 ;  /* 0x0000001c1d127221 */ /* 0x000fe20000010000 */
[----:B------:R-:W-:-:S03]  /*1c00*/  IMAD.U32 R31, R31, 0x10000, RZ ;  /* 0x000100001f1f7824 */ /* 0x000fc600078e00ff */
        /* <DEDUP_REMOVED lines=43> */
.L_x_2126:
[----:B------:R-:W-:Y:S05]  /*1ec0*/  BSYNC.RECONVERGENT B0 ;  /* 0x0000000000007941 */ /* 0x000fea0003800200 */
.L_x_2125:
        /* <DEDUP_REMOVED lines=26> */
.L_x_2128:
[----:B------:R-:W-:Y:S05]  /*2070*/  BSYNC.RECONVERGENT B0 ;  /* 0x0000000000007941 */ /* 0x000fea0003800200 */
.L_x_2127:
        /* <DEDUP_REMOVED lines=31> */
.L_x_2131:
[----:B---3--:R-:W2:Y:S04]  /*2270*/  LDG.E.STRONG.GPU R16, desc[UR12][R18.64] ;  /* 0x0000000c12107981 */ /* 0x008ea8000c1ef900 */
[----:B--2---:R-:W-:Y:S01]  /*2280*/  CCTL.IVALL ;  /* 0x00000000ff00798f */ /* 0x004fe20002000000 */
[----:B------:R-:W-:Y:S05]  /*2290*/  YIELD ;  /* 0x0000000000007946 */ /* 0x000fea0003800000 */
[----:B------:R-:W-:-:S13]  /*22a0*/  ISETP.NE.AND P1, PT, R16, R61, PT ;  /* 0x0000003d1000720c */ /* 0x000fda0003f25270 */
[----:B------:R-:W-:Y:S05]  /*22b0*/  @P1 BRA `(.L_x_2131) ;  /* 0xfffffffc00ec1947 */ /* 0x000fea000383ffff */
.L_x_2130:
        /* <DEDUP_REMOVED lines=15> */
.L_x_2133:
[----:B------:R-:W-:-:S13]  /*23b0*/  ISETP.EQ.OR P1, PT, RZ, UR23, P2 ;  /* 0x00000017ff007c0c */ /* 0x000fda0009722670 */
[----:B------:R-:W-:-:S05]  /*23c0*/  VOTEU.ALL UP0, P1 ;  /* 0x0000000000ff7886 */ /* 0x000fca0000800000 */
[----:B------:R-:W-:-:S06]  /*23d0*/  @!UP0 UIMAD.WIDE.U32 UR24, UR9, 0x8, UR16 ;  /* 0x00000008091888a5 */ /* 0x000fcc000f8e0010 */
[----:B------:R-:W-:Y:S01]  /*23e0*/  MOV R18, UR24 ;  /* 0x0000001800127c02 */ /* 0x000fe20008000f00 */
[----:B------:R-:W-:Y:S01]  /*23f0*/  UIADD3 UR24, UPT, UPT, UR5, 0x1, URZ ;  /* 0x0000000105187890 */ /* 0x000fe2000fffe0ff */
[----:B------:R-:W-:-:S05]  /*2400*/  MOV R19, UR25 ;  /* 0x0000001900137c02 */ /* 0x000fca0008000f00 */
[----:B------:R-:W-:Y:S01]  /*2410*/  MOV R16, UR24 ;  /* 0x0000001800107c02 */ /* 0x000fe20008000f00 */
[----:B------:R-:W0:Y:S03]  /*2420*/  @!P1 LDG.E.64 R18, desc[UR12][R18.64] ;  /* 0x0000000c12129981 */ /* 0x000e26000c1e1b00 */
[----:B------:R-:W-:-:S13]  /*2430*/  ISETP.EQ.OR P4, PT, R16, UR15, P2 ;  /* 0x0000000f10007c0c */ /* 0x000fda0009782670 */
[----:B------:R-:W-:-:S05]  /*2440*/  VOTEU.ALL UP0, P4 ;  /* 0x0000000000ff7886 */ /* 0x000fca0002000000 */
[----:B------:R-:W-:-:S06]  /*2450*/  @!UP0 UIMAD.WIDE.U32 UR24, UR22, 0x8, UR16 ;  /* 0x00000008161888a5 */ /* 0x000fcc000f8e0010 */
[----:B------:R-:W-:Y:S01]  /*2460*/  MOV R16, UR24 ;  /* 0x0000001800107c02 */ /* 0x000fe20008000f00 */
[----:B------:R-:W-:-:S06]  /*2470*/  IMAD.U32 R17, RZ, RZ, UR25 ;  /* 0x00000019ff117e24 */ /* 0x000fcc000f8e00ff */
        /* <DEDUP_REMOVED lines=11> */
[----:B--2---:R-:W-:-:S04]  /*2530*/  @!P4 FADD.FTZ R32, R32, R16 ;  /* 0x000000102020c221 */ /* 0x004fc80000010000 */
[----:B------:R-:W-:Y:S01]  /*2540*/  MOV R16, UR24 ;  /* 0x0000001800107c02 */ /* 0x000fe20008000f00 */
[----:B------:R-:W2:Y:S01]  /*2550*/  @!P1 LDG.E.64 R18, desc[UR12][R18.64] ;  /* 0x0000000c12129981 */ /* 0x000ea2000c1e1b00 */
[----:B------:R-:W-:Y:S02]  /*2560*/  @!P4 FADD.FTZ R33, R33, R17 ;  /* 0x000000112121c221 */ /* 0x000fe40000010000 */
        /* <DEDUP_REMOVED lines=16> */
[----:B---3--:R-:W-:-:S04]  /*2670*/  @!P4 FADD.FTZ R32, R32, R16 ;  /* 0x000000102020c221 */ /* 0x008fc80000010000 */
[----:B------:R-:W-:Y:S01]  /*2680*/  MOV R16, UR24 ;  /* 0x0000001800107c02 */ /* 0x000fe20008000f00 */
[----:B------:R-:W2:Y:S01]  /*2690*/  @!P1 LDG.E.64 R18, desc[UR12][R18.64] ;  /* 0x0000000c12129981 */ /* 0x000ea2000c1e1b00 */
[----:B------:R-:W-:Y:S02]  /*26a0*/  @!P4 FADD.FTZ R33, R33, R17 ;  /* 0x000000112121c221 */ /* 0x000fe40000010000 */
[----:B------:R-:W-:-:S13]  /*26b0*/  ISETP.EQ.OR P4, PT, R16, UR15, P2 ;  /* 0x0000000f10007c0c */ /* 0x000fda0009782670 */
[----:B------:R-:W-:-:S05]  /*26c0*/  VOTEU.ALL UP0, P4 ;  /* 0x0000000000ff7886 */ /* 0x000fca0002000000 */
[----:B------:R-:W-:-:S06]  /*26d0*/  @!UP0 UIMAD.WIDE.U32 UR24, UR11, 0x8, UR16 ;  /* 0x000000080b1888a5 */ /* 0x000fcc000f8e0010 */
[----:B------:R-:W-:Y:S01]  /*26e0*/  IMAD.U32 R16, RZ, RZ, UR24 ;  /* 0x00000018ff107e24 */ /* 0x000fe2000f8e00ff */
        /* <DEDUP_REMOVED lines=39> */
.L_x_2132:
[----:B------:R-:W-:-:S13]  /*2960*/  LOP3.LUT P1, RZ, R38, 0x7, RZ, 0xc0, !PT ;  /* 0x0000000726ff7812 */ /* 0x000fda000782c0ff */
[----:B------:R-:W-:Y:S05]  /*2970*/  @!P1 BRA `(.L_x_2129) ;  /* 0x0000000400709947 */ /* 0x000fea0003800000 */
[----:B---3--:R-:W-:-:S04]  /*2980*/  LOP3.LUT R16, R38, 0x7, RZ, 0xc0, !PT ;  /* 0x0000000726107812 */ /* 0x008fc800078ec0ff */
[----:B------:R-:W-:-:S04]  /*2990*/  IADD3 R16, PT, PT, R16, -0x1, RZ ;  /* 0xffffffff10107810 */ /* 0x000fc80007ffe0ff */
[----:B------:R-:W-:-:S13]  /*29a0*/  ISETP.GE.U32.AND P1, PT, R16, 0x3, PT ;  /* 0x000000031000780c */ /* 0x000fda0003f26070 */
        /* <DEDUP_REMOVED lines=8> */
[----:B------:R-:W-:-:S06]  /*2a30*/  @!UP0 UIMAD.WIDE.U32 UR10, UR10, 0x8, UR16 ;  /* 0x000000080a0a88a5 */ /* 0x000fcc000f8e0010 */
[----:B------:R-:W-:Y:S01]  /*2a40*/  IMAD.U32 R18, RZ, RZ, UR10 ;  /* 0x0000000aff127e24 */ /* 0x000fe2000f8e00ff */
        /* <DEDUP_REMOVED lines=27> */
[----:B------:R-:W-:Y:S02]  /*2c00*/  MOV R16, UR10 ;  /* 0x0000000a00107c02 */ /* 0x000fe40008000f00 */
[----:B------:R-:W-:-:S06]  /*2c10*/  MOV R17, UR11 ;  /* 0x0000000b00117c02 */ /* 0x000fcc0008000f00 */
[----:B------:R-:W2:Y:S01]  /*2c20*/  @!P6 LDG.E.64 R16, desc[UR12][R16.64] ;  /* 0x0000000c1010e981 */ /* 0x000ea2000c1e1b00 */
[----:B------:R-:W-:-:S05]  /*2c30*/  MOV R60, UR5 ;  /* 0x00000005003c7c02 */ /* 0x000fca0008000f00 */
[----:B------:R-:W-:-:S05]  /*2c40*/  VIADD R60, R60, 0x4 ;  /* 0x000000043c3c7836 */ /* 0x000fca0000000000 */
[----:B------:R-:W-:Y:S01]  /*2c50*/  R2UR UR5, R60 ;  /* 0x000000003c0572ca */ /* 0x000fe200000e0000 */
[----:B---3--:R-:W-:Y:S01]  /*2c60*/  @!P5 FADD.FTZ R32, R32, R18 ;  /* 0x000000122020d221 */ /* 0x008fe20000010000 */
[----:B------:R-:W-:-:S03]  /*2c70*/  @!P5 FADD.FTZ R33, R33, R19 ;  /* 0x000000132121d221 */ /* 0x000fc60000010000 */
[----:B--2---:R-:W-:Y:S01]  /*2c80*/  @!P6 FADD.FTZ R32, R32, R16 ;  /* 0x000000102020e221 */ /* 0x004fe20000010000 */
[----:B------:R-:W-:-:S09]  /*2c90*/  @!P6 FADD.FTZ R33, R33, R17 ;  /* 0x000000112121e221 */ /* 0x000fd20000010000 */
.L_x_2134:
        /* <DEDUP_REMOVED lines=28> */
.L_x_2135:
[----:B------:R-:W-:Y:S01]  /*2e60*/  MOV R16, UR5 ;  /* 0x0000000500107c02 */ /* 0x000fe20008000f00 */
[----:B------:R-:W-:Y:S03]  /*2e70*/  BSSY.RECONVERGENT B0, `(.L_x_2129) ;  /* 0x000000c000007945 */ /* 0x000fe60003800200 */
[----:B------:R-:W-:Y:S02]  /*2e80*/  ISETP.EQ.OR P1, PT, R16, UR15, P2 ;  /* 0x0000000f10007c0c */ /* 0x000fe40009722670 */
[----:B------:R-:W-:-:S04]  /*2e90*/  LOP3.LUT R16, R38, 0x1, RZ, 0xc0, !PT ;  /* 0x0000000126107812 */ /* 0x000fc800078ec0ff */
[----:B------:R-:W-:-:S13]  /*2ea0*/  ISETP.NE.U32.OR P1, PT, R16, 0x1, P1 ;  /* 0x000000011000780c */ /* 0x000fda0000f25470 */
[----:B------:R-:W-:Y:S05]  /*2eb0*/  @P1 BRA `(.L_x_2136) ;  /* 0x00000000001c1947 */ /* 0x000fea0003800000 */
[----:B------:R-:W-:Y:S01]  /*2ec0*/  UIMAD UR9, UR14, UR5, UR6 ;  /* 0x000000050e0972a4 */ /* 0x000fe2000f8e0206 */
[----:B------:R-:W-:-:S05]  /*2ed0*/  HFMA2 R17, -RZ, RZ, 0, 4.76837158203125e-07 ;  /* 0x00000008ff117431 */ /* 0x000fca00000001ff */
[----:B------:R-:W-:-:S04]  /*2ee0*/  IMAD.U32 R16, RZ, RZ, UR9 ;  /* 0x00000009ff107e24 */ /* 0x000fc8000f8e00ff */
[----:B------:R-:W-:-:S06]  /*2ef0*/  IMAD.WIDE.U32 R16, R16, R17, UR16 ;  /* 0x0000001010107e25 */ /* 0x000fcc000f8e0011 */
[----:B------:R-:W0:Y:S02]  /*2f00*/  LDG.E.64 R16, desc[UR12][R16.64] ;  /* 0x0000000c10107981 */ /* 0x000e24000c1e1b00 */
[----:B0-----:R-:W-:Y:S01]  /*2f10*/  FADD.FTZ R32, R32, R16 ;  /* 0x0000001020207221 */ /* 0x001fe20000010000 */
[----:B------:R-:W-:-:S07]  /*2f20*/  FADD.FTZ R33, R33, R17 ;  /* 0x0000001121217221 */ /* 0x000fce0000010000 */
.L_x_2136:
[----:B------:R-:W-:Y:S05]  /*2f30*/  BSYNC.RECONVERGENT B0 ;  /* 0x0000000000007941 */ /* 0x000fea0003800200 */
.L_x_2129:
[----:B------:R-:W4:Y:S01]  /*2f40*/  S2UR UR9, SR_CgaCtaId ;  /* 0x00000000000979c3 */ /* 0x000f220000008800 */
[----:B------:R-:W5:Y:S01]  /*2f50*/  LDCU UR10, c[0x0][0x414] ;  /* 0x00008280ff0a77ac */ /* 0x000f620008000800 */
[----:B---3--:R-:W-:Y:S01]  /*2f60*/  MOV R17, UR7 ;  /* 0x0000000700117c02 */ /* 0x008fe20008000f00 */
[----:B------:R-:W-:-:S05]  /*2f70*/  UMOV UR5, 0x400 ;  /* 0x0000040000057882 */ /* 0x000fca0000000000 */
[----:B--2---:R-:W2:Y:S08]  /*2f80*/  @P0 LDC.64 R18, c[0x0][0x388] ;  /* 0x0000e200ff120b82 */ /* 0x004eb00000000a00 */
[----:B-1----:R-:W1:Y:S01]  /*2f90*/  LDC.64 R60, c[0x0][0x398] ;  /* 0x0000e600ff3c7b82 */ /* 0x002e620000000a00 */
[----:B-----5:R-:W-:Y:S01]  /*2fa0*/  @P0 FMUL.FTZ R16, R32, UR10 ;  /* 0x0000000a20100c20 */ /* 0x020fe20008410000 */
[----:B----4-:R-:W-:Y:S01]  /*2fb0*/  ULEA UR5, UR9, UR5, 0x18 ;  /* 0x0000000509057291 */ /* 0x010fe2000f8ec0ff */
[----:B------:R-:W3:Y:S01]  /*2fc0*/  LDCU.U8 UR9, c[0x0][0x3fc] ;  /* 0x00007f80ff0977ac */ /* 0x000ee20008000000 */
[----:B--2---:R-:W-:-:S04]  /*2fd0*/  @P0 IMAD.WIDE R18, R17, 0x8, R18 ;  /* 0x0000000811120825 */ /* 0x004fc800078e0212 */
[----:B------:R-:W-:-:S03]  /*2fe0*/  @P0 FMUL.FTZ R17, R33, UR10 ;  /* 0x0000000a21110c20 */ /* 0x000fc60008410000 */
[----:B------:R-:W-:Y:S04]  /*2ff0*/  @!P2 STS.64 [UR5+0x50], R32 ;  /* 0x00005020ff00a988 */ /* 0x000fe80008000a05 */
[----:B------:R2:W-:Y:S01]  /*3000*/  @P0 STG.E.64 desc[UR12][R18.64], R16 ;  /* 0x0000001012000986 */ /* 0x0005e2000c101b0c */
[----:B------:R-:W-:Y:S01]  /*3010*/  BAR.SYNC.DEFER_BLOCKING 0x0 ;  /* 0x0000000000007b1d */ /* 0x000fe20000010000 */
[----:B--2---:R-:W-:-:S04]  /*3020*/  SHF.L.U32 R16, R42, 0x1, RZ ;  /* 0x000000012a107819 */ /* 0x004fc800000006ff */
[----:B------:R-:W-:-:S04]  /*3030*/  LOP3.LUT R16, R16, 0xe, RZ, 0xc0, !PT ;  /* 0x0000000e10107812 */ /* 0x000fc800078ec0ff */
[----:B0-----:R-:W-:-:S05]  /*3040*/  IADD3 R33, PT, PT, R16, UR8, RZ ;  /* 0x0000000810217c10 */ /* 0x001fca000fffe0ff */
[----:B-1----:R-:W-:Y:S01]  /*3050*/  IMAD.WIDE R60, R33, 0x2, R60 ;  /* 0x00000002213c7825 */ /* 0x002fe200078e023c */
[----:B------:R-:W0:Y:S03]  /*3060*/  LDS.64 R18, [UR5+0x50] ;  /* 0x00005005ff127984 */ /* 0x000e260008000a00 */
[----:B0-----:R-:W-:-:S05]  /*3070*/  FMUL.FTZ R18, R18, UR10 ;  /* 0x0000000a12127c20 */ /* 0x001fca0008410000 */
[----:B------:R-:W-:Y:S02]  /*3080*/  R2UR UR5, R18 ;  /* 0x00000000120572ca */ /* 0x000fe400000e0000 */
[----:B------:R-:W2:Y:S11]  /*3090*/  LDG.E.U16 R18, desc[UR12][R60.64] ;  /* 0x0000000c3c127981 */ /* 0x000eb6000c1e1500 */
[----:B------:R-:W-:-:S05]  /*30a0*/  MOV R32, UR5 ;  /* 0x0000000500207c02 */ /* 0x000fca0008000f00 */
[----:B------:R-:W-:Y:S02]  /*30b0*/  FMUL.FTZ R16, R32, UR5 ;  /* 0x0000000520107c20 */ /* 0x000fe40008410000 */
[----:B------:R-:W4:Y:S02]  /*30c0*/  LDG.E.U16 R32, desc[UR12][R60.64+0x2] ;  /* 0x0000020c3c207981 */ /* 0x000f24000c1e1500 */
[----:B------:R-:W-:Y:S02]  /*30d0*/  FFMA.FTZ R19, R19, UR10, -R16 ;  /* 0x0000000a13137c23 */ /* 0x000fe40008010810 */
[----:B------:R-:W0:Y:S02]  /*30e0*/  LDC.64 R16, c[0x0][0x3a0] ;  /* 0x0000e800ff107b82 */ /* 0x000e240000000a00 */
[----:B0-----:R-:W-:-:S05]  /*30f0*/  IMAD.WIDE R16, R33, 0x2, R16 ;  /* 0x0000000221107825 */ /* 0x001fca00078e0210 */
[----:B------:R-:W5:Y:S04]  /*3100*/  LDG.E.U16 R33, desc[UR12][R16.64] ;  /* 0x0000000c10217981 */ /* 0x000f68000c1e1500 */
[----:B------:R5:W5:Y:S01]  /*3110*/  LDG.E.U16 R16, desc[UR12][R16.64+0x2] ;  /* 0x0000020c10107981 */ /* 0x000b62000c1e1500 */
[----:B------:R-:W-:-:S13]  /*3120*/  FSETP.GTU.FTZ.AND P1, PT, R19, RZ, PT ;  /* 0x000000ff1300720b */ /* 0x000fda0003f3c000 */
[----:B------:R-:W-:-:S05]  /*3130*/  VOTEU.ANY UP0, P1 ;  /* 0x0000000000ff7886 */ /* 0x000fca0000800100 */
[----:B------:R-:W0:Y:S01]  /*3140*/  @UP0 LDCU UR8, c[0x0][0x3a8] ;  /* 0x00007500ff0807ac */ /* 0x000e220008000800 */
[----:B------:R-:W-:-:S13]  /*3150*/  PLOP3.LUT P1, PT, PT, PT, UP0, 0x80, 0x8 ;  /* 0x000000000008781c */ /* 0x000fda0003f2f008 */
[----:B0-----:R-:W-:-:S06]  /*3160*/  @P1 FADD.FTZ R19, R19, UR8 ;  /* 0x0000000813131e21 */ /* 0x001fcc0008010000 */
[----:B------:R-:W0:Y:S01]  /*3170*/  @P1 MUFU.RSQ R19, R19 ;  /* 0x0000001300131308 */ /* 0x000e220000001400 */
[----:B---3--:R-:W-:Y:S01]  /*3180*/  UISETP.NE.AND UP1, UPT, UR9, URZ, UPT ;  /* 0x000000ff0900728c */ /* 0x008fe2000bf25270 */
[----:B------:R-:W-:Y:S01]  /*3190*/  BSSY.RECONVERGENT B0, `(.L_x_2137) ;  /* 0x00003a8000007945 */ /* 0x000fe20003800200 */
[----:B------:R-:W-:Y:S01]  /*31a0*/  UMOV UR10, 0x3f800000 ;  /* 0x3f800000000a7882 */ /* 0x000fe20000000000 */
[----:B0-----:R-:W-:-:S13]  /*31b0*/  @P1 R2UR UR8, R19 ;  /* 0x00000000130812ca */ /* 0x001fda00000e0000 */
[----:B------:R-:W-:Y:S01]  /*31c0*/  @UP0 UMOV UR10, UR8 ;  /* 0x00000008000a0c82 */ /* 0x000fe20008000000 */
[----:B--2---:R-:W-:Y:S02]  /*31d0*/  SHF.L.U32 R18, R18, 0x10, RZ ;  /* 0x0000001012127819 */ /* 0x004fe400000006ff */
[----:B----4-:R-:W-:Y:S02]  /*31e0*/  SHF.L.U32 R19, R32, 0x10, RZ ;  /* 0x0000001020137819 */ /* 0x010fe400000006ff */
[----:B-----5:R-:W-:Y:S02]  /*31f0*/  SHF.L.U32 R17, R33, 0x10, RZ ;  /* 0x0000001021117819 */ /* 0x020fe400000006ff */
[----:B------:R-:W-:Y:S01]  /*3200*/  SHF.L.U32 R16, R16, 0x10, RZ ;  /* 0x0000001010107819 */ /* 0x000fe200000006ff */
[----:B------:R-:W-:Y:S06]  /*3210*/  BRA.U UP1, `(.L_x_2138) ;  /* 0x0000001901047547 */ /* 0x000fec000b800000 */
        /* <DEDUP_REMOVED lines=15> */
[----:B------:R-:W-:Y:S01]  /*3310*/  FFMA.FTZ R39, R18, R39, R17 ;  /* 0x0000002712277223 */ /* 0x000fe20000010011 */
[----:B------:R-:W-:-:S05]  /*3320*/  FFMA.FTZ R36, R19, R36, R16 ;  /* 0x0000002413247223 */ /* 0x000fca0000010010 */
[----:B------:R-:W-:Y:S01]  /*3330*/  F2FP.BF16.F32.PACK_AB R39, R36, R39 ;  /* 0x000000272427723e */ /* 0x000fe200000010ff */
[----:B0-----:R-:W-:Y:S02]  /*3340*/  IMAD R36, R53, UR18, RZ ;  /* 0x0000001235247c24 */ /* 0x001fe4000f8e02ff */
[----:B------:R-:W-:-:S04]  /*3350*/  IMAD.WIDE.U32 R32, R55, UR18, R32 ;  /* 0x0000001237207c25 */ /* 0x000fc8000f8e0020 */
[----:B------:R-:W-:Y:S01]  /*3360*/  IMAD R61, R55, UR19, R36 ;  /* 0x00000013373d7c24 */ /* 0x000fe2000f8e0224 */
[----:B-1----:R-:W-:-:S03]  /*3370*/  LEA R60, P1, R32, UR16, 0x1 ;  /* 0x00000010203c7c11 */ /* 0x002fc6000f8208ff */
[----:B------:R-:W-:-:S05]  /*3380*/  IMAD.IADD R61, R33, 0x1, R61 ;  /* 0x00000001213d7824 */ /* 0x000fca00078e023d */
[----:B------:R-:W-:-:S05]  /*3390*/  LEA.HI.X R61, R32, UR17, R61, 0x1, P1 ;  /* 0x00000011203d7c11 */ /* 0x000fca00088f0c3d */
[----:B------:R0:W-:Y:S02]  /*33a0*/  STG.E desc[UR12][R60.64], R39 ;  /* 0x000000273c007986 */ /* 0x0001e4000c10190c */
.L_x_2140:
[----:B------:R-:W-:Y:S05]  /*33b0*/  BSYNC.RECONVERGENT B1 ;  /* 0x0000000000017941 */ /* 0x000fea0003800200 */
.L_x_2139:
[----:B------:R-:W-:Y:S04]  /*33c0*/  BSSY.RECONVERGENT B1, `(.L_x_2141) ;  /* 0x0000014000017945 */ /* 0x000fe80003800200 */
        /* <DEDUP_REMOVED lines=8> */
[----:B------:R-:W-:-:S04]  /*3450*/  FMUL.FTZ R34, R34, UR10 ;  /* 0x0000000a22227c20 */ /* 0x000fc80008410000 */
[----:B------:R-:W-:Y:S01]  /*3460*/  FFMA.FTZ R34, R19, R34, R16 ;  /* 0x0000002213227223 */ /* 0x000fe20000010010 */
        /* <DEDUP_REMOVED lines=9> */
.L_x_2142:
[----:B------:R-:W-:Y:S05]  /*3500*/  BSYNC.RECONVERGENT B1 ;  /* 0x0000000000017941 */ /* 0x000fea0003800200 */
.L_x_2141:
        /* <DEDUP_REMOVED lines=18> */
[----:B------:R-:W-:Y:S01]  /*3630*/  FFMA.FTZ R0, R19, R0, R16 ;  /* 0x0000000013007223 */ /* 0x000fe20000010010 */
        /* <DEDUP_REMOVED lines=9> */
.L_x_2144:
[----:B------:R-:W-:Y:S05]  /*36d0*/  BSYNC.RECONVERGENT B1 ;  /* 0x0000000000017941 */ /* 0x000fea0003800200 */
.L_x_2143:
[----:B------:R-:W-:Y:S01]  /*36e0*/  BSSY.RECONVERGENT B1, `(.L_x_2145) ;  /* 0x0000016000017945 */ /* 0x000fe20003800200 */
[C---:B01----:R-:W-:Y:S02]  /*36f0*/  IADD3 R33, PT, PT, R55.reuse, 0xa0, RZ ;  /* 0x000000a037217810 */ /* 0x043fe40007ffe0ff */
[----:B------:R-:W-:Y:S01]  /*3700*/  IADD3 R0, PT, PT, R55, 0xc0, RZ ;  /* 0x000000c037007810 */ /* 0x000fe20007ffe0ff */
[----:B------:R-:W-:Y:S06]  /*3710*/  @P2 BRA `(.L_x_2146) ;  /* 0x0000000000482947 */ /* 0x000fec0003800000 */
        /* <DEDUP_REMOVED lines=10> */
[----:B0-----:R-:W-:-:S04]  /*37c0*/  IMAD R37, R47, UR16, RZ ;  /* 0x000000102f257c24 */ /* 0x001fc8000f8e02ff */
[----:B------:R-:W-:Y:S01]  /*37d0*/  F2FP.BF16.F32.PACK_AB R3, R3, R2 ;  /* 0x000000020303723e */ /* 0x000fe200000010ff */
[----:B------:R-:W-:-:S04]  /*37e0*/  IMAD.WIDE.U32 R34, R50, UR16, R34 ;  /* 0x0000001032227c25 */ /* 0x000fc8000f8e0022 */
[----:B------:R-:W-:Y:S01]  /*37f0*/  IMAD R37, R50, UR17, R37 ;  /* 0x0000001132257c24 */ /* 0x000fe2000f8e0225 */
[----:B-1----:R-:W-:-:S04]  /*3800*/  LEA R36, P1, R34, UR18, 0x1 ;  /* 0x0000001222247c11 */ /* 0x002fc8000f8208ff */
[----:B------:R-:W-:-:S04]  /*3810*/  IADD3 R37, PT, PT, R35, R37, RZ ;  /* 0x0000002523257210 */ /* 0x000fc80007ffe0ff */
[----:B------:R-:W-:-:S05]  /*3820*/  LEA.HI.X R37, R34, UR19, R37, 0x1, P1 ;  /* 0x0000001322257c11 */ /* 0x000fca00088f0c25 */
[----:B------:R0:W-:Y:S02]  /*3830*/  STG.E desc[UR12][R36.64], R3 ;  /* 0x0000000324007986 */ /* 0x0001e4000c10190c */
.L_x_2146:
[----:B------:R-:W-:Y:S05]  /*3840*/  BSYNC.RECONVERGENT B1 ;  /* 0x0000000000017941 */ /* 0x000fea0003800200 */
.L_x_2145:
        /* <DEDUP_REMOVED lines=10> */
[----:B------:R-:W-:Y:S01]  /*38f0*/  FFMA.FTZ R35, R19, R5, R16 ;  /* 0x0000000513237223 */ /* 0x000fe20000010010 */
        /* <DEDUP_REMOVED lines=9> */
.L_x_2148:
[----:B------:R-:W-:Y:S05]  /*3990*/  BSYNC.RECONVERGENT B1 ;  /* 0x0000000000017941 */ /* 0x000fea0003800200 */
.L_x_2147:
        /* <DEDUP_REMOVED lines=27> */
[----:B------:R-:W-:Y:S01]  /*3b50*/  FFMA.FTZ R6, R19, R6, R16 ;  /* 0x0000000613067223 */ /* 0x000fe20000010010 */
        /* <DEDUP_REMOVED lines=10> */
.L_x_2150:
[----:B------:R-:W-:Y:S05]  /*3c00*/  BSYNC.RECONVERGENT B1 ;  /* 0x0000000000017941 */ /* 0x000fea0003800200 */
.L_x_2149:
[----:B------:R-:W-:Y:S04]  /*3c10*/  BSSY.RECONVERGENT B1, `(.L_x_2151) ;  /* 0x0000014000017945 */ /* 0x000fe80003800200 */
[----:B------:R-:W-:Y:S05]  /*3c20*/  @P1 BRA `(.L_x_2152) ;  /* 0x0000000000481947 */ /* 0x000fea0003800000 */
[----:B------:R-:W1:Y:S01]  /*3c30*/  LDCU.64 UR16, c[0x0][0x3e0] ;  /* 0x00007c00ff1077ac */ /* 0x000e620008000a00 */
[----:B0-----:R-:W-:Y:S01]  /*3c40*/  MOV R3, R57 ;  /* 0x0000003900037202 */ /* 0x001fe20000000f00 */
[----:B------:R-:W-:Y:S01]  /*3c50*/  FADD.FTZ R8, R8, -UR5 ;  /* 0x8000000508087e21 */ /* 0x000fe20008010000 */
[----:B------:R-:W-:Y:S01]  /*3c60*/  FADD.FTZ R9, R9, -UR5 ;  /* 0x8000000509097e21 */ /* 0x000fe20008010000 */
[----:B------:R-:W0:Y:S01]  /*3c70*/  LDCU.64 UR18, c[0x0][0x380] ;  /* 0x00007000ff1277ac */ /* 0x000e220008000a00 */
[----:B------:R-:W-:Y:S02]  /*3c80*/  IMAD.MOV.U32 R2, RZ, RZ, R58 ;  /* 0x000000ffff027224 */ /* 0x000fe400078e003a */
[----:B------:R-:W-:Y:S01]  /*3c90*/  FMUL.FTZ R8, R8, UR10 ;  /* 0x0000000a08087c20 */ /* 0x000fe20008410000 */
[----:B------:R-:W-:-:S03]  /*3ca0*/  FMUL.FTZ R9, R9, UR10 ;  /* 0x0000000a09097c20 */ /* 0x000fc60008410000 */
[----:B------:R-:W-:Y:S01]  /*3cb0*/  FFMA.FTZ R8, R18, R8, R17 ;  /* 0x0000000812087223 */ /* 0x000fe20000010011 */
[----:B------:R-:W-:Y:S01]  /*3cc0*/  FFMA.FTZ R9, R19, R9, R16 ;  /* 0x0000000913097223 */ /* 0x000fe20000010010 */
        /* <DEDUP_REMOVED lines=8> */
.L_x_2152:
[----:B------:R-:W-:Y:S05]  /*3d50*/  BSYNC.RECONVERGENT B1 ;  /* 0x0000000000017941 */ /* 0x000fea0003800200 */
.L_x_2151:
[----:B------:R-:W-:Y:S01]  /*3d60*/  BSSY.RECONVERGENT B1, `(.L_x_2153) ;  /* 0x0000017000017945 */ /* 0x000fe20003800200 */
[C---:B------:R-:W-:Y:S02]  /*3d70*/  IADD3 R0, PT, PT, R55.reuse, 0x140, RZ ;  /* 0x0000014037007810 */ /* 0x040fe40007ffe0ff */
[C---:B------:R-:W-:Y:S02]  /*3d80*/  IADD3 R8, PT, PT, R55.reuse, 0x160, RZ ;  /* 0x0000016037087810 */ /* 0x040fe40007ffe0ff */
        /* <DEDUP_REMOVED lines=20> */
.L_x_2154:
[----:B------:R-:W-:Y:S05]  /*3ed0*/  BSYNC.RECONVERGENT B1 ;  /* 0x0000000000017941 */ /* 0x000fea0003800200 */
.L_x_2153:
        /* <DEDUP_REMOVED lines=10> */
[----:B------:R-:W-:-:S03]  /*3f80*/  FFMA.FTZ R13, R18, R13, R17 ;  /* 0x0000000d120d7223 */ /* 0x000fc60000010011 */
[----:B------:R-:W-:Y:S01]  /*3f90*/  FFMA.FTZ R12, R19, R12, R16 ;  /* 0x0000000c130c7223 */ /* 0x000fe20000010010 */
[----:B---3--:R-:W-:Y:S02]  /*3fa0*/  IMAD R36, R36, UR16, RZ ;  /* 0x0000001024247c24 */ /* 0x008fe4000f8e02ff */
[----:B------:R-:W-:-:S04]  /*3fb0*/  IMAD.WIDE.U32 R2, R5, UR16, R2 ;  /* 0x0000001005027c25 */ /* 0x000fc8000f8e0002 */
[----:B------:R-:W-:Y:S01]  /*3fc0*/  IMAD R5, R5, UR17, R36 ;  /* 0x0000001105057c24 */ /* 0x000fe2000f8e0224 */
[----:B0-----:R-:W-:-:S03]  /*3fd0*/  LEA R4, P1, R2, UR18, 0x1 ;  /* 0x0000001202047c11 */ /* 0x001fc6000f8208ff */
[----:B------:R-:W-:Y:S01]  /*3fe0*/  IMAD.IADD R5, R3, 0x1, R5 ;  /* 0x0000000103057824 */ /* 0x000fe200078e0205 */
[----:B------:R-:W-:-:S04]  /*3ff0*/  F2FP.BF16.F32.PACK_AB R3, R12, R13 ;  /* 0x0000000d0c03723e */ /* 0x000fc800000010ff */
[----:B------:R-:W-:-:S05]  /*4000*/  LEA.HI.X R5, R2, UR19, R5, 0x1, P1 ;  /* 0x0000001302057c11 */ /* 0x000fca00088f0c05 */
[----:B------:R3:W-:Y:S02]  /*4010*/  STG.E desc[UR12][R4.64], R3 ;  /* 0x0000000304007986 */ /* 0x0007e4000c10190c */
.L_x_2156:
[----:B------:R-:W-:Y:S05]  /*4020*/  BSYNC.RECONVERGENT B1 ;  /* 0x0000000000017941 */ /* 0x000fea0003800200 */
.L_x_2155:
        /* <DEDUP_REMOVED lines=10> */
[----:B------:R-:W-:-:S03]  /*40d0*/  FFMA.FTZ R15, R18, R15, R17 ;  /* 0x0000000f120f7223 */ /* 0x000fc60000010011 */
        /* <DEDUP_REMOVED lines=9> */
.L_x_2158:
[----:B------:R-:W-:Y:S05]  /*4170*/  BSYNC.RECONVERGENT B1 ;  /* 0x0000000000017941 */ /* 0x000fea0003800200 */
.L_x_2157:
        /* <DEDUP_REMOVED lines=20> */
[----:B0-----:R-:W-:Y:S01]  /*42c0*/  MOV R3, R57 ;  /* 0x0000003900037202 */ /* 0x001fe20000000f00 */
[----:B------:R-:W0:Y:S01]  /*42d0*/  LDCU.64 UR18, c[0x0][0x380] ;  /* 0x00007000ff1277ac */ /* 0x000e220008000a00 */
[----:B------:R-:W-:Y:S01]  /*42e0*/  FADD.FTZ R20, R20, -UR5 ;  /* 0x8000000514147e21 */ /* 0x000fe20008010000 */
[----:B------:R-:W-:-:S03]  /*42f0*/  FMUL.FTZ R21, R21, UR10 ;  /* 0x0000000a15157c20 */ /* 0x000fc60008410000 */
[----:B------:R-:W-:Y:S01]  /*4300*/  FMUL.FTZ R20, R20, UR10 ;  /* 0x0000000a14147c20 */ /* 0x000fe20008410000 */
[----:B------:R-:W-:-:S03]  /*4310*/  FFMA.FTZ R21, R18, R21, R17 ;  /* 0x0000001512157223 */ /* 0x000fc60000010011 */
        /* <DEDUP_REMOVED lines=9> */
.L_x_2160:
[----:B------:R-:W-:Y:S05]  /*43b0*/  BSYNC.RECONVERGENT B1 ;  /* 0x0000000000017941 */ /* 0x000fea0003800200 */
.L_x_2159:
        /* <DEDUP_REMOVED lines=20> */
.L_x_2162:
[----:B------:R-:W-:Y:S05]  /*4500*/  BSYNC.RECONVERGENT B1 ;  /* 0x0000000000017941 */ /* 0x000fea0003800200 */
.L_x_2161:
[----:B------:R-:W-:Y:S04]  /*4510*/  BSSY.RECONVERGENT B1, `(.L_x_2163) ;  /* 0x0000014000017945 */ /* 0x000fe80003800200 */
[----:B------:R-:W-:Y:S05]  /*4520*/  @P1 BRA `(.L_x_2164) ;  /* 0x0000000000481947 */ /* 0x000fea0003800000 */
[----:B------:R-:W3:Y:S01]  /*4530*/  LDCU.64 UR16, c[0x0][0x3e0] ;  /* 0x00007c00ff1077ac */ /* 0x000ee20008000a00 */
[----:B------:R-:W-:Y:S01]  /*4540*/  MOV R2, R58 ;  /* 0x0000003a00027202 */ /* 0x000fe20000000f00 */
[----:B012---:R-:W-:Y:S02]  /*4550*/  IMAD.MOV.U32 R3, RZ, RZ, R57 ;  /* 0x000000ffff037224 */ /* 0x007fe400078e0039 */
[----:B------:R-:W-:Y:S01]  /*4560*/  FADD.FTZ R25, R25, -UR5 ;  /* 0x8000000519197e21 */ /* 0x000fe20008010000 */
[----:B------:R-:W0:Y:S01]  /*4570*/  LDCU.64 UR18, c[0x0][0x380] ;  /* 0x00007000ff1277ac */ /* 0x000e220008000a00 */
[----:B------:R-:W-:Y:S02]  /*4580*/  FADD.FTZ R24, R24, -UR5 ;  /* 0x8000000518187e21 */ /* 0x000fe40008010000 */
[----:B------:R-:W-:Y:S02]  /*4590*/  FMUL.FTZ R25, R25, UR10 ;  /* 0x0000000a19197c20 */ /* 0x000fe40008410000 */
[----:B------:R-:W-:-:S02]  /*45a0*/  FMUL.FTZ R24, R24, UR10 ;  /* 0x0000000a18187c20 */ /* 0x000fc40008410000 */
[----:B------:R-:W-:Y:S02]  /*45b0*/  FFMA.FTZ R25, R18, R25, R17 ;  /* 0x0000001912197223 */ /* 0x000fe40000010011 */
        /* <DEDUP_REMOVED lines=9> */
.L_x_2164:
[----:B------:R-:W-:Y:S05]  /*4650*/  BSYNC.RECONVERGENT B1 ;  /* 0x0000000000017941 */ /* 0x000fea0003800200 */
.L_x_2163:
        /* <DEDUP_REMOVED lines=20> */
.L_x_2166:
[----:B------:R-:W-:Y:S05]  /*47a0*/  BSYNC.RECONVERGENT B1 ;  /* 0x0000000000017941 */ /* 0x000fea0003800200 */
.L_x_2165:
[----:B------:R-:W-:Y:S04]  /*47b0*/  BSSY.RECONVERGENT B1, `(.L_x_2167) ;  /* 0x0000014000017945 */ /* 0x000fe80003800200 */
[----:B------:R-:W-:Y:S05]  /*47c0*/  @P3 BRA `(.L_x_2168) ;  /* 0x0000000000483947 */ /* 0x000fea0003800000 */
[----:B------:R-:W5:Y:S01]  /*47d0*/  LDCU.64 UR16, c[0x0][0x3e0] ;  /* 0x00007c00ff1077ac */ /* 0x000f620008000a00 */
[----:B------:R-:W-:Y:S01]  /*47e0*/  MOV R2, R58 ;  /* 0x0000003a00027202 */ /* 0x000fe20000000f00 */
[----:B------:R-:W-:Y:S01]  /*47f0*/  FADD.FTZ R29, R29, -UR5 ;  /* 0x800000051d1d7e21 */ /* 0x000fe20008010000 */
[----:B01234-:R-:W-:Y:S01]  /*4800*/  MOV R3, R57 ;  /* 0x0000003900037202 */ /* 0x01ffe20000000f00 */
[----:B------:R-:W0:Y:S01]  /*4810*/  LDCU.64 UR18, c[0x0][0x380] ;  /* 0x00007000ff1277ac */ /* 0x000e220008000a00 */
[----:B------:R-:W-:Y:S01]  /*4820*/  FADD.FTZ R28, R28, -UR5 ;  /* 0x800000051c1c7e21 */ /* 0x000fe20008010000 */
[----:B------:R-:W-:-:S03]  /*4830*/  FMUL.FTZ R29, R29, UR10 ;  /* 0x0000000a1d1d7c20 */ /* 0x000fc60008410000 */
[----:B------:R-:W-:Y:S01]  /*4840*/  FMUL.FTZ R28, R28, UR10 ;  /* 0x0000000a1c1c7c20 */ /* 0x000fe20008410000 */
[----:B------:R-:W-:-:S03]  /*4850*/  FFMA.FTZ R29, R18, R29, R17 ;  /* 0x0000001d121d7223 */ /* 0x000fc60000010011 */
[----:B------:R-:W-:Y:S01]  /*4860*/  FFMA.FTZ R28, R19, R28, R16 ;  /* 0x0000001c131c7223 */ /* 0x000fe20000010010 */
[----:B-----5:R-:W-:Y:S02]  /*4870*/  IMAD R5, R43, UR16, RZ ;  /* 0x000000102b057c24 */ /* 0x020fe4000f8e02ff */
[----:B------:R-:W-:-:S04]  /*4880*/  IMAD.WIDE.U32 R2, R46, UR16, R2 ;  /* 0x000000102e027c25 */ /* 0x000fc8000f8e0002 */
[----:B------:R-:W-:Y:S01]  /*4890*/  IMAD R5, R46, UR17, R5 ;  /* 0x000000112e057c24 */ /* 0x000fe2000f8e0205 */
[----:B0-----:R-:W-:-:S04]  /*48a0*/  LEA R4, P1, R2, UR18, 0x1 ;  /* 0x0000001202047c11 */ /* 0x001fc8000f8208ff */
[----:B------:R-:W-:Y:S02]  /*48b0*/  IADD3 R5, PT, PT, R3, R5, RZ ;  /* 0x0000000503057210 */ /* 0x000fe40007ffe0ff */
[----:B------:R-:W-:Y:S02]  /*48c0*/  F2FP.BF16.F32.PACK_AB R3, R28, R29 ;  /* 0x0000001d1c03723e */ /* 0x000fe400000010ff */
[----:B------:R-:W-:-:S05]  /*48d0*/  LEA.HI.X R5, R2, UR19, R5, 0x1, P1 ;  /* 0x0000001302057c11 */ /* 0x000fca00088f0c05 */
[----:B------:R0:W-:Y:S02]  /*48e0*/  STG.E desc[UR12][R4.64], R3 ;  /* 0x0000000304007986 */ /* 0x0001e4000c10190c */
.L_x_2168:
[----:B------:R-:W-:Y:S05]  /*48f0*/  BSYNC.RECONVERGENT B1 ;  /* 0x0000000000017941 */ /* 0x000fea0003800200 */
.L_x_2167:
[----:B------:R-:W-:Y:S05]  /*4900*/  @P4 BRA `(.L_x_2169) ;  /* 0x0000002000c04947 */ /* 0x000fea0003800000 */
[----:B------:R-:W5:Y:S01]  /*4910*/  LDCU.64 UR8, c[0x0][0x3e0] ;  /* 0x00007c00ff0877ac */ /* 0x000f620008000a00 */
[----:B------:R-:W-:Y:S01]  /*4920*/  MOV R56, R58 ;  /* 0x0000003a00387202 */ /* 0x000fe20000000f00 */
[----:B------:R-:W-:Y:S01]  /*4930*/  FADD.FTZ R31, R31, -UR5 ;  /* 0x800000051f1f7e21 */ /* 0x000fe20008010000 */
[----:B------:R-:W-:Y:S01]  /*4940*/  FADD.FTZ R30, R30, -UR5 ;  /* 0x800000051e1e7e21 */ /* 0x000fe20008010000 */
[----:B------:R-:W5:Y:S02]  /*4950*/  LDCU.64 UR16, c[0x0][0x380] ;  /* 0x00007000ff1077ac */ /* 0x000f640008000a00 */
        /* <DEDUP_REMOVED lines=13> */
.L_x_2138:
        /* <DEDUP_REMOVED lines=22> */
[----:B------:R-:W-:Y:S02]  /*4b90*/  IMAD.MOV.U32 R61, RZ, RZ, R57 ;  /* 0x000000ffff3d7224 */ /* 0x000fe400078e0039 */
        /* <DEDUP_REMOVED lines=10> */
.L_x_2171:
[----:B------:R-:W-:Y:S05]  /*4c40*/  BSYNC.RECONVERGENT B1 ;  /* 0x0000000000017941 */ /* 0x000fea0003800200 */
.L_x_2170:
        /* <DEDUP_REMOVED lines=8> */
[----:B------:R-:W-:Y:S01]  /*4cd0*/  FFMA.FTZ R36, R18, R36, R17 ;  /* 0x0000002412247223 */ /* 0x000fe20000010011 */
        /* <DEDUP_REMOVED lines=21> */
.L_x_2173:
[----:B------:R-:W-:Y:S05]  /*4e30*/  BSYNC.RECONVERGENT B1 ;  /* 0x0000000000017941 */ /* 0x000fea0003800200 */
.L_x_2172:
        /* <DEDUP_REMOVED lines=38> */
.L_x_2175:
[----:B------:R-:W-:Y:S05]  /*50a0*/  BSYNC.RECONVERGENT B1 ;  /* 0x0000000000017941 */ /* 0x000fea0003800200 */
.L_x_2174:
        /* <DEDUP_REMOVED lines=9> */
[----:B------:R-:W1:Y:S03]  /*5140*/  LDCU.64 UR18, c[0x0][0x380] ;  /* 0x00007000ff1277ac */ /* 0x000e660008000a00 */
[----:B------:R-:W-:Y:S01]  /*5150*/  FFMA.FTZ R37, R18, R2, R17 ;  /* 0x0000000212257223 */ /* 0x000fe20000010011 */
[----:B------:R-:W-:-:S03]  /*5160*/  FMUL.FTZ R2, R3, UR10 ;  /* 0x0000000a03027c20 */ /* 0x000fc60008410000 */
[----:B------:R-:W-:Y:S01]  /*5170*/  FMUL.FTZ R34, R37, -1.4426950216293334961 ;  /* 0xbfb8aa3b25227820 */ /* 0x000fe20000410000 */
[----:B------:R-:W-:-:S04]  /*5180*/  FFMA.FTZ R2, R19, R2, R16 ;  /* 0x0000000213027223 */ /* 0x000fc80000010010 */
[----:B------:R-:W-:Y:S01]  /*5190*/  FMUL.FTZ R61, R2, -1.4426950216293334961 ;  /* 0xbfb8aa3b023d7820 */ /* 0x000fe20000410000 */
[----:B------:R-:W2:Y:S08]  /*51a0*/  MUFU.EX2 R34, R34 ;  /* 0x0000002200227308 */ /* 0x000eb00000000800 */
[----:B------:R-:W3:Y:S01]  /*51b0*/  MUFU.EX2 R61, R61 ;  /* 0x0000003d003d7308 */ /* 0x000ee20000000800 */
[----:B--2---:R-:W-:Y:S01]  /*51c0*/  FADD.FTZ R39, R34, 1 ;  /* 0x3f80000022277421 */ /* 0x004fe20000010000 */
[----:B------:R-:W-:-:S06]  /*51d0*/  IMAD.MOV.U32 R34, RZ, RZ, R58 ;  /* 0x000000ffff227224 */ /* 0x000fcc00078e003a */
        /* <DEDUP_REMOVED lines=13> */
.L_x_2177:
[----:B------:R-:W-:Y:S05]  /*52b0*/  BSYNC.RECONVERGENT B1 ;  /* 0x0000000000017941 */ /* 0x000fea0003800200 */
.L_x_2176:
[----:B------:R-:W-:Y:S04]  /*52c0*/  BSSY.RECONVERGENT B1, `(.L_x_2178) ;  /* 0x000001e000017945 */ /* 0x000fe80003800200 */
[----:B------:R-:W-:Y:S05]  /*52d0*/  @P3 BRA `(.L_x_2179) ;  /* 0x0000000000703947 */ /* 0x000fea0003800000 */
[----:B------:R-:W-:Y:S01]  /*52e0*/  FADD.FTZ R4, R4, -UR5 ;  /* 0x8000000504047e21 */ /* 0x000fe20008010000 */
[----:B0-----:R-:W-:Y:S01]  /*52f0*/  FADD.FTZ R2, R5, -UR5 ;  /* 0x8000000505027e21 */ /* 0x001fe20008010000 */
        /* <DEDUP_REMOVED lines=26> */
.L_x_2179:
[----:B------:R-:W-:Y:S05]  /*54a0*/  BSYNC.RECONVERGENT B1 ;  /* 0x0000000000017941 */ /* 0x000fea0003800200 */
.L_x_2178:
[----:B------:R-:W-:Y:S01]  /*54b0*/  ISETP.GE.U32.AND P3, PT, R33, UR8, PT ;  /* 0x0000000821007c0c */ /* 0x000fe2000bf66070 */
[----:B------:R-:W-:Y:S01]  /*54c0*/  BSSY.RECONVERGENT B1, `(.L_x_2180) ;  /* 0x000002f000017945 */ /* 0x000fe20003800200 */
[----:B0-----:R-:W-:Y:S02]  /*54d0*/  SHF.R.S32.HI R2, RZ, 0x1f, R33 ;  /* 0x0000001fff027819 */ /* 0x001fe40000011421 */
        /* <DEDUP_REMOVED lines=10> */
[----:B------:R-:W-:Y:S02]  /*5580*/  SHF.R.S32.HI R36, RZ, 0x1f, R5 ;  /* 0x0000001fff247819 */ /* 0x000fe40000011405 */
        /* <DEDUP_REMOVED lines=29> */
[----:B------:R-:W-:-:S04]  /*5760*/  IMAD.WIDE.U32 R2, R33, UR16, R2 ;  /* 0x0000001021027c25 */ /* 0x000fc8000f8e0002 */
[----:B------:R-:W-:Y:S01]  /*5770*/  IMAD.IADD R7, R3, 0x1, R7 ;  /* 0x0000000103077824 */ /* 0x000fe200078e0207 */
[----:B-1----:R-:W-:-:S04]  /*5780*/  LEA R60, P3, R2, UR18, 0x1 ;  /* 0x00000012023c7c11 */ /* 0x002fc8000f8608ff */
[----:B------:R-:W-:-:S05]  /*5790*/  LEA.HI.X R61, R2, UR19, R7, 0x1, P3 ;  /* 0x00000013023d7c11 */ /* 0x000fca00098f0c07 */
[----:B------:R0:W-:Y:S04]  /*57a0*/  STG.E desc[UR12][R60.64], R39 ;  /* 0x000000273c007986 */ /* 0x0001e8000c10190c */
.L_x_2181:
[----:B------:R-:W-:Y:S05]  /*57b0*/  BSYNC.RECONVERGENT B1 ;  /* 0x0000000000017941 */ /* 0x000fea0003800200 */
.L_x_2180:
        /* <DEDUP_REMOVED lines=30> */
.L_x_2183:
[----:B------:R-:W-:Y:S05]  /*59a0*/  BSYNC.RECONVERGENT B1 ;  /* 0x0000000000017941 */ /* 0x000fea0003800200 */
.L_x_2182:
        /* <DEDUP_REMOVED lines=12> */
[----:B------:R-:W-:Y:S01]  /*5a70*/  FFMA.FTZ R7, R18, R7, R17 ;  /* 0x0000000712077223 */ /* 0x000fe20000010011 */
        /* <DEDUP_REMOVED lines=15> */
[----:B--2---:R-:W-:Y:S01]  /*5b70*/  FMUL.FTZ R11, R6, R33 ;  /* 0x00000021060b7220 */ /* 0x004fe20000410000 */
[----:B-1----:R-:W-:-:S04]  /*5b80*/  LEA R6, P1, R2, UR18, 0x1 ;  /* 0x0000001202067c11 */ /* 0x002fc8000f8208ff */
[----:B------:R-:W-:Y:S02]  /*5b90*/  LEA.HI.X R7, R2, UR19, R35, 0x1, P1 ;  /* 0x0000001302077c11 */ /* 0x000fe400088f0c23 */
[----:B------:R-:W-:-:S05]  /*5ba0*/  F2FP.BF16.F32.PACK_AB R11, R11, R4 ;  /* 0x000000040b0b723e */ /* 0x000fca00000010ff */
[----:B------:R2:W-:Y:S02]  /*5bb0*/  STG.E desc[UR12][R6.64], R11 ;  /* 0x0000000b06007986 */ /* 0x0005e4000c10190c */
.L_x_2185:
[----:B------:R-:W-:Y:S05]  /*5bc0*/  BSYNC.RECONVERGENT B1 ;  /* 0x0000000000017941 */ /* 0x000fea0003800200 */
.L_x_2184:
[----:B------:R-:W-:Y:S04]  /*5bd0*/  BSSY.RECONVERGENT B1, `(.L_x_2186) ;  /* 0x000001e000017945 */ /* 0x000fe80003800200 */
[----:B------:R-:W-:Y:S05]  /*5be0*/  @P5 BRA `(.L_x_2187) ;  /* 0x0000000000705947 */ /* 0x000fea0003800000 */
[----:B------:R-:W-:Y:S01]  /*5bf0*/  FADD.FTZ R13, R13, -UR5 ;  /* 0x800000050d0d7e21 */ /* 0x000fe20008010000 */
[----:B------:R-:W-:Y:S01]  /*5c00*/  FADD.FTZ R12, R12, -UR5 ;  /* 0x800000050c0c7e21 */ /* 0x000fe20008010000 */
[----:B------:R-:W3:Y:S01]  /*5c10*/  LDCU.64 UR16, c[0x0][0x3e0] ;  /* 0x00007c00ff1077ac */ /* 0x000ee20008000a00 */
[----:B------:R-:W-:Y:S02]  /*5c20*/  IMAD.MOV.U32 R3, RZ, RZ, R57 ;  /* 0x000000ffff037224 */ /* 0x000fe400078e0039 */
[----:B------:R-:W-:Y:S01]  /*5c30*/  FMUL.FTZ R4, R13, UR10 ;  /* 0x0000000a0d047c20 */ /* 0x000fe20008410000 */
[----:B-12---:R-:W-:Y:S01]  /*5c40*/  FMUL.FTZ R6, R12, UR10 ;  /* 0x0000000a0c067c20 */ /* 0x006fe20008410000 */
[----:B------:R-:W1:Y:S02]  /*5c50*/  LDCU.64 UR18, c[0x0][0x380] ;  /* 0x00007000ff1277ac */ /* 0x000e640008000a00 */
[----:B------:R-:W-:Y:S01]  /*5c60*/  FFMA.FTZ R4, R18, R4, R17 ;  /* 0x0000000412047223 */ /* 0x000fe20000010011 */
        /* <DEDUP_REMOVED lines=20> */
.L_x_2187:
[----:B------:R-:W-:Y:S05]  /*5db0*/  BSYNC.RECONVERGENT B1 ;  /* 0x0000000000017941 */ /* 0x000fea0003800200 */
.L_x_2186:
        /* <DEDUP_REMOVED lines=8> */
[----:B------:R-:W5:Y:S02]  /*5e40*/  LDCU.64 UR18, c[0x0][0x380] ;  /* 0x00007000ff1277ac */ /* 0x000f640008000a00 */
[----:B------:R-:W-:Y:S01]  /*5e50*/  FFMA.FTZ R15, R18, R15, R17 ;  /* 0x0000000f120f7223 */ /* 0x000fe20000010011 */
        /* <DEDUP_REMOVED lines=12> */
[----:B-----5:R-:W-:-:S05]  /*5f20*/  LEA R4, P1, R2, UR18, 0x1 ;  /* 0x0000001202047c11 */ /* 0x020fca000f8208ff */
[----:B------:R-:W2:Y:S01]  /*5f30*/  MUFU.RCP R10, R10 ;  /* 0x0000000a000a7308 */ /* 0x000ea20000001000 */
[----:B------:R-:W-:Y:S01]  /*5f40*/  IADD3 R37, PT, PT, R3, R37, RZ ;  /* 0x0000002503257210 */ /* 0x000fe20007ffe0ff */
[----:B-1----:R-:W-:Y:S01]  /*5f50*/  FMUL.FTZ R7, R15, R6 ;  /* 0x000000060f077220 */ /* 0x002fe20000410000 */
[----:B--2---:R-:W-:Y:S02]  /*5f60*/  FMUL.FTZ R12, R5, R10 ;  /* 0x0000000a050c7220 */ /* 0x004fe40000410000 */
[----:B------:R-:W-:-:S03]  /*5f70*/  LEA.HI.X R5, R2, UR19, R37, 0x1, P1 ;  /* 0x0000001302057c11 */ /* 0x000fc600088f0c25 */
[----:B------:R-:W-:-:S05]  /*5f80*/  F2FP.BF16.F32.PACK_AB R7, R12, R7 ;  /* 0x000000070c07723e */ /* 0x000fca00000010ff */
[----:B------:R4:W-:Y:S02]  /*5f90*/  STG.E desc[UR12][R4.64], R7 ;  /* 0x0000000704007986 */ /* 0x0009e4000c10190c */
.L_x_2189:
[----:B------:R-:W-:Y:S05]  /*5fa0*/  BSYNC.RECONVERGENT B1 ;  /* 0x0000000000017941 */ /* 0x000fea0003800200 */
.L_x_2188:
        /* <DEDUP_REMOVED lines=45> */
.L_x_2191:
[----:B------:R-:W-:Y:S05]  /*6280*/  BSYNC.RECONVERGENT B1 ;  /* 0x0000000000017941 */ /* 0x000fea0003800200 */
.L_x_2190:
        /* <DEDUP_REMOVED lines=13> */
[----:B-1----:R-:W-:-:S05]  /*6360*/  FMUL.FTZ R4, R22, -1.4426950216293334961 ;  /* 0xbfb8aa3b16047820 */ /* 0x002fca0000410000 */
[----:B------:R-:W1:Y:S01]  /*6370*/  MUFU.EX2 R0, R0 ;  /* 0x0000000000007308 */ /* 0x000e620000000800 */
[----:B--2---:R-:W-:Y:S02]  /*6380*/  IMAD R7, R7, UR16, RZ ;  /* 0x0000001007077c24 */ /* 0x004fe4000f8e02ff */
[----:B------:R-:W-:-:S05]  /*6390*/  IMAD.WIDE.U32 R2, R8, UR16, R2 ;  /* 0x0000001008027c25 */ /* 0x000fca000f8e0002 */
[----:B------:R-:W2:Y:S01]  /*63a0*/  MUFU.EX2 R4, R4 ;  /* 0x0000000400047308 */ /* 0x000ea20000000800 */
[----:B------:R-:W-:-:S05]  /*63b0*/  IMAD R5, R8, UR17, R7 ;  /* 0x0000001108057c24 */ /* 0x000fca000f8e0207 */
[----:B------:R-:W-:Y:S01]  /*63c0*/  IADD3 R5, PT, PT, R3, R5, RZ ;  /* 0x0000000503057210 */ /* 0x000fe20007ffe0ff */
        /* <DEDUP_REMOVED lines=10> */
.L_x_2193:
[----:B------:R-:W-:Y:S05]  /*6470*/  BSYNC.RECONVERGENT B1 ;  /* 0x0000000000017941 */ /* 0x000fea0003800200 */
.L_x_2192:
        /* <DEDUP_REMOVED lines=9> */
[----:B------:R-:W-:Y:S02]  /*6510*/  IMAD.MOV.U32 R2, RZ, RZ, R58 ;  /* 0x000000ffff027224 */ /* 0x000fe400078e003a */
[----:B------:R-:W-:Y:S01]  /*6520*/  FFMA.FTZ R10, R18, R25, R17 ;  /* 0x00000019120a7223 */ /* 0x000fe20000010011 */
        /* <DEDUP_REMOVED lines=19> */
.L_x_2195:
[----:B------:R-:W-:Y:S05]  /*6660*/  BSYNC.RECONVERGENT B1 ;  /* 0x0000000000017941 */ /* 0x000fea0003800200 */
.L_x_2194:
        /* <DEDUP_REMOVED lines=8> */
[----:B------:R-:W5:Y:S01]  /*66f0*/  LDCU.64 UR18, c[0x0][0x380] ;  /* 0x00007000ff1277ac */ /* 0x000f620008000a00 */
[----:B------:R-:W-:Y:S01]  /*6700*/  MOV R3, R57 ;  /* 0x0000003900037202 */ /* 0x000fe20000000f00 */
[----:B------:R-:W-:Y:S01]  /*6710*/  FFMA.FTZ R27, R18, R27, R17 ;  /* 0x0000001b121b7223 */ /* 0x000fe20000010011 */
        /* <DEDUP_REMOVED lines=12> */
[----:B-----5:R-:W-:-:S04]  /*67e0*/  LEA R4, P1, R2, UR18, 0x1 ;  /* 0x0000001202047c11 */ /* 0x020fc8000f8208ff */
[----:B------:R-:W-:Y:S02]  /*67f0*/  LEA.HI.X R5, R2, UR19, R5, 0x1, P1 ;  /* 0x0000001302057c11 */ /* 0x000fe400088f0c05 */
[----:B------:R-:W2:Y:S01]  /*6800*/  MUFU.RCP R7, R7 ;  /* 0x0000000700077308 */ /* 0x000ea20000001000 */
[----:B-1----:R-:W-:Y:S01]  /*6810*/  FMUL.FTZ R0, R27, R6 ;  /* 0x000000061b007220 */ /* 0x002fe20000410000 */
[----:B--2---:R-:W-:-:S05]  /*6820*/  FMUL.FTZ R9, R26, R7 ;  /* 0x000000071a097220 */ /* 0x004fca0000410000 */
[----:B------:R-:W-:-:S05]  /*6830*/  F2FP.BF16.F32.PACK_AB R9, R9, R0 ;  /* 0x000000000909723e */ /* 0x000fca00000010ff */
[----:B------:R4:W-:Y:S02]  /*6840*/  STG.E desc[UR12][R4.64], R9 ;  /* 0x0000000904007986 */ /* 0x0009e4000c10190c */
.L_x_2197:
[----:B------:R-:W-:Y:S05]  /*6850*/  BSYNC.RECONVERGENT B1 ;  /* 0x0000000000017941 */ /* 0x000fea0003800200 */
.L_x_2196:
[----:B------:R-:W-:Y:S04]  /*6860*/  BSSY.RECONVERGENT B1, `(.L_x_2198) ;  /* 0x000001e000017945 */ /* 0x000fe80003800200 */
[----:B------:R-:W-:Y:S05]  /*6870*/  @P3 BRA `(.L_x_2199) ;  /* 0x0000000000703947 */ /* 0x000fea0003800000 */
[----:B------:R-:W-:Y:S01]  /*6880*/  FADD.FTZ R29, R29, -UR5 ;  /* 0x800000051d1d7e21 */ /* 0x000fe20008010000 */
[----:B------:R-:W-:Y:S01]  /*6890*/  FADD.FTZ R28, R28, -UR5 ;  /* 0x800000051c1c7e21 */ /* 0x000fe20008010000 */
[----:B------:R-:W5:Y:S01]  /*68a0*/  LDCU.64 UR16, c[0x0][0x3e0] ;  /* 0x00007c00ff1077ac */ /* 0x000f620008000a00 */
[----:B------:R-:W-:Y:S01]  /*68b0*/  MOV R2, R58 ;  /* 0x0000003a00027202 */ /* 0x000fe20000000f00 */
[----:B------:R-:W-:Y:S01]  /*68c0*/  FMUL.FTZ R29, R29, UR10 ;  /* 0x0000000a1d1d7c20 */ /* 0x000fe20008410000 */
[----:B------:R-:W-:Y:S01]  /*68d0*/  FMUL.FTZ R28, R28, UR10 ;  /* 0x0000000a1c1c7c20 */ /* 0x000fe20008410000 */
[----:B------:R-:W0:Y:S01]  /*68e0*/  LDCU.64 UR18, c[0x0][0x380] ;  /* 0x00007000ff1277ac */ /* 0x000e220008000a00 */
[----:B------:R-:W-:Y:S01]  /*68f0*/  MOV R3, R57 ;  /* 0x0000003900037202 */ /* 0x000fe20000000f00 */
[----:B------:R-:W-:Y:S01]  /*6900*/  FFMA.FTZ R29, R18, R29, R17 ;  /* 0x0000001d121d7223 */ /* 0x000fe20000010011 */
[----:B------:R-:W-:-:S03]  /*6910*/  FFMA.FTZ R28, R19, R28, R16 ;  /* 0x0000001c131c7223 */ /* 0x000fc60000010010 */
[----:B------:R-:W-:Y:S01]  /*6920*/  FMUL.FTZ R0, R29, -1.4426950216293334961 ;  /* 0xbfb8aa3b1d007820 */ /* 0x000fe20000410000 */
[----:B-1234-:R-:W-:-:S05]  /*6930*/  FMUL.FTZ R4, R28, -1.4426950216293334961 ;  /* 0xbfb8aa3b1c047820 */ /* 0x01efca0000410000 */
[----:B------:R-:W1:Y:S01]  /*6940*/  MUFU.EX2 R0, R0 ;  /* 0x0000000000007308 */ /* 0x000e620000000800 */
[----:B-----5:R-:W-:Y:S02]  /*6950*/  IMAD R5, R43, UR16, RZ ;  /* 0x000000102b057c24 */ /* 0x020fe4000f8e02ff */
        /* <DEDUP_REMOVED lines=14> */
.L_x_2199:
[----:B------:R-:W-:Y:S05]  /*6a40*/  BSYNC.RECONVERGENT B1 ;  /* 0x0000000000017941 */ /* 0x000fea0003800200 */
.L_x_2198:
[----:B------:R-:W-:Y:S05]  /*6a50*/  @P4 BRA `(.L_x_2169) ;  /* 0x00000000006c4947 */ /* 0x000fea0003800000 */
[----:B------:R-:W-:Y:S01]  /*6a60*/  FADD.FTZ R31, R31, -UR5 ;  /* 0x800000051f1f7e21 */ /* 0x000fe20008010000 */
[----:B------:R-:W-:Y:S01]  /*6a70*/  FADD.FTZ R30, R30, -UR5 ;  /* 0x800000051e1e7e21 */ /* 0x000fe20008010000 */
[----:B------:R-:W5:Y:S01]  /*6a80*/  LDCU.64 UR8, c[0x0][0x3e0] ;  /* 0x00007c00ff0877ac */ /* 0x000f620008000a00 */
[----:B------:R-:W-:Y:S01]  /*6a90*/  MOV R56, R58 ;  /* 0x0000003a00387202 */ /* 0x000fe20000000f00 */
[----:B------:R-:W-:Y:S01]  /*6aa0*/  FMUL.FTZ R31, R31, UR10 ;  /* 0x0000000a1f1f7c20 */ /* 0x000fe20008410000 */
[----:B------:R-:W-:Y:S01]  /*6ab0*/  FMUL.FTZ R30, R30, UR10 ;  /* 0x0000000a1e1e7c20 */ /* 0x000fe20008410000 */
[----:B------:R-:W0:Y:S02]  /*6ac0*/  LDCU.64 UR16, c[0x0][0x380] ;  /* 0x00007000ff1077ac */ /* 0x000e240008000a00 */
[----:B------:R-:W-:Y:S01]  /*6ad0*/  FFMA.FTZ R31, R18, R31, R17 ;  /* 0x0000001f121f7223 */ /* 0x000fe20000010011 */
[----:B------:R-:W-:-:S03]  /*6ae0*/  FFMA.FTZ R30, R19, R30, R16 ;  /* 0x0000001e131e7223 */ /* 0x000fc60000010010 */
[----:B------:R-:W-:Y:S01]  /*6af0*/  FMUL.FTZ R0, R31, -1.4426950216293334961 ;  /* 0xbfb8aa3b1f007820 */ /* 0x000fe20000410000 */
[----:B------:R-:W-:-:S05]  /*6b00*/  FMUL.FTZ R2, R30, -1.4426950216293334961 ;  /* 0xbfb8aa3b1e027820 */ /* 0x000fca0000410000 */
[----:B------:R-:W0:Y:S01]  /*6b10*/  MUFU.EX2 R0, R0 ;  /* 0x0000000000007308 */ /* 0x000e220000000800 */
[----:B-----5:R-:W-:Y:S02]  /*6b20*/  IMAD R3, R41, UR8, RZ ;  /* 0x0000000829037c24 */ /* 0x020fe4000f8e02ff */
[----:B------:R-:W-:-:S05]  /*6b30*/  IMAD.WIDE.U32 R56, R44, UR8, R56 ;  /* 0x000000082c387c25 */ /* 0x000fca000f8e0038 */
[----:B------:R-:W5:Y:S01]  /*6b40*/  MUFU.EX2 R2, R2 ;  /* 0x0000000200027308 */ /* 0x000f620000000800 */
[----:B------:R-:W-:-:S05]  /*6b50*/  IMAD R3, R44, UR9, R3 ;  /* 0x000000092c037c24 */ /* 0x000fca000f8e0203 */
[----:B------:R-:W-:Y:S01]  /*6b60*/  IADD3 R3, PT, PT, R57, R3, RZ ;  /* 0x0000000339037210 */ /* 0x000fe20007ffe0ff */
[----:B01234-:R-:W-:-:S06]  /*6b70*/  FADD.FTZ R4, R0, 1 ;  /* 0x3f80000000047421 */ /* 0x01ffcc0000010000 */
[----:B------:R-:W0:Y:S01]  /*6b80*/  MUFU.RCP R4, R4 ;  /* 0x0000000400047308 */ /* 0x000e220000001000 */
[----:B-----5:R-:W-:Y:S01]  /*6b90*/  FADD.FTZ R5, R2, 1 ;  /* 0x3f80000002057421 */ /* 0x020fe20000010000 */
[----:B------:R-:W-:-:S04]  /*6ba0*/  LEA R2, P1, R56, UR16, 0x1 ;  /* 0x0000001038027c11 */ /* 0x000fc8000f8208ff */
[----:B------:R-:W-:Y:S02]  /*6bb0*/  LEA.HI.X R3, R56, UR17, R3, 0x1, P1 ;  /* 0x0000001138037c11 */ /* 0x000fe400088f0c03 */
[----:B------:R-:W1:Y:S01]  /*6bc0*/  MUFU.RCP R5, R5 ;  /* 0x0000000500057308 */ /* 0x000e620000001000 */
[----:B0-----:R-:W-:Y:S01]  /*6bd0*/  FMUL.FTZ R0, R31, R4 ;  /* 0x000000041f007220 */ /* 0x001fe20000410000 */
[----:B-1----:R-:W-:-:S05]  /*6be0*/  FMUL.FTZ R7, R30, R5 ;  /* 0x000000051e077220 */ /* 0x002fca0000410000 */
[----:B------:R-:W-:-:S05]  /*6bf0*/  F2FP.BF16.F32.PACK_AB R7, R7, R0 ;  /* 0x000000000707723e */ /* 0x000fca00000010ff */
[----:B------:R0:W-:Y:S02]  /*6c00*/  STG.E desc[UR12][R2.64], R7 ;  /* 0x0000000702007986 */ /* 0x0001e4000c10190c */
.L_x_2169:
[----:B------:R-:W-:Y:S05]  /*6c10*/  BSYNC.RECONVERGENT B0 ;  /* 0x0000000000007941 */ /* 0x000fea0003800200 */
.L_x_2137:
[----:B------:R-:W5:Y:S01]  /*6c20*/  LDCU UR5, c[0x0][0x3f8] ;  /* 0x00007f00ff0577ac */ /* 0x000f620008000800 */
[----:B------:R-:W5:Y:S01]  /*6c30*/  LDCU UR8, c[0x0][0x3c8] ;  /* 0x00007900ff0877ac */ /* 0x000f620008000800 */
[----:B------:R-:W-:Y:S02]  /*6c40*/  UIADD3 UR7, UPT, UPT, UR14, UR7, URZ ;  /* 0x000000070e077290 */ /* 0x000fe4000fffe0ff */
[----:B------:R-:W-:Y:S02]  /*6c50*/  UIADD3 UR4, UPT, UPT, UR4, 0x1, URZ ;  /* 0x0000000104047890 */ /* 0x000fe4000fffe0ff */
[----:B-----5:R-:W-:-:S04]  /*6c60*/  UIMAD UR5, UR5, UR8, URZ ;  /* 0x00000008050572a4 */ /* 0x020fc8000f8e02ff */
[----:B------:R-:W-:-:S09]  /*6c70*/  UISETP.GE.AND UP0, UPT, UR7, UR5, UPT ;  /* 0x000000050700728c */ /* 0x000fd2000bf06270 */
[----:B------:R-:W-:Y:S05]  /*6c80*/  BRA.U !UP0, `(.L_x_2200) ;  /* 0xffffff9508707547 */ /* 0x000fea000b83ffff */
[----:B------:R-:W-:Y:S05]  /*6c90*/  EXIT ;  /* 0x000000000000794d */ /* 0x000fea0003800000 */
.L_x_2201:
        /* <DEDUP_REMOVED lines=14> */
.L_x_3450:


//--------------------- .text._Z35group_norm_nhwc_fwd_one_pass_kernelI11Bf16IOFp16WLi64ELi16ELi256EEv26Group_norm_nhwc_fwd_params --------------------------
	.section	.text._Z35group_norm_nhwc_fwd_one_pass_kernelI11Bf16IOFp16WLi64ELi16ELi256EEv26Group_norm_nhwc_fwd_params,"ax",@progbits
	.align	128
        .global         _Z35group_norm_nhwc_fwd_one_pass_kernelI11Bf16IOFp16WLi64ELi16ELi256EEv26Group_norm_nhwc_fwd_params
        .type           _Z35group_norm_nhwc_fwd_one_pass_kernelI11Bf16IOFp16WLi64ELi16ELi256EEv26Group_norm_nhwc_fwd_params,@function
        .size           _Z35group_norm_nhwc_fwd_one_pass_kernelI11Bf16IOFp16WLi64ELi16ELi256EEv26Group_norm_nhwc_fwd_params,(.L_x_3451 - _Z35group_norm_nhwc_fwd_one_pass_kernelI11Bf16IOFp16WLi64ELi16ELi256EEv26Group_norm_nhwc_fwd_params)
        .other          _Z35group_norm_nhwc_fwd_one_pass_kernelI11Bf16IOFp16WLi64ELi16ELi256EEv26Group_norm_nhwc_fwd_params,@"STO_CUDA_ENTRY STV_DEFAULT"
_Z35group_norm_nhwc_fwd_one_pass_kernelI11Bf16IOFp16WLi64ELi16ELi256EEv26Group_norm_nhwc_fwd_params:
.text._Z35group_norm_nhwc_fwd_one_pass_kernelI11Bf16IOFp16WLi64ELi16ELi256EEv26Group_norm_nhwc_fwd_params:
        /* <DEDUP_REMOVED lines=27> */
.L_x_2221:
        /* <DEDUP_REMOVED lines=123> */
.L_x_2203:
[----:B------:R-:W-:Y:S05]  /*0960*/  BSYNC.RECONVERGENT B0 ;  /* 0x0000000000007941 */ /* 0x000fea0003800200 */
.L_x_2202:
        /* <DEDUP_REMOVED lines=26> */
.L_x_2205:
[----:B------:R-:W-:Y:S05]  /*0b10*/  BSYNC.RECONVERGENT B0 ;  /* 0x0000000000007941 */ /* 0x000fea0003800200 */
.L_x_2204:
        /* <DEDUP_REMOVED lines=33> */
.L_x_2208:
[----:B------:R-:W2:Y:S04]  /*0d30*/  LDG.E.STRONG.GPU R6, desc[UR14][R4.64] ;  /* 0x0000000e04067981 */ /* 0x000ea8000c1ef900 */
[----:B--2---:R-:W-:Y:S01]  /*0d40*/  CCTL.IVALL ;  /* 0x00000000ff00798f */ /* 0x004fe20002000000 */
[----:B------:R-:W-:Y:S05]  /*0d50*/  YIELD ;  /* 0x0000000000007946 */ /* 0x000fea0003800000 */
[----:B------:R-:W-:-:S13]  /*0d60*/  ISETP.NE.AND P4, PT, R6, R9, PT ;  /* 0x000000090600720c */ /* 0x000fda0003f85270 */
[----:B------:R-:W-:Y:S05]  /*0d70*/  @P4 BRA `(.L_x_2208) ;  /* 0xfffffffc00ec4947 */ /* 0x000fea000383ffff */
.L_x_2207:
        /* <DEDUP_REMOVED lines=14> */
.L_x_2210:
        /* <DEDUP_REMOVED lines=63> */
[----:B------:R-:W-:Y:S02]  /*1250*/  MOV R8, UR24 ;  /* 0x0000001800087c02 */ /* 0x000fe40008000f00 */
[----:B------:R-:W-:Y:S01]  /*1260*/  MOV R9, UR25 ;  /* 0x0000001900097c02 */ /* 0x000fe20008000f00 */
[----:B------:R-:W3:Y:S01]  /*1270*/  @!P4 LDG.E.64 R6, desc[UR14][R6.64] ;  /* 0x0000000e0606c981 */ /* 0x000ee2000c1e1b00 */
[----:B------:R-:W-:Y:S01]  /*1280*/  IMAD.U32 R10, RZ, RZ, UR26 ;  /* 0x0000001aff0a7e24 */ /* 0x000fe2000f8e00ff */
[----:B------:R-:W-:-:S03]  /*1290*/  MOV R11, UR27 ;  /* 0x0000001b000b7c02 */ /* 0x000fc60008000f00 */
[----:B------:R-:W4:Y:S04]  /*12a0*/  @!P6 LDG.E.64 R8, desc[UR14][R8.64] ;  /* 0x0000000e0808e981 */ /* 0x000f28000c1e1b00 */
[----:B------:R-:W5:Y:S01]  /*12b0*/  @!P5 LDG.E.64 R10, desc[UR14][R10.64] ;  /* 0x0000000e0a0ad981 */ /* 0x000f62000c1e1b00 */
[----:B------:R-:W-:Y:S02]  /*12c0*/  UIADD3 UR5, UPT, UPT, UR5, 0x8, URZ ;  /* 0x0000000805057890 */ /* 0x000fe4000fffe0ff */
[----:B------:R-:W-:Y:S02]  /*12d0*/  UIADD3 UR21, UPT, UPT, UR21, 0x8, URZ ;  /* 0x0000000815157890 */ /* 0x000fe4000fffe0ff */
[----:B------:R-:W-:Y:S02]  /*12e0*/  ULEA UR9, UR19, UR9, 0x3 ;  /* 0x0000000913097291 */ /* 0x000fe4000f8e18ff */
[----:B------:R-:W-:-:S02]  /*12f0*/  ULEA UR20, UR19, UR20, 0x3 ;  /* 0x0000001413147291 */ /* 0x000fc4000f8e18ff */
[----:B------:R-:W-:Y:S02]  /*1300*/  ULEA UR22, UR19, UR22, 0x3 ;  /* 0x0000001613167291 */ /* 0x000fe4000f8e18ff */
[----:B------:R-:W-:Y:S02]  /*1310*/  ULEA UR23, UR19, UR23, 0x3 ;  /* 0x0000001713177291 */ /* 0x000fe4000f8e18ff */
[----:B------:R-:W-:Y:S02]  /*1320*/  ULEA UR13, UR19, UR13, 0x3 ;  /* 0x0000000d130d7291 */ /* 0x000fe4000f8e18ff */
[----:B------:R-:W-:Y:S02]  /*1330*/  ULEA UR10, UR19, UR10, 0x3 ;  /* 0x0000000a130a7291 */ /* 0x000fe4000f8e18ff */
[----:B------:R-:W-:Y:S02]  /*1340*/  ULEA UR12, UR19, UR12, 0x3 ;  /* 0x0000000c130c7291 */ /* 0x000fe4000f8e18ff */
[----:B------:R-:W-:Y:S01]  /*1350*/  ULEA UR11, UR19, UR11, 0x3 ;  /* 0x0000000b130b7291 */ /* 0x000fe2000f8e18ff */
[----:B--2---:R-:W-:Y:S01]  /*1360*/  @!P2 FADD.FTZ R20, R20, R4 ;  /* 0x000000041414a221 */ /* 0x004fe20000010000 */
[----:B------:R-:W-:Y:S01]  /*1370*/  @!P2 FADD.FTZ R21, R21, R5 ;  /* 0x000000051515a221 */ /* 0x000fe20000010000 */
[----:B------:R-:W-:-:S02]  /*1380*/  ISETP.NE.AND P2, PT, R16, UR5, PT ;  /* 0x0000000510007c0c */ /* 0x000fc4000bf45270 */
        /* <DEDUP_REMOVED lines=8> */
.L_x_2209:
[----:B------:R-:W-:-:S04]  /*1410*/  LOP3.LUT R4, R2, 0x7, RZ, 0xc0, !PT ;  /* 0x0000000702047812 */ /* 0x000fc800078ec0ff */
[----:B------:R-:W-:-:S13]  /*1420*/  ISETP.NE.AND P2, PT, R4, RZ, PT ;  /* 0x000000ff0400720c */ /* 0x000fda0003f45270 */
[----:B------:R-:W-:Y:S05]  /*1430*/  @!P2 BRA `(.L_x_2206) ;  /* 0x00000004006ca947 */ /* 0x000fea0003800000 */
[----:B------:R-:W-:Y:S02]  /*1440*/  IADD3 R4, PT, PT, R4, -0x1, RZ ;  /* 0xffffffff04047810 */ /* 0x000fe40007ffe0ff */
[----:B------:R-:W-:Y:S02]  /*1450*/  LOP3.LUT P2, R10, R2, 0x3, RZ, 0xc0, !PT ;  /* 0x00000003020a7812 */ /* 0x000fe4000784c0ff */
[----:B------:R-:W-:-:S13]  /*1460*/  ISETP.GE.U32.AND P4, PT, R4, 0x3, PT ;  /* 0x000000030400780c */ /* 0x000fda0003f86070 */
[----:B------:R-:W-:Y:S05]  /*1470*/  @!P4 BRA `(.L_x_2211) ;  /* 0x0000000000b8c947 */ /* 0x000fea0003800000 */
[----:B------:R-:W-:-:S04]  /*1480*/  MOV R4, UR5 ;  /* 0x0000000500047c02 */ /* 0x000fc80008000f00 */
[----:B------:R-:W-:-:S13]  /*1490*/  ISETP.EQ.OR P6, PT, R4, UR18, P3 ;  /* 0x0000001204007c0c */ /* 0x000fda0009fc2670 */
[----:B------:R-:W-:-:S05]  /*14a0*/  VOTEU.ALL UP1, P6 ;  /* 0x0000000000ff7886 */ /* 0x000fca0003020000 */
[----:B------:R-:W-:-:S04]  /*14b0*/  @!UP1 UIMAD UR10, UR5, UR19, UR6 ;  /* 0x00000013050a92a4 */ /* 0x000fc8000f8e0206 */
[----:B------:R-:W-:-:S06]  /*14c0*/  @!UP1 UIMAD.WIDE.U32 UR10, UR10, 0x8, UR16 ;  /* 0x000000080a0a98a5 */ /* 0x000fcc000f8e0010 */
[----:B------:R-:W-:Y:S01]  /*14d0*/  IMAD.U32 R4, RZ, RZ, UR10 ;  /* 0x0000000aff047e24 */ /* 0x000fe2000f8e00ff */
[----:B------:R-:W-:-:S06]  /*14e0*/  MOV R5, UR11 ;  /* 0x0000000b00057c02 */ /* 0x000fcc0008000f00 */
        /* <DEDUP_REMOVED lines=15> */
[----:B------:R-:W-:Y:S02]  /*15e0*/  IMAD.U32 R7, RZ, RZ, UR13 ;  /* 0x0000000dff077e24 */ /* 0x000fe4000f8e00ff */
[----:B0-----:R-:W-:Y:S01]  /*15f0*/  @!P6 FADD.FTZ R20, R20, R4 ;  /* 0x000000041414e221 */ /* 0x001fe20000010000 */
[----:B------:R-:W-:Y:S01]  /*1600*/  @!P6 FADD.FTZ R21, R21, R5 ;  /* 0x000000051515e221 */ /* 0x000fe20000010000 */
[----:B------:R-:W-:Y:S02]  /*1610*/  ISETP.EQ.OR P6, PT, R6, UR18, P3 ;  /* 0x0000001206007c0c */ /* 0x000fe40009fc2670 */
[----:B------:R-:W-:Y:S02]  /*1620*/  MOV R4, UR10 ;  /* 0x0000000a00047c02 */ /* 0x000fe40008000f00 */
[----:B------:R-:W-:Y:S02]  /*1630*/  MOV R5, UR11 ;  /* 0x0000000b00057c02 */ /* 0x000fe40008000f00 */
[----:B------:R-:W-:-:S04]  /*1640*/  MOV R6, UR12 ;  /* 0x0000000c00067c02 */ /* 0x000fc80008000f00 */
[----:B------:R-:W3:Y:S03]  /*1650*/  @!P5 LDG.E.64 R4, desc[UR14][R4.64] ;  /* 0x0000000e0404d981 */ /* 0x000ee6000c1e1b00 */
[----:B------:R-:W-:Y:S01]  /*1660*/  VOTEU.ALL UP3, P6 ;  /* 0x0000000000ff7886 */ /* 0x000fe20003060000 */
[----:B------:R-:W4:Y:S04]  /*1670*/  @!P4 LDG.E.64 R6, desc[UR14][R6.64] ;  /* 0x0000000e0606c981 */ /* 0x000f28000c1e1b00 */
[----:B------:R-:W-:-:S04]  /*1680*/  @!UP3 UIMAD UR9, UR9, UR19, UR6 ;  /* 0x000000130909b2a4 */ /* 0x000fc8000f8e0206 */
[----:B------:R-:W-:-:S06]  /*1690*/  @!UP3 UIMAD.WIDE.U32 UR10, UR9, 0x8, UR16 ;  /* 0x00000008090ab8a5 */ /* 0x000fcc000f8e0010 */
[----:B-1----:R-:W-:Y:S02]  /*16a0*/  MOV R8, UR10 ;  /* 0x0000000a00087c02 */ /* 0x002fe40008000f00 */
[----:B--2---:R-:W-:-:S06]  /*16b0*/  MOV R9, UR11 ;  /* 0x0000000b00097c02 */ /* 0x004fcc0008000f00 */
[----:B------:R-:W2:Y:S01]  /*16c0*/  @!P6 LDG.E.64 R8, desc[UR14][R8.64] ;  /* 0x0000000e0808e981 */ /* 0x000ea2000c1e1b00 */
[----:B------:R-:W-:-:S05]  /*16d0*/  MOV R11, UR5 ;  /* 0x00000005000b7c02 */ /* 0x000fca0008000f00 */
[----:B------:R-:W-:-:S05]  /*16e0*/  VIADD R11, R11, 0x4 ;  /* 0x000000040b0b7836 */ /* 0x000fca0000000000 */
[----:B------:R-:W-:Y:S01]  /*16f0*/  R2UR UR5, R11 ;  /* 0x000000000b0572ca */ /* 0x000fe200000e0000 */
[----:B---3--:R-:W-:Y:S01]  /*1700*/  @!P5 FADD.FTZ R20, R20, R4 ;  /* 0x000000041414d221 */ /* 0x008fe20000010000 */
[----:B------:R-:W-:-:S03]  /*1710*/  @!P5 FADD.FTZ R21, R21, R5 ;  /* 0x000000051515d221 */ /* 0x000fc60000010000 */
[----:B----4-:R-:W-:Y:S01]  /*1720*/  @!P4 FADD.FTZ R20, R20, R6 ;  /* 0x000000061414c221 */ /* 0x010fe20000010000 */
[----:B------:R-:W-:-:S03]  /*1730*/  @!P4 FADD.FTZ R21, R21, R7 ;  /* 0x000000071515c221 */ /* 0x000fc60000010000 */
[----:B--2---:R-:W-:Y:S01]  /*1740*/  @!P6 FADD.FTZ R20, R20, R8 ;  /* 0x000000081414e221 */ /* 0x004fe20000010000 */
[----:B------:R-:W-:-:S07]  /*1750*/  @!P6 FADD.FTZ R21, R21, R9 ;  /* 0x000000091515e221 */ /* 0x000fce0000010000 */
.L_x_2211:
        /* <DEDUP_REMOVED lines=20> */
[----:B-1----:R-:W-:-:S05]  /*18a0*/  MOV R8, UR5 ;  /* 0x0000000500087c02 */ /* 0x002fca0008000f00 */
[----:B------:R-:W-:-:S05]  /*18b0*/  VIADD R8, R8, 0x2 ;  /* 0x0000000208087836 */ /* 0x000fca0000000000 */
[----:B------:R-:W-:Y:S01]  /*18c0*/  R2UR UR5, R8 ;  /* 0x00000000080572ca */ /* 0x000fe200000e0000 */
[----:B0-----:R-:W-:Y:S01]  /*18d0*/  @!P4 FADD.FTZ R20, R20, R4 ;  /* 0x000000041414c221 */ /* 0x001fe20000010000 */
[----:B------:R-:W-:-:S03]  /*18e0*/  @!P4 FADD.FTZ R21, R21, R5 ;  /* 0x000000051515c221 */ /* 0x000fc60000010000 */
[----:B---3--:R-:W-:Y:S01]  /*18f0*/  @!P2 FADD.FTZ R20, R20, R6 ;  /* 0x000000061414a221 */ /* 0x008fe20000010000 */
[----:B------:R-:W-:-:S09]  /*1900*/  @!P2 FADD.FTZ R21, R21, R7 ;  /* 0x000000071515a221 */ /* 0x000fd20000010000 */
.L_x_2212:
        /* <DEDUP_REMOVED lines=13> */
.L_x_2213:
[----:B------:R-:W-:Y:S05]  /*19e0*/  BSYNC.RECONVERGENT B0 ;  /* 0x0000000000007941 */ /* 0x000fea0003800200 */
.L_x_2206:
[----:B------:R-:W4:Y:S01]  /*19f0*/  S2R R10, SR_TID.X ;  /* 0x00000000000a7919 */ /* 0x000f220000002100 */
[----:B------:R-:W5:Y:S01]  /*1a00*/  S2UR UR9, SR_CgaCtaId ;  /* 0x00000000000979c3 */ /* 0x000f620000008800 */
[----:B------:R-:W0:Y:S01]  /*1a10*/  LDCU UR10, c[0x0][0x414] ;  /* 0x00008280ff0a77ac */ /* 0x000e220008000800 */
[----:B------:R-:W-:Y:S01]  /*1a20*/  MOV R11, UR8 ;  /* 0x00000008000b7c02 */ /* 0x000fe20008000f00 */
[----:B------:R-:W-:-:S05]  /*1a30*/  UMOV UR5, 0x400 ;  /* 0x0000040000057882 */ /* 0x000fca0000000000 */
[----:B-12---:R-:W1:Y:S08]  /*1a40*/  @P0 LDC.64 R8, c[0x0][0x388] ;  /* 0x0000e200ff080b82 */ /* 0x006e700000000a00 */
[----:B---3--:R-:W2:Y:S01]  /*1a50*/  LDC.64 R4, c[0x0][0x398] ;  /* 0x0000e600ff047b82 */ /* 0x008ea20000000a00 */
[----:B-----5:R-:W-:-:S07]  /*1a60*/  ULEA UR5, UR9, UR5, 0x18 ;  /* 0x0000000509057291 */ /* 0x020fce000f8ec0ff */
[----:B------:R-:W3:Y:S01]  /*1a70*/  LDC.64 R6, c[0x0][0x3a0] ;  /* 0x0000e800ff067b82 */ /* 0x000ee20000000a00 */
[----:B----4-:R-:W-:Y:S01]  /*1a80*/  IMAD.SHL.U32 R10, R10, 0x2, RZ ;  /* 0x000000020a0a7824 */ /* 0x010fe200078e00ff */
[----:B------:R-:W-:Y:S04]  /*1a90*/  @!P3 STS.64 [UR5+0x50], R20 ;  /* 0x00005014ff00b988 */ /* 0x000fe80008000a05 */
        /* <DEDUP_REMOVED lines=22> */
[----:B------:R-:W-:-:S06]  /*1c00*/  MOV R5, 0x3f800000 ;  /* 0x3f80000000057802 */ /* 0x000fcc0000000f00 */
[----:B------:R0:W1:Y:S01]  /*1c10*/  @P2 MUFU.RSQ R5, R8 ;  /* 0x0000000800052308 */ /* 0x0000620000001400 */
[----:B--2---:R-:W-:Y:S02]  /*1c20*/  HADD2.F32 R7, -RZ, R7.H0_H0 ;  /* 0x20000007ff077230 */ /* 0x004fe40000004100 */
[----:B---3--:R-:W-:Y:S02]  /*1c30*/  HADD2.F32 R12, -RZ, R17.H0_H0 ;  /* 0x20000011ff0c7230 */ /* 0x008fe40000004100 */
[----:B----4-:R-:W-:Y:S02]  /*1c40*/  HADD2.F32 R14, -RZ, R28.H0_H0 ;  /* 0x2000001cff0e7230 */ /* 0x010fe40000004100 */
[----:B-----5:R-:W-:Y:S01]  /*1c50*/  HADD2.F32 R13, -RZ, R29.H0_H0 ;  /* 0x2000001dff0d7230 */ /* 0x020fe20000004100 */
        /* <DEDUP_REMOVED lines=28> */
.L_x_2217:
[----:B------:R-:W-:Y:S05]  /*1e20*/  BSYNC.RECONVERGENT B1 ;  /* 0x0000000000017941 */ /* 0x000fea0003800200 */
.L_x_2216:
        /* <DEDUP_REMOVED lines=19> */
.L_x_2215:
        /* <DEDUP_REMOVED lines=31> */
.L_x_2220:
[----:B------:R-:W-:Y:S05]  /*2150*/  BSYNC.RECONVERGENT B1 ;  /* 0x0000000000017941 */ /* 0x000fea0003800200 */
.L_x_2219:
        /* <DEDUP_REMOVED lines=33> */
.L_x_2218:
[----:B------:R-:W-:Y:S05]  /*2370*/  BSYNC.RECONVERGENT B0 ;  /* 0x0000000000007941 */ /* 0x000fea0003800200 */
.L_x_2214:
[----:B------:R-:W-:Y:S02]  /*2380*/  UIADD3 UR8, UPT, UPT, UR19, UR8, URZ ;  /* 0x0000000813087290 */ /* 0x000fe4000fffe0ff */
[----:B------:R-:W-:Y:S02]  /*2390*/  UIADD3 UR4, UPT, UPT, UR4, 0x1, URZ ;  /* 0x0000000104047890 */ /* 0x000fe4000fffe0ff */
[----:B------:R-:W-:-:S09]  /*23a0*/  UISETP.GE.AND UP1, UPT, UR8, UR7, UPT ;  /* 0x000000070800728c */ /* 0x000fd2000bf26270 */
[----:B------:R-:W-:Y:S05]  /*23b0*/  BRA.U !UP1, `(.L_x_2221) ;  /* 0xffffffdd097c7547 */ /* 0x000fea000b83ffff */
[----:B------:R-:W-:Y:S05]  /*23c0*/  EXIT ;  /* 0x000000000000794d */ /* 0x000fea0003800000 */
.L_x_2222:
        /* <DEDUP_REMOVED lines=11> */
.L_x_3451:


//--------------------- .text._Z35group_norm_nhwc_fwd_one_pass_kernelI11Bf16IOFp16WLi128ELi16ELi256EEv26Group_norm_nhwc_fwd_params --------------------------
	.section	.text._Z35group_norm_nhwc_fwd_one_pass_kernelI11Bf16IOFp16WLi128ELi16ELi256EEv26Group_norm_nhwc_fwd_params,"ax",@progbits
	.align	128
        .global         _Z35group_norm_nhwc_fwd_one_pass_kernelI11Bf16IOFp16WLi128ELi16ELi256EEv26Group_norm_nhwc_fwd_params
        .type           _Z35group_norm_nhwc_fwd_one_pass_kernelI11Bf16IOFp16WLi128ELi16ELi256EEv26Group_norm_nhwc_fwd_params,@function
        .size           _Z35group_norm_nhwc_fwd_one_pass_kernelI11Bf16IOFp16WLi128ELi16ELi256EEv26Group_norm_nhwc_fwd_params,(.L_x_3452 - _Z35group_norm_nhwc_fwd_one_pass_kernelI11Bf16IOFp16WLi128ELi16ELi256EEv26Group_norm_nhwc_fwd_params)
        .other          _Z35group_norm_nhwc_fwd_one_pass_kernelI11Bf16IOFp16WLi128ELi16ELi256EEv26Group_norm_nhwc_fwd_params,@"STO_CUDA_ENTRY STV_DEFAULT"
_Z35group_norm_nhwc_fwd_one_pass_kernelI11Bf16IOFp16WLi128ELi16ELi256EEv26Group_norm_nhwc_fwd_params:
.text._Z35group_norm_nhwc_fwd_one_pass_kernelI11Bf16IOFp16WLi128ELi16ELi256EEv26Group_norm_nhwc_fwd_params:
        /* <DEDUP_REMOVED lines=23> */
.L_x_2250:
        /* <DEDUP_REMOVED lines=171> */
.L_x_2224:
[----:B------:R-:W-:Y:S05]  /*0c20*/  BSYNC.RECONVERGENT B0 ;  /* 0x0000000000007941 */ /* 0x000fea0003800200 */
.L_x_2223:
        /* <DEDUP_REMOVED lines=26> */
.L_x_2226:
[----:B------:R-:W-:Y:S05]  /*0dd0*/  BSYNC.RECONVERGENT B0 ;  /* 0x0000000000007941 */ /* 0x000fea0003800200 */
.L_x_2225:
        /* <DEDUP_REMOVED lines=31> */
.L_x_2229:
[----:B---3--:R-:W3:Y:S04]  /*0fd0*/  LDG.E.STRONG.GPU R4, desc[UR16][R6.64] ;  /* 0x0000001006047981 */ /* 0x008ee8000c1ef900 */
[----:B---3--:R-:W-:Y:S01]  /*0fe0*/  CCTL.IVALL ;  /* 0x00000000ff00798f */ /* 0x008fe20002000000 */
[----:B------:R-:W-:Y:S05]  /*0ff0*/  YIELD ;  /* 0x0000000000007946 */ /* 0x000fea0003800000 */
[----:B------:R-:W-:-:S13]  /*1000*/  ISETP.NE.AND P2, PT, R4, R9, PT ;  /* 0x000000090400720c */ /* 0x000fda0003f45270 */
[----:B------:R-:W-:Y:S05]  /*1010*/  @P2 BRA `(.L_x_2229) ;  /* 0xfffffffc00ec2947 */ /* 0x000fea000383ffff */
.L_x_2228:
        /* <DEDUP_REMOVED lines=15> */
.L_x_2231:
        /* <DEDUP_REMOVED lines=20> */
[----:B------:R-:W-:Y:S01]  /*1250*/  MOV R6, UR24 ;  /* 0x0000001800067c02 */ /* 0x000fe20008000f00 */
[----:B------:R-:W-:Y:S01]  /*1260*/  IMAD.U32 R7, RZ, RZ, UR25 ;  /* 0x00000019ff077e24 */ /* 0x000fe2000f8e00ff */
[----:B------:R-:W-:Y:S02]  /*1270*/  @!UP0 UIMAD.WIDE.U32 UR24, UR21, 0x8, UR18 ;  /* 0x00000008151888a5 */ /* 0x000fe4000f8e0012 */
[----:B------:R-:W-:-:S02]  /*1280*/  MOV R8, UR26 ;  /* 0x0000001a00087c02 */ /* 0x000fc40008000f00 */
[----:B------:R-:W-:Y:S01]  /*1290*/  MOV R9, UR27 ;  /* 0x0000001b00097c02 */ /* 0x000fe20008000f00 */
[----:B------:R-:W3:Y:S01]  /*12a0*/  @!P4 LDG.E.64 R6, desc[UR16][R6.64] ;  /* 0x000000100606c981 */ /* 0x000ee2000c1e1b00 */
[----:B--2---:R-:W-:Y:S02]  /*12b0*/  MOV R10, UR24 ;  /* 0x00000018000a7c02 */ /* 0x004fe40008000f00 */
[----:B-1----:R-:W-:Y:S02]  /*12c0*/  MOV R11, UR25 ;  /* 0x00000019000b7c02 */ /* 0x002fe40008000f00 */
[----:B------:R-:W2:Y:S04]  /*12d0*/  @!P6 LDG.E.64 R8, desc[UR16][R8.64] ;  /* 0x000000100808e981 */ /* 0x000ea8000c1e1b00 */
[----:B------:R-:W4:Y:S01]  /*12e0*/  @!P5 LDG.E.64 R10, desc[UR16][R10.64] ;  /* 0x000000100a0ad981 */ /* 0x000f22000c1e1b00 */
[----:B------:R-:W-:-:S02]  /*12f0*/  UIADD3 UR24, UPT, UPT, UR5, 0x4, URZ ;  /* 0x0000000405187890 */ /* 0x000fc4000fffe0ff */
[----:B------:R-:W-:Y:S01]  /*1300*/  UIADD3 UR25, UPT, UPT, UR5, 0x6, URZ ;  /* 0x0000000605197890 */ /* 0x000fe2000fffe0ff */
[----:B0-----:R-:W-:-:S03]  /*1310*/  @!P2 FADD.FTZ R12, R12, R4 ;  /* 0x000000040c0ca221 */ /* 0x001fc60000010000 */
[----:B------:R-:W-:Y:S01]  /*1320*/  IMAD.U32 R4, RZ, RZ, UR24 ;  /* 0x00000018ff047e24 */ /* 0x000fe2000f8e00ff */
[----:B------:R-:W-:Y:S01]  /*1330*/  UIADD3 UR24, UPT, UPT, UR5, 0x5, URZ ;  /* 0x0000000505187890 */ /* 0x000fe2000fffe0ff */
[----:B------:R-:W-:Y:S01]  /*1340*/  @!P2 FADD.FTZ R13, R13, R5 ;  /* 0x000000050d0da221 */ /* 0x000fe20000010000 */
[----:B------:R-:W-:Y:S02]  /*1350*/  MOV R5, UR25 ;  /* 0x0000001900057c02 */ /* 0x000fe40008000f00 */
[----:B------:R-:W-:Y:S02]  /*1360*/  ISETP.EQ.OR P2, PT, R4, UR15, P3 ;  /* 0x0000000f04007c0c */ /* 0x000fe40009f42670 */
        /* <DEDUP_REMOVED lines=16> */
[----:B------:R-:W-:Y:S01]  /*1470*/  IMAD.U32 R5, RZ, RZ, UR25 ;  /* 0x00000019ff057e24 */ /* 0x000fe2000f8e00ff */
[----:B------:R-:W-:Y:S01]  /*1480*/  VOTEU.ALL UP1, P6 ;  /* 0x0000000000ff7886 */ /* 0x000fe20003020000 */
[----:B------:R-:W-:Y:S02]  /*1490*/  @!UP0 UIMAD.WIDE.U32 UR24, UR14, 0x8, UR18 ;  /* 0x000000080e1888a5 */ /* 0x000fe4000f8e0012 */
[----:B------:R-:W-:Y:S02]  /*14a0*/  VOTEU.ALL UP0, P5 ;  /* 0x0000000000ff7886 */ /* 0x000fe40002800000 */
[----:B------:R-:W2:Y:S01]  /*14b0*/  @!P2 LDG.E.64 R4, desc[UR16][R4.64] ;  /* 0x000000100404a981 */ /* 0x000ea2000c1e1b00 */
[----:B------:R-:W-:Y:S01]  /*14c0*/  @!UP1 UIMAD.WIDE.U32 UR26, UR13, 0x8, UR18 ;  /* 0x000000080d1a98a5 */ /* 0x000fe2000f8e0012 */
[----:B------:R-:W-:Y:S02]  /*14d0*/  MOV R6, UR24 ;  /* 0x0000001800067c02 */ /* 0x000fe40008000f00 */
        /* <DEDUP_REMOVED lines=30> */
.L_x_2230:
        /* <DEDUP_REMOVED lines=9> */
[----:B------:R-:W-:Y:S02]  /*1750*/  ISETP.EQ.OR P2, PT, R4, UR15, P3 ;  /* 0x0000000f04007c0c */ /* 0x000fe40009f42670 */
[----:B------:R-:W-:Y:S01]  /*1760*/  MOV R4, UR12 ;  /* 0x0000000c00047c02 */ /* 0x000fe20008000f00 */
[----:B------:R-:W-:-:S03]  /*1770*/  IMAD.U32 R5, RZ, RZ, UR9 ;  /* 0x00000009ff057e24 */ /* 0x000fc6000f8e00ff */
        /* <DEDUP_REMOVED lines=13> */
[----:B------:R-:W-:Y:S01]  /*1850*/  MOV R5, UR11 ;  /* 0x0000000b00057c02 */ /* 0x000fe20008000f00 */
[----:B------:R-:W-:Y:S02]  /*1860*/  @!UP1 UIMAD.WIDE.U32 UR12, UR12, 0x8, UR18 ;  /* 0x000000080c0c98a5 */ /* 0x000fe4000f8e0012 */
[----:B------:R-:W-:Y:S02]  /*1870*/  @!UP2 UIMAD UR14, UR14, UR20, UR6 ;  /* 0x000000140e0ea2a4 */ /* 0x000fe4000f8e0206 */
[----:B------:R-:W-:Y:S01]  /*1880*/  @!UP0 UIMAD.WIDE.U32 UR10, UR9, 0x8, UR18 ;  /* 0x00000008090a88a5 */ /* 0x000fe2000f8e0012 */
[----:B------:R-:W0:Y:S01]  /*1890*/  @!P2 LDG.E.64 R4, desc[UR16][R4.64] ;  /* 0x000000100404a981 */ /* 0x000e22000c1e1b00 */
[----:B------:R-:W-:Y:S01]  /*18a0*/  MOV R6, UR12 ;  /* 0x0000000c00067c02 */ /* 0x000fe20008000f00 */
[----:B------:R-:W-:Y:S01]  /*18b0*/  IMAD.U32 R7, RZ, RZ, UR13 ;  /* 0x0000000dff077e24 */ /* 0x000fe2000f8e00ff */
[----:B------:R-:W-:-:S02]  /*18c0*/  @!UP2 UIMAD.WIDE.U32 UR12, UR14, 0x8, UR18 ;  /* 0x000000080e0ca8a5 */ /* 0x000fc4000f8e0012 */
[----:B------:R-:W-:Y:S02]  /*18d0*/  MOV R8, UR10 ;  /* 0x0000000a00087c02 */ /* 0x000fe40008000f00 */
[----:B------:R-:W-:Y:S01]  /*18e0*/  MOV R9, UR11 ;  /* 0x0000000b00097c02 */ /* 0x000fe20008000f00 */
[----:B------:R-:W3:Y:S01]  /*18f0*/  @!P4 LDG.E.64 R6, desc[UR16][R6.64] ;  /* 0x000000100606c981 */ /* 0x000ee2000c1e1b00 */
[----:B--2---:R-:W-:Y:S02]  /*1900*/  MOV R10, UR12 ;  /* 0x0000000c000a7c02 */ /* 0x004fe40008000f00 */
[----:B-1----:R-:W-:Y:S02]  /*1910*/  MOV R11, UR13 ;  /* 0x0000000d000b7c02 */ /* 0x002fe40008000f00 */
[----:B------:R-:W2:Y:S04]  /*1920*/  @!P5 LDG.E.64 R8, desc[UR16][R8.64] ;  /* 0x000000100808d981 */ /* 0x000ea8000c1e1b00 */
[----:B------:R-:W4:Y:S01]  /*1930*/  @!P6 LDG.E.64 R10, desc[UR16][R10.64] ;  /* 0x000000100a0ae981 */ /* 0x000f22000c1e1b00 */
[----:B------:R-:W-:-:S05]  /*1940*/  IMAD.U32 R14, RZ, RZ, UR5 ;  /* 0x00000005ff0e7e24 */ /* 0x000fca000f8e00ff */
[----:B------:R-:W-:-:S04]  /*1950*/  IADD3 R14, PT, PT, R14, 0x4, RZ ;  /* 0x000000040e0e7810 */ /* 0x000fc80007ffe0ff */
        /* <DEDUP_REMOVED lines=9> */
.L_x_2232:
        /* <DEDUP_REMOVED lines=28> */
.L_x_2233:
        /* <DEDUP_REMOVED lines=13> */
.L_x_2234:
[----:B------:R-:W-:Y:S05]  /*1c80*/  BSYNC.RECONVERGENT B0 ;  /* 0x0000000000007941 */ /* 0x000fea0003800200 */
.L_x_2227:
        /* <DEDUP_REMOVED lines=9> */
[----:B--2---:R-:W-:Y:S01]  /*1d20*/  SHF.L.U32 R10, R10, 0x1, RZ ;  /* 0x000000010a0a7819 */ /* 0x004fe200000006ff */
[----:B------:R-:W-:Y:S03]  /*1d30*/  @!P3 STS.64 [UR5+0x50], R12 ;  /* 0x0000500cff00b988 */ /* 0x000fe60008000a05 */
[----:B------:R-:W-:Y:S01]  /*1d40*/  LOP3.LUT R15, R10, 0xe, RZ, 0xc0, !PT ;  /* 0x0000000e0a0f7812 */ /* 0x000fe200078ec0ff */
[----:B-1----:R-:W-:-:S04]  /*1d50*/  @P0 IMAD.WIDE R10, R11, 0x8, R4 ;  /* 0x000000080b0a0825 */ /* 0x002fc800078e0204 */
[----:B-----5:R-:W-:Y:S01]  /*1d60*/  @P0 FMUL.FTZ R4, R12, UR10 ;  /* 0x0000000a0c040c20 */ /* 0x020fe20008410000 */
[----:B------:R-:W-:Y:S01]  /*1d70*/  @P0 FMUL.FTZ R5, R13, UR10 ;  /* 0x0000000a0d050c20 */ /* 0x000fe20008410000 */
[----:B------:R-:W-:-:S04]  /*1d80*/  IMAD.IADD R15, R0, 0x1, R15 ;  /* 0x00000001000f7824 */ /* 0x000fc800078e020f */
        /* <DEDUP_REMOVED lines=20> */
[----:B--2---:R-:W-:Y:S02]  /*1ed0*/  HADD2.F32 R5, -RZ, R28.H0_H0 ;  /* 0x2000001cff057230 */ /* 0x004fe40000004100 */
[----:B---3--:R-:W-:Y:S02]  /*1ee0*/  HADD2.F32 R10, -RZ, R29.H0_H0 ;  /* 0x2000001dff0a7230 */ /* 0x008fe40000004100 */
[----:B-----5:R-:W-:Y:S02]  /*1ef0*/  HADD2.F32 R8, -RZ, R8.H0_H0 ;  /* 0x20000008ff087230 */ /* 0x020fe40000004100 */
[----:B------:R-:W-:Y:S01]  /*1f00*/  HADD2.F32 R9, -RZ, R6.H0_H0 ;  /* 0x20000006ff097230 */ /* 0x000fe20000004100 */
[----:B-1--4-:R-:W-:Y:S06]  /*1f10*/  BRA.U UP0, `(.L_x_2236) ;  /* 0x0000000500887547 */ /* 0x012fec000b800000 */
[----:B------:R-:W1:Y:S01]  /*1f20*/  LDCU.64 UR12, c[0x0][0x3e8] ;  /* 0x00007d00ff0c77ac */ /* 0x000e620008000a00 */
[----:B------:R-:W-:Y:S01]  /*1f30*/  SHF.R.S32.HI R6, RZ, 0x1f, R23 ;  /* 0x0000001fff067819 */ /* 0x000fe20000011417 */
[----:B------:R-:W-:Y:S01]  /*1f40*/  BSSY.RECONVERGENT B1, `(.L_x_2237) ;  /* 0x0000019000017945 */ /* 0x000fe20003800200 */
[C---:B0-----:R-:W-:Y:S02]  /*1f50*/  IADD3 R13, PT, PT, R23.reuse, 0x20, RZ ;  /* 0x00000020170d7810 */ /* 0x041fe40007ffe0ff */
        /* <DEDUP_REMOVED lines=23> */
.L_x_2238:
[----:B------:R-:W-:Y:S05]  /*20d0*/  BSYNC.RECONVERGENT B1 ;  /* 0x0000000000017941 */ /* 0x000fea0003800200 */
.L_x_2237:
        /* <DEDUP_REMOVED lines=29> */
.L_x_2240:
[----:B------:R-:W-:Y:S05]  /*22b0*/  BSYNC.RECONVERGENT B1 ;  /* 0x0000000000017941 */ /* 0x000fea0003800200 */
.L_x_2239:
        /* <DEDUP_REMOVED lines=20> */
.L_x_2242:
[----:B------:R-:W-:Y:S05]  /*2400*/  BSYNC.RECONVERGENT B1 ;  /* 0x0000000000017941 */ /* 0x000fea0003800200 */
.L_x_2241:
        /* <DEDUP_REMOVED lines=19> */
.L_x_2236:
        /* <DEDUP_REMOVED lines=42> */
.L_x_2245:
[----:B------:R-:W-:Y:S05]  /*27e0*/  BSYNC.RECONVERGENT B1 ;  /* 0x0000000000017941 */ /* 0x000fea0003800200 */
.L_x_2244:
        /* <DEDUP_REMOVED lines=30> */
.L_x_2247:
[----:B------:R-:W-:Y:S05]  /*29d0*/  BSYNC.RECONVERGENT B1 ;  /* 0x0000000000017941 */ /* 0x000fea0003800200 */
.L_x_2246:
        /* <DEDUP_REMOVED lines=32> */
.L_x_2249:
[----:B------:R-:W-:Y:S05]  /*2be0*/  BSYNC.RECONVERGENT B1 ;  /* 0x0000000000017941 */ /* 0x000fea0003800200 */
.L_x_2248:
        /* <DEDUP_REMOVED lines=28> */
.L_x_2243:
[----:B------:R-:W-:Y:S05]  /*2db0*/  BSYNC.RECONVERGENT B0 ;  /* 0x0000000000007941 */ /* 0x000fea0003800200 */
.L_x_2235:
[----:B------:R-:W-:Y:S02]  /*2dc0*/  UIADD3 UR8, UPT, UPT, UR20, UR8, URZ ;  /* 0x0000000814087290 */ /* 0x000fe4000fffe0ff */
[----:B------:R-:W-:Y:S02]  /*2dd0*/  UIADD3 UR4, UPT, UPT, UR4, 0x1, URZ ;  /* 0x0000000104047890 */ /* 0x000fe4000fffe0ff */
[----:B------:R-:W-:-:S09]  /*2de0*/  UISETP.GE.AND UP0, UPT, UR8, UR7, UPT ;  /* 0x000000070800728c */ /* 0x000fd2000bf06270 */
[----:B------:R-:W-:Y:S05]  /*2df0*/  BRA.U !UP0, `(.L_x_2250) ;  /* 0xffffffd108dc7547 */ /* 0x000fea000b83ffff */
[----:B------:R-:W-:Y:S05]  /*2e00*/  EXIT ;  /* 0x000000000000794d */ /* 0x000fea0003800000 */
.L_x_2251:
        /* <DEDUP_REMOVED lines=15> */
.L_x_3452:


//--------------------- .text._Z35group_norm_nhwc_fwd_one_pass_kernelI11Bf16IOFp16WLi256ELi16ELi256EEv26Group_norm_nhwc_fwd_params --------------------------
	.section	.text._Z35group_norm_nhwc_fwd_one_pass_kernelI11Bf16IOFp16WLi256ELi16ELi256EEv26Group_norm_nhwc_fwd_params,"ax",@progbits
	.align	128
        .global         _Z35group_norm_nhwc_fwd_one_pass_kernelI11Bf16IOFp16WLi256ELi16ELi256EEv26Group_norm_nhwc_fwd_params
        .type           _Z35group_norm_nhwc_fwd_one_pass_kernelI11Bf16IOFp16WLi256ELi16ELi256EEv26Group_norm_nhwc_fwd_params,@function
        .size           _Z35group_norm_nhwc_fwd_one_pass_kernelI11Bf16IOFp16WLi256ELi16ELi256EEv26Group_norm_nhwc_fwd_params,(.L_x_3453 - _Z35group_norm_nhwc_fwd_one_pass_kernelI11Bf16IOFp16WLi256ELi16ELi256EEv26Group_norm_nhwc_fwd_params)
        .other          _Z35group_norm_nhwc_fwd_one_pass_kernelI11Bf16IOFp16WLi256ELi16ELi256EEv26Group_norm_nhwc_fwd_params,@"STO_CUDA_ENTRY STV_DEFAULT"
_Z35group_norm_nhwc_fwd_one_pass_kernelI11Bf16IOFp16WLi256ELi16ELi256EEv26Group_norm_nhwc_fwd_params:
.text._Z35group_norm_nhwc_fwd_one_pass_kernelI11Bf16IOFp16WLi256ELi16ELi256EEv26Group_norm_nhwc_fwd_params:
        /* <DEDUP_REMOVED lines=42> */
.L_x_2295:
[----:B0-----:R-:W0:Y:S01]  /*02a0*/  LDCU UR5, c[0x0][0x3f8] ;  /* 0x00007f00ff0577ac */ /* 0x001e220008000800 */
[----:B------:R-:W-:Y:S01]  /*02b0*/  IABS R4, UR9 ;  /* 0x0000000900047c13 */ /* 0x000fe20008000000 */
[C---:B------:R-:W-:Y:S01]  /*02c0*/  VIADD R25, R38.reuse, 0x20 ;  /* 0x0000002026197836 */ /* 0x040fe20000000000 */
[----:B------:R-:W-:Y:S01]  /*02d0*/  IADD3 R23, PT, PT, R38, 0x40, RZ ;  /* 0x0000004026177810 */ /* 0x000fe20007ffe0ff */
[----:B-1----:R-:W1:Y:S01]  /*02e0*/  LDCU.64 UR14, c[0x0][0x3e8] ;  /* 0x00007d00ff0e77ac */ /* 0x002e620008000a00 */
[----:B------:R-:W-:Y:S02]  /*02f0*/  HFMA2 R18, -RZ, RZ, 0, 0 ;  /* 0x00000000ff127431 */ /* 0x000fe400000001ff */
[----:B------:R-:W-:Y:S01]  /*0300*/  SHF.R.S32.HI R21, RZ, 0x1f, R25 ;  /* 0x0000001fff157819 */ /* 0x000fe20000011419 */
[----:B---3--:R-:W3:Y:S01]  /*0310*/  LDCU.64 UR18, c[0x0][0x3f0] ;  /* 0x00007e00ff1277ac */ /* 0x008ee20008000a00 */
        /* <DEDUP_REMOVED lines=9> */
[----:B0-----:R-:W-:-:S04]  /*03b0*/  VIADD R6, R0, 0xffffffe ;  /* 0x0ffffffe00067836 */ /* 0x001fc80000000000 */
        /* <DEDUP_REMOVED lines=53> */
[----:B------:R-:W-:Y:S01]  /*0710*/  @!P5 IMAD.MOV.U32 R20, RZ, RZ, R42 ;  /* 0x000000ffff14d224 */ /* 0x000fe200078e002a */
[----:B------:R-:W-:Y:S02]  /*0720*/  IADD3 R41, PT, PT, R43, UR5, RZ ;  /* 0x000000052b297c10 */ /* 0x000fe4000fffe0ff */
[----:B------:R-:W-:Y:S02]  /*0730*/  @!P3 MOV R40, R42 ;  /* 0x0000002a0028b202 */ /* 0x000fe40000000f00 */
[----:B------:R-:W-:-:S03]  /*0740*/  @!P5 MOV R21, R41 ;  /* 0x000000290015d202 */ /* 0x000fc60000000f00 */
[----:B------:R-:W-:-:S04]  /*0750*/  @!P3 IMAD.WIDE.U32 R22, R23, R8, R40 ;  /* 0x000000081716b225 */ /* 0x000fc800078e0028 */
[----:B------:R-:W-:Y:S01]  /*0760*/  @!P5 IMAD.WIDE.U32 R20, R25, R14, R20 ;  /* 0x0000000e1914d225 */ /* 0x000fe200078e0014 */
[----:B------:R-:W-:Y:S01]  /*0770*/  @!P3 IADD3 R2, PT, PT, R23, R9, RZ ;  /* 0x000000091702b210 */ /* 0x000fe20007ffe0ff */
[----:B------:R-:W5:Y:S01]  /*0780*/  @!P1 LDC.64 R14, c[0x0][0x390] ;  /* 0x0000e400ff0e9b82 */ /* 0x000f620000000a00 */
[C---:B0-----:R-:W-:Y:S02]  /*0790*/  @!P3 LEA R16, P4, R22.reuse, R16, 0x1 ;  /* 0x000000101610b211 */ /* 0x041fe400078808ff */
[----:B------:R-:W-:Y:S02]  /*07a0*/  @!P5 IADD3 R27, PT, PT, R21, R27, RZ ;  /* 0x0000001b151bd210 */ /* 0x000fe40007ffe0ff */
[----:B------:R-:W-:Y:S02]  /*07b0*/  @!P3 LEA.HI.X R17, R22, R17, R2, 0x1, P4 ;  /* 0x000000111611b211 */ /* 0x000fe400020f0c02 */
[----:B------:R-:W-:Y:S01]  /*07c0*/  ISETP.GE.U32.AND P4, PT, R36, UR14, PT ;  /* 0x0000000e24007c0c */ /* 0x000fe2000bf86070 */
[----:B------:R-:W0:Y:S01]  /*07d0*/  @!P2 LDC.64 R8, c[0x0][0x390] ;  /* 0x0000e400ff08ab82 */ /* 0x000e220000000a00 */
[C---:B----4-:R-:W-:Y:S01]  /*07e0*/  @!P5 LEA R12, P6, R20.reuse, R12, 0x1 ;  /* 0x0000000c140cd211 */ /* 0x050fe200078c08ff */
[----:B--2---:R2:W4:Y:S01]  /*07f0*/  @!P3 LDG.E R18, desc[UR16][R16.64] ;  /* 0x000000101012b981 */ /* 0x004522000c1e1900 */
[----:B------:R-:W-:Y:S01]  /*0800*/  ISETP.GE.AND.EX P3, PT, R33, UR15, PT, P4 ;  /* 0x0000000f21007c0c */ /* 0x000fe2000bf66340 */
[----:B-1----:R-:W-:Y:S01]  /*0810*/  @!P2 IMAD R19, R19, R6, RZ ;  /* 0x000000061313a224 */ /* 0x002fe200078e02ff */
[----:B------:R-:W-:Y:S01]  /*0820*/  @!P5 LEA.HI.X R13, R20, R13, R27, 0x1, P6 ;  /* 0x0000000d140dd211 */ /* 0x000fe200030f0c1b */
[----:B---3--:R-:W-:Y:S01]  /*0830*/  @!P1 IMAD R2, R35, R10, RZ ;  /* 0x0000000a23029224 */ /* 0x008fe200078e02ff */
[----:B------:R-:W-:-:S02]  /*0840*/  ISETP.GE.U32.AND P4, PT, R34, UR14, PT ;  /* 0x0000000e22007c0c */ /* 0x000fc4000bf86070 */
[----:B------:R-:W-:Y:S02]  /*0850*/  @!P2 MOV R20, R42 ;  /* 0x0000002a0014a202 */ /* 0x000fe40000000f00 */
[----:B------:R-:W-:Y:S01]  /*0860*/  @!P2 MOV R21, R41 ;  /* 0x000000290015a202 */ /* 0x000fe20000000f00 */
[----:B------:R-:W-:Y:S01]  /*0870*/  @!P2 IMAD R23, R0, R7, R19 ;  /* 0x000000070017a224 */ /* 0x000fe200078e0213 */
[----:B------:R-:W-:Y:S01]  /*0880*/  ISETP.GE.AND.EX P4, PT, R31, UR15, PT, P4 ;  /* 0x0000000f1f007c0c */ /* 0x000fe2000bf86340 */
[----:B------:R-:W-:Y:S02]  /*0890*/  @!P1 IMAD R19, R38, R11, R2 ;  /* 0x0000000b26139224 */ /* 0x000fe400078e0202 */
[----:B------:R-:W-:Y:S02]  /*08a0*/  HFMA2 R2, -RZ, RZ, 0, 0 ;  /* 0x00000000ff027431 */ /* 0x000fe400000001ff */
[----:B------:R-:W-:Y:S01]  /*08b0*/  @!P2 IMAD.WIDE.U32 R20, R0, R6, R20 ;  /* 0x000000060014a225 */ /* 0x000fe200078e0014 */
[----:B------:R-:W-:Y:S01]  /*08c0*/  @!P1 MOV R6, R42 ;  /* 0x0000002a00069202 */ /* 0x000fe20000000f00 */
[----:B--2---:R-:W1:Y:S02]  /*08d0*/  @!P3 LDC.64 R16, c[0x0][0x390] ;  /* 0x0000e400ff10bb82 */ /* 0x004e640000000a00 */
[----:B------:R-:W-:Y:S01]  /*08e0*/  @!P1 IMAD.MOV.U32 R7, RZ, RZ, R41 ;  /* 0x000000ffff079224 */ /* 0x000fe200078e0029 */
[----:B------:R-:W-:-:S02]  /*08f0*/  @!P2 IADD3 R0, PT, PT, R21, R23, RZ ;  /* 0x000000171500a210 */ /* 0x000fc40007ffe0ff */
[----:B0-----:R-:W-:Y:S01]  /*0900*/  @!P2 LEA R22, P6, R20, R8, 0x1 ;  /* 0x000000081416a211 */ /* 0x001fe200078c08ff */
[----:B------:R-:W-:Y:S01]  /*0910*/  @!P1 IMAD.WIDE.U32 R10, R38, R10, R6 ;  /* 0x0000000a260a9225 */ /* 0x000fe200078e0006 */
[----:B------:R0:W2:Y:S01]  /*0920*/  @!P5 LDG.E R2, desc[UR16][R12.64] ;  /* 0x000000100c02d981 */ /* 0x0000a2000c1e1900 */
[----:B------:R-:W3:Y:S01]  /*0930*/  @!P3 LDC.64 R6, c[0x0][0x3e0] ;  /* 0x0000f800ff06bb82 */ /* 0x000ee20000000a00 */
[----:B------:R-:W-:Y:S02]  /*0940*/  @!P2 LEA.HI.X R23, R20, R9, R0, 0x1, P6 ;  /* 0x000000091417a211 */ /* 0x000fe400030f0c00 */
[----:B------:R-:W-:Y:S02]  /*0950*/  ISETP.GE.U32.AND P6, PT, R32, UR14, PT ;  /* 0x0000000e20007c0c */ /* 0x000fe4000bfc6070 */
[----:B------:R-:W-:Y:S02]  /*0960*/  @!P1 IADD3 R0, PT, PT, R11, R19, RZ ;  /* 0x000000130b009210 */ /* 0x000fe40007ffe0ff */
[----:B-----5:R-:W-:Y:S01]  /*0970*/  @!P1 LEA R44, P5, R10, R14, 0x1 ;  /* 0x0000000e0a2c9211 */ /* 0x020fe200078a08ff */
[----:B------:R-:W5:Y:S01]  /*0980*/  @!P4 LDC.64 R8, c[0x0][0x3e0] ;  /* 0x0000f800ff08cb82 */ /* 0x000f620000000a00 */
[----:B------:R-:W-:-:S02]  /*0990*/  ISETP.GE.AND.EX P6, PT, R3, UR15, PT, P6 ;  /* 0x0000000f03007c0c */ /* 0x000fc4000bfc6360 */
[----:B------:R-:W-:Y:S02]  /*09a0*/  @!P1 LEA.HI.X R45, R10, R15, R0, 0x1, P5 ;  /* 0x0000000f0a2d9211 */ /* 0x000fe400028f0c00 */
[----:B------:R-:W-:-:S03]  /*09b0*/  ISETP.GE.U32.AND P5, PT, R30, UR14, PT ;  /* 0x0000000e1e007c0c */ /* 0x000fc6000bfa6070 */
[----:B0-----:R-:W0:Y:S01]  /*09c0*/  @!P4 LDC.64 R12, c[0x0][0x390] ;  /* 0x0000e400ff0ccb82 */ /* 0x001e220000000a00 */
[----:B------:R-:W-:Y:S01]  /*09d0*/  ISETP.GE.AND.EX P5, PT, R5, UR15, PT, P5 ;  /* 0x0000000f05007c0c */ /* 0x000fe2000bfa6350 */
[----:B------:R-:W-:Y:S01]  /*09e0*/  HFMA2 R21, -RZ, RZ, 0, 0 ;  /* 0x00000000ff157431 */ /* 0x000fe200000001ff */
[----:B------:R-:W-:-:S05]  /*09f0*/  MOV R0, RZ ;  /* 0x000000ff00007202 */ /* 0x000fca0000000f00 */
[----:B------:R-:W0:Y:S01]  /*0a00*/  @!P6 LDC.64 R14, c[0x0][0x3e0] ;  /* 0x0000f800ff0eeb82 */ /* 0x000e220000000a00 */
[----:B------:R1:W2:Y:S01]  /*0a10*/  @!P1 LDG.E R0, desc[UR16][R44.64] ;  /* 0x000000102c009981 */ /* 0x0002a2000c1e1900 */
[----:B---3--:R-:W-:-:S03]  /*0a20*/  @!P3 IMAD R4, R33, R6, RZ ;  /* 0x000000062104b224 */ /* 0x008fc600078e02ff */
[----:B------:R3:W2:Y:S01]  /*0a30*/  @!P2 LDG.E R21, desc[UR16][R22.64] ;  /* 0x000000101615a981 */ /* 0x0006a2000c1e1900 */
[C---:B------:R-:W-:Y:S02]  /*0a40*/  @!P3 IMAD R19, R36.reuse, R7, R4 ;  /* 0x000000072413b224 */ /* 0x040fe400078e0204 */
[----:B------:R-:W0:Y:S01]  /*0a50*/  @!P5 LDC.64 R10, c[0x0][0x3e0] ;  /* 0x0000f800ff0adb82 */ /* 0x000e220000000a00 */
[----:B-1----:R-:W-:Y:S01]  /*0a60*/  @!P3 MOV R44, R42 ;  /* 0x0000002a002cb202 */ /* 0x002fe20000000f00 */
[----:B------:R-:W-:Y:S02]  /*0a70*/  @!P3 IMAD.MOV.U32 R45, RZ, RZ, R41 ;  /* 0x000000ffff2db224 */ /* 0x000fe400078e0029 */
[----:B-----5:R-:W-:Y:S01]  /*0a80*/  @!P4 IMAD R25, R31, R8, RZ ;  /* 0x000000081f19c224 */ /* 0x020fe200078e02ff */
[----:B---3--:R-:W-:Y:S01]  /*0a90*/  @!P4 MOV R22, R42 ;  /* 0x0000002a0016c202 */ /* 0x008fe20000000f00 */
[----:B------:R-:W-:Y:S01]  /*0aa0*/  @!P3 IMAD.WIDE.U32 R44, R36, R6, R44 ;  /* 0x00000006242cb225 */ /* 0x000fe200078e002c */
[----:B------:R-:W-:Y:S01]  /*0ab0*/  @!P4 MOV R23, R41 ;  /* 0x000000290017c202 */ /* 0x000fe20000000f00 */
[----:B------:R-:W1:Y:S02]  /*0ac0*/  @!P6 LDC.64 R6, c[0x0][0x390] ;  /* 0x0000e400ff06eb82 */ /* 0x000e640000000a00 */
[C---:B------:R-:W-:Y:S01]  /*0ad0*/  @!P4 IMAD R25, R34.reuse, R9, R25 ;  /* 0x000000092219c224 */ /* 0x040fe200078e0219 */
[----:B------:R-:W-:Y:S01]  /*0ae0*/  @!P3 IADD3 R4, PT, PT, R45, R19, RZ ;  /* 0x000000132d04b210 */ /* 0x000fe20007ffe0ff */
[----:B------:R-:W-:Y:S01]  /*0af0*/  @!P4 IMAD.WIDE.U32 R22, R34, R8, R22 ;  /* 0x000000082216c225 */ /* 0x000fe200078e0016 */
[----:B------:R-:W-:-:S03]  /*0b00*/  @!P3 LEA R16, P2, R44, R16, 0x1 ;  /* 0x000000102c10b211 */ /* 0x000fc600078408ff */
[----:B------:R-:W3:Y:S01]  /*0b10*/  @!P5 LDC.64 R8, c[0x0][0x390] ;  /* 0x0000e400ff08db82 */ /* 0x000ee20000000a00 */
[----:B------:R-:W-:Y:S02]  /*0b20*/  @!P3 LEA.HI.X R17, R44, R17, R4, 0x1, P2 ;  /* 0x000000112c11b211 */ /* 0x000fe400010f0c04 */
[----:B------:R-:W-:Y:S02]  /*0b30*/  @!P4 IADD3 R25, PT, PT, R23, R25, RZ ;  /* 0x000000191719c210 */ /* 0x000fe40007ffe0ff */
[----:B0-----:R-:W-:Y:S01]  /*0b40*/  @!P4 LEA R12, P2, R22, R12, 0x1 ;  /* 0x0000000c160cc211 */ /* 0x001fe200078408ff */
[----:B------:R-:W-:-:S03]  /*0b50*/  @!P6 IMAD R4, R3, R14, RZ ;  /* 0x0000000e0304e224 */ /* 0x000fc600078e02ff */
[----:B------:R-:W-:Y:S01]  /*0b60*/  @!P4 LEA.HI.X R13, R22, R13, R25, 0x1, P2 ;  /* 0x0000000d160dc211 */ /* 0x000fe200010f0c19 */
[----:B------:R-:W-:Y:S01]  /*0b70*/  @!P6 IMAD.MOV.U32 R23, RZ, RZ, R41 ;  /* 0x000000ffff17e224 */ /* 0x000fe200078e0029 */
[----:B------:R-:W-:Y:S01]  /*0b80*/  @!P6 MOV R22, R42 ;  /* 0x0000002a0016e202 */ /* 0x000fe20000000f00 */
        /* <DEDUP_REMOVED lines=9> */
[----:B------:R3:W5:Y:S01]  /*0c20*/  @!P3 LDG.E R19, desc[UR16][R16.64] ;  /* 0x000000101013b981 */ /* 0x000762000c1e1900 */
[----:B-1----:R-:W-:Y:S02]  /*0c30*/  @!P6 LEA R10, P2, R22, R6, 0x1 ;  /* 0x00000006160ae211 */ /* 0x002fe400078408ff */
[----:B------:R-:W-:Y:S02]  /*0c40*/  HFMA2 R27, -RZ, RZ, 0, 0 ;  /* 0x00000000ff1b7431 */ /* 0x000fe400000001ff */
[----:B------:R-:W-:Y:S01]  /*0c50*/  @!P5 IMAD R29, R30, R11, R20 ;  /* 0x0000000b1e1dd224 */ /* 0x000fe200078e0214 */
[----:B------:R-:W-:Y:S01]  /*0c60*/  @!P6 LEA.HI.X R11, R22, R7, R4, 0x1, P2 ;  /* 0x00000007160be211 */ /* 0x000fe200010f0c04 */
[----:B------:R0:W5:Y:S03]  /*0c70*/  @!P4 LDG.E R25, desc[UR16][R12.64] ;  /* 0x000000100c19c981 */ /* 0x000166000c1e1900 */
[----:B------:R-:W-:-:S02]  /*0c80*/  @!P5 IADD3 R4, PT, PT, R15, R29, RZ ;  /* 0x0000001d0f04d210 */ /* 0x000fc40007ffe0ff */
[C---:B---3--:R-:W-:Y:S01]  /*0c90*/  @!P5 LEA R16, P2, R14.reuse, R8, 0x1 ;  /* 0x000000080e10d211 */ /* 0x048fe200078408ff */
[----:B------:R-:W-:Y:S01]  /*0ca0*/  IMAD.MOV.U32 R29, RZ, RZ, RZ ;  /* 0x000000ffff1d7224 */ /* 0x000fe200078e00ff */
[----:B------:R1:W3:Y:S02]  /*0cb0*/  @!P6 LDG.E R27, desc[UR16][R10.64] ;  /* 0x000000100a1be981 */ /* 0x0002e4000c1e1900 */
[----:B------:R-:W-:-:S05]  /*0cc0*/  @!P5 LEA.HI.X R17, R14, R9, R4, 0x1, P2 ;  /* 0x000000090e11d211 */ /* 0x000fca00010f0c04 */
[----:B------:R3:W3:Y:S01]  /*0cd0*/  @!P5 LDG.E R29, desc[UR16][R16.64] ;  /* 0x00000010101dd981 */ /* 0x0006e2000c1e1900 */
[C---:B------:R-:W-:Y:S02]  /*0ce0*/  ISETP.GT.AND P2, PT, R26.reuse, 0x1e, PT ;  /* 0x0000001e1a00780c */ /* 0x040fe40003f44270 */
[----:B------:R-:W-:Y:S01]  /*0cf0*/  ISETP.GT.AND P3, PT, R26, 0xf, PT ;  /* 0x0000000f1a00780c */ /* 0x000fe20003f64270 */
[----:B------:R-:W-:Y:S01]  /*0d00*/  BSSY.RECONVERGENT B0, `(.L_x_2252) ;  /* 0x000005d000007945 */ /* 0x000fe20003800200 */
[----:B----4-:R-:W-:-:S04]  /*0d10*/  PRMT R4, R18, 0x7632, R4 ;  /* 0x0000763212047816 */ /* 0x010fc80000000004 */
[----:B------:R-:W-:Y:S02]  /*0d20*/  SHF.L.U32 R4, R4, 0x10, RZ ;  /* 0x0000001004047819 */ /* 0x000fe400000006ff */
[C---:B--2---:R-:W-:Y:S02]  /*0d30*/  PRMT R9, R2.reuse, 0x7632, R9 ;  /* 0x0000763202097816 */ /* 0x044fe40000000009 */
[----:B------:R-:W-:Y:S02]  /*0d40*/  SHF.L.U32 R2, R2, 0x10, RZ ;  /* 0x0000001002027819 */ /* 0x000fe400000006ff */
[----:B------:R-:W-:-:S05]  /*0d50*/  SHF.L.U32 R9, R9, 0x10, RZ ;  /* 0x0000001009097819 */ /* 0x000fca00000006ff */
[----:B0-----:R-:W-:Y:S01]  /*0d60*/  FADD.FTZ R13, R2, R9 ;  /* 0x00000009020d7221 */ /* 0x001fe20000010000 */
        /* <DEDUP_REMOVED lines=13> */
[----:B------:R-:W-:Y:S01]  /*0e40*/  FMUL.FTZ R12, R4, R4 ;  /* 0x00000004040c7220 */ /* 0x000fe20000410000 */
[----:B------:R-:W-:Y:S01]  /*0e50*/  FADD.FTZ R10, R11, R4 ;  /* 0x000000040b0a7221 */ /* 0x000fe20000010000 */
[----:B------:R-:W-:Y:S01]  /*0e60*/  SHF.L.U32 R21, R21, 0x10, RZ ;  /* 0x0000001015157819 */ /* 0x000fe200000006ff */
[----:B------:R-:W-:-:S02]  /*0e70*/  IMAD.U32 R6, R6, 0x10000, RZ ;  /* 0x0001000006067824 */ /* 0x000fc400078e00ff */
        /* <DEDUP_REMOVED lines=9> */
[C---:B-----5:R-:W-:Y:S02]  /*0f10*/  PRMT R23, R19.reuse, 0x7632, R23 ;  /* 0x0000763213177816 */ /* 0x060fe40000000017 */
[----:B------:R-:W-:Y:S02]  /*0f20*/  SHF.L.U32 R8, R19, 0x10, RZ ;  /* 0x0000001013087819 */ /* 0x000fe400000006ff */
[----:B------:R-:W-:Y:S02]  /*0f30*/  SHF.L.U32 R23, R23, 0x10, RZ ;  /* 0x0000001017177819 */ /* 0x000fe400000006ff */
[C---:B------:R-:W-:Y:S02]  /*0f40*/  PRMT R10, R25.reuse, 0x7632, R10 ;  /* 0x00007632190a7816 */ /* 0x040fe4000000000a */
[----:B------:R-:W-:Y:S01]  /*0f50*/  SHF.L.U32 R25, R25, 0x10, RZ ;  /* 0x0000001019197819 */ /* 0x000fe200000006ff */
[----:B------:R-:W-:Y:S01]  /*0f60*/  FADD.FTZ R14, R8, R23 ;  /* 0x00000017080e7221 */ /* 0x000fe20000010000 */
[----:B------:R-:W-:Y:S01]  /*0f70*/  FMUL.FTZ R15, R23, R23 ;  /* 0x00000017170f7220 */ /* 0x000fe20000410000 */
[----:B------:R-:W-:-:S02]  /*0f80*/  SHF.L.U32 R10, R10, 0x10, RZ ;  /* 0x000000100a0a7819 */ /* 0x000fc400000006ff */
[----:B---3--:R-:W-:Y:S01]  /*0f90*/  PRMT R20, R27, 0x7632, R20 ;  /* 0x000076321b147816 */ /* 0x008fe20000000014 */
        /* <DEDUP_REMOVED lines=10> */
[----:B------:R-:W-:Y:S01]  /*1040*/  FMUL.FTZ R14, R20, R20 ;  /* 0x00000014140e7220 */ /* 0x000fe20000410000 */
[----:B------:R-:W-:-:S02]  /*1050*/  IMAD.U32 R22, R22, 0x10000, RZ ;  /* 0x0001000016167824 */ /* 0x000fc400078e00ff */
[----:B------:R-:W-:Y:S01]  /*1060*/  FADD.FTZ R15, R15, R16 ;  /* 0x000000100f0f7221 */ /* 0x000fe20000010000 */
[----:B------:R-:W-:Y:S01]  /*1070*/  SHF.L.U32 R29, R29, 0x10, RZ ;  /* 0x000000101d1d7819 */ /* 0x000fe200000006ff */
[C---:B------:R-:W-:Y:S01]  /*1080*/  FADD.FTZ R13, R27.reuse, R20 ;  /* 0x000000141b0d7221 */ /* 0x040fe20000010000 */
[----:B------:R-:W-:Y:S01]  /*1090*/  FFMA.FTZ R14, R27, R27, R14 ;  /* 0x0000001b1b0e7223 */ /* 0x000fe2000001000e */
[----:B------:R-:W-:Y:S02]  /*10a0*/  FMUL.FTZ R16, R22, R22 ;  /* 0x0000001616107220 */ /* 0x000fe40000410000 */
        /* <DEDUP_REMOVED lines=34> */
.L_x_2253:
[----:B------:R-:W-:Y:S05]  /*12d0*/  BSYNC.RECONVERGENT B0 ;  /* 0x0000000000007941 */ /* 0x000fea0003800200 */
.L_x_2252:
        /* <DEDUP_REMOVED lines=26> */
.L_x_2255:
[----:B------:R-:W-:Y:S05]  /*1480*/  BSYNC.RECONVERGENT B0 ;  /* 0x0000000000007941 */ /* 0x000fea0003800200 */
.L_x_2254:
        /* <DEDUP_REMOVED lines=33> */
.L_x_2258:
[----:B----4-:R-:W2:Y:S04]  /*16a0*/  LDG.E.STRONG.GPU R16, desc[UR16][R14.64] ;  /* 0x000000100e107981 */ /* 0x010ea8000c1ef900 */
[----:B--2---:R-:W-:Y:S01]  /*16b0*/  CCTL.IVALL ;  /* 0x00000000ff00798f */ /* 0x004fe20002000000 */
[----:B------:R-:W-:Y:S05]  /*16c0*/  YIELD ;  /* 0x0000000000007946 */ /* 0x000fea0003800000 */
[----:B------:R-:W-:-:S13]  /*16d0*/  ISETP.NE.AND P4, PT, R16, R19, PT ;  /* 0x000000131000720c */ /* 0x000fda0003f85270 */
[----:B------:R-:W-:Y:S05]  /*16e0*/  @P4 BRA `(.L_x_2258) ;  /* 0xfffffffc00ec4947 */ /* 0x000fea000383ffff */
.L_x_2257:
        /* <DEDUP_REMOVED lines=15> */
.L_x_2260:
        /* <DEDUP_REMOVED lines=22> */
[----:B------:R-:W-:Y:S01]  /*1940*/  MOV R18, UR26 ;  /* 0x0000001a00127c02 */ /* 0x000fe20008000f00 */
[----:B--2---:R-:W-:-:S06]  /*1950*/  IMAD.U32 R19, RZ, RZ, UR27 ;  /* 0x0000001bff137e24 */ /* 0x004fcc000f8e00ff */
        /* <DEDUP_REMOVED lines=27> */
[----:B------:R-:W-:-:S06]  /*1b10*/  IMAD.U32 R17, RZ, RZ, UR27 ;  /* 0x0000001bff117e24 */ /* 0x000fcc000f8e00ff */
        /* <DEDUP_REMOVED lines=39> */
.L_x_2259:
        /* <DEDUP_REMOVED lines=35> */
[----:B------:R-:W-:Y:S01]  /*1fc0*/  IMAD.U32 R44, RZ, RZ, UR12 ;  /* 0x0000000cff2c7e24 */ /* 0x000fe2000f8e00ff */
[----:B------:R-:W-:-:S03]  /*1fd0*/  MOV R45, UR13 ;  /* 0x0000000d002d7c02 */ /* 0x000fc60008000f00 */
        /* <DEDUP_REMOVED lines=15> */
.L_x_2261:
        /* <DEDUP_REMOVED lines=14> */
[----:B------:R-:W-:Y:S01]  /*21b0*/  IMAD.U32 R14, RZ, RZ, UR14 ;  /* 0x0000000eff0e7e24 */ /* 0x000fe2000f8e00ff */
[----:B------:R-:W-:Y:S01]  /*21c0*/  @!UP2 UIMAD.WIDE.U32 UR12, UR12, 0x8, UR18 ;  /* 0x000000080c0ca8a5 */ /* 0x000fe2000f8e0012 */
[----:B------:R-:W-:-:S05]  /*21d0*/  MOV R15, UR15 ;  /* 0x0000000f000f7c02 */ /* 0x000fca0008000f00 */
[----:B------:R-:W-:Y:S01]  /*21e0*/  MOV R16, UR12 ;  /* 0x0000000c00107c02 */ /* 0x000fe20008000f00 */
[----:B------:R-:W0:Y:S01]  /*21f0*/  @!P4 LDG.E.64 R14, desc[UR16][R14.64] ;  /* 0x000000100e0ec981 */ /* 0x000e22000c1e1b00 */
[----:B------:R-:W-:-:S06]  /*2200*/  MOV R17, UR13 ;  /* 0x0000000d00117c02 */ /* 0x000fcc0008000f00 */
        /* <DEDUP_REMOVED lines=8> */
.L_x_2262:
        /* <DEDUP_REMOVED lines=8> */
[----:B------:R-:W-:-:S04]  /*2310*/  IMAD.U32 R14, RZ, RZ, UR11 ;  /* 0x0000000bff0e7e24 */ /* 0x000fc8000f8e00ff */
[----:B------:R-:W-:-:S06]  /*2320*/  IMAD.WIDE.U32 R14, R14, R15, UR18 ;  /* 0x000000120e0e7e25 */ /* 0x000fcc000f8e000f */
[----:B------:R-:W0:Y:S02]  /*2330*/  LDG.E.64 R14, desc[UR16][R14.64] ;  /* 0x000000100e0e7981 */ /* 0x000e24000c1e1b00 */
[----:B0--3--:R-:W-:Y:S01]  /*2340*/  FADD.FTZ R12, R12, R14 ;  /* 0x0000000e0c0c7221 */ /* 0x009fe20000010000 */
[----:B------:R-:W-:-:S07]  /*2350*/  FADD.FTZ R13, R13, R15 ;  /* 0x0000000f0d0d7221 */ /* 0x000fce0000010000 */
.L_x_2263:
[----:B------:R-:W-:Y:S05]  /*2360*/  BSYNC.RECONVERGENT B0 ;  /* 0x0000000000007941 */ /* 0x000fea0003800200 */
.L_x_2256:
        /* <DEDUP_REMOVED lines=34> */
[----:B0-----:R-:W-:Y:S01]  /*2590*/  IADD3 R19, PT, PT, R38, 0x20, RZ ;  /* 0x0000002026137810 */ /* 0x001fe20007ffe0ff */
[----:B------:R-:W-:Y:S01]  /*25a0*/  UMOV UR10, 0x3f800000 ;  /* 0x3f800000000a7882 */ /* 0x000fe20000000000 */
[----:B-1----:R-:W-:-:S13]  /*25b0*/  @P2 R2UR UR11, R13 ;  /* 0x000000000d0b22ca */ /* 0x002fda00000e0000 */
[----:B------:R-:W-:Y:S01]  /*25c0*/  @UP1 UMOV UR10, UR11 ;  /* 0x0000000b000a1c82 */ /* 0x000fe20008000000 */
[----:B--2---:R-:W-:Y:S02]  /*25d0*/  HADD2.F32 R17, -RZ, R44.H0_H0 ;  /* 0x2000002cff117230 */ /* 0x004fe40000004100 */
[----:B---3--:R-:W-:Y:S02]  /*25e0*/  HADD2.F32 R14, -RZ, R12.H0_H0 ;  /* 0x2000000cff0e7230 */ /* 0x008fe40000004100 */
[----:B----4-:R-:W-:Y:S02]  /*25f0*/  HADD2.F32 R15, -RZ, R45.H0_H0 ;  /* 0x2000002dff0f7230 */ /* 0x010fe40000004100 */
[----:B-----5:R-:W-:Y:S01]  /*2600*/  HADD2.F32 R16, -RZ, R16.H0_H0 ;  /* 0x20000010ff107230 */ /* 0x020fe20000004100 */
        /* <DEDUP_REMOVED lines=24> */
.L_x_2267:
[----:B------:R-:W-:Y:S05]  /*2790*/  BSYNC.RECONVERGENT B1 ;  /* 0x0000000000017941 */ /* 0x000fea0003800200 */
.L_x_2266:
[----:B------:R-:W-:Y:S01]  /*27a0*/  SHF.R.S32.HI R12, RZ, 0x1f, R19 ;  /* 0x0000001fff0c7819 */ /* 0x000fe20000011413 */
        /* <DEDUP_REMOVED lines=24> */
.L_x_2269:
[----:B------:R-:W-:Y:S05]  /*2930*/  BSYNC.RECONVERGENT B1 ;  /* 0x0000000000017941 */ /* 0x000fea0003800200 */
.L_x_2268:
        /* <DEDUP_REMOVED lines=34> */
.L_x_2271:
[----:B------:R-:W-:Y:S05]  /*2b60*/  BSYNC.RECONVERGENT B1 ;  /* 0x0000000000017941 */ /* 0x000fea0003800200 */
.L_x_2270:
[----:B------:R-:W-:Y:S04]  /*2b70*/  BSSY.RECONVERGENT B1, `(.L_x_2272) ;  /* 0x0000014000017945 */ /* 0x000fe80003800200 */
[----:B------:R-:W-:Y:S05]  /*2b80*/  @P2 BRA `(.L_x_2273) ;  /* 0x0000000000482947 */ /* 0x000fea0003800000 */
[----:B------:R-:W1:Y:S01]  /*2b90*/  LDCU.64 UR12, c[0x0][0x3e0] ;  /* 0x00007c00ff0c77ac */ /* 0x000e620008000a00 */
[----:B------:R-:W-:Y:S01]  /*2ba0*/  MOV R13, R41 ;  /* 0x00000029000d7202 */ /* 0x000fe20000000f00 */
[----:B------:R-:W-:Y:S02]  /*2bb0*/  IMAD.MOV.U32 R12, RZ, RZ, R42 ;  /* 0x000000ffff0c7224 */ /* 0x000fe400078e002a */
[----:B------:R-:W-:Y:S01]  /*2bc0*/  FADD.FTZ R21, R21, -UR5 ;  /* 0x8000000515157e21 */ /* 0x000fe20008010000 */
[----:B------:R-:W2:Y:S01]  /*2bd0*/  LDCU.64 UR18, c[0x0][0x380] ;  /* 0x00007000ff1277ac */ /* 0x000ea20008000a00 */
[----:B------:R-:W-:Y:S02]  /*2be0*/  FADD.FTZ R6, R6, -UR5 ;  /* 0x8000000506067e21 */ /* 0x000fe40008010000 */
[----:B------:R-:W-:Y:S02]  /*2bf0*/  FMUL.FTZ R21, R21, UR10 ;  /* 0x0000000a15157c20 */ /* 0x000fe40008410000 */
[----:B------:R-:W-:-:S02]  /*2c00*/  FMUL.FTZ R6, R6, UR10 ;  /* 0x0000000a06067c20 */ /* 0x000fc40008410000 */
[----:B0-----:R-:W-:Y:S02]  /*2c10*/  FFMA.FTZ R9, R14, R21, R17 ;  /* 0x000000150e097223 */ /* 0x001fe40000010011 */
        /* <DEDUP_REMOVED lines=9> */
.L_x_2273:
[----:B------:R-:W-:Y:S05]  /*2cb0*/  BSYNC.RECONVERGENT B1 ;  /* 0x0000000000017941 */ /* 0x000fea0003800200 */
.L_x_2272:
        /* <DEDUP_REMOVED lines=20> */
.L_x_2275:
[----:B------:R-:W-:Y:S05]  /*2e00*/  BSYNC.RECONVERGENT B1 ;  /* 0x0000000000017941 */ /* 0x000fea0003800200 */
.L_x_2274:
        /* <DEDUP_REMOVED lines=20> */
.L_x_2277:
[----:B------:R-:W-:Y:S05]  /*2f50*/  BSYNC.RECONVERGENT B1 ;  /* 0x0000000000017941 */ /* 0x000fea0003800200 */
.L_x_2276:
        /* <DEDUP_REMOVED lines=20> */
.L_x_2279:
[----:B------:R-:W-:Y:S05]  /*30a0*/  BSYNC.RECONVERGENT B1 ;  /* 0x0000000000017941 */ /* 0x000fea0003800200 */
.L_x_2278:
        /* <DEDUP_REMOVED lines=19> */
.L_x_2265:
        /* <DEDUP_REMOVED lines=26> */
[----:B------:R-:W-:Y:S01]  /*3380*/  IMAD.IADD R13, R45, 0x1, R12 ;  /* 0x000000012d0d7824 */ /* 0x000fe200078e020c */
[----:B--2---:R-:W-:-:S03]  /*3390*/  LEA R12, P1, R44, UR14, 0x1 ;  /* 0x0000000e2c0c7c11 */ /* 0x004fc6000f8208ff */
[----:B------:R-:W-:Y:S02]  /*33a0*/  F2FP.BF16.F32.PACK_AB R7, R7, R0 ;  /* 0x000000000707723e */ /* 0x000fe400000010ff */
[----:B------:R-:W-:-:S05]  /*33b0*/  LEA.HI.X R13, R44, UR15, R13, 0x1, P1 ;  /* 0x0000000f2c0d7c11 */ /* 0x000fca00088f0c0d */
[----:B------:R1:W-:Y:S03]  /*33c0*/  STG.E desc[UR16][R12.64], R7 ;  /* 0x000000070c007986 */ /* 0x0003e6000c101910 */
.L_x_2282:
[----:B0-----:R-:W-:Y:S05]  /*33d0*/  BSYNC.RECONVERGENT B1 ;  /* 0x0000000000017941 */ /* 0x001fea0003800200 */
.L_x_2281:
        /* <DEDUP_REMOVED lines=27> */
[----:B------:R-:W-:Y:S01]  /*3590*/  IMAD R9, R19, UR13, R12 ;  /* 0x0000000d13097c24 */ /* 0x000fe2000f8e020c */
[----:B------:R-:W-:-:S03]  /*35a0*/  MOV R12, R42 ;  /* 0x0000002a000c7202 */ /* 0x000fc60000000f00 */
[----:B------:R-:W-:Y:S02]  /*35b0*/  F2FP.BF16.F32.PACK_AB R45, R45, R2 ;  /* 0x000000022d2d723e */ /* 0x000fe400000010ff */
[----:B------:R-:W-:-:S05]  /*35c0*/  IMAD.WIDE.U32 R12, R19, UR12, R12 ;  /* 0x0000000c130c7c25 */ /* 0x000fca000f8e000c */
[----:B------:R-:W-:Y:S02]  /*35d0*/  IADD3 R9, PT, PT, R13, R9, RZ ;  /* 0x000000090d097210 */ /* 0x000fe40007ffe0ff */
[----:B-1----:R-:W-:-:S04]  /*35e0*/  LEA R18, P1, R12, UR14, 0x1 ;  /* 0x0000000e0c127c11 */ /* 0x002fc8000f8208ff */
[----:B------:R-:W-:-:S05]  /*35f0*/  LEA.HI.X R19, R12, UR15, R9, 0x1, P1 ;  /* 0x0000000f0c137c11 */ /* 0x000fca00088f0c09 */
[----:B------:R0:W-:Y:S04]  /*3600*/  STG.E desc[UR16][R18.64], R45 ;  /* 0x0000002d12007986 */ /* 0x0001e8000c101910 */
.L_x_2284:
[----:B------:R-:W-:Y:S05]  /*3610*/  BSYNC.RECONVERGENT B1 ;  /* 0x0000000000017941 */ /* 0x000fea0003800200 */
.L_x_2283:
        /* <DEDUP_REMOVED lines=36> */
[----:B------:R-:W-:-:S05]  /*3860*/  IMAD.IADD R13, R19, 0x1, R13 ;  /* 0x00000001130d7824 */ /* 0x000fca00078e020d */
[----:B------:R-:W1:Y:S01]  /*3870*/  MUFU.RCP R9, R9 ;  /* 0x0000000900097308 */ /* 0x000e620000001000 */
[----:B--2---:R-:W-:Y:S01]  /*3880*/  FMUL.FTZ R11, R11, R4 ;  /* 0x000000040b0b7220 */ /* 0x004fe20000410000 */
[----:B-1----:R-:W-:Y:S01]  /*3890*/  FMUL.FTZ R0, R12, R9 ;  /* 0x000000090c007220 */ /* 0x002fe20000410000 */
[----:B0-----:R-:W-:-:S04]  /*38a0*/  LEA R12, P5, R18, UR14, 0x1 ;  /* 0x0000000e120c7c11 */ /* 0x001fc8000f8a08ff */
[----:B------:R-:W-:Y:S02]  /*38b0*/  LEA.HI.X R13, R18, UR15, R13, 0x1, P5 ;  /* 0x0000000f120d7c11 */ /* 0x000fe4000a8f0c0d */
[----:B------:R-:W-:-:S05]  /*38c0*/  F2FP.BF16.F32.PACK_AB R11, R0, R11 ;  /* 0x0000000b000b723e */ /* 0x000fca00000010ff */
[----:B------:R1:W-:Y:S02]  /*38d0*/  STG.E desc[UR16][R12.64], R11 ;  /* 0x0000000b0c007986 */ /* 0x0003e4000c101910 */
.L_x_2286:
[----:B------:R-:W-:Y:S05]  /*38e0*/  BSYNC.RECONVERGENT B1 ;  /* 0x0000000000017941 */ /* 0x000fea0003800200 */
.L_x_2285:
        /* <DEDUP_REMOVED lines=30> */
.L_x_2288:
[----:B------:R-:W-:Y:S05]  /*3ad0*/  BSYNC.RECONVERGENT B1 ;  /* 0x0000000000017941 */ /* 0x000fea0003800200 */
.L_x_2287:
        /* <DEDUP_REMOVED lines=30> */
.L_x_2290:
[----:B------:R-:W-:Y:S05]  /*3cc0*/  BSYNC.RECONVERGENT B1 ;  /* 0x0000000000017941 */ /* 0x000fea0003800200 */
.L_x_2289:
        /* <DEDUP_REMOVED lines=9> */
[----:B------:R-:W-:Y:S02]  /*3d60*/  IMAD.MOV.U32 R9, RZ, RZ, R41 ;  /* 0x000000ffff097224 */ /* 0x000fe400078e0029 */
        /* <DEDUP_REMOVED lines=9> */
[----:B----4-:R-:W-:-:S04]  /*3e00*/  LEA R6, P1, R8, UR14, 0x1 ;  /* 0x0000000e08067c11 */ /* 0x010fc8000f8208ff */
        /* <DEDUP_REMOVED lines=10> */
.L_x_2292:
[----:B------:R-:W-:Y:S05]  /*3eb0*/  BSYNC.RECONVERGENT B1 ;  /* 0x0000000000017941 */ /* 0x000fea0003800200 */
.L_x_2291:
        /* <DEDUP_REMOVED lines=30> */
.L_x_2294:
[----:B------:R-:W-:Y:S05]  /*40a0*/  BSYNC.RECONVERGENT B1 ;  /* 0x0000000000017941 */ /* 0x000fea0003800200 */
.L_x_2293:
        /* <DEDUP_REMOVED lines=29> */
.L_x_2280:
[----:B------:R-:W-:Y:S05]  /*4280*/  BSYNC.RECONVERGENT B0 ;  /* 0x0000000000007941 */ /* 0x000fea0003800200 */
.L_x_2264:
[----:B------:R-:W-:Y:S02]  /*4290*/  UIADD3 UR9, UPT, UPT, UR21, UR9, URZ ;  /* 0x0000000915097290 */ /* 0x000fe4000fffe0ff */
[----:B------:R-:W-:Y:S02]  /*42a0*/  UIADD3 UR4, UPT, UPT, UR4, 0x1, URZ ;  /* 0x0000000104047890 */ /* 0x000fe4000fffe0ff */
[----:B------:R-:W-:-:S09]  /*42b0*/  UISETP.GE.AND UP1, UPT, UR9, UR7, UPT ;  /* 0x000000070900728c */ /* 0x000fd2000bf26270 */
[----:B------:R-:W-:Y:S05]  /*42c0*/  BRA.U !UP1, `(.L_x_2295) ;  /* 0xffffffbd09f47547 */ /* 0x000fea000b83ffff */
[----:B------:R-:W-:Y:S05]  /*42d0*/  EXIT ;  /* 0x000000000000794d */ /* 0x000fea0003800000 */
.L_x_2296:
        /* <DEDUP_REMOVED lines=10> */
.L_x_3453:


//--------------------- .text._Z35group_norm_nhwc_fwd_one_pass_kernelI11Bf16IOFp16WLi512ELi16ELi256EEv26Group_norm_nhwc_fwd_params --------------------------
	.section	.text._Z35group_norm_nhwc_fwd_one_pass_kernelI11Bf16IOFp16WLi512ELi16ELi256EEv26Group_norm_nhwc_fwd_params,"ax",@progbits
	.align	128
        .global         _Z35group_norm_nhwc_fwd_one_pass_kernelI11Bf16IOFp16WLi512ELi16ELi256EEv26Group_norm_nhwc_fwd_params
        .type           _Z35group_norm_nhwc_fwd_one_pass_kernelI11Bf16IOFp16WLi512ELi16ELi256EEv26Group_norm_nhwc_fwd_params,@function
        .size           _Z35group_norm_nhwc_fwd_one_pass_kernelI11Bf16IOFp16WLi512ELi16ELi256EEv26Group_norm_nhwc_fwd_params,(.L_x_3454 - _Z35group_norm_nhwc_fwd_one_pass_kernelI11Bf16IOFp16WLi512ELi16ELi256EEv26Group_norm_nhwc_fwd_params)
        .other          _Z35group_norm_nhwc_fwd_one_pass_kernelI11Bf16IOFp16WLi512ELi16ELi256EEv26Group_norm_nhwc_fwd_params,@"STO_CUDA_ENTRY STV_DEFAULT"
_Z35group_norm_nhwc_fwd_one_pass_kernelI11Bf16IOFp16WLi512ELi16ELi256EEv26Group_norm_nhwc_fwd_params:
.text._Z35group_norm_nhwc_fwd_one_pass_kernelI11Bf16IOFp16WLi512ELi16ELi256EEv26Group_norm_nhwc_fwd_params:
        /* <DEDUP_REMOVED lines=37> */
.L_x_2372:
        /* <DEDUP_REMOVED lines=31> */
[----:B0-----:R-:W-:Y:S01]  /*0440*/  HFMA2 R2, -RZ, RZ, 0, 0 ;  /* 0x00000000ff027431 */ /* 0x001fe200000001ff */
[----:B---3--:R-:W-:Y:S02]  /*0450*/  R2UR UR9, R3 ;  /* 0x00000000030972ca */ /* 0x008fe400000e0000 */
[----:B------:R-:W-:Y:S02]  /*0460*/  IADD3 R4, PT, PT, RZ, -R3, RZ ;  /* 0x80000003ff047210 */ /* 0x000fe40007ffe0ff */
[----:B------:R-:W-:-:S03]  /*0470*/  R2UR UR8, R2 ;  /* 0x00000000020872ca */ /* 0x000fc600000e0000 */
[----:B------:R-:W-:Y:S02]  /*0480*/  IMAD R7, R4, R5, RZ ;  /* 0x0000000504077224 */ /* 0x000fe400078e02ff */
[----:B------:R-:W-:-:S05]  /*0490*/  IMAD.MOV.U32 R4, RZ, RZ, R6 ;  /* 0x000000ffff047224 */ /* 0x000fca00078e0006 */
[----:B------:R-:W-:-:S03]  /*04a0*/  R2UR UR10, R4 ;  /* 0x00000000040a72ca */ /* 0x000fc600000e0000 */
        /* <DEDUP_REMOVED lines=39> */
[----:B------:R-:W0:Y:S02]  /*0720*/  @!P6 LDC.64 R6, c[0x0][0x3e0] ;  /* 0x0000f800ff06eb82 */ /* 0x000e240000000a00 */
[----:B------:R-:W-:Y:S01]  /*0730*/  @!P2 IMAD.MOV.U32 R56, RZ, RZ, R58 ;  /* 0x000000ffff38a224 */ /* 0x000fe200078e003a */
[----:B------:R-:W-:Y:S02]  /*0740*/  IADD3 R57, PT, PT, R59, UR5, RZ ;  /* 0x000000053b397c10 */ /* 0x000fe4000fffe0ff */
[----:B------:R-:W-:Y:S01]  /*0750*/  @!P5 MOV R10, R58 ;  /* 0x0000003a000ad202 */ /* 0x000fe20000000f00 */
[----:B------:R-:W-:Y:S01]  /*0760*/  @!P2 IMAD.WIDE.U32 R4, R11, R4, R56 ;  /* 0x000000040b04a225 */ /* 0x000fe200078e0038 */
[----:B------:R-:W-:-:S04]  /*0770*/  @!P5 MOV R11, R57 ;  /* 0x00000039000bd202 */ /* 0x000fc80000000f00 */
[----:B------:R-:W-:Y:S01]  /*0780*/  @!P2 IADD3 R0, PT, PT, R5, R17, RZ ;  /* 0x000000110500a210 */ /* 0x000fe20007ffe0ff */
[----:B------:R-:W-:Y:S01]  /*0790*/  @!P5 IMAD.WIDE.U32 R2, R25, R2, R10 ;  /* 0x000000021902d225 */ /* 0x000fe200078e000a */
[C---:B-1----:R-:W-:Y:S01]  /*07a0*/  @!P2 LEA R28, P1, R4.reuse, R28, 0x1 ;  /* 0x0000001c041ca211 */ /* 0x042fe200078208ff */
[----:B------:R-:W1:Y:S03]  /*07b0*/  @!P3 LDC.64 R10, c[0x0][0x3e0] ;  /* 0x0000f800ff0abb82 */ /* 0x000e660000000a00 */
[----:B------:R-:W-:Y:S02]  /*07c0*/  @!P2 LEA.HI.X R29, R4, R29, R0, 0x1, P1 ;  /* 0x0000001d041da211 */ /* 0x000fe400008f0c00 */
[----:B------:R-:W-:Y:S02]  /*07d0*/  @!P5 IADD3 R0, PT, PT, R3, R23, RZ ;  /* 0x000000170300d210 */ /* 0x000fe40007ffe0ff */
[----:B--2---:R-:W-:Y:S01]  /*07e0*/  @!P5 LEA R18, P1, R2, R18, 0x1 ;  /* 0x000000120212d211 */ /* 0x004fe200078208ff */
[----:B------:R-:W2:Y:S01]  /*07f0*/  @!P6 LDC.64 R16, c[0x0][0x390] ;  /* 0x0000e400ff10eb82 */ /* 0x000ea20000000a00 */
[----:B0-----:R-:W-:Y:S01]  /*0800*/  @!P6 IMAD R4, R21, R6, RZ ;  /* 0x000000061504e224 */ /* 0x001fe200078e02ff */
[----:B------:R-:W-:-:S02]  /*0810*/  IADD3 R21, PT, PT, R55, 0x100, RZ ;  /* 0x0000010037157810 */ /* 0x000fc40007ffe0ff */
[----:B------:R-:W-:Y:S01]  /*0820*/  @!P5 LEA.HI.X R19, R2, R19, R0, 0x1, P1 ;  /* 0x000000130213d211 */ /* 0x000fe200008f0c00 */
[----:B------:R-:W-:Y:S01]  /*0830*/  @!P6 IMAD R25, R15, R7, R4 ;  /* 0x000000070f19e224 */ /* 0x000fe200078e0204 */
[----:B------:R-:W-:Y:S02]  /*0840*/  @!P6 MOV R2, R58 ;  /* 0x0000003a0002e202 */ /* 0x000fe40000000f00 */
[----:B------:R-:W-:Y:S01]  /*0850*/  @!P6 MOV R3, R57 ;  /* 0x000000390003e202 */ /* 0x000fe20000000f00 */
[----:B------:R-:W0:Y:S01]  /*0860*/  @!P4 LDC.64 R4, c[0x0][0x3e0] ;  /* 0x0000f800ff04cb82 */ /* 0x000e220000000a00 */
[----:B------:R-:W-:Y:S01]  /*0870*/  ISETP.GE.U32.AND P1, PT, R21, UR18, PT ;  /* 0x0000001215007c0c */ /* 0x000fe2000bf26070 */
[----:B------:R3:W4:Y:S01]  /*0880*/  @!P5 LDG.E R14, desc[UR12][R18.64] ;  /* 0x0000000c120ed981 */ /* 0x000722000c1e1900 */
[----:B------:R-:W-:Y:S01]  /*0890*/  SHF.R.S32.HI R23, RZ, 0x1f, R21 ;  /* 0x0000001fff177819 */ /* 0x000fe20000011415 */
[----:B------:R-:W-:-:S03]  /*08a0*/  @!P6 IMAD.WIDE.U32 R6, R15, R6, R2 ;  /* 0x000000060f06e225 */ /* 0x000fc600078e0002 */
[----:B------:R-:W-:Y:S01]  /*08b0*/  ISETP.GE.AND.EX P1, PT, R23, UR19, PT, P1 ;  /* 0x0000001317007c0c */ /* 0x000fe2000bf26310 */
[----:B------:R-:W5:Y:S01]  /*08c0*/  @!P3 LDC.64 R2, c[0x0][0x390] ;  /* 0x0000e400ff02bb82 */ /* 0x000f620000000a00 */
[----:B-1----:R-:W-:Y:S01]  /*08d0*/  @!P3 IMAD R8, R9, R10, RZ ;  /* 0x0000000a0908b224 */ /* 0x002fe200078e02ff */
[----:B------:R-:W-:-:S03]  /*08e0*/  @!P6 IADD3 R0, PT, PT, R7, R25, RZ ;  /* 0x000000190700e210 */ /* 0x000fc60007ffe0ff */
[C---:B------:R-:W-:Y:S01]  /*08f0*/  @!P3 IMAD R25, R13.reuse, R11, R8 ;  /* 0x0000000b0d19b224 */ /* 0x040fe200078e0208 */
[----:B---3--:R-:W-:Y:S02]  /*0900*/  @!P3 MOV R18, R58 ;  /* 0x0000003a0012b202 */ /* 0x008fe40000000f00 */
[C---:B--2---:R-:W-:Y:S02]  /*0910*/  @!P6 LEA R16, P5, R6.reuse, R16, 0x1 ;  /* 0x000000100610e211 */ /* 0x044fe400078a08ff */
[----:B------:R-:W-:Y:S02]  /*0920*/  @!P3 MOV R19, R57 ;  /* 0x000000390013b202 */ /* 0x000fe40000000f00 */
[----:B------:R-:W1:Y:S01]  /*0930*/  @!P1 LDC.64 R8, c[0x0][0x3e0] ;  /* 0x0000f800ff089b82 */ /* 0x000e620000000a00 */
[----:B------:R-:W-:Y:S02]  /*0940*/  MOV R12, RZ ;  /* 0x000000ff000c7202 */ /* 0x000fe40000000f00 */
[----:B------:R-:W-:Y:S01]  /*0950*/  @!P6 LEA.HI.X R17, R6, R17, R0, 0x1, P5 ;  /* 0x000000110611e211 */ /* 0x000fe200028f0c00 */
[----:B------:R-:W-:-:S04]  /*0960*/  @!P3 IMAD.WIDE.U32 R10, R13, R10, R18 ;  /* 0x0000000a0d0ab225 */ /* 0x000fc800078e0012 */
[----:B------:R-:W2:Y:S01]  /*0970*/  @!P4 LDC.64 R6, c[0x0][0x390] ;  /* 0x0000e400ff06cb82 */ /* 0x000ea20000000a00 */
[----:B------:R3:W4:Y:S01]  /*0980*/  @!P6 LDG.E R12, desc[UR12][R16.64] ;  /* 0x0000000c100ce981 */ /* 0x000722000c1e1900 */
[----:B------:R-:W-:Y:S01]  /*0990*/  VIADD R15, R55, 0x120 ;  /* 0x00000120370f7836 */ /* 0x000fe20000000000 */
[----:B------:R-:W-:Y:S02]  /*09a0*/  @!P3 IADD3 R0, PT, PT, R11, R25, RZ ;  /* 0x000000190b00b210 */ /* 0x000fe40007ffe0ff */
[----:B-----5:R-:W-:Y:S01]  /*09b0*/  @!P3 LEA R18, P6, R10, R2, 0x1 ;  /* 0x000000020a12b211 */ /* 0x020fe200078c08ff */
[----:B0-----:R-:W-:Y:S02]  /*09c0*/  @!P4 IMAD R2, R31, R4, RZ ;  /* 0x000000041f02c224 */ /* 0x001fe400078e02ff */
[----:B------:R-:W0:Y:S01]  /*09d0*/  @!P1 LDC.64 R24, c[0x0][0x390] ;  /* 0x0000e400ff189b82 */ /* 0x000e220000000a00 */
[----:B------:R-:W-:Y:S01]  /*09e0*/  ISETP.GE.U32.AND P5, PT, R15, UR18, PT ;  /* 0x000000120f007c0c */ /* 0x000fe2000bfa6070 */
[----:B------:R-:W-:Y:S01]  /*09f0*/  @!P4 IMAD R11, R27, R5, R2 ;  /* 0x000000051b0bc224 */ /* 0x000fe200078e0202 */
[----:B------:R-:W-:-:S02]  /*0a00*/  SHF.R.S32.HI R13, RZ, 0x1f, R15 ;  /* 0x0000001fff0d7819 */ /* 0x000fc4000001140f */
[----:B------:R-:W-:Y:S02]  /*0a10*/  @!P3 LEA.HI.X R19, R10, R3, R0, 0x1, P6 ;  /* 0x000000030a13b211 */ /* 0x000fe400030f0c00 */
[----:B------:R-:W-:Y:S02]  /*0a20*/  @!P4 MOV R2, R58 ;  /* 0x0000003a0002c202 */ /* 0x000fe40000000f00 */
[----:B------:R-:W-:Y:S02]  /*0a30*/  @!P4 MOV R3, R57 ;  /* 0x000000390003c202 */ /* 0x000fe40000000f00 */
        /* <DEDUP_REMOVED lines=12> */
[----:B--2---:R-:W-:Y:S01]  /*0b00*/  @!P4 LEA R6, P3, R4, R6, 0x1 ;  /* 0x000000060406c211 */ /* 0x004fe200078608ff */
[----:B------:R-:W-:-:S04]  /*0b10*/  @!P1 IMAD.WIDE.U32 R2, R21, R8, R2 ;  /* 0x0000000815029225 */ /* 0x000fc800078e0002 */
[----:B------:R-:W-:Y:S01]  /*0b20*/  HFMA2 R11, -RZ, RZ, 0, 0 ;  /* 0x00000000ff0b7431 */ /* 0x000fe200000001ff */
[----:B------:R-:W-:Y:S02]  /*0b30*/  @!P4 LEA.HI.X R7, R4, R7, R0, 0x1, P3 ;  /* 0x000000070407c211 */ /* 0x000fe400018f0c00 */
[----:B------:R-:W-:Y:S01]  /*0b40*/  @!P1 IADD3 R0, PT, PT, R3, R9, RZ ;  /* 0x0000000903009210 */ /* 0x000fe20007ffe0ff */
[----:B---3--:R-:W2:Y:S01]  /*0b50*/  @!P6 LDC.64 R16, c[0x0][0x3e0] ;  /* 0x0000f800ff10eb82 */ /* 0x008ea20000000a00 */
[----:B0-----:R-:W-:-:S04]  /*0b60*/  @!P1 LEA R24, P3, R2, R24, 0x1 ;  /* 0x0000001802189211 */ /* 0x001fc800078608ff */
[----:B------:R-:W-:Y:S01]  /*0b70*/  @!P1 LEA.HI.X R25, R2, R25, R0, 0x1, P3 ;  /* 0x0000001902199211 */ /* 0x000fe200018f0c00 */
[----:B------:R0:W3:Y:S01]  /*0b80*/  @!P4 LDG.E R11, desc[UR12][R6.64] ;  /* 0x0000000c060bc981 */ /* 0x0000e2000c1e1900 */
[----:B------:R-:W-:Y:S01]  /*0b90*/  ISETP.GE.U32.AND P4, PT, R52, UR18, PT ;  /* 0x0000001234007c0c */ /* 0x000fe2000bf86070 */
[----:B------:R-:W2:Y:S01]  /*0ba0*/  @!P5 LDC.64 R2, c[0x0][0x390] ;  /* 0x0000e400ff02db82 */ /* 0x000ea20000000a00 */
[----:B------:R-:W-:Y:S02]  /*0bb0*/  ISETP.GE.U32.AND P3, PT, R55, UR18, PT ;  /* 0x0000001237007c0c */ /* 0x000fe4000bf66070 */
[----:B------:R-:W-:-:S05]  /*0bc0*/  ISETP.GE.AND.EX P4, PT, R49, UR19, PT, P4 ;  /* 0x0000001331007c0c */ /* 0x000fca000bf86340 */
[----:B------:R-:W2:Y:S01]  /*0bd0*/  @!P6 LDC.64 R4, c[0x0][0x390] ;  /* 0x0000e400ff04eb82 */ /* 0x000ea20000000a00 */
[----:B------:R-:W-:Y:S01]  /*0be0*/  ISETP.GE.AND.EX P3, PT, R53, UR19, PT, P3 ;  /* 0x0000001335007c0c */ /* 0x000fe2000bf66330 */
[----:B-1----:R-:W-:Y:S01]  /*0bf0*/  @!P5 IMAD R0, R13, R22, RZ ;  /* 0x000000160d00d224 */ /* 0x002fe200078e02ff */
[-C--:B------:R-:W-:Y:S02]  /*0c00*/  @!P5 MOV R8, R58.reuse ;  /* 0x0000003a0008d202 */ /* 0x080fe40000000f00 */
[----:B------:R-:W-:Y:S01]  /*0c10*/  @!P5 MOV R9, R57 ;  /* 0x000000390009d202 */ /* 0x000fe20000000f00 */
[----:B------:R-:W-:Y:S01]  /*0c20*/  IMAD.MOV.U32 R13, RZ, RZ, RZ ;  /* 0x000000ffff0d7224 */ /* 0x000fe200078e00ff */
[----:B------:R-:W-:Y:S01]  /*0c30*/  @!P6 MOV R20, R58 ;  /* 0x0000003a0014e202 */ /* 0x000fe20000000f00 */
[----:B------:R-:W-:Y:S01]  /*0c40*/  @!P5 IMAD R19, R15, R23, R0 ;  /* 0x000000170f13d224 */ /* 0x000fe200078e0200 */
[----:B0-----:R-:W0:Y:S01]  /*0c50*/  @!P4 LDC.64 R6, c[0x0][0x3e0] ;  /* 0x0000f800ff06cb82 */ /* 0x001e220000000a00 */
[----:B--2---:R-:W-:Y:S01]  /*0c60*/  @!P6 IMAD R0, R51, R16, RZ ;  /* 0x000000103300e224 */ /* 0x004fe200078e02ff */
[----:B------:R-:W-:Y:S01]  /*0c70*/  @!P6 MOV R21, R57 ;  /* 0x000000390015e202 */ /* 0x000fe20000000f00 */
[----:B------:R-:W-:Y:S01]  /*0c80*/  @!P5 IMAD.WIDE.U32 R22, R15, R22, R8 ;  /* 0x000000160f16d225 */ /* 0x000fe200078e0008 */
[----:B------:R-:W2:Y:S03]  /*0c90*/  @!P1 LDG.E R13, desc[UR12][R24.64] ;  /* 0x0000000c180d9981 */ /* 0x000ea6000c1e1900 */
[C---:B------:R-:W-:Y:S01]  /*0ca0*/  @!P6 IMAD R17, R54.reuse, R17, R0 ;  /* 0x000000113611e224 */ /* 0x040fe200078e0200 */
[----:B------:R-:W1:Y:S01]  /*0cb0*/  @!P3 LDC.64 R8, c[0x0][0x3e0] ;  /* 0x0000f800ff08bb82 */ /* 0x000e620000000a00 */
[----:B------:R-:W-:Y:S01]  /*0cc0*/  @!P5 IADD3 R0, PT, PT, R23, R19, RZ ;  /* 0x000000131700d210 */ /* 0x000fe20007ffe0ff */
[----:B------:R-:W-:Y:S01]  /*0cd0*/  @!P6 IMAD.WIDE.U32 R20, R54, R16, R20 ;  /* 0x000000103614e225 */ /* 0x000fe200078e0014 */
[----:B------:R-:W-:-:S04]  /*0ce0*/  @!P5 LEA R18, P1, R22, R2, 0x1 ;  /* 0x000000021612d211 */ /* 0x000fc800078208ff */
[----:B------:R-:W-:Y:S02]  /*0cf0*/  @!P5 LEA.HI.X R19, R22, R3, R0, 0x1, P1 ;  /* 0x000000031613d211 */ /* 0x000fe400008f0c00 */
[----:B------:R-:W-:Y:S01]  /*0d00*/  @!P6 IADD3 R0, PT, PT, R21, R17, RZ ;  /* 0x000000111500e210 */ /* 0x000fe20007ffe0ff */
[----:B------:R-:W1:Y:S01]  /*0d10*/  @!P4 LDC.64 R2, c[0x0][0x390] ;  /* 0x0000e400ff02cb82 */ /* 0x000e620000000a00 */
[C---:B------:R-:W-:Y:S02]  /*0d20*/  @!P6 LEA R16, P1, R20.reuse, R4, 0x1 ;  /* 0x000000041410e211 */ /* 0x040fe400078208ff */
[----:B------:R-:W-:Y:S02]  /*0d30*/  MOV R37, RZ ;  /* 0x000000ff00257202 */ /* 0x000fe40000000f00 */
[----:B------:R-:W-:-:S03]  /*0d40*/  @!P6 LEA.HI.X R17, R20, R5, R0, 0x1, P1 ;  /* 0x000000051411e211 */ /* 0x000fc600008f0c00 */
[----:B------:R-:W1:Y:S01]  /*0d50*/  @!P3 LDC.64 R4, c[0x0][0x390] ;  /* 0x0000e400ff04bb82 */ /* 0x000e620000000a00 */
[----:B------:R-:W-:Y:S01]  /*0d60*/  ISETP.GE.U32.AND P1, PT, R50, UR18, PT ;  /* 0x0000001232007c0c */ /* 0x000fe2000bf26070 */
[----:B------:R-:W-:Y:S01]  /*0d70*/  HFMA2 R15, -RZ, RZ, 0, 0 ;  /* 0x00000000ff0f7431 */ /* 0x000fe200000001ff */
[----:B------:R0:W3:Y:S02]  /*0d80*/  @!P6 LDG.E R37, desc[UR12][R16.64] ;  /* 0x0000000c1025e981 */ /* 0x0000e4000c1e1900 */
[----:B0-----:R-:W-:Y:S01]  /*0d90*/  @!P4 IMAD R0, R49, R6, RZ ;  /* 0x000000063100c224 */ /* 0x001fe200078e02ff */
[----:B------:R-:W-:-:S03]  /*0da0*/  ISETP.GE.AND.EX P1, PT, R47, UR19, PT, P1 ;  /* 0x000000132f007c0c */ /* 0x000fc6000bf26310 */
[C---:B------:R-:W-:Y:S01]  /*0db0*/  @!P4 IMAD R21, R52.reuse, R7, R0 ;  /* 0x000000073415c224 */ /* 0x040fe200078e0200 */
[----:B------:R-:W-:Y:S01]  /*0dc0*/  IADD3 R23, PT, PT, R55, 0x140, RZ ;  /* 0x0000014037177810 */ /* 0x000fe20007ffe0ff */
[----:B------:R0:W2:Y:S01]  /*0dd0*/  @!P5 LDG.E R15, desc[UR12][R18.64] ;  /* 0x0000000c120fd981 */ /* 0x0000a2000c1e1900 */
[----:B------:R-:W-:Y:S02]  /*0de0*/  @!P4 MOV R16, R58 ;  /* 0x0000003a0010c202 */ /* 0x000fe40000000f00 */
[-C--:B------:R-:W-:Y:S01]  /*0df0*/  @!P4 MOV R17, R57.reuse ;  /* 0x000000390011c202 */ /* 0x080fe20000000f00 */
[----:B-1----:R-:W-:Y:S02]  /*0e00*/  @!P3 IMAD R0, R53, R8, RZ ;  /* 0x000000083500b224 */ /* 0x002fe400078e02ff */
[----:B------:R-:W-:Y:S01]  /*0e10*/  @!P4 IMAD.WIDE.U32 R6, R52, R6, R16 ;  /* 0x000000063406c225 */ /* 0x000fe200078e0010 */
[----:B------:R-:W-:-:S03]  /*0e20*/  @!P3 MOV R17, R57 ;  /* 0x000000390011b202 */ /* 0x000fc60000000f00 */
[----:B------:R-:W-:Y:S01]  /*0e30*/  @!P3 IMAD.MOV.U32 R16, RZ, RZ, R58 ;  /* 0x000000ffff10b224 */ /* 0x000fe200078e003a */
[----:B------:R-:W-:Y:S01]  /*0e40*/  ISETP.GE.U32.AND P6, PT, R23, UR18, PT ;  /* 0x0000001217007c0c */ /* 0x000fe2000bfc6070 */
[C---:B0-----:R-:W-:Y:S01]  /*0e50*/  @!P3 IMAD R19, R55.reuse, R9, R0 ;  /* 0x000000093713b224 */ /* 0x041fe200078e0200 */
        /* <DEDUP_REMOVED lines=31> */
[----:B------:R-:W-:Y:S01]  /*1050*/  @!P6 IMAD R22, R31, R4, RZ ;  /* 0x000000041f16e224 */ /* 0x000fe200078e02ff */
        /* <DEDUP_REMOVED lines=33> */
[----:B------:R-:W-:Y:S01]  /*1270*/  @!P1 MOV R27, R57 ;  /* 0x00000039001b9202 */ /* 0x000fe20000000f00 */
[C---:B------:R-:W-:Y:S01]  /*1280*/  @!P1 IMAD R19, R48.reuse, R7, R0 ;  /* 0x0000000730139224 */ /* 0x040fe200078e0200 */
[----:B------:R-:W-:Y:S01]  /*1290*/  MOV R25, RZ ;  /* 0x000000ff00197202 */ /* 0x000fe20000000f00 */
[----:B------:R-:W-:Y:S01]  /*12a0*/  @!P1 IMAD.WIDE.U32 R6, R48, R6, R26 ;  /* 0x0000000630069225 */ /* 0x000fe200078e001a */
[----:B------:R-:W-:-:S05]  /*12b0*/  @!P4 MOV R26, R58 ;  /* 0x0000003a001ac202 */ /* 0x000fca0000000f00 */
[----:B------:R-:W4:Y:S01]  /*12c0*/  @!P5 LDC.64 R2, c[0x0][0x3e0] ;  /* 0x0000f800ff02db82 */ /* 0x000f220000000a00 */
[----:B------:R0:W2:Y:S01]  /*12d0*/  @!P2 LDG.E R25, desc[UR12][R28.64] ;  /* 0x0000000c1c19a981 */ /* 0x0000a2000c1e1900 */
[----:B------:R-:W-:Y:S02]  /*12e0*/  @!P4 IMAD.MOV.U32 R27, RZ, RZ, R57 ;  /* 0x000000ffff1bc224 */ /* 0x000fe400078e0039 */
[----:B-----5:R-:W-:Y:S01]  /*12f0*/  @!P4 IMAD R20, R43, R8, RZ ;  /* 0x000000082b14c224 */ /* 0x020fe200078e02ff */
[----:B------:R-:W-:Y:S02]  /*1300*/  @!P1 IADD3 R0, PT, PT, R7, R19, RZ ;  /* 0x0000001307009210 */ /* 0x000fe40007ffe0ff */
[----:B-1----:R-:W-:Y:S01]  /*1310*/  @!P1 LEA R16, P2, R6, R16, 0x1 ;  /* 0x0000001006109211 */ /* 0x002fe200078408ff */
        /* <DEDUP_REMOVED lines=12> */
[C---:B------:R-:W-:Y:S01]  /*13e0*/  @!P5 IMAD R9, R44.reuse, R3, R0 ;  /* 0x000000032c09d224 */ /* 0x040fe200078e0200 */
[----:B0-----:R-:W-:Y:S02]  /*13f0*/  @!P5 MOV R4, R58 ;  /* 0x0000003a0004d202 */ /* 0x001fe40000000f00 */
[----:B------:R-:W-:Y:S01]  /*1400*/  @!P5 MOV R5, R57 ;  /* 0x000000390005d202 */ /* 0x000fe20000000f00 */
[----:B------:R-:W-:Y:S02]  /*1410*/  HFMA2 R31, -RZ, RZ, 0, 0 ;  /* 0x00000000ff1f7431 */ /* 0x000fe400000001ff */
[----:B------:R-:W-:-:S05]  /*1420*/  @!P5 IMAD.WIDE.U32 R2, R44, R2, R4 ;  /* 0x000000022c02d225 */ /* 0x000fca00078e0004 */
        /* <DEDUP_REMOVED lines=18> */
[----:B------:R-:W-:Y:S02]  /*1550*/  FFMA.FTZ R3, R39, R39, R2 ;  /* 0x0000002727037223 */ /* 0x000fe40000010002 */
[----:B------:R-:W-:Y:S02]  /*1560*/  FADD.FTZ R2, RZ, R0 ;  /* 0x00000000ff027221 */ /* 0x000fe40000010000 */
[----:B------:R-:W-:Y:S01]  /*1570*/  FADD.FTZ R3, RZ, R3 ;  /* 0x00000003ff037221 */ /* 0x000fe20000010000 */
[----:B------:R-:W-:Y:S01]  /*1580*/  SHF.L.U32 R0, R8, 0x10, RZ ;  /* 0x0000001008007819 */ /* 0x000fe200000006ff */
[----:B------:R-:W-:-:S02]  /*1590*/  IMAD.U32 R35, R35, 0x10000, RZ ;  /* 0x0001000023237824 */ /* 0x000fc400078e00ff */
        /* <DEDUP_REMOVED lines=41> */
[----:B------:R-:W-:Y:S01]  /*1830*/  PRMT R19, R15, 0x7632, R19 ;  /* 0x000076320f137816 */ /* 0x000fe20000000013 */
[----:B------:R-:W-:-:S02]  /*1840*/  IMAD.U32 R12, R12, 0x10000, RZ ;  /* 0x000100000c0c7824 */ /* 0x000fc400078e00ff */
        /* <DEDUP_REMOVED lines=36> */
[----:B------:R-:W-:Y:S01]  /*1a90*/  FADD.FTZ R18, R15, R14 ;  /* 0x0000000e0f127221 */ /* 0x000fe20000010000 */
[----:B------:R-:W-:Y:S01]  /*1aa0*/  SHF.L.U32 R27, R27, 0x10, RZ ;  /* 0x000000101b1b7819 */ /* 0x000fe200000006ff */
[----:B------:R-:W-:Y:S01]  /*1ab0*/  FMUL.FTZ R28, R26, R26 ;  /* 0x0000001a1a1c7220 */ /* 0x000fe20000410000 */
[----:B----4-:R-:W-:Y:S01]  /*1ac0*/  PRMT R30, R29, 0x7632, R30 ;  /* 0x000076321d1e7816 */ /* 0x010fe2000000001e */
[----:B------:R-:W-:Y:S01]  /*1ad0*/  FADD.FTZ R17, R17, R18 ;  /* 0x0000001211117221 */ /* 0x000fe20000010000 */
[----:B------:R-:W-:Y:S01]  /*1ae0*/  FADD.FTZ R18, R21, R20 ;  /* 0x0000001415127221 */ /* 0x000fe20000010000 */
[----:B------:R-:W-:Y:S02]  /*1af0*/  FFMA.FTZ R19, R27, R27, R28 ;  /* 0x0000001b1b137223 */ /* 0x000fe4000001001c */
[----:B------:R-:W-:-:S02]  /*1b00*/  IMAD.U32 R28, R30, 0x10000, RZ ;  /* 0x000100001e1c7824 */ /* 0x000fc400078e00ff */
[----:B------:R-:W-:Y:S01]  /*1b10*/  FADD.FTZ R17, R17, R18 ;  /* 0x0000001211117221 */ /* 0x000fe20000010000 */
[----:B------:R-:W-:Y:S01]  /*1b20*/  SHF.L.U32 R29, R29, 0x10, RZ ;  /* 0x000000101d1d7819 */ /* 0x000fe200000006ff */
        /* <DEDUP_REMOVED lines=57> */
.L_x_2298:
[----:B------:R-:W-:Y:S05]  /*1ec0*/  BSYNC.RECONVERGENT B0 ;  /* 0x0000000000007941 */ /* 0x000fea0003800200 */
.L_x_2297:
        /* <DEDUP_REMOVED lines=26> */
.L_x_2300:
[----:B------:R-:W-:Y:S05]  /*2070*/  BSYNC.RECONVERGENT B0 ;  /* 0x0000000000007941 */ /* 0x000fea0003800200 */
.L_x_2299:
        /* <DEDUP_REMOVED lines=31> */
.L_x_2303:
[----:B---3--:R-:W2:Y:S04]  /*2270*/  LDG.E.STRONG.GPU R16, desc[UR12][R18.64] ;  /* 0x0000000c12107981 */ /* 0x008ea8000c1ef900 */
[----:B--2---:R-:W-:Y:S01]  /*2280*/  CCTL.IVALL ;  /* 0x00000000ff00798f */ /* 0x004fe20002000000 */
[----:B------:R-:W-:Y:S05]  /*2290*/  YIELD ;  /* 0x0000000000007946 */ /* 0x000fea0003800000 */
[----:B------:R-:W-:-:S13]  /*22a0*/  ISETP.NE.AND P1, PT, R16, R61, PT ;  /* 0x0000003d1000720c */ /* 0x000fda0003f25270 */
[----:B------:R-:W-:Y:S05]  /*22b0*/  @P1 BRA `(.L_x_2303) ;  /* 0xfffffffc00ec1947 */ /* 0x000fea000383ffff */
.L_x_2302:
        /* <DEDUP_REMOVED lines=15> */
.L_x_2305:
        /* <DEDUP_REMOVED lines=44> */
[----:B---3--:R-:W-:-:S05]  /*2670*/  @!P4 FADD.FTZ R32, R32, R16 ;  /* 0x000000102020c221 */ /* 0x008fca0000010000 */
[----:B------:R-:W2:Y:S01]  /*2680*/  @!P1 LDG.E.64 R18, desc[UR12][R18.64] ;  /* 0x0000000c12129981 */ /* 0x000ea2000c1e1b00 */
[----:B------:R-:W-:Y:S02]  /*2690*/  IMAD.U32 R16, RZ, RZ, UR24 ;  /* 0x00000018ff107e24 */ /* 0x000fe4000f8e00ff */
        /* <DEDUP_REMOVED lines=44> */
.L_x_2304:
        /* <DEDUP_REMOVED lines=52> */
.L_x_2306:
[----:B------:R-:W-:-:S13]  /*2ca0*/  LOP3.LUT P1, R16, R38, 0x3, RZ, 0xc0, !PT ;  /* 0x0000000326107812 */ /* 0x000fda000782c0ff */
[----:B------:R-:W-:Y:S05]  /*2cb0*/  @!P1 BRA `(.L_x_2301) ;  /* 0x0000000000a09947 */ /* 0x000fea0003800000 */
[----:B------:R-:W-:-:S13]  /*2cc0*/  ISETP.NE.AND P1, PT, R16, 0x1, PT ;  /* 0x000000011000780c */ /* 0x000fda0003f25270 */
        /* <DEDUP_REMOVED lines=25> */
.L_x_2307:
        /* <DEDUP_REMOVED lines=13> */
.L_x_2308:
[----:B------:R-:W-:Y:S05]  /*2f30*/  BSYNC.RECONVERGENT B0 ;  /* 0x0000000000007941 */ /* 0x000fea0003800200 */
.L_x_2301:
        /* <DEDUP_REMOVED lines=14> */
[----:B--2---:R-:W-:-:S05]  /*3020*/  IMAD.SHL.U32 R16, R42, 0x2, RZ ;  /* 0x000000022a107824 */ /* 0x004fca00078e00ff */
[----:B------:R-:W-:-:S04]  /*3030*/  LOP3.LUT R16, R16, 0xe, RZ, 0xc0, !PT ;  /* 0x0000000e10107812 */ /* 0x000fc800078ec0ff */
[----:B0-----:R-:W-:Y:S01]  /*3040*/  IADD3 R33, PT, PT, R16, UR8, RZ ;  /* 0x0000000810217c10 */ /* 0x001fe2000fffe0ff */
[----:B------:R-:W0:Y:S04]  /*3050*/  LDS.64 R18, [UR5+0x50] ;  /* 0x00005005ff127984 */ /* 0x000e280008000a00 */
[----:B-1----:R-:W-:-:S04]  /*3060*/  IMAD.WIDE R60, R33, 0x2, R60 ;  /* 0x00000002213c7825 */ /* 0x002fc800078e023c */
        /* <DEDUP_REMOVED lines=22> */
[----:B--2---:R-:W-:Y:S02]  /*31d0*/  HADD2.F32 R18, -RZ, R18.H0_H0 ;  /* 0x20000012ff127230 */ /* 0x004fe40000004100 */
[----:B----4-:R-:W-:Y:S02]  /*31e0*/  HADD2.F32 R19, -RZ, R32.H0_H0 ;  /* 0x20000020ff137230 */ /* 0x010fe40000004100 */
[----:B-----5:R-:W-:Y:S02]  /*31f0*/  HADD2.F32 R17, -RZ, R33.H0_H0 ;  /* 0x20000021ff117230 */ /* 0x020fe40000004100 */
[----:B------:R-:W-:Y:S01]  /*3200*/  HADD2.F32 R16, -RZ, R16.H0_H0 ;  /* 0x20000010ff107230 */ /* 0x000fe20000004100 */
        /* <DEDUP_REMOVED lines=26> */
.L_x_2312:
[----:B------:R-:W-:Y:S05]  /*33b0*/  BSYNC.RECONVERGENT B1 ;  /* 0x0000000000017941 */ /* 0x000fea0003800200 */
.L_x_2311:
        /* <DEDUP_REMOVED lines=20> */
.L_x_2314:
[----:B------:R-:W-:Y:S05]  /*3500*/  BSYNC.RECONVERGENT B1 ;  /* 0x0000000000017941 */ /* 0x000fea0003800200 */
.L_x_2313:
        /* <DEDUP_REMOVED lines=22> */
[----:B0-----:R-:W-:-:S03]  /*3670*/  LEA R60, P1, R36, UR18, 0x1 ;  /* 0x00000012243c7c11 */ /* 0x001fc6000f8208ff */
[----:B------:R-:W-:-:S05]  /*3680*/  IMAD.IADD R33, R37, 0x1, R33 ;  /* 0x0000000125217824 */ /* 0x000fca00078e0221 */
[----:B------:R-:W-:Y:S01]  /*3690*/  LEA.HI.X R61, R36, UR19, R33, 0x1, P1 ;  /* 0x00000013243d7c11 */ /* 0x000fe200088f0c21 */
[----:B------:R-:W-:-:S05]  /*36a0*/  FFMA.FTZ R33, R18, R35, R17 ;  /* 0x0000002312217223 */ /* 0x000fca0000010011 */
[----:B------:R-:W-:-:S05]  /*36b0*/  F2FP.BF16.F32.PACK_AB R33, R0, R33 ;  /* 0x000000210021723e */ /* 0x000fca00000010ff */
[----:B------:R0:W-:Y:S02]  /*36c0*/  STG.E desc[UR12][R60.64], R33 ;  /* 0x000000213c007986 */ /* 0x0001e4000c10190c */
.L_x_2316:
[----:B------:R-:W-:Y:S05]  /*36d0*/  BSYNC.RECONVERGENT B1 ;  /* 0x0000000000017941 */ /* 0x000fea0003800200 */
.L_x_2315:
        /* <DEDUP_REMOVED lines=22> */
.L_x_2318:
[----:B------:R-:W-:Y:S05]  /*3840*/  BSYNC.RECONVERGENT B1 ;  /* 0x0000000000017941 */ /* 0x000fea0003800200 */
.L_x_2317:
        /* <DEDUP_REMOVED lines=20> */
.L_x_2320:
[----:B------:R-:W-:Y:S05]  /*3990*/  BSYNC.RECONVERGENT B1 ;  /* 0x0000000000017941 */ /* 0x000fea0003800200 */
.L_x_2319:
        /* <DEDUP_REMOVED lines=29> */
[----:B------:R-:W-:Y:S02]  /*3b70*/  IMAD R39, R33, UR17, R2 ;  /* 0x0000001121277c24 */ /* 0x000fe4000f8e0202 */
[----:B------:R-:W-:-:S04]  /*3b80*/  IMAD.MOV.U32 R2, RZ, RZ, R58 ;  /* 0x000000ffff027224 */ /* 0x000fc800078e003a */
[----:B------:R-:W-:-:S05]  /*3b90*/  IMAD.WIDE.U32 R2, R33, UR16, R2 ;  /* 0x0000001021027c25 */ /* 0x000fca000f8e0002 */
[----:B------:R-:W-:Y:S01]  /*3ba0*/  IADD3 R39, PT, PT, R3, R39, RZ ;  /* 0x0000002703277210 */ /* 0x000fe20007ffe0ff */
[----:B------:R-:W-:Y:S01]  /*3bb0*/  FFMA.FTZ R3, R18, R7, R17 ;  /* 0x0000000712037223 */ /* 0x000fe20000010011 */
[----:B-1----:R-:W-:-:S04]  /*3bc0*/  LEA R60, P3, R2, UR18, 0x1 ;  /* 0x00000012023c7c11 */ /* 0x002fc8000f8608ff */
[----:B------:R-:W-:Y:S02]  /*3bd0*/  LEA.HI.X R61, R2, UR19, R39, 0x1, P3 ;  /* 0x00000013023d7c11 */ /* 0x000fe400098f0c27 */
[----:B------:R-:W-:-:S05]  /*3be0*/  F2FP.BF16.F32.PACK_AB R3, R6, R3 ;  /* 0x000000030603723e */ /* 0x000fca00000010ff */
[----:B------:R0:W-:Y:S02]  /*3bf0*/  STG.E desc[UR12][R60.64], R3 ;  /* 0x000000033c007986 */ /* 0x0001e4000c10190c */
.L_x_2322:
[----:B------:R-:W-:Y:S05]  /*3c00*/  BSYNC.RECONVERGENT B1 ;  /* 0x0000000000017941 */ /* 0x000fea0003800200 */
.L_x_2321:
        /* <DEDUP_REMOVED lines=20> */
.L_x_2324:
[----:B------:R-:W-:Y:S05]  /*3d50*/  BSYNC.RECONVERGENT B1 ;  /* 0x0000000000017941 */ /* 0x000fea0003800200 */
.L_x_2323:
        /* <DEDUP_REMOVED lines=23> */
.L_x_2326:
[----:B------:R-:W-:Y:S05]  /*3ed0*/  BSYNC.RECONVERGENT B1 ;  /* 0x0000000000017941 */ /* 0x000fea0003800200 */
.L_x_2325:
        /* <DEDUP_REMOVED lines=20> */
.L_x_2328:
[----:B------:R-:W-:Y:S05]  /*4020*/  BSYNC.RECONVERGENT B1 ;  /* 0x0000000000017941 */ /* 0x000fea0003800200 */
.L_x_2327:
        /* <DEDUP_REMOVED lines=20> */
.L_x_2330:
[----:B------:R-:W-:Y:S05]  /*4170*/  BSYNC.RECONVERGENT B1 ;  /* 0x0000000000017941 */ /* 0x000fea0003800200 */
.L_x_2329:
        /* <DEDUP_REMOVED lines=35> */
.L_x_2332:
[----:B------:R-:W-:Y:S05]  /*43b0*/  BSYNC.RECONVERGENT B1 ;  /* 0x0000000000017941 */ /* 0x000fea0003800200 */
.L_x_2331:
        /* <DEDUP_REMOVED lines=20> */
.L_x_2334:
[----:B------:R-:W-:Y:S05]  /*4500*/  BSYNC.RECONVERGENT B1 ;  /* 0x0000000000017941 */ /* 0x000fea0003800200 */
.L_x_2333:
        /* <DEDUP_REMOVED lines=20> */
.L_x_2336:
[----:B------:R-:W-:Y:S05]  /*4650*/  BSYNC.RECONVERGENT B1 ;  /* 0x0000000000017941 */ /* 0x000fea0003800200 */
.L_x_2335:
        /* <DEDUP_REMOVED lines=20> */
.L_x_2338:
[----:B------:R-:W-:Y:S05]  /*47a0*/  BSYNC.RECONVERGENT B1 ;  /* 0x0000000000017941 */ /* 0x000fea0003800200 */
.L_x_2337:
        /* <DEDUP_REMOVED lines=20> */
.L_x_2340:
[----:B------:R-:W-:Y:S05]  /*48f0*/  BSYNC.RECONVERGENT B1 ;  /* 0x0000000000017941 */ /* 0x000fea0003800200 */
.L_x_2339:
        /* <DEDUP_REMOVED lines=19> */
.L_x_2310:
        /* <DEDUP_REMOVED lines=33> */
.L_x_2343:
[----:B------:R-:W-:Y:S05]  /*4c40*/  BSYNC.RECONVERGENT B1 ;  /* 0x0000000000017941 */ /* 0x000fea0003800200 */
.L_x_2342:
        /* <DEDUP_REMOVED lines=15> */
[----:B------:R-:W-:-:S06]  /*4d40*/  IMAD.MOV.U32 R37, RZ, RZ, R57 ;  /* 0x000000ffff257224 */ /* 0x000fcc00078e0039 */
        /* <DEDUP_REMOVED lines=14> */
.L_x_2345:
[----:B------:R-:W-:Y:S05]  /*4e30*/  BSYNC.RECONVERGENT B1 ;  /* 0x0000000000017941 */ /* 0x000fea0003800200 */
.L_x_2344:
        /* <DEDUP_REMOVED lines=38> */
.L_x_2347:
[----:B------:R-:W-:Y:S05]  /*50a0*/  BSYNC.RECONVERGENT B1 ;  /* 0x0000000000017941 */ /* 0x000fea0003800200 */
.L_x_2346:
        /* <DEDUP_REMOVED lines=32> */
.L_x_2349:
[----:B------:R-:W-:Y:S05]  /*52b0*/  BSYNC.RECONVERGENT B1 ;  /* 0x0000000000017941 */ /* 0x000fea0003800200 */
.L_x_2348:
        /* <DEDUP_REMOVED lines=30> */
.L_x_2351:
[----:B------:R-:W-:Y:S05]  /*54a0*/  BSYNC.RECONVERGENT B1 ;  /* 0x0000000000017941 */ /* 0x000fea0003800200 */
.L_x_2350:
        /* <DEDUP_REMOVED lines=48> */
.L_x_2353:
[----:B------:R-:W-:Y:S05]  /*57b0*/  BSYNC.RECONVERGENT B1 ;  /* 0x0000000000017941 */ /* 0x000fea0003800200 */
.L_x_2352:
        /* <DEDUP_REMOVED lines=30> */
.L_x_2355:
[----:B------:R-:W-:Y:S05]  /*59a0*/  BSYNC.RECONVERGENT B1 ;  /* 0x0000000000017941 */ /* 0x000fea0003800200 */
.L_x_2354:
        /* <DEDUP_REMOVED lines=21> */
[----:B------:R-:W-:-:S04]  /*5b00*/  IMAD.MOV.U32 R2, RZ, RZ, R58 ;  /* 0x000000ffff027224 */ /* 0x000fc800078e003a */
[----:B------:R-:W-:Y:S02]  /*5b10*/  IMAD.WIDE.U32 R2, R4, UR16, R2 ;  /* 0x0000001004027c25 */ /* 0x000fe4000f8e0002 */
[----:B------:R-:W3:Y:S02]  /*5b20*/  MUFU.RCP R10, R10 ;  /* 0x0000000a000a7308 */ /* 0x000ee40000001000 */
        /* <DEDUP_REMOVED lines=9> */
.L_x_2357:
[----:B------:R-:W-:Y:S05]  /*5bc0*/  BSYNC.RECONVERGENT B1 ;  /* 0x0000000000017941 */ /* 0x000fea0003800200 */
.L_x_2356:
        /* <DEDUP_REMOVED lines=30> */
.L_x_2359:
[----:B------:R-:W-:Y:S05]  /*5db0*/  BSYNC.RECONVERGENT B1 ;  /* 0x0000000000017941 */ /* 0x000fea0003800200 */
.L_x_2358:
        /* <DEDUP_REMOVED lines=30> */
.L_x_2361:
[----:B------:R-:W-:Y:S05]  /*5fa0*/  BSYNC.RECONVERGENT B1 ;  /* 0x0000000000017941 */ /* 0x000fea0003800200 */
.L_x_2360:
        /* <DEDUP_REMOVED lines=45> */
.L_x_2363:
[----:B------:R-:W-:Y:S05]  /*6280*/  BSYNC.RECONVERGENT B1 ;  /* 0x0000000000017941 */ /* 0x000fea0003800200 */
.L_x_2362:
        /* <DEDUP_REMOVED lines=9> */
[----:B------:R-:W-:Y:S02]  /*6320*/  IMAD.MOV.U32 R3, RZ, RZ, R57 ;  /* 0x000000ffff037224 */ /* 0x000fe400078e0039 */
        /* <DEDUP_REMOVED lines=20> */
.L_x_2365:
[----:B------:R-:W-:Y:S05]  /*6470*/  BSYNC.RECONVERGENT B1 ;  /* 0x0000000000017941 */ /* 0x000fea0003800200 */
.L_x_2364:
        /* <DEDUP_REMOVED lines=30> */
.L_x_2367:
[----:B------:R-:W-:Y:S05]  /*6660*/  BSYNC.RECONVERGENT B1 ;  /* 0x0000000000017941 */ /* 0x000fea0003800200 */
.L_x_2366:
        /* <DEDUP_REMOVED lines=30> */
.L_x_2369:
[----:B------:R-:W-:Y:S05]  /*6850*/  BSYNC.RECONVERGENT B1 ;  /* 0x0000000000017941 */ /* 0x000fea0003800200 */
.L_x_2368:
        /* <DEDUP_REMOVED lines=30> */
.L_x_2371:
[----:B------:R-:W-:Y:S05]  /*6a40*/  BSYNC.RECONVERGENT B1 ;  /* 0x0000000000017941 */ /* 0x000fea0003800200 */
.L_x_2370:
        /* <DEDUP_REMOVED lines=28> */
.L_x_2341:
[----:B------:R-:W-:Y:S05]  /*6c10*/  BSYNC.RECONVERGENT B0 ;  /* 0x0000000000007941 */ /* 0x000fea0003800200 */
.L_x_2309:
        /* <DEDUP_REMOVED lines=8> */
.L_x_2373:
        /* <DEDUP_REMOVED lines=14> */
.L_x_3454:


//--------------------- .text._Z35group_norm_nhwc_fwd_one_pass_kernelI11Fp16IOFp32WLi64ELi16ELi256EEv26Group_norm_nhwc_fwd_params --------------------------
	.section	.text._Z35group_norm_nhwc_fwd_one_pass_kernelI11Fp16IOFp32WLi64ELi16ELi256EEv26Group_norm_nhwc_fwd_params,"ax",@progbits
	.align	128
        .global         _Z35group_norm_nhwc_fwd_one_pass_kernelI11Fp16IOFp32WLi64ELi16ELi256EEv26Group_norm_nhwc_fwd_params
        .type           _Z35group_norm_nhwc_fwd_one_pass_kernelI11Fp16IOFp32WLi64ELi16ELi256EEv26Group_norm_nhwc_fwd_params,@function
        .size           _Z35group_norm_nhwc_fwd_one_pass_kernelI11Fp16IOFp32WLi64ELi16ELi256EEv26Group_norm_nhwc_fwd_params,(.L_x_3455 - _Z35group_norm_nhwc_fwd_one_pass_kernelI11Fp16IOFp32WLi64ELi16ELi256EEv26Group_norm_nhwc_fwd_params)
        .other          _Z35group_norm_nhwc_fwd_one_pass_kernelI11Fp16IOFp32WLi64ELi16ELi256EEv26Group_norm_nhwc_fwd_params,@"STO_CUDA_ENTRY STV_DEFAULT"
_Z35group_norm_nhwc_fwd_one_pass_kernelI11Fp16IOFp32WLi64ELi16ELi256EEv26Group_norm_nhwc_fwd_params:
.text._Z35group_norm_nhwc_fwd_one_pass_kernelI11Fp16IOFp32WLi64ELi16ELi256EEv26Group_norm_nhwc_fwd_params:
        /* <DEDUP_REMOVED lines=27> */
.L_x_2393:
        /* <DEDUP_REMOVED lines=74> */
[--C-:B--2---:R-:W-:Y:S02]  /*0650*/  HADD2.F32 R18, -RZ, R19.reuse.H1_H1 ;  /* 0x30000013ff127230 */ /* 0x104fe40000004100 */
[----:B------:R-:W-:-:S03]  /*0660*/  HADD2.F32 R19, -RZ, R19.H0_H0 ;  /* 0x20000013ff137230 */ /* 0x000fc60000004100 */
[----:B------:R-:W-:Y:S01]  /*0670*/  FMUL.FTZ R10, R18, R18 ;  /* 0x00000012120a7220 */ /* 0x000fe20000410000 */
[--C-:B---3--:R-:W-:Y:S02]  /*0680*/  HADD2.F32 R22, -RZ, R23.reuse.H1_H1 ;  /* 0x30000017ff167230 */ /* 0x108fe40000004100 */
[C---:B------:R-:W-:Y:S01]  /*0690*/  FADD.FTZ R4, R19.reuse, R18 ;  /* 0x0000001213047221 */ /* 0x040fe20000010000 */
[----:B------:R-:W-:Y:S02]  /*06a0*/  HADD2.F32 R23, -RZ, R23.H0_H0 ;  /* 0x20000017ff177230 */ /* 0x000fe40000004100 */
[----:B------:R-:W-:Y:S01]  /*06b0*/  FFMA.FTZ R10, R19, R19, R10 ;  /* 0x00000013130a7223 */ /* 0x000fe2000001000a */
[----:B------:R-:W-:Y:S01]  /*06c0*/  FMUL.FTZ R12, R22, R22 ;  /* 0x00000016160c7220 */ /* 0x000fe20000410000 */
[----:B------:R-:W-:Y:S01]  /*06d0*/  FADD.FTZ R4, RZ, R4 ;  /* 0x00000004ff047221 */ /* 0x000fe20000010000 */
[C---:B------:R-:W-:Y:S01]  /*06e0*/  FADD.FTZ R5, R23.reuse, R22 ;  /* 0x0000001617057221 */ /* 0x040fe20000010000 */
        /* <DEDUP_REMOVED lines=37> */
.L_x_2375:
[----:B------:R-:W-:Y:S05]  /*0940*/  BSYNC.RECONVERGENT B0 ;  /* 0x0000000000007941 */ /* 0x000fea0003800200 */
.L_x_2374:
        /* <DEDUP_REMOVED lines=26> */
.L_x_2377:
[----:B------:R-:W-:Y:S05]  /*0af0*/  BSYNC.RECONVERGENT B0 ;  /* 0x0000000000007941 */ /* 0x000fea0003800200 */
.L_x_2376:
[----:B------:R-:W-:Y:S05]  /*0b00*/  @!P2 BRA `(.L_x_2378) ;  /* 0x0000000c00b0a947 */ /* 0x000fea0003800000 */
[----:B---3--:R-:W3:Y:S01]  /*0b10*/  LDC.64 R4, c[0x0][0x3b8] ;  /* 0x0000ee00ff047b82 */ /* 0x008ee20000000a00 */
[----:B------:R-:W-:Y:S01]  /*0b20*/  ULOP3.LUT UR5, UR4, 0x1, URZ, 0xc0, !UPT ;  /* 0x0000000104057892 */ /* 0x000fe2000f8ec0ff */
[----:B------:R-:W-:-:S03]  /*0b30*/  ISETP.GE.U32.AND P2, PT, R2, 0x8, PT ;  /* 0x000000080200780c */ /* 0x000fc60003f46070 */
[----:B------:R-:W-:-:S06]  /*0b40*/  UIMAD UR5, UR5, UR19, URZ ;  /* 0x00000013050572a4 */ /* 0x000fcc000f8e02ff */
[----:B------:R-:W-:-:S04]  /*0b50*/  IMAD R6, R2, UR5, RZ ;  /* 0x0000000502067c24 */ /* 0x000fc8000f8e02ff */
[----:B------:R-:W-:-:S04]  /*0b60*/  IMAD.SHL.U32 R7, R6, 0x2, RZ ;  /* 0x0000000206077824 */ /* 0x000fc800078e00ff */
        /* <DEDUP_REMOVED lines=9> */
[----:B------:R-:W-:Y:S01]  /*0c00*/  UIADD3 UR9, UPT, UPT, -UR9, 0x1, URZ ;  /* 0x0000000109097890 */ /* 0x000fe2000fffe1ff */
[----:B-1----:R-:W-:Y:S01]  /*0c10*/  MOV R8, UR12 ;  /* 0x0000000c00087c02 */ /* 0x002fe20008000f00 */
[----:B------:R-:W-:-:S04]  /*0c20*/  UIMAD.WIDE.U32 UR10, UR10, 0x8, UR16 ;  /* 0x000000080a0a78a5 */ /* 0x000fc8000f8e0010 */
[----:B------:R-:W-:Y:S02]  /*0c30*/  MOV R11, UR9 ;  /* 0x00000009000b7c02 */ /* 0x000fe40008000f00 */
[----:B------:R-:W-:Y:S02]  /*0c40*/  MOV R6, UR10 ;  /* 0x0000000a00067c02 */ /* 0x000fe40008000f00 */
[----:B---3--:R-:W-:Y:S01]  /*0c50*/  LEA R4, P4, R7, R4, 0x2 ;  /* 0x0000000407047211 */ /* 0x008fe200078810ff */
[----:B------:R-:W-:-:S03]  /*0c60*/  IMAD.U32 R7, RZ, RZ, UR11 ;  /* 0x0000000bff077e24 */ /* 0x000fc6000f8e00ff */
        /* <DEDUP_REMOVED lines=10> */
.L_x_2380:
[----:B------:R-:W2:Y:S04]  /*0d10*/  LDG.E.STRONG.GPU R6, desc[UR14][R4.64] ;  /* 0x0000000e04067981 */ /* 0x000ea8000c1ef900 */
[----:B--2---:R-:W-:Y:S01]  /*0d20*/  CCTL.IVALL ;  /* 0x00000000ff00798f */ /* 0x004fe20002000000 */
[----:B------:R-:W-:Y:S05]  /*0d30*/  YIELD ;  /* 0x0000000000007946 */ /* 0x000fea0003800000 */
[----:B------:R-:W-:-:S13]  /*0d40*/  ISETP.NE.AND P4, PT, R6, R9, PT ;  /* 0x000000090600720c */ /* 0x000fda0003f85270 */
[----:B------:R-:W-:Y:S05]  /*0d50*/  @P4 BRA `(.L_x_2380) ;  /* 0xfffffffc00ec4947 */ /* 0x000fea000383ffff */
.L_x_2379:
        /* <DEDUP_REMOVED lines=14> */
.L_x_2382:
        /* <DEDUP_REMOVED lines=20> */
[----:B------:R-:W-:Y:S01]  /*0f80*/  MOV R6, UR24 ;  /* 0x0000001800067c02 */ /* 0x000fe20008000f00 */
[----:B------:R-:W-:Y:S01]  /*0f90*/  IMAD.U32 R7, RZ, RZ, UR25 ;  /* 0x00000019ff077e24 */ /* 0x000fe2000f8e00ff */
[----:B------:R-:W-:Y:S02]  /*0fa0*/  @!UP1 UIMAD.WIDE.U32 UR24, UR23, 0x8, UR16 ;  /* 0x00000008171898a5 */ /* 0x000fe4000f8e0010 */
[----:B-1----:R-:W-:Y:S02]  /*0fb0*/  MOV R8, UR26 ;  /* 0x0000001a00087c02 */ /* 0x002fe40008000f00 */
[----:B--2---:R-:W-:Y:S01]  /*0fc0*/  MOV R9, UR27 ;  /* 0x0000001b00097c02 */ /* 0x004fe20008000f00 */
[----:B------:R-:W2:Y:S01]  /*0fd0*/  @!P4 LDG.E.64 R6, desc[UR14][R6.64] ;  /* 0x0000000e0606c981 */ /* 0x000ea2000c1e1b00 */
[----:B------:R-:W-:Y:S01]  /*0fe0*/  MOV R10, UR24 ;  /* 0x00000018000a7c02 */ /* 0x000fe20008000f00 */
[----:B------:R-:W-:-:S03]  /*0ff0*/  IMAD.U32 R11, RZ, RZ, UR25 ;  /* 0x00000019ff0b7e24 */ /* 0x000fc6000f8e00ff */
[----:B------:R-:W3:Y:S04]  /*1000*/  @!P6 LDG.E.64 R8, desc[UR14][R8.64] ;  /* 0x0000000e0808e981 */ /* 0x000ee8000c1e1b00 */
[----:B------:R-:W4:Y:S01]  /*1010*/  @!P5 LDG.E.64 R10, desc[UR14][R10.64] ;  /* 0x0000000e0a0ad981 */ /* 0x000f22000c1e1b00 */
[----:B------:R-:W-:Y:S02]  /*1020*/  UIADD3 UR24, UPT, UPT, UR5, 0x4, URZ ;  /* 0x0000000405187890 */ /* 0x000fe4000fffe0ff */
[----:B------:R-:W-:-:S04]  /*1030*/  UIADD3 UR25, UPT, UPT, UR5, 0x5, URZ ;  /* 0x0000000505197890 */ /* 0x000fc8000fffe0ff */
[----:B------:R-:W-:Y:S01]  /*1040*/  MOV R12, UR24 ;  /* 0x00000018000c7c02 */ /* 0x000fe20008000f00 */
[----:B------:R-:W-:Y:S01]  /*1050*/  UIADD3 UR24, UPT, UPT, UR5, 0x6, URZ ;  /* 0x0000000605187890 */ /* 0x000fe2000fffe0ff */
[----:B0-----:R-:W-:Y:S01]  /*1060*/  @!P2 FADD.FTZ R20, R20, R4 ;  /* 0x000000041414a221 */ /* 0x001fe20000010000 */
[----:B------:R-:W-:Y:S01]  /*1070*/  @!P2 FADD.FTZ R21, R21, R5 ;  /* 0x000000051515a221 */ /* 0x000fe20000010000 */
        /* <DEDUP_REMOVED lines=24> */
[----:B------:R-:W-:Y:S01]  /*1200*/  MOV R6, UR26 ;  /* 0x0000001a00067c02 */ /* 0x000fe20008000f00 */
[----:B------:R-:W-:Y:S01]  /*1210*/  IMAD.U32 R7, RZ, RZ, UR27 ;  /* 0x0000001bff077e24 */ /* 0x000fe2000f8e00ff */
[----:B------:R-:W-:-:S02]  /*1220*/  @!UP2 UIMAD.WIDE.U32 UR26, UR11, 0x8, UR16 ;  /* 0x000000080b1aa8a5 */ /* 0x000fc4000f8e0010 */
[----:B------:R-:W-:Y:S02]  /*1230*/  MOV R8, UR24 ;  /* 0x0000001800087c02 */ /* 0x000fe40008000f00 */
[----:B------:R-:W-:Y:S01]  /*1240*/  MOV R9, UR25 ;  /* 0x0000001900097c02 */ /* 0x000fe20008000f00 */
[----:B------:R-:W3:Y:S01]  /*1250*/  @!P4 LDG.E.64 R6, desc[UR14][R6.64] ;  /* 0x0000000e0606c981 */ /* 0x000ee2000c1e1b00 */
[----:B------:R-:W-:Y:S01]  /*1260*/  MOV R10, UR26 ;  /* 0x0000001a000a7c02 */ /* 0x000fe20008000f00 */
[----:B------:R-:W-:-:S03]  /*1270*/  IMAD.U32 R11, RZ, RZ, UR27 ;  /* 0x0000001bff0b7e24 */ /* 0x000fc6000f8e00ff */
        /* <DEDUP_REMOVED lines=23> */
.L_x_2381:
        /* <DEDUP_REMOVED lines=20> */
[----:B------:R-:W-:-:S02]  /*1530*/  ISETP.EQ.OR P5, PT, R6, UR18, P3 ;  /* 0x0000001206007c0c */ /* 0x000fc40009fa2670 */
[----:B------:R-:W-:Y:S02]  /*1540*/  ISETP.EQ.OR P4, PT, R7, UR18, P3 ;  /* 0x0000001207007c0c */ /* 0x000fe40009f82670 */
[----:B------:R-:W-:-:S09]  /*1550*/  MOV R6, UR9 ;  /* 0x0000000900067c02 */ /* 0x000fd20008000f00 */
        /* <DEDUP_REMOVED lines=12> */
[----:B------:R-:W-:-:S04]  /*1620*/  MOV R6, UR12 ;  /* 0x0000000c00067c02 */ /* 0x000fc80008000f00 */
[----:B------:R-:W3:Y:S04]  /*1630*/  @!P5 LDG.E.64 R4, desc[UR14][R4.64] ;  /* 0x0000000e0404d981 */ /* 0x000ee8000c1e1b00 */
[----:B------:R-:W4:Y:S01]  /*1640*/  @!P4 LDG.E.64 R6, desc[UR14][R6.64] ;  /* 0x0000000e0606c981 */ /* 0x000f22000c1e1b00 */
[----:B------:R-:W-:-:S05]  /*1650*/  VOTEU.ALL UP3, P6 ;  /* 0x0000000000ff7886 */ /* 0x000fca0003060000 */
[----:B------:R-:W-:-:S04]  /*1660*/  @!UP3 UIMAD UR9, UR9, UR19, UR6 ;  /* 0x000000130909b2a4 */ /* 0x000fc8000f8e0206 */
[----:B------:R-:W-:-:S06]  /*1670*/  @!UP3 UIMAD.WIDE.U32 UR10, UR9, 0x8, UR16 ;  /* 0x00000008090ab8a5 */ /* 0x000fcc000f8e0010 */
[----:B-1----:R-:W-:Y:S01]  /*1680*/  IMAD.U32 R8, RZ, RZ, UR10 ;  /* 0x0000000aff087e24 */ /* 0x002fe2000f8e00ff */
[----:B--2---:R-:W-:-:S06]  /*1690*/  MOV R9, UR11 ;  /* 0x0000000b00097c02 */ /* 0x004fcc0008000f00 */
[----:B------:R-:W2:Y:S01]  /*16a0*/  @!P6 LDG.E.64 R8, desc[UR14][R8.64] ;  /* 0x0000000e0808e981 */ /* 0x000ea2000c1e1b00 */
[----:B------:R-:W-:-:S04]  /*16b0*/  MOV R11, UR5 ;  /* 0x00000005000b7c02 */ /* 0x000fc80008000f00 */
[----:B------:R-:W-:-:S04]  /*16c0*/  IADD3 R11, PT, PT, R11, 0x4, RZ ;  /* 0x000000040b0b7810 */ /* 0x000fc80007ffe0ff */
[----:B------:R-:W-:Y:S01]  /*16d0*/  R2UR UR5, R11 ;  /* 0x000000000b0572ca */ /* 0x000fe200000e0000 */
[----:B---3--:R-:W-:Y:S01]  /*16e0*/  @!P5 FADD.FTZ R20, R20, R4 ;  /* 0x000000041414d221 */ /* 0x008fe20000010000 */
[----:B------:R-:W-:-:S03]  /*16f0*/  @!P5 FADD.FTZ R21, R21, R5 ;  /* 0x000000051515d221 */ /* 0x000fc60000010000 */
[----:B----4-:R-:W-:Y:S01]  /*1700*/  @!P4 FADD.FTZ R20, R20, R6 ;  /* 0x000000061414c221 */ /* 0x010fe20000010000 */
[----:B------:R-:W-:-:S03]  /*1710*/  @!P4 FADD.FTZ R21, R21, R7 ;  /* 0x000000071515c221 */ /* 0x000fc60000010000 */
[----:B--2---:R-:W-:Y:S01]  /*1720*/  @!P6 FADD.FTZ R20, R20, R8 ;  /* 0x000000081414e221 */ /* 0x004fe20000010000 */
[----:B------:R-:W-:-:S07]  /*1730*/  @!P6 FADD.FTZ R21, R21, R9 ;  /* 0x000000091515e221 */ /* 0x000fce0000010000 */
.L_x_2383:
        /* <DEDUP_REMOVED lines=27> */
.L_x_2384:
        /* <DEDUP_REMOVED lines=13> */
.L_x_2385:
[----:B------:R-:W-:Y:S05]  /*19c0*/  BSYNC.RECONVERGENT B0 ;  /* 0x0000000000007941 */ /* 0x000fea0003800200 */
.L_x_2378:
        /* <DEDUP_REMOVED lines=61> */
.L_x_2389:
[----:B------:R-:W-:Y:S05]  /*1da0*/  BSYNC.RECONVERGENT B1 ;  /* 0x0000000000017941 */ /* 0x000fea0003800200 */
.L_x_2388:
        /* <DEDUP_REMOVED lines=10> */
[----:B------:R-:W-:Y:S01]  /*1e50*/  F2FP.F16.F32.PACK_AB R7, R12, R9 ;  /* 0x000000090c07723e */ /* 0x000fe200000000ff */
        /* <DEDUP_REMOVED lines=8> */
.L_x_2387:
        /* <DEDUP_REMOVED lines=29> */
[----:B------:R-:W-:-:S05]  /*20b0*/  F2FP.F16.F32.PACK_AB R15, R18, R15 ;  /* 0x0000000f120f723e */ /* 0x000fca00000000ff */
[----:B------:R2:W-:Y:S02]  /*20c0*/  STG.E desc[UR14][R10.64], R15 ;  /* 0x0000000f0a007986 */ /* 0x0005e4000c10190e */
.L_x_2392:
[----:B------:R-:W-:Y:S05]  /*20d0*/  BSYNC.RECONVERGENT B1 ;  /* 0x0000000000017941 */ /* 0x000fea0003800200 */
.L_x_2391:
        /* <DEDUP_REMOVED lines=32> */
[----:B------:R-:W-:-:S05]  /*22e0*/  F2FP.F16.F32.PACK_AB R9, R9, R8 ;  /* 0x000000080909723e */ /* 0x000fca00000000ff */
[----:B------:R3:W-:Y:S02]  /*22f0*/  STG.E desc[UR14][R4.64], R9 ;  /* 0x0000000904007986 */ /* 0x0007e4000c10190e */
.L_x_2390:
[----:B------:R-:W-:Y:S05]  /*2300*/  BSYNC.RECONVERGENT B0 ;  /* 0x0000000000007941 */ /* 0x000fea0003800200 */
.L_x_2386:
[----:B------:R-:W-:Y:S02]  /*2310*/  UIADD3 UR8, UPT, UPT, UR19, UR8, URZ ;  /* 0x0000000813087290 */ /* 0x000fe4000fffe0ff */
[----:B------:R-:W-:Y:S02]  /*2320*/  UIADD3 UR4, UPT, UPT, UR4, 0x1, URZ ;  /* 0x0000000104047890 */ /* 0x000fe4000fffe0ff */
[----:B------:R-:W-:-:S09]  /*2330*/  UISETP.GE.AND UP1, UPT, UR8, UR7, UPT ;  /* 0x000000070800728c */ /* 0x000fd2000bf26270 */
[----:B------:R-:W-:Y:S05]  /*2340*/  BRA.U !UP1, `(.L_x_2393) ;  /* 0xffffffdd09987547 */ /* 0x000fea000b83ffff */
[----:B------:R-:W-:Y:S05]  /*2350*/  EXIT ;  /* 0x000000000000794d */ /* 0x000fea0003800000 */
.L_x_2394:
        /* <DEDUP_REMOVED lines=10> */
.L_x_3455:


//--------------------- .text._Z35group_norm_nhwc_fwd_one_pass_kernelI11Fp16IOFp32WLi128ELi16ELi256EEv26Group_norm_nhwc_fwd_params --------------------------
	.section	.text._Z35group_norm_nhwc_fwd_one_pass_kernelI11Fp16IOFp32WLi128ELi16ELi256EEv26Group_norm_nhwc_fwd_params,"ax",@progbits
	.align	128
        .global         _Z35group_norm_nhwc_fwd_one_pass_kernelI11Fp16IOFp32WLi128ELi16ELi256EEv26Group_norm_nhwc_fwd_params
        .type           _Z35group_norm_nhwc_fwd_one_pass_kernelI11Fp16IOFp32WLi128ELi16ELi256EEv26Group_norm_nhwc_fwd_params,@function
        .size           _Z35group_norm_nhwc_fwd_one_pass_kernelI11Fp16IOFp32WLi128ELi16ELi256EEv26Group_norm_nhwc_fwd_params,(.L_x_3456 - _Z35group_norm_nhwc_fwd_one_pass_kernelI11Fp16IOFp32WLi128ELi16ELi256EEv26Group_norm_nhwc_fwd_params)
        .other          _Z35group_norm_nhwc_fwd_one_pass_kernelI11Fp16IOFp32WLi128ELi16ELi256EEv26Group_norm_nhwc_fwd_params,@"STO_CUDA_ENTRY STV_DEFAULT"
_Z35group_norm_nhwc_fwd_one_pass_kernelI11Fp16IOFp32WLi128ELi16ELi256EEv26Group_norm_nhwc_fwd_params:
.text._Z35group_norm_nhwc_fwd_one_pass_kernelI11Fp16IOFp32WLi128ELi16ELi256EEv26Group_norm_nhwc_fwd_params:
        /* <DEDUP_REMOVED lines=23> */
.L_x_2422:
        /* <DEDUP_REMOVED lines=25> */
[----:B------:R-:W-:Y:S01]  /*0300*/  @!P1 IMAD.IADD R0, R0, 0x1, -R5 ;  /* 0x0000000100009824 */ /* 0x000fe200078e0a05 */
[----:B------:R-:W-:Y:S02]  /*0310*/  @!P1 IADD3 R3, PT, PT, R3, 0x1, RZ ;  /* 0x0000000103039810 */ /* 0x000fe40007ffe0ff */
[C---:B------:R-:W-:Y:S02]  /*0320*/  ISETP.NE.AND P1, PT, R9.reuse, RZ, PT ;  /* 0x000000ff0900720c */ /* 0x040fe40003f25270 */
[----:B------:R-:W-:Y:S02]  /*0330*/  ISETP.GE.U32.AND P2, PT, R0, R5, PT ;  /* 0x000000050000720c */ /* 0x000fe40003f46070 */
[----:B------:R-:W-:Y:S02]  /*0340*/  LOP3.LUT R0, R9, UR8, RZ, 0x3c, !PT ;  /* 0x0000000809007c12 */ /* 0x000fe4000f8e3cff */
[----:B------:R-:W-:Y:S02]  /*0350*/  SHF.R.S32.HI R5, RZ, 0x1f, R2 ;  /* 0x0000001fff057819 */ /* 0x000fe40000011402 */
[----:B------:R-:W-:-:S02]  /*0360*/  ISETP.GE.AND P4, PT, R0, RZ, PT ;  /* 0x000000ff0000720c */ /* 0x000fc40003f86270 */
[----:B0-----:R-:W-:-:S05]  /*0370*/  SHF.L.U32 R25, R4, 0x1, RZ ;  /* 0x0000000104197819 */ /* 0x001fca00000006ff */
[----:B------:R-:W-:Y:S02]  /*0380*/  @P2 IADD3 R3, PT, PT, R3, 0x1, RZ ;  /* 0x0000000103032810 */ /* 0x000fe40007ffe0ff */
[----:B------:R-:W-:Y:S02]  /*0390*/  ISETP.GE.U32.AND P2, PT, R23, UR10, PT ;  /* 0x0000000a17007c0c */ /* 0x000fe4000bf46070 */
[----:B------:R-:W-:Y:S02]  /*03a0*/  MOV R13, R3 ;  /* 0x00000003000d7202 */ /* 0x000fe40000000f00 */
[----:B------:R-:W-:Y:S02]  /*03b0*/  ISETP.GE.AND.EX P2, PT, R15, UR11, PT, P2 ;  /* 0x0000000b0f007c0c */ /* 0x000fe4000bf46320 */
[----:B------:R-:W-:Y:S02]  /*03c0*/  @!P4 IADD3 R13, PT, PT, -R13, RZ, RZ ;  /* 0x000000ff0d0dc210 */ /* 0x000fe40007ffe1ff */
[----:B------:R-:W-:-:S02]  /*03d0*/  @!P1 LOP3.LUT R13, RZ, R9, RZ, 0x33, !PT ;  /* 0x00000009ff0d9212 */ /* 0x000fc400078e33ff */
[----:B------:R-:W-:Y:S02]  /*03e0*/  ISETP.GE.U32.AND P1, PT, R2, UR10, PT ;  /* 0x0000000a02007c0c */ /* 0x000fe4000bf26070 */
[--C-:B------:R-:W-:Y:S01]  /*03f0*/  SHF.R.S32.HI R3, RZ, 0x1f, R13.reuse ;  /* 0x0000001fff037819 */ /* 0x100fe2000001140d */
[----:B------:R-:W-:Y:S01]  /*0400*/  IMAD.MOV R0, RZ, RZ, -R13 ;  /* 0x000000ffff007224 */ /* 0x000fe200078e0a0d */
[----:B------:R-:W-:Y:S02]  /*0410*/  ISETP.GE.AND.EX P1, PT, R5, UR11, PT, P1 ;  /* 0x0000000b05007c0c */ /* 0x000fe4000bf26310 */
[----:B------:R-:W-:Y:S01]  /*0420*/  ISETP.GE.U32.AND P4, PT, R16, UR10, PT ;  /* 0x0000000a10007c0c */ /* 0x000fe2000bf86070 */
[----:B------:R-:W0:Y:S01]  /*0430*/  @!P2 LDC.64 R6, c[0x0][0x3e0] ;  /* 0x0000f800ff06ab82 */ /* 0x000e220000000a00 */
[----:B------:R-:W-:Y:S02]  /*0440*/  IMAD R0, R9, R0, UR8 ;  /* 0x0000000809007e24 */ /* 0x000fe4000f8e0200 */
[----:B--2---:R-:W-:Y:S01]  /*0450*/  IMAD R12, R3, UR12, RZ ;  /* 0x0000000c030c7c24 */ /* 0x004fe2000f8e02ff */
[----:B------:R-:W-:-:S02]  /*0460*/  SHF.R.S32.HI R3, RZ, 0x1f, R16 ;  /* 0x0000001fff037819 */ /* 0x000fc40000011410 */
[----:B------:R-:W-:Y:S01]  /*0470*/  SHF.L.U32 R0, R0, 0x4, RZ ;  /* 0x0000000400007819 */ /* 0x000fe200000006ff */
[----:B------:R-:W-:Y:S01]  /*0480*/  IMAD R27, R13, UR13, R12 ;  /* 0x0000000d0d1b7c24 */ /* 0x000fe2000f8e020c */
[----:B------:R-:W1:Y:S01]  /*0490*/  @!P3 LDC.64 R8, c[0x0][0x3e0] ;  /* 0x0000f800ff08bb82 */ /* 0x000e620000000a00 */
[----:B------:R-:W-:Y:S02]  /*04a0*/  ISETP.GE.AND.EX P4, PT, R3, UR11, PT, P4 ;  /* 0x0000000b03007c0c */ /* 0x000fe4000bf86340 */
[----:B------:R-:W-:Y:S02]  /*04b0*/  LOP3.LUT R24, R0, 0xe, R25, 0xf8, !PT ;  /* 0x0000000e00187812 */ /* 0x000fe400078ef819 */
[----:B------:R-:W-:-:S03]  /*04c0*/  SHF.R.S32.HI R25, RZ, 0x1f, R0 ;  /* 0x0000001fff197819 */ /* 0x000fc60000011400 */
[----:B------:R-:W2:Y:S01]  /*04d0*/  @!P2 LDC.64 R10, c[0x0][0x390] ;  /* 0x0000e400ff0aab82 */ /* 0x000ea20000000a00 */
[----:B------:R-:W-:-:S04]  /*04e0*/  IMAD.WIDE.U32 R24, R13, UR12, R24 ;  /* 0x0000000c0d187c25 */ /* 0x000fc8000f8e0018 */
[----:B------:R-:W-:Y:S01]  /*04f0*/  @!P2 IMAD.MOV.U32 R26, RZ, RZ, R24 ;  /* 0x000000ffff1aa224 */ /* 0x000fe200078e0018 */
[----:B------:R-:W-:Y:S01]  /*0500*/  IADD3 R27, PT, PT, R25, R27, RZ ;  /* 0x0000001b191b7210 */ /* 0x000fe20007ffe0ff */
[----:B0-----:R-:W-:Y:S01]  /*0510*/  @!P2 IMAD R20, R15, R6, RZ ;  /* 0x000000060f14a224 */ /* 0x001fe200078e02ff */
[----:B------:R-:W0:Y:S02]  /*0520*/  @!P3 LDC.64 R12, c[0x0][0x390] ;  /* 0x0000e400ff0cbb82 */ /* 0x000e240000000a00 */
[----:B------:R-:W-:Y:S01]  /*0530*/  @!P3 MOV R21, R27 ;  /* 0x0000001b0015b202 */ /* 0x000fe20000000f00 */
[C---:B------:R-:W-:Y:S01]  /*0540*/  @!P2 IMAD R19, R23.reuse, R7, R20 ;  /* 0x000000071713a224 */ /* 0x040fe200078e0214 */
[----:B------:R-:W-:Y:S01]  /*0550*/  @!P3 MOV R20, R24 ;  /* 0x000000180014b202 */ /* 0x000fe20000000f00 */
[----:B------:R-:W-:-:S03]  /*0560*/  @!P2 IMAD.WIDE.U32 R28, R23, R6, R26 ;  /* 0x00000006171ca225 */ /* 0x000fc600078e001a */
[----:B------:R-:W3:Y:S01]  /*0570*/  @!P1 LDC.64 R14, c[0x0][0x3e0] ;  /* 0x0000f800ff0e9b82 */ /* 0x000ee20000000a00 */
[-C--:B-1----:R-:W-:Y:S01]  /*0580*/  @!P3 IMAD R17, R17, R8.reuse, RZ ;  /* 0x000000081111b224 */ /* 0x082fe200078e02ff */
[----:B------:R-:W-:Y:S01]  /*0590*/  @!P2 IADD3 R19, PT, PT, R29, R19, RZ ;  /* 0x000000131d13a210 */ /* 0x000fe20007ffe0ff */
[----:B------:R-:W-:-:S04]  /*05a0*/  @!P3 IMAD.WIDE.U32 R20, R18, R8, R20 ;  /* 0x000000081214b225 */ /* 0x000fc800078e0014 */
[----:B------:R-:W-:Y:S01]  /*05b0*/  @!P3 IMAD R17, R18, R9, R17 ;  /* 0x000000091211b224 */ /* 0x000fe200078e0211 */
[----:B------:R-:W1:Y:S01]  /*05c0*/  @!P4 LDC.64 R6, c[0x0][0x3e0] ;  /* 0x0000f800ff06cb82 */ /* 0x000e620000000a00 */
[----:B--2---:R-:W-:-:S03]  /*05d0*/  @!P2 LEA R18, P5, R28, R10, 0x1 ;  /* 0x0000000a1c12a211 */ /* 0x004fc600078a08ff */
[----:B------:R-:W-:Y:S02]  /*05e0*/  @!P3 IADD3 R17, PT, PT, R21, R17, RZ ;  /* 0x000000111511b210 */ /* 0x000fe40007ffe0ff */
[----:B------:R-:W-:Y:S02]  /*05f0*/  @!P2 LEA.HI.X R19, R28, R11, R19, 0x1, P5 ;  /* 0x0000000b1c13a211 */ /* 0x000fe400028f0c13 */
[----:B------:R-:W2:Y:S01]  /*0600*/  @!P1 LDC.64 R8, c[0x0][0x390] ;  /* 0x0000e400ff089b82 */ /* 0x000ea20000000a00 */
[C---:B0-----:R-:W-:Y:S02]  /*0610*/  @!P3 LEA R12, P5, R20.reuse, R12, 0x1 ;  /* 0x0000000c140cb211 */ /* 0x041fe400078a08ff */
[----:B------:R-:W-:Y:S02]  /*0620*/  @!P1 MOV R21, R27 ;  /* 0x0000001b00159202 */ /* 0x000fe40000000f00 */
[----:B------:R-:W-:Y:S01]  /*0630*/  @!P3 LEA.HI.X R13, R20, R13, R17, 0x1, P5 ;  /* 0x0000000d140db211 */ /* 0x000fe200028f0c11 */
[----:B------:R-:W-:-:S02]  /*0640*/  HFMA2 R17, -RZ, RZ, 0, 0 ;  /* 0x00000000ff117431 */ /* 0x000fc400000001ff */
[----:B------:R-:W-:Y:S01]  /*0650*/  @!P1 IMAD.MOV.U32 R20, RZ, RZ, R24 ;  /* 0x000000ffff149224 */ /* 0x000fe200078e0018 */
[----:B------:R-:W0:Y:S01]  /*0660*/  @!P4 LDC.64 R10, c[0x0][0x390] ;  /* 0x0000e400ff0acb82 */ /* 0x000e220000000a00 */
[-C--:B---3--:R-:W-:Y:S02]  /*0670*/  @!P1 IMAD R5, R5, R14.reuse, RZ ;  /* 0x0000000e05059224 */ /* 0x088fe400078e02ff */
[----:B------:R-:W-:-:S04]  /*0680*/  @!P1 IMAD.WIDE.U32 R20, R2, R14, R20 ;  /* 0x0000000e02149225 */ /* 0x000fc800078e0014 */
[----:B------:R-:W-:Y:S02]  /*0690*/  @!P1 IMAD R15, R2, R15, R5 ;  /* 0x0000000f020f9224 */ /* 0x000fe400078e0205 */
[----:B------:R-:W-:Y:S02]  /*06a0*/  HFMA2 R5, -RZ, RZ, 0, 0 ;  /* 0x00000000ff057431 */ /* 0x000fe400000001ff */
[----:B-1----:R-:W-:Y:S01]  /*06b0*/  @!P4 IMAD R3, R3, R6, RZ ;  /* 0x000000060303c224 */ /* 0x002fe200078e02ff */
[----:B------:R-:W-:Y:S01]  /*06c0*/  @!P4 MOV R2, R24 ;  /* 0x000000180002c202 */ /* 0x000fe20000000f00 */
[----:B------:R-:W3:Y:S02]  /*06d0*/  @!P3 LDG.E R17, desc[UR16][R12.64] ;  /* 0x000000100c11b981 */ /* 0x000ee4000c1e1900 */
[C---:B------:R-:W-:Y:S01]  /*06e0*/  @!P4 IMAD R7, R16.reuse, R7, R3 ;  /* 0x000000071007c224 */ /* 0x040fe200078e0203 */
[----:B------:R-:W-:Y:S01]  /*06f0*/  @!P4 MOV R3, R27 ;  /* 0x0000001b0003c202 */ /* 0x000fe20000000f00 */
[----:B------:R-:W5:Y:S01]  /*0700*/  @!P2 LDG.E R5, desc[UR16][R18.64] ;  /* 0x000000101205a981 */ /* 0x000f62000c1e1900 */
[----:B------:R-:W-:Y:S01]  /*0710*/  @!P1 IADD3 R15, PT, PT, R21, R15, RZ ;  /* 0x0000000f150f9210 */ /* 0x000fe20007ffe0ff */
[----:B------:R-:W-:Y:S01]  /*0720*/  @!P4 IMAD.WIDE.U32 R2, R16, R6, R2 ;  /* 0x000000061002c225 */ /* 0x000fe200078e0002 */
[----:B--2---:R-:W-:-:S03]  /*0730*/  @!P1 LEA R8, P2, R20, R8, 0x1 ;  /* 0x0000000814089211 */ /* 0x004fc600078408ff */
[----:B------:R-:W-:Y:S02]  /*0740*/  HFMA2 R21, -RZ, RZ, 0, 0 ;  /* 0x00000000ff157431 */ /* 0x000fe400000001ff */
[----:B------:R-:W-:Y:S01]  /*0750*/  IMAD.MOV.U32 R6, RZ, RZ, RZ ;  /* 0x000000ffff067224 */ /* 0x000fe200078e00ff */
[----:B------:R-:W-:Y:S02]  /*0760*/  @!P1 LEA.HI.X R9, R20, R9, R15, 0x1, P2 ;  /* 0x0000000914099211 */ /* 0x000fe400010f0c0f */
[----:B------:R-:W-:Y:S02]  /*0770*/  @!P4 IADD3 R3, PT, PT, R3, R7, RZ ;  /* 0x000000070303c210 */ /* 0x000fe40007ffe0ff */
[C---:B0-----:R-:W-:Y:S01]  /*0780*/  @!P4 LEA R10, P2, R2.reuse, R10, 0x1 ;  /* 0x0000000a020ac211 */ /* 0x041fe200078408ff */
[----:B------:R0:W2:Y:S03]  /*0790*/  @!P1 LDG.E R6, desc[UR16][R8.64] ;  /* 0x0000001008069981 */ /* 0x0000a6000c1e1900 */
[----:B------:R-:W-:-:S05]  /*07a0*/  @!P4 LEA.HI.X R11, R2, R11, R3, 0x1, P2 ;  /* 0x0000000b020bc211 */ /* 0x000fca00010f0c03 */
[----:B------:R-:W4:Y:S01]  /*07b0*/  @!P4 LDG.E R21, desc[UR16][R10.64] ;  /* 0x000000100a15c981 */ /* 0x000f22000c1e1900 */
[----:B------:R-:W-:Y:S01]  /*07c0*/  BSSY.RECONVERGENT B0, `(.L_x_2395) ;  /* 0x0000042000007945 */ /* 0x000fe20003800200 */
[--C-:B---3--:R-:W-:Y:S02]  /*07d0*/  HADD2.F32 R16, -RZ, R17.reuse.H0_H0 ;  /* 0x20000011ff107230 */ /* 0x108fe40000004100 */
[----:B------:R-:W-:Y:S02]  /*07e0*/  HADD2.F32 R17, -RZ, R17.H1_H1 ;  /* 0x30000011ff117230 */ /* 0x000fe40000004100 */
[--C-:B-----5:R-:W-:Y:S02]  /*07f0*/  HADD2.F32 R3, -RZ, R5.reuse.H1_H1 ;  /* 0x30000005ff037230 */ /* 0x120fe40000004100 */
[----:B------:R-:W-:-:S03]  /*0800*/  HADD2.F32 R2, -RZ, R5.H0_H0 ;  /* 0x20000005ff027230 */ /* 0x000fc60000004100 */
[----:B------:R-:W-:Y:S01]  /*0810*/  FMUL.FTZ R7, R3, R3 ;  /* 0x0000000303077220 */ /* 0x000fe20000410000 */
[----:B0-----:R-:W-:-:S03]  /*0820*/  FMUL.FTZ R9, R17, R17 ;  /* 0x0000001111097220 */ /* 0x001fc60000410000 */
[C---:B------:R-:W-:Y:S01]  /*0830*/  FFMA.FTZ R7, R2.reuse, R2, R7 ;  /* 0x0000000202077223 */ /* 0x040fe20000010007 */
[----:B------:R-:W-:Y:S01]  /*0840*/  FADD.FTZ R5, R2, R3 ;  /* 0x0000000302057221 */ /* 0x000fe20000010000 */
[C---:B------:R-:W-:Y:S01]  /*0850*/  FFMA.FTZ R8, R16.reuse, R16, R9 ;  /* 0x0000001010087223 */ /* 0x040fe20000010009 */
[--C-:B--2---:R-:W-:Y:S02]  /*0860*/  HADD2.F32 R18, -RZ, R6.reuse.H1_H1 ;  /* 0x30000006ff127230 */ /* 0x104fe40000004100 */
[----:B------:R-:W-:Y:S01]  /*0870*/  FADD.FTZ R7, RZ, R7 ;  /* 0x00000007ff077221 */ /* 0x000fe20000010000 */
[----:B------:R-:W0:Y:S01]  /*0880*/  S2R R9, SR_LANEID ;  /* 0x0000000000097919 */ /* 0x000e220000000000 */
[----:B------:R-:W-:Y:S02]  /*0890*/  HADD2.F32 R19, -RZ, R6.H0_H0 ;  /* 0x20000006ff137230 */ /* 0x000fe40000004100 */
[----:B------:R-:W-:Y:S01]  /*08a0*/  FADD.FTZ R12, R16, R17 ;  /* 0x00000011100c7221 */ /* 0x000fe20000010000 */
[----:B------:R-:W-:Y:S01]  /*08b0*/  FADD.FTZ R5, RZ, R5 ;  /* 0x00000005ff057221 */ /* 0x000fe20000010000 */
[----:B------:R-:W-:Y:S01]  /*08c0*/  FADD.FTZ R7, R7, R8 ;  /* 0x0000000807077221 */ /* 0x000fe20000010000 */
[----:B------:R-:W-:Y:S01]  /*08d0*/  FMUL.FTZ R8, R18, R18 ;  /* 0x0000001212087220 */ /* 0x000fe20000410000 */
[----:B----4-:R-:W-:-:S02]  /*08e0*/  HADD2.F32 R20, -RZ, R21.H1_H1 ;  /* 0x30000015ff147230 */ /* 0x010fc40000004100 */
[----:B------:R-:W-:Y:S01]  /*08f0*/  FADD.FTZ R5, R5, R12 ;  /* 0x0000000c05057221 */ /* 0x000fe20000010000 */
[----:B------:R-:W-:Y:S02]  /*0900*/  HADD2.F32 R21, -RZ, R21.H0_H0 ;  /* 0x20000015ff157230 */ /* 0x000fe40000004100 */
[C---:B------:R-:W-:Y:S01]  /*0910*/  FADD.FTZ R6, R19.reuse, R18 ;  /* 0x0000001213067221 */ /* 0x040fe20000010000 */
[----:B------:R-:W-:Y:S01]  /*0920*/  FFMA.FTZ R8, R19, R19, R8 ;  /* 0x0000001313087223 */ /* 0x000fe20000010008 */
[----:B------:R-:W-:Y:S02]  /*0930*/  FMUL.FTZ R10, R20, R20 ;  /* 0x00000014140a7220 */ /* 0x000fe40000410000 */
[----:B------:R-:W-:Y:S01]  /*0940*/  FADD.FTZ R5, R5, R6 ;  /* 0x0000000605057221 */ /* 0x000fe20000010000 */
[----:B------:R-:W-:Y:S01]  /*0950*/  FADD.FTZ R6, R21, R20 ;  /* 0x0000001415067221 */ /* 0x000fe20000010000 */
[----:B------:R-:W-:Y:S01]  /*0960*/  FADD.FTZ R7, R7, R8 ;  /* 0x0000000807077221 */ /* 0x000fe20000010000 */
[----:B------:R-:W-:-:S02]  /*0970*/  FFMA.FTZ R10, R21, R21, R10 ;  /* 0x00000015150a7223 */ /* 0x000fc4000001000a */
[----:B------:R-:W-:Y:S02]  /*0980*/  FADD.FTZ R5, R5, R6 ;  /* 0x0000000605057221 */ /* 0x000fe40000010000 */
[----:B------:R-:W-:-:S03]  /*0990*/  FADD.FTZ R6, R7, R10 ;  /* 0x0000000a07067221 */ /* 0x000fc60000010000 */
[----:B------:R-:W1:Y:S04]  /*09a0*/  SHFL.DOWN PT, R8, R5, 0x1, 0x1f ;  /* 0x08201f0005087f89 */ /* 0x000e6800000e0000 */
[----:B------:R-:W2:Y:S01]  /*09b0*/  SHFL.DOWN PT, R7, R6, 0x1, 0x1f ;  /* 0x08201f0006077f89 */ /* 0x000ea200000e0000 */
[----:B0-----:R-:W-:-:S13]  /*09c0*/  ISETP.GT.AND P2, PT, R9, 0x1e, PT ;  /* 0x0000001e0900780c */ /* 0x001fda0003f44270 */
[----:B-1----:R-:W-:Y:S01]  /*09d0*/  @!P2 FADD.FTZ R5, R5, R8 ;  /* 0x000000080505a221 */ /* 0x002fe20000010000 */
[----:B--2---:R-:W-:-:S04]  /*09e0*/  @!P2 FADD.FTZ R6, R6, R7 ;  /* 0x000000070606a221 */ /* 0x004fc80000010000 */
        /* <DEDUP_REMOVED lines=31> */
.L_x_2396:
[----:B------:R-:W-:Y:S05]  /*0be0*/  BSYNC.RECONVERGENT B0 ;  /* 0x0000000000007941 */ /* 0x000fea0003800200 */
.L_x_2395:
        /* <DEDUP_REMOVED lines=26> */
.L_x_2398:
[----:B------:R-:W-:Y:S05]  /*0d90*/  BSYNC.RECONVERGENT B0 ;  /* 0x0000000000007941 */ /* 0x000fea0003800200 */
.L_x_2397:
        /* <DEDUP_REMOVED lines=31> */
.L_x_2401:
[----:B---3--:R-:W3:Y:S04]  /*0f90*/  LDG.E.STRONG.GPU R4, desc[UR16][R6.64] ;  /* 0x0000001006047981 */ /* 0x008ee8000c1ef900 */
[----:B---3--:R-:W-:Y:S01]  /*0fa0*/  CCTL.IVALL ;  /* 0x00000000ff00798f */ /* 0x008fe20002000000 */
[----:B------:R-:W-:Y:S05]  /*0fb0*/  YIELD ;  /* 0x0000000000007946 */ /* 0x000fea0003800000 */
[----:B------:R-:W-:-:S13]  /*0fc0*/  ISETP.NE.AND P2, PT, R4, R9, PT ;  /* 0x000000090400720c */ /* 0x000fda0003f45270 */
[----:B------:R-:W-:Y:S05]  /*0fd0*/  @P2 BRA `(.L_x_2401) ;  /* 0xfffffffc00ec2947 */ /* 0x000fea000383ffff */
.L_x_2400:
        /* <DEDUP_REMOVED lines=15> */
.L_x_2403:
[----:B------:R-:W-:Y:S01]  /*10d0*/  ISETP.EQ.OR P2, PT, RZ, UR23, P3 ;  /* 0x00000017ff007c0c */ /* 0x000fe20009f42670 */
[----:B------:R-:W-:Y:S02]  /*10e0*/  UIADD3 UR24, UPT, UPT, UR5, 0x1, URZ ;  /* 0x0000000105187890 */ /* 0x000fe4000fffe0ff */
[----:B------:R-:W-:-:S04]  /*10f0*/  UIADD3 UR25, UPT, UPT, UR5, 0x2, URZ ;  /* 0x0000000205197890 */ /* 0x000fc8000fffe0ff */
[----:B---3--:R-:W-:Y:S01]  /*1100*/  MOV R4, UR24 ;  /* 0x0000001800047c02 */ /* 0x008fe20008000f00 */
[----:B------:R-:W-:Y:S01]  /*1110*/  UIADD3 UR24, UPT, UPT, UR5, 0x3, URZ ;  /* 0x0000000305187890 */ /* 0x000fe2000fffe0ff */
[----:B------:R-:W-:Y:S02]  /*1120*/  MOV R5, UR25 ;  /* 0x0000001900057c02 */ /* 0x000fe40008000f00 */
[----:B------:R-:W-:Y:S02]  /*1130*/  ISETP.EQ.OR P4, PT, R4, UR15, P3 ;  /* 0x0000000f04007c0c */ /* 0x000fe40009f82670 */
[----:B------:R-:W-:Y:S01]  /*1140*/  VOTEU.ALL UP0, P2 ;  /* 0x0000000000ff7886 */ /* 0x000fe20001000000 */
[----:B------:R-:W-:Y:S02]  /*1150*/  ISETP.EQ.OR P6, PT, R5, UR15, P3 ;  /* 0x0000000f05007c0c */ /* 0x000fe40009fc2670 */
[----:B------:R-:W-:Y:S02]  /*1160*/  MOV R4, UR24 ;  /* 0x0000001800047c02 */ /* 0x000fe40008000f00 */
[----:B------:R-:W-:-:S02]  /*1170*/  @!UP0 UIMAD.WIDE.U32 UR24, UR9, 0x8, UR18 ;  /* 0x00000008091888a5 */ /* 0x000fc4000f8e0012 */
[----:B------:R-:W-:-:S04]  /*1180*/  ISETP.EQ.OR P5, PT, R4, UR15, P3 ;  /* 0x0000000f04007c0c */ /* 0x000fc80009fa2670 */
[----:B------:R-:W-:Y:S01]  /*1190*/  IMAD.U32 R4, RZ, RZ, UR24 ;  /* 0x00000018ff047e24 */ /* 0x000fe2000f8e00ff */
[----:B------:R-:W-:Y:S01]  /*11a0*/  MOV R5, UR25 ;  /* 0x0000001900057c02 */ /* 0x000fe20008000f00 */
[----:B------:R-:W-:Y:S01]  /*11b0*/  VOTEU.ALL UP0, P4 ;  /* 0x0000000000ff7886 */ /* 0x000fe20002000000 */
[----:B------:R-:W-:-:S04]  /*11c0*/  VOTEU.ALL UP1, P6 ;  /* 0x0000000000ff7886 */ /* 0x000fc80003020000 */
[----:B------:R-:W-:Y:S01]  /*11d0*/  @!UP0 UIMAD.WIDE.U32 UR24, UR22, 0x8, UR18 ;  /* 0x00000008161888a5 */ /* 0x000fe2000f8e0012 */
[----:B------:R-:W0:Y:S01]  /*11e0*/  @!P2 LDG.E.64 R4, desc[UR16][R4.64] ;  /* 0x000000100404a981 */ /* 0x000e22000c1e1b00 */
[----:B------:R-:W-:Y:S01]  /*11f0*/  VOTEU.ALL UP0, P5 ;  /* 0x0000000000ff7886 */ /* 0x000fe20002800000 */
[----:B------:R-:W-:-:S03]  /*1200*/  @!UP1 UIMAD.WIDE.U32 UR26, UR11, 0x8, UR18 ;  /* 0x000000080b1a98a5 */ /* 0x000fc6000f8e0012 */
[----:B------:R-:W-:Y:S02]  /*1210*/  MOV R6, UR24 ;  /* 0x0000001800067c02 */ /* 0x000fe40008000f00 */
[----:B------:R-:W-:Y:S01]  /*1220*/  MOV R7, UR25 ;  /* 0x0000001900077c02 */ /* 0x000fe20008000f00 */
[----:B------:R-:W-:Y:S01]  /*1230*/  @!UP0 UIMAD.WIDE.U32 UR24, UR21, 0x8, UR18 ;  /* 0x00000008151888a5 */ /* 0x000fe2000f8e0012 */
[----:B------:R-:W-:Y:S02]  /*1240*/  MOV R8, UR26 ;  /* 0x0000001a00087c02 */ /* 0x000fe40008000f00 */
[----:B------:R-:W-:Y:S02]  /*1250*/  MOV R9, UR27 ;  /* 0x0000001b00097c02 */ /* 0x000fe40008000f00 */
[----:B------:R-:W3:Y:S01]  /*1260*/  @!P4 LDG.E.64 R6, desc[UR16][R6.64] ;  /* 0x000000100606c981 */ /* 0x000ee2000c1e1b00 */
[----:B--2---:R-:W-:Y:S01]  /*1270*/  IMAD.U32 R10, RZ, RZ, UR24 ;  /* 0x00000018ff0a7e24 */ /* 0x004fe2000f8e00ff */
[----:B-1----:R-:W-:-:S02]  /*1280*/  MOV R11, UR25 ;  /* 0x00000019000b7c02 */ /* 0x002fc40008000f00 */
        /* <DEDUP_REMOVED lines=14> */
[----:B------:R-:W-:-:S02]  /*1370*/  ISETP.EQ.OR P4, PT, R4, UR15, P3 ;  /* 0x0000000f04007c0c */ /* 0x000fc40009f82670 */
[----:B--2---:R-:W-:Y:S01]  /*1380*/  @!P6 FADD.FTZ R12, R12, R8 ;  /* 0x000000080c0ce221 */ /* 0x004fe20000010000 */
[----:B------:R-:W-:Y:S01]  /*1390*/  @!P6 FADD.FTZ R13, R13, R9 ;  /* 0x000000090d0de221 */ /* 0x000fe20000010000 */
[----:B------:R-:W-:-:S03]  /*13a0*/  ISETP.EQ.OR P6, PT, R5, UR15, P3 ;  /* 0x0000000f05007c0c */ /* 0x000fc60009fc2670 */
[----:B------:R-:W-:Y:S01]  /*13b0*/  VOTEU.ALL UP0, P2 ;  /* 0x0000000000ff7886 */ /* 0x000fe20001000000 */
[----:B------:R-:W-:Y:S01]  /*13c0*/  MOV R4, UR24 ;  /* 0x0000001800047c02 */ /* 0x000fe20008000f00 */
[----:B----4-:R-:W-:Y:S01]  /*13d0*/  @!P5 FADD.FTZ R12, R12, R10 ;  /* 0x0000000a0c0cd221 */ /* 0x010fe20000010000 */
[----:B------:R-:W-:Y:S02]  /*13e0*/  @!P5 FADD.FTZ R13, R13, R11 ;  /* 0x0000000b0d0dd221 */ /* 0x000fe40000010000 */
[----:B------:R-:W-:Y:S01]  /*13f0*/  ISETP.EQ.OR P5, PT, R4, UR15, P3 ;  /* 0x0000000f04007c0c */ /* 0x000fe20009fa2670 */
[----:B------:R-:W-:Y:S01]  /*1400*/  @!UP0 UIMAD.WIDE.U32 UR24, UR12, 0x8, UR18 ;  /* 0x000000080c1888a5 */ /* 0x000fe2000f8e0012 */
[----:B------:R-:W-:-:S05]  /*1410*/  VOTEU.ALL UP0, P4 ;  /* 0x0000000000ff7886 */ /* 0x000fca0002000000 */
[----:B------:R-:W-:Y:S01]  /*1420*/  IMAD.U32 R4, RZ, RZ, UR24 ;  /* 0x00000018ff047e24 */ /* 0x000fe2000f8e00ff */
[----:B------:R-:W-:Y:S01]  /*1430*/  MOV R5, UR25 ;  /* 0x0000001900057c02 */ /* 0x000fe20008000f00 */
[----:B------:R-:W-:Y:S01]  /*1440*/  VOTEU.ALL UP1, P6 ;  /* 0x0000000000ff7886 */ /* 0x000fe20003020000 */
[----:B------:R-:W-:-:S03]  /*1450*/  @!UP0 UIMAD.WIDE.U32 UR24, UR14, 0x8, UR18 ;  /* 0x000000080e1888a5 */ /* 0x000fc6000f8e0012 */
[----:B------:R-:W-:Y:S01]  /*1460*/  VOTEU.ALL UP0, P5 ;  /* 0x0000000000ff7886 */ /* 0x000fe20002800000 */
[----:B------:R-:W2:Y:S01]  /*1470*/  @!P2 LDG.E.64 R4, desc[UR16][R4.64] ;  /* 0x000000100404a981 */ /* 0x000ea2000c1e1b00 */
[----:B------:R-:W-:Y:S01]  /*1480*/  @!UP1 UIMAD.WIDE.U32 UR26, UR13, 0x8, UR18 ;  /* 0x000000080d1a98a5 */ /* 0x000fe2000f8e0012 */
[----:B------:R-:W-:Y:S02]  /*1490*/  MOV R6, UR24 ;  /* 0x0000001800067c02 */ /* 0x000fe40008000f00 */
[----:B------:R-:W-:Y:S01]  /*14a0*/  MOV R7, UR25 ;  /* 0x0000001900077c02 */ /* 0x000fe20008000f00 */
[----:B------:R-:W-:Y:S02]  /*14b0*/  @!UP0 UIMAD.WIDE.U32 UR24, UR10, 0x8, UR18 ;  /* 0x000000080a1888a5 */ /* 0x000fe4000f8e0012 */
        /* <DEDUP_REMOVED lines=28> */
.L_x_2402:
        /* <DEDUP_REMOVED lines=10> */
[----:B------:R-:W-:Y:S02]  /*1720*/  MOV R4, UR12 ;  /* 0x0000000c00047c02 */ /* 0x000fe40008000f00 */
[----:B------:R-:W-:-:S02]  /*1730*/  MOV R5, UR9 ;  /* 0x0000000900057c02 */ /* 0x000fc40008000f00 */
[----:B------:R-:W-:Y:S01]  /*1740*/  ISETP.EQ.OR P4, PT, R4, UR15, P3 ;  /* 0x0000000f04007c0c */ /* 0x000fe20009f82670 */
[----:B------:R-:W-:Y:S01]  /*1750*/  IMAD.U32 R4, RZ, RZ, UR14 ;  /* 0x0000000eff047e24 */ /* 0x000fe2000f8e00ff */
[----:B------:R-:W-:-:S04]  /*1760*/  ISETP.EQ.OR P5, PT, R5, UR15, P3 ;  /* 0x0000000f05007c0c */ /* 0x000fc80009fa2670 */
[----:B------:R-:W-:Y:S01]  /*1770*/  ISETP.EQ.OR P6, PT, R4, UR15, P3 ;  /* 0x0000000f04007c0c */ /* 0x000fe20009fc2670 */
[----:B------:R-:W-:-:S05]  /*1780*/  VOTEU.ALL UP2, P2 ;  /* 0x0000000000ff7886 */ /* 0x000fca0001040000 */
[----:B------:R-:W-:Y:S01]  /*1790*/  @!UP2 UIMAD UR10, UR5, UR20, UR6 ;  /* 0x00000014050aa2a4 */ /* 0x000fe2000f8e0206 */
[----:B------:R-:W-:Y:S02]  /*17a0*/  VOTEU.ALL UP1, P4 ;  /* 0x0000000000ff7886 */ /* 0x000fe40002020000 */
[----:B------:R-:W-:Y:S01]  /*17b0*/  VOTEU.ALL UP0, P5 ;  /* 0x0000000000ff7886 */ /* 0x000fe20002800000 */
[----:B------:R-:W-:Y:S02]  /*17c0*/  @!UP2 UIMAD.WIDE.U32 UR10, UR10, 0x8, UR18 ;  /* 0x000000080a0aa8a5 */ /* 0x000fe4000f8e0012 */
[----:B------:R-:W-:Y:S01]  /*17d0*/  @!UP1 UIMAD UR12, UR12, UR20, UR6 ;  /* 0x000000140c0c92a4 */ /* 0x000fe2000f8e0206 */
[----:B------:R-:W-:Y:S01]  /*17e0*/  VOTEU.ALL UP2, P6 ;  /* 0x0000000000ff7886 */ /* 0x000fe20003040000 */
[----:B------:R-:W-:Y:S02]  /*17f0*/  @!UP0 UIMAD UR9, UR9, UR20, UR6 ;  /* 0x00000014090982a4 */ /* 0x000fe4000f8e0206 */
[----:B------:R-:W-:Y:S01]  /*1800*/  MOV R4, UR10 ;  /* 0x0000000a00047c02 */ /* 0x000fe20008000f00 */
[----:B------:R-:W-:Y:S01]  /*1810*/  @!UP1 UIMAD.WIDE.U32 UR12, UR12, 0x8, UR18 ;  /* 0x000000080c0c98a5 */ /* 0x000fe2000f8e0012 */
[----:B------:R-:W-:Y:S01]  /*1820*/  MOV R5, UR11 ;  /* 0x0000000b00057c02 */ /* 0x000fe20008000f00 */
[----:B------:R-:W-:-:S02]  /*1830*/  @!UP2 UIMAD UR14, UR14, UR20, UR6 ;  /* 0x000000140e0ea2a4 */ /* 0x000fc4000f8e0206 */
[----:B------:R-:W-:Y:S02]  /*1840*/  @!UP0 UIMAD.WIDE.U32 UR10, UR9, 0x8, UR18 ;  /* 0x00000008090a88a5 */ /* 0x000fe4000f8e0012 */
[----:B------:R-:W-:Y:S01]  /*1850*/  MOV R6, UR12 ;  /* 0x0000000c00067c02 */ /* 0x000fe20008000f00 */
[----:B------:R-:W0:Y:S01]  /*1860*/  @!P2 LDG.E.64 R4, desc[UR16][R4.64] ;  /* 0x000000100404a981 */ /* 0x000e22000c1e1b00 */
        /* <DEDUP_REMOVED lines=9> */
[----:B------:R-:W-:-:S04]  /*1900*/  MOV R14, UR5 ;  /* 0x00000005000e7c02 */ /* 0x000fc80008000f00 */
        /* <DEDUP_REMOVED lines=10> */
.L_x_2404:
[----:B------:R-:W-:-:S13]  /*19b0*/  LOP3.LUT P2, R4, R22, 0x3, RZ, 0xc0, !PT ;  /* 0x0000000316047812 */ /* 0x000fda000784c0ff */
[----:B------:R-:W-:Y:S05]  /*19c0*/  @!P2 BRA `(.L_x_2399) ;  /* 0x0000000000a0a947 */ /* 0x000fea0003800000 */
[----:B------:R-:W-:-:S13]  /*19d0*/  ISETP.NE.AND P2, PT, R4, 0x1, PT ;  /* 0x000000010400780c */ /* 0x000fda0003f45270 */
[----:B------:R-:W-:Y:S05]  /*19e0*/  @!P2 BRA `(.L_x_2405) ;  /* 0x000000000060a947 */ /* 0x000fea0003800000 */
[----:B------:R-:W-:Y:S02]  /*19f0*/  UIADD3 UR10, UPT, UPT, UR5, 0x1, URZ ;  /* 0x00000001050a7890 */ /* 0x000fe4000fffe0ff */
[----:B------:R-:W-:-:S04]  /*1a00*/  MOV R4, UR5 ;  /* 0x0000000500047c02 */ /* 0x000fc80008000f00 */
[----:B------:R-:W-:Y:S01]  /*1a10*/  ISETP.EQ.OR P4, PT, R4, UR15, P3 ;  /* 0x0000000f04007c0c */ /* 0x000fe20009f82670 */
[----:B------:R-:W-:-:S05]  /*1a20*/  IMAD.U32 R4, RZ, RZ, UR10 ;  /* 0x0000000aff047e24 */ /* 0x000fca000f8e00ff */
        /* <DEDUP_REMOVED lines=20> */
.L_x_2405:
        /* <DEDUP_REMOVED lines=13> */
.L_x_2406:
[----:B------:R-:W-:Y:S05]  /*1c40*/  BSYNC.RECONVERGENT B0 ;  /* 0x0000000000007941 */ /* 0x000fea0003800200 */
.L_x_2399:
        /* <DEDUP_REMOVED lines=59> */
[----:B------:R-:W-:Y:S02]  /*2000*/  F2FP.F16.F32.PACK_AB R3, R15, R14 ;  /* 0x0000000e0f03723e */ /* 0x000fe400000000ff */
[----:B------:R-:W-:-:S05]  /*2010*/  LEA.HI.X R9, R2, UR11, R9, 0x1, P1 ;  /* 0x0000000b02097c11 */ /* 0x000fca00088f0c09 */
[----:B------:R1:W-:Y:S04]  /*2020*/  STG.E desc[UR16][R8.64], R3 ;  /* 0x0000000308007986 */ /* 0x0003e8000c101910 */
.L_x_2410:
[----:B------:R-:W-:Y:S05]  /*2030*/  BSYNC.RECONVERGENT B1 ;  /* 0x0000000000017941 */ /* 0x000fea0003800200 */
.L_x_2409:
        /* <DEDUP_REMOVED lines=23> */
[----:B------:R-:W-:-:S05]  /*21b0*/  IMAD.WIDE.U32 R2, R13, UR10, R2 ;  /* 0x0000000a0d027c25 */ /* 0x000fca000f8e0002 */
[----:B------:R-:W-:Y:S02]  /*21c0*/  IADD3 R9, PT, PT, R3, R9, RZ ;  /* 0x0000000903097210 */ /* 0x000fe40007ffe0ff */
[----:B-1----:R-:W-:Y:S02]  /*21d0*/  LEA R8, P1, R2, UR18, 0x1 ;  /* 0x0000001202087c11 */ /* 0x002fe4000f8208ff */
[----:B------:R-:W-:Y:S02]  /*21e0*/  F2FP.F16.F32.PACK_AB R3, R16, R29 ;  /* 0x0000001d1003723e */ /* 0x000fe400000000ff */
[----:B------:R-:W-:-:S05]  /*21f0*/  LEA.HI.X R9, R2, UR19, R9, 0x1, P1 ;  /* 0x0000001302097c11 */ /* 0x000fca00088f0c09 */
[----:B------:R2:W-:Y:S04]  /*2200*/  STG.E desc[UR16][R8.64], R3 ;  /* 0x0000000308007986 */ /* 0x0005e8000c101910 */
.L_x_2412:
[----:B------:R-:W-:Y:S05]  /*2210*/  BSYNC.RECONVERGENT B1 ;  /* 0x0000000000017941 */ /* 0x000fea0003800200 */
.L_x_2411:
[----:B------:R-:W-:Y:S04]  /*2220*/  BSSY.RECONVERGENT B1, `(.L_x_2413) ;  /* 0x0000014000017945 */ /* 0x000fe80003800200 */
[----:B------:R-:W-:Y:S05]  /*2230*/  @P2 BRA `(.L_x_2414) ;  /* 0x0000000000482947 */ /* 0x000fea0003800000 */
[----:B------:R-:W3:Y:S01]  /*2240*/  LDCU.64 UR10, c[0x0][0x3e0] ;  /* 0x00007c00ff0a77ac */ /* 0x000ee20008000a00 */
[----:B------:R-:W-:Y:S01]  /*2250*/  MOV R2, R24 ;  /* 0x0000001800027202 */ /* 0x000fe20000000f00 */
[----:B-12---:R-:W-:Y:S02]  /*2260*/  IMAD.MOV.U32 R3, RZ, RZ, R27 ;  /* 0x000000ffff037224 */ /* 0x006fe400078e001b */
[--C-:B------:R-:W-:Y:S01]  /*2270*/  FADD.FTZ R19, R19, -R0.reuse ;  /* 0x8000000013137221 */ /* 0x100fe20000010000 */
[----:B------:R-:W1:Y:S01]  /*2280*/  LDCU.64 UR18, c[0x0][0x380] ;  /* 0x00007000ff1277ac */ /* 0x000e620008000a00 */
[----:B------:R-:W-:Y:S02]  /*2290*/  FADD.FTZ R9, R18, -R0 ;  /* 0x8000000012097221 */ /* 0x000fe40000010000 */
[-C--:B0-----:R-:W-:Y:S02]  /*22a0*/  FMUL.FTZ R19, R19, R10.reuse ;  /* 0x0000000a13137220 */ /* 0x081fe40000410000 */
[----:B------:R-:W-:-:S02]  /*22b0*/  FMUL.FTZ R8, R9, R10 ;  /* 0x0000000a09087220 */ /* 0x000fc40000410000 */
[----:B-----5:R-:W-:Y:S01]  /*22c0*/  FFMA.FTZ R19, R4, R19, R6 ;  /* 0x0000001304137223 */ /* 0x020fe20000010006 */
[----:B---3--:R-:W-:Y:S02]  /*22d0*/  IMAD R16, R15, UR10, RZ ;  /* 0x0000000a0f107c24 */ /* 0x008fe4000f8e02ff */
[----:B------:R-:W-:-:S04]  /*22e0*/  IMAD.WIDE.U32 R2, R11, UR10, R2 ;  /* 0x0000000a0b027c25 */ /* 0x000fc8000f8e0002 */
[----:B------:R-:W-:Y:S02]  /*22f0*/  IMAD R11, R11, UR11, R16 ;  /* 0x0000000b0b0b7c24 */ /* 0x000fe4000f8e0210 */
[----:B------:R-:W-:Y:S01]  /*2300*/  FFMA.FTZ R16, R5, R8, R7 ;  /* 0x0000000805107223 */ /* 0x000fe20000010007 */
[----:B-1----:R-:W-:Y:S02]  /*2310*/  LEA R8, P1, R2, UR18, 0x1 ;  /* 0x0000001202087c11 */ /* 0x002fe4000f8208ff */
[----:B------:R-:W-:Y:S02]  /*2320*/  IADD3 R11, PT, PT, R3, R11, RZ ;  /* 0x0000000b030b7210 */ /* 0x000fe40007ffe0ff */
[----:B------:R-:W-:Y:S02]  /*2330*/  F2FP.F16.F32.PACK_AB R3, R16, R19 ;  /* 0x000000131003723e */ /* 0x000fe400000000ff */
[----:B------:R-:W-:-:S05]  /*2340*/  LEA.HI.X R9, R2, UR19, R11, 0x1, P1 ;  /* 0x0000001302097c11 */ /* 0x000fca00088f0c0b */
[----:B------:R3:W-:Y:S02]  /*2350*/  STG.E desc[UR16][R8.64], R3 ;  /* 0x0000000308007986 */ /* 0x0007e4000c101910 */
.L_x_2414:
[----:B------:R-:W-:Y:S05]  /*2360*/  BSYNC.RECONVERGENT B1 ;  /* 0x0000000000017941 */ /* 0x000fea0003800200 */
.L_x_2413:
        /* <DEDUP_REMOVED lines=10> */
[----:B------:R-:W-:Y:S01]  /*2410*/  F2FP.F16.F32.PACK_AB R5, R10, R21 ;  /* 0x000000150a05723e */ /* 0x000fe200000000ff */
[----:B----4-:R-:W-:Y:S02]  /*2420*/  IMAD R9, R14, UR10, RZ ;  /* 0x0000000a0e097c24 */ /* 0x010fe4000f8e02ff */
[----:B------:R-:W-:-:S04]  /*2430*/  IMAD.WIDE.U32 R24, R12, UR10, R24 ;  /* 0x0000000a0c187c25 */ /* 0x000fc8000f8e0018 */
[----:B------:R-:W-:Y:S01]  /*2440*/  IMAD R9, R12, UR11, R9 ;  /* 0x0000000b0c097c24 */ /* 0x000fe2000f8e0209 */
[----:B-1----:R-:W-:-:S04]  /*2450*/  LEA R2, P1, R24, UR12, 0x1 ;  /* 0x0000000c18027c11 */ /* 0x002fc8000f8208ff */
[----:B------:R-:W-:-:S04]  /*2460*/  IADD3 R9, PT, PT, R25, R9, RZ ;  /* 0x0000000919097210 */ /* 0x000fc80007ffe0ff */
[----:B------:R-:W-:-:S05]  /*2470*/  LEA.HI.X R3, R24, UR13, R9, 0x1, P1 ;  /* 0x0000000d18037c11 */ /* 0x000fca00088f0c09 */
[----:B------:R4:W-:Y:S01]  /*2480*/  STG.E desc[UR16][R2.64], R5 ;  /* 0x0000000502007986 */ /* 0x0009e2000c101910 */
[----:B------:R-:W-:Y:S05]  /*2490*/  BRA `(.L_x_2415) ;  /* 0x00000008001c7947 */ /* 0x000fea0003800000 */
.L_x_2408:
        /* <DEDUP_REMOVED lines=29> */
[----:B------:R-:W-:-:S06]  /*2670*/  IMAD.MOV.U32 R2, RZ, RZ, R24 ;  /* 0x000000ffff027224 */ /* 0x000fcc00078e0018 */
[----:B------:R-:W2:Y:S01]  /*2680*/  MUFU.RCP R9, R9 ;  /* 0x0000000900097308 */ /* 0x000ea20000001000 */
[----:B-1----:R-:W-:Y:S01]  /*2690*/  FADD.FTZ R29, R3, 1 ;  /* 0x3f800000031d7421 */ /* 0x002fe20000010000 */
[----:B------:R-:W-:-:S06]  /*26a0*/  MOV R3, R27 ;  /* 0x0000001b00037202 */ /* 0x000fcc0000000f00 */
[----:B------:R-:W1:Y:S01]  /*26b0*/  MUFU.RCP R29, R29 ;  /* 0x0000001d001d7308 */ /* 0x000e620000001000 */
[----:B------:R-:W-:-:S05]  /*26c0*/  IMAD.WIDE.U32 R2, R23, UR12, R2 ;  /* 0x0000000c17027c25 */ /* 0x000fca000f8e0002 */
[----:B------:R-:W-:Y:S02]  /*26d0*/  IADD3 R3, PT, PT, R3, R8, RZ ;  /* 0x0000000803037210 */ /* 0x000fe40007ffe0ff */
[----:B0-----:R-:W-:Y:S01]  /*26e0*/  LEA R8, P3, R2, UR18, 0x1 ;  /* 0x0000001202087c11 */ /* 0x001fe2000f8608ff */
[----:B--2---:R-:W-:-:S03]  /*26f0*/  FMUL.FTZ R15, R15, R9 ;  /* 0x000000090f0f7220 */ /* 0x004fc60000410000 */
[----:B------:R-:W-:Y:S01]  /*2700*/  LEA.HI.X R9, R2, UR19, R3, 0x1, P3 ;  /* 0x0000001302097c11 */ /* 0x000fe200098f0c03 */
[----:B-1----:R-:W-:-:S05]  /*2710*/  FMUL.FTZ R28, R28, R29 ;  /* 0x0000001d1c1c7220 */ /* 0x002fca0000410000 */
[----:B------:R-:W-:-:S05]  /*2720*/  F2FP.F16.F32.PACK_AB R15, R28, R15 ;  /* 0x0000000f1c0f723e */ /* 0x000fca00000000ff */
[----:B------:R1:W-:Y:S02]  /*2730*/  STG.E desc[UR16][R8.64], R15 ;  /* 0x0000000f08007986 */ /* 0x0003e4000c101910 */
.L_x_2417:
[----:B------:R-:W-:Y:S05]  /*2740*/  BSYNC.RECONVERGENT B1 ;  /* 0x0000000000017941 */ /* 0x000fea0003800200 */
.L_x_2416:
        /* <DEDUP_REMOVED lines=28> */
[----:B------:R-:W-:-:S05]  /*2910*/  F2FP.F16.F32.PACK_AB R11, R28, R11 ;  /* 0x0000000b1c0b723e */ /* 0x000fca00000000ff */
[----:B------:R2:W-:Y:S02]  /*2920*/  STG.E desc[UR16][R8.64], R11 ;  /* 0x0000000b08007986 */ /* 0x0005e4000c101910 */
.L_x_2419:
[----:B------:R-:W-:Y:S05]  /*2930*/  BSYNC.RECONVERGENT B1 ;  /* 0x0000000000017941 */ /* 0x000fea0003800200 */
.L_x_2418:
[----:B------:R-:W-:Y:S04]  /*2940*/  BSSY.RECONVERGENT B1, `(.L_x_2420) ;  /* 0x0000020000017945 */ /* 0x000fe80003800200 */
[----:B------:R-:W-:Y:S05]  /*2950*/  @P1 BRA `(.L_x_2421) ;  /* 0x0000000000781947 */ /* 0x000fea0003800000 */
[--C-:B------:R-:W-:Y:S01]  /*2960*/  FADD.FTZ R19, R19, -R0.reuse ;  /* 0x8000000013137221 */ /* 0x100fe20000010000 */
[----:B------:R-:W-:Y:S01]  /*2970*/  FADD.FTZ R3, R18, -R0 ;  /* 0x8000000012037221 */ /* 0x000fe20000010000 */
[----:B------:R-:W3:Y:S01]  /*2980*/  LDCU.64 UR12, c[0x0][0x3e0] ;  /* 0x00007c00ff0c77ac */ /* 0x000ee20008000a00 */
[----:B-1----:R-:W-:Y:S02]  /*2990*/  VIADD R15, R23, 0x40 ;  /* 0x00000040170f7836 */ /* 0x002fe40000000000 */
[-C--:B0-2---:R-:W-:Y:S01]  /*29a0*/  FMUL.FTZ R9, R19, R10.reuse ;  /* 0x0000000a13097220 */ /* 0x085fe20000410000 */
[----:B------:R-:W-:Y:S01]  /*29b0*/  FMUL.FTZ R8, R3, R10 ;  /* 0x0000000a03087220 */ /* 0x000fe20000410000 */
[----:B------:R-:W0:Y:S02]  /*29c0*/  LDCU.64 UR18, c[0x0][0x380] ;  /* 0x00007000ff1277ac */ /* 0x000e240008000a00 */
[----:B-----5:R-:W-:Y:S01]  /*29d0*/  FFMA.FTZ R9, R4, R9, R6 ;  /* 0x0000000904097223 */ /* 0x020fe20000010006 */
[----:B------:R-:W-:Y:S01]  /*29e0*/  FFMA.FTZ R8, R5, R8, R7 ;  /* 0x0000000805087223 */ /* 0x000fe20000010007 */
[----:B------:R-:W-:-:S02]  /*29f0*/  SHF.R.S32.HI R11, RZ, 0x1f, R15 ;  /* 0x0000001fff0b7819 */ /* 0x000fc4000001140f */
[----:B------:R-:W-:Y:S01]  /*2a00*/  FMUL.FTZ R2, R9, -1.4426950216293334961 ;  /* 0xbfb8aa3b09027820 */ /* 0x000fe20000410000 */
[----:B------:R-:W-:-:S05]  /*2a10*/  FMUL.FTZ R3, R8, -1.4426950216293334961 ;  /* 0xbfb8aa3b08037820 */ /* 0x000fca0000410000 */
[----:B------:R-:W1:Y:S01]  /*2a20*/  MUFU.EX2 R2, R2 ;  /* 0x0000000200027308 */ /* 0x000e620000000800 */
[----:B---3--:R-:W-:-:S07]  /*2a30*/  IMAD R11, R11, UR12, RZ ;  /* 0x0000000c0b0b7c24 */ /* 0x008fce000f8e02ff */
[----:B------:R-:W2:Y:S01]  /*2a40*/  MUFU.EX2 R3, R3 ;  /* 0x0000000300037308 */ /* 0x000ea20000000800 */
[----:B-1----:R-:W-:Y:S01]  /*2a50*/  FADD.FTZ R16, R2, 1 ;  /* 0x3f80000002107421 */ /* 0x002fe20000010000 */
[----:B------:R-:W-:-:S06]  /*2a60*/  MOV R2, R24 ;  /* 0x0000001800027202 */ /* 0x000fcc0000000f00 */
        /* <DEDUP_REMOVED lines=11> */
[----:B------:R-:W-:-:S05]  /*2b20*/  F2FP.F16.F32.PACK_AB R11, R16, R11 ;  /* 0x0000000b100b723e */ /* 0x000fca00000000ff */
[----:B------:R3:W-:Y:S02]  /*2b30*/  STG.E desc[UR16][R8.64], R11 ;  /* 0x0000000b08007986 */ /* 0x0007e4000c101910 */
.L_x_2421:
[----:B------:R-:W-:Y:S05]  /*2b40*/  BSYNC.RECONVERGENT B1 ;  /* 0x0000000000017941 */ /* 0x000fea0003800200 */
.L_x_2420:
        /* <DEDUP_REMOVED lines=26> */
[----:B------:R-:W-:-:S05]  /*2cf0*/  F2FP.F16.F32.PACK_AB R7, R7, R0 ;  /* 0x000000000707723e */ /* 0x000fca00000000ff */
[----:B------:R0:W-:Y:S02]  /*2d00*/  STG.E desc[UR16][R2.64], R7 ;  /* 0x0000000702007986 */ /* 0x0001e4000c101910 */
.L_x_2415:
[----:B------:R-:W-:Y:S05]  /*2d10*/  BSYNC.RECONVERGENT B0 ;  /* 0x0000000000007941 */ /* 0x000fea0003800200 */
.L_x_2407:
[----:B------:R-:W-:Y:S02]  /*2d20*/  UIADD3 UR8, UPT, UPT, UR20, UR8, URZ ;  /* 0x0000000814087290 */ /* 0x000fe4000fffe0ff */
[----:B------:R-:W-:Y:S02]  /*2d30*/  UIADD3 UR4, UPT, UPT, UR4, 0x1, URZ ;  /* 0x0000000104047890 */ /* 0x000fe4000fffe0ff */
[----:B------:R-:W-:-:S09]  /*2d40*/  UISETP.GE.AND UP0, UPT, UR8, UR7, UPT ;  /* 0x000000070800728c */ /* 0x000fd2000bf06270 */
[----:B------:R-:W-:Y:S05]  /*2d50*/  BRA.U !UP0, `(.L_x_2422) ;  /* 0xffffffd508047547 */ /* 0x000fea000b83ffff */
[----:B------:R-:W-:Y:S05]  /*2d60*/  EXIT ;  /* 0x000000000000794d */ /* 0x000fea0003800000 */
.L_x_2423:
        /* <DEDUP_REMOVED lines=9> */
.L_x_3456:


//--------------------- .text._Z35group_norm_nhwc_fwd_one_pass_kernelI11Fp16IOFp32WLi256ELi16ELi256EEv26Group_norm_nhwc_fwd_params --------------------------
	.section	.text._Z35group_norm_nhwc_fwd_one_pass_kernelI11Fp16IOFp32WLi256ELi16ELi256EEv26Group_norm_nhwc_fwd_params,"ax",@progbits
	.align	128
        .global         _Z35group_norm_nhwc_fwd_one_pass_kernelI11Fp16IOFp32WLi256ELi16ELi256EEv26Group_norm_nhwc_fwd_params
        .type           _Z35group_norm_nhwc_fwd_one_pass_kernelI11Fp16IOFp32WLi256ELi16ELi256EEv26Group_norm_nhwc_fwd_params,@function
        .size           _Z35group_norm_nhwc_fwd_one_pass_kernelI11Fp16IOFp32WLi256ELi16ELi256EEv26Group_norm_nhwc_fwd_params,(.L_x_3457 - _Z35group_norm_nhwc_fwd_one_pass_kernelI11Fp16IOFp32WLi256ELi16ELi256EEv26Group_norm_nhwc_fwd_params)
        .other          _Z35group_norm_nhwc_fwd_one_pass_kernelI11Fp16IOFp32WLi256ELi16ELi256EEv26Group_norm_nhwc_fwd_params,@"STO_CUDA_ENTRY STV_DEFAULT"
_Z35group_norm_nhwc_fwd_one_pass_kernelI11Fp16IOFp32WLi256ELi16ELi256EEv26Group_norm_nhwc_fwd_params:
.text._Z35group_norm_nhwc_fwd_one_pass_kernelI11Fp16IOFp32WLi256ELi16ELi256EEv26Group_norm_nhwc_fwd_params:
        /* <DEDUP_REMOVED lines=42> */
.L_x_2467:
[----:B0-----:R-:W0:Y:S01]  /*02a0*/  LDCU UR5, c[0x0][0x3f8] ;  /* 0x00007f00ff0577ac */ /* 0x001e220008000800 */
[----:B------:R-:W-:Y:S02]  /*02b0*/  IABS R8, UR9 ;  /* 0x0000000900087c13 */ /* 0x000fe40008000000 */
[----:B-1----:R-:W-:Y:S01]  /*02c0*/  IADD3 R19, PT, PT, R38, 0x60, RZ ;  /* 0x0000006026137810 */ /* 0x002fe20007ffe0ff */
[----:B------:R-:W1:Y:S01]  /*02d0*/  LDCU.64 UR14, c[0x0][0x3e8] ;  /* 0x00007d00ff0e77ac */ /* 0x000e620008000a00 */
[----:B------:R-:W-:Y:S02]  /*02e0*/  R2UR UR12, R8 ;  /* 0x00000000080c72ca */ /* 0x000fe400000e0000 */
[----:B------:R-:W-:Y:S01]  /*02f0*/  SHF.R.S32.HI R11, RZ, 0x1f, R19 ;  /* 0x0000001fff0b7819 */ /* 0x000fe20000011413 */
[----:B---3--:R-:W3:Y:S01]  /*0300*/  LDCU.64 UR18, c[0x0][0x3f0] ;  /* 0x00007e00ff1277ac */ /* 0x008ee20008000a00 */
[----:B------:R-:W-:-:S04]  /*0310*/  IADD3 R21, PT, PT, R38, 0x20, RZ ;  /* 0x0000002026157810 */ /* 0x000fc80007ffe0ff */
[----:B-----5:R-:W-:Y:S02]  /*0320*/  SHF.R.S32.HI R15, RZ, 0x1f, R21 ;  /* 0x0000001fff0f7819 */ /* 0x020fe40000011415 */
[----:B0-2-4-:R-:W-:Y:S01]  /*0330*/  MOV R3, UR5 ;  /* 0x0000000500037c02 */ /* 0x015fe20008000f00 */
[----:B------:R-:W-:-:S03]  /*0340*/  UISETP.NE.AND UP1, UPT, UR5, URZ, UPT ;  /* 0x000000ff0500728c */ /* 0x000fc6000bf25270 */
[----:B------:R-:W-:Y:S02]  /*0350*/  IABS R6, R3 ;  /* 0x0000000300067213 */ /* 0x000fe40000000000 */
[----:B-1----:R-:W-:Y:S02]  /*0360*/  ISETP.GE.U32.AND P4, PT, R19, UR14, PT ;  /* 0x0000000e13007c0c */ /* 0x002fe4000bf86070 */
[----:B------:R-:W0:Y:S01]  /*0370*/  I2F.RP R3, R6 ;  /* 0x0000000600037306 */ /* 0x000e220000209400 */
[----:B------:R-:W-:Y:S02]  /*0380*/  ISETP.GE.U32.AND P5, PT, R21, UR14, PT ;  /* 0x0000000e15007c0c */ /* 0x000fe4000bfa6070 */
[----:B------:R-:W-:Y:S02]  /*0390*/  ISETP.GE.AND.EX P4, PT, R11, UR15, PT, P4 ;  /* 0x0000000f0b007c0c */ /* 0x000fe4000bf86340 */
[----:B------:R-:W-:Y:S02]  /*03a0*/  ISETP.GE.AND.EX P5, PT, R15, UR15, PT, P5 ;  /* 0x0000000f0f007c0c */ /* 0x000fe4000bfa6350 */
[----:B---3--:R-:W-:Y:S01]  /*03b0*/  MOV R13, UR18 ;  /* 0x00000012000d7c02 */ /* 0x008fe20008000f00 */
[----:B0-----:R-:W0:Y:S08]  /*03c0*/  MUFU.RCP R3, R3 ;  /* 0x0000000300037308 */ /* 0x001e300000001000 */
[----:B------:R-:W1:Y:S01]  /*03d0*/  @!P4 LDC.64 R8, c[0x0][0x390] ;  /* 0x0000e400ff08cb82 */ /* 0x000e620000000a00 */
[----:B0-----:R-:W-:-:S04]  /*03e0*/  IADD3 R4, PT, PT, R3, 0xffffffe, RZ ;  /* 0x0ffffffe03047810 */ /* 0x001fc80007ffe0ff */
[----:B------:R0:W3:Y:S02]  /*03f0*/  F2I.FTZ.U32.TRUNC.NTZ R5, R4 ;  /* 0x0000000400057305 */ /* 0x0000e4000021f000 */
[----:B0-----:R-:W-:Y:S01]  /*0400*/  HFMA2 R4, -RZ, RZ, 0, 0 ;  /* 0x00000000ff047431 */ /* 0x001fe200000001ff */
[----:B---3--:R-:W-:Y:S02]  /*0410*/  R2UR UR11, R5 ;  /* 0x00000000050b72ca */ /* 0x008fe400000e0000 */
[----:B------:R-:W-:Y:S02]  /*0420*/  IADD3 R7, PT, PT, RZ, -R5, RZ ;  /* 0x80000005ff077210 */ /* 0x000fe40007ffe0ff */
[----:B------:R-:W-:-:S03]  /*0430*/  R2UR UR10, R4 ;  /* 0x00000000040a72ca */ /* 0x000fc600000e0000 */
[----:B------:R-:W-:-:S10]  /*0440*/  IMAD R7, R7, R6, RZ ;  /* 0x0000000607077224 */ /* 0x000fd400078e02ff */
[----:B------:R-:W-:Y:S02]  /*0450*/  IMAD.HI.U32 R7, R5, R7, UR10 ;  /* 0x0000000a05077e27 */ /* 0x000fe4000f8e0007 */
[----:B------:R-:W0:Y:S03]  /*0460*/  @!P5 LDC.64 R4, c[0x0][0x3e0] ;  /* 0x0000f800ff04db82 */ /* 0x000e260000000a00 */
[----:B------:R-:W-:-:S13]  /*0470*/  R2UR UR10, R7 ;  /* 0x00000000070a72ca */ /* 0x000fda00000e0000 */
[----:B------:R-:W-:Y:S02]  /*0480*/  UIMAD.WIDE.U32 UR10, UR10, UR12, URZ ;  /* 0x0000000c0a0a72a5 */ /* 0x000fe4000f8e00ff */
[----:B------:R-:W-:-:S04]  /*0490*/  ULOP3.LUT UR10, UR9, UR5, URZ, 0x3c, !UPT ;  /* 0x00000005090a7292 */ /* 0x000fc8000f8e3cff */
[----:B------:R-:W-:-:S05]  /*04a0*/  IADD3 R3, PT, PT, RZ, -UR11, RZ ;  /* 0x8000000bff037c10 */ /* 0x000fca000fffe0ff */
        /* <DEDUP_REMOVED lines=13> */
[----:B------:R-:W-:Y:S02]  /*0580*/  ISETP.GE.AND.EX P2, PT, R17, UR15, PT, P2 ;  /* 0x0000000f11007c0c */ /* 0x000fe4000bf46320 */
[----:B------:R-:W-:Y:S02]  /*0590*/  ISETP.GE.U32.AND P1, PT, R38, UR14, PT ;  /* 0x0000000e26007c0c */ /* 0x000fe4000bf26070 */
[----:B------:R-:W-:Y:S02]  /*05a0*/  @UP2 UIADD3 UR11, UPT, UPT, UR11, 0x1, URZ ;  /* 0x000000010b0b2890 */ /* 0x000fe4000fffe0ff */
[----:B------:R-:W-:Y:S02]  /*05b0*/  ISETP.GE.AND.EX P1, PT, R29, UR15, PT, P1 ;  /* 0x0000000f1d007c0c */ /* 0x000fe4000bf26310 */
[----:B------:R-:W-:Y:S02]  /*05c0*/  @!UP3 UIADD3 UR11, UPT, UPT, -UR11, URZ, URZ ;  /* 0x000000ff0b0bb290 */ /* 0x000fe4000fffe1ff */
[----:B------:R-:W-:Y:S01]  /*05d0*/  @!UP1 ULOP3.LUT UR11, URZ, UR5, URZ, 0x33, !UPT ;  /* 0x00000005ff0b9292 */ /* 0x000fe2000f8e33ff */
[----:B---3--:R-:W-:-:S03]  /*05e0*/  @!P4 IMAD R14, R11, R6, RZ ;  /* 0x000000060b0ec224 */ /* 0x008fc600078e02ff */
[----:B------:R-:W-:Y:S01]  /*05f0*/  UIADD3 UR10, UPT, UPT, -UR11, URZ, URZ ;  /* 0x000000ff0b0a7290 */ /* 0x000fe2000fffe1ff */
[----:B------:R-:W3:Y:S01]  /*0600*/  @!P2 LDC.64 R10, c[0x0][0x3e0] ;  /* 0x0000f800ff0aab82 */ /* 0x000ee20000000a00 */
[----:B------:R-:W-:Y:S02]  /*0610*/  @!P4 IMAD R23, R19, R7, R14 ;  /* 0x000000071317c224 */ /* 0x000fe400078e020e */
[----:B------:R-:W-:Y:S02]  /*0620*/  UIMAD UR10, UR5, UR10, UR9 ;  /* 0x0000000a050a72a4 */ /* 0x000fe4000f8e0209 */
[----:B------:R-:W-:Y:S02]  /*0630*/  USHF.R.S32.HI UR5, URZ, 0x1f, UR11 ;  /* 0x0000001fff057899 */ /* 0x000fe4000801140b */
[----:B------:R-:W-:Y:S02]  /*0640*/  USHF.L.U32 UR10, UR10, 0x4, URZ ;  /* 0x000000040a0a7899 */ /* 0x000fe400080006ff */
[----:B------:R-:W-:-:S02]  /*0650*/  UIMAD UR5, UR5, UR18, URZ ;  /* 0x00000012050572a4 */ /* 0x000fc4000f8e02ff */
[----:B------:R-:W-:Y:S02]  /*0660*/  USHF.R.S32.HI UR12, URZ, 0x1f, UR10 ;  /* 0x0000001fff0c7899 */ /* 0x000fe4000801140a */
[----:B------:R-:W-:Y:S01]  /*0670*/  LOP3.LUT R42, R39, UR10, RZ, 0xfc, !PT ;  /* 0x0000000a272a7c12 */ /* 0x000fe2000f8efcff */
[----:B------:R-:W-:-:S03]  /*0680*/  UIMAD UR5, UR11, UR19, UR5 ;  /* 0x000000130b0572a4 */ /* 0x000fc6000f8e0205 */
[----:B------:R-:W-:-:S03]  /*0690*/  MOV R43, UR12 ;  /* 0x0000000c002b7c02 */ /* 0x000fc60008000f00 */
[----:B------:R-:W-:Y:S02]  /*06a0*/  IMAD.WIDE.U32 R42, R13, UR11, R42 ;  /* 0x0000000b0d2a7c25 */ /* 0x000fe4000f8e002a */
[----:B------:R-:W4:Y:S02]  /*06b0*/  @!P5 LDC.64 R12, c[0x0][0x390] ;  /* 0x0000e400ff0cdb82 */ /* 0x000f240000000a00 */
[----:B---3--:R-:W-:Y:S01]  /*06c0*/  @!P2 IMAD R20, R17, R10, RZ ;  /* 0x0000000a1114a224 */ /* 0x008fe200078e02ff */
[----:B------:R-:W-:Y:S02]  /*06d0*/  IADD3 R41, PT, PT, R43, UR5, RZ ;  /* 0x000000052b297c10 */ /* 0x000fe4000fffe0ff */
[----:B------:R-:W-:-:S05]  /*06e0*/  @!P4 MOV R40, R42 ;  /* 0x0000002a0028c202 */ /* 0x000fca0000000f00 */
[----:B------:R-:W-:Y:S02]  /*06f0*/  @!P4 IMAD.WIDE.U32 R18, R19, R6, R40 ;  /* 0x000000061312c225 */ /* 0x000fe400078e0028 */
[----:B------:R-:W3:Y:S03]  /*0700*/  @!P1 LDC.64 R6, c[0x0][0x3e0] ;  /* 0x0000f800ff069b82 */ /* 0x000ee60000000a00 */
[----:B------:R-:W-:Y:S02]  /*0710*/  @!P4 IADD3 R16, PT, PT, R19, R23, RZ ;  /* 0x000000171310c210 */ /* 0x000fe40007ffe0ff */
[C---:B-1----:R-:W-:Y:S01]  /*0720*/  @!P4 LEA R14, P3, R18.reuse, R8, 0x1 ;  /* 0x00000008120ec211 */ /* 0x042fe200078608ff */
[----:B0-----:R-:W-:Y:S01]  /*0730*/  @!P5 IMAD R8, R15, R4, RZ ;  /* 0x000000040f08d224 */ /* 0x001fe200078e02ff */
[----:B------:R-:W-:Y:S02]  /*0740*/  @!P5 MOV R19, R41 ;  /* 0x000000290013d202 */ /* 0x000fe40000000f00 */
[----:B------:R-:W-:Y:S01]  /*0750*/  @!P4 LEA.HI.X R15, R18, R9, R16, 0x1, P3 ;  /* 0x00000009120fc211 */ /* 0x000fe200018f0c10 */
[----:B------:R-:W-:Y:S01]  /*0760*/  HFMA2 R16, -RZ, RZ, 0, 0 ;  /* 0x00000000ff107431 */ /* 0x000fe200000001ff */
[----:B------:R-:W-:Y:S01]  /*0770*/  @!P5 MOV R18, R42 ;  /* 0x0000002a0012d202 */ /* 0x000fe20000000f00 */
[C---:B------:R-:W-:Y:S01]  /*0780*/  @!P5 IMAD R23, R21.reuse, R5, R8 ;  /* 0x000000051517d224 */ /* 0x040fe200078e0208 */
[----:B------:R-:W-:Y:S01]  /*0790*/  ISETP.GE.U32.AND P3, PT, R36, UR14, PT ;  /* 0x0000000e24007c0c */ /* 0x000fe2000bf66070 */
[----:B------:R-:W0:Y:S02]  /*07a0*/  @!P2 LDC.64 R8, c[0x0][0x390] ;  /* 0x0000e400ff08ab82 */ /* 0x000e240000000a00 */
[----:B------:R-:W-:Y:S01]  /*07b0*/  @!P5 IMAD.WIDE.U32 R18, R21, R4, R18 ;  /* 0x000000041512d225 */ /* 0x000fe200078e0012 */
[----:B------:R-:W-:Y:S01]  /*07c0*/  ISETP.GE.AND.EX P3, PT, R28, UR15, PT, P3 ;  /* 0x0000000f1c007c0c */ /* 0x000fe2000bf66330 */
[----:B--2---:R1:W2:Y:S03]  /*07d0*/  @!P4 LDG.E R16, desc[UR16][R14.64] ;  /* 0x000000100e10c981 */ /* 0x0042a6000c1e1900 */
[----:B------:R-:W-:Y:S01]  /*07e0*/  @!P5 IADD3 R17, PT, PT, R19, R23, RZ ;  /* 0x000000171311d210 */ /* 0x000fe20007ffe0ff */
[----:B------:R-:W5:Y:S01]  /*07f0*/  @!P1 LDC.64 R4, c[0x0][0x390] ;  /* 0x0000e400ff049b82 */ /* 0x000f620000000a00 */
[----:B----4-:R-:W-:-:S02]  /*0800*/  @!P5 LEA R12, P6, R18, R12, 0x1 ;  /* 0x0000000c120cd211 */ /* 0x010fc400078c08ff */
[----:B------:R-:W-:Y:S02]  /*0810*/  ISETP.GE.U32.AND P4, PT, R35, UR14, PT ;  /* 0x0000000e23007c0c */ /* 0x000fe4000bf86070 */
[----:B------:R-:W-:Y:S01]  /*0820*/  @!P5 LEA.HI.X R13, R18, R13, R17, 0x1, P6 ;  /* 0x0000000d120dd211 */ /* 0x000fe200030f0c11 */
[----:B---3--:R-:W-:Y:S01]  /*0830*/  @!P1 IMAD R17, R29, R6, RZ ;  /* 0x000000061d119224 */ /* 0x008fe200078e02ff */
[----:B------:R-:W-:Y:S02]  /*0840*/  ISETP.GE.AND.EX P4, PT, R27, UR15, PT, P4 ;  /* 0x0000000f1b007c0c */ /* 0x000fe4000bf86340 */
[-C--:B-1----:R-:W-:Y:S01]  /*0850*/  @!P2 MOV R14, R42.reuse ;  /* 0x0000002a000ea202 */ /* 0x082fe20000000f00 */
[C---:B------:R-:W-:Y:S01]  /*0860*/  @!P1 IMAD R23, R38.reuse, R7, R17 ;  /* 0x0000000726179224 */ /* 0x040fe200078e0211 */
[----:B------:R-:W-:Y:S01]  /*0870*/  @!P2 MOV R15, R41 ;  /* 0x00000029000fa202 */ /* 0x000fe20000000f00 */
[----:B------:R-:W-:Y:S02]  /*0880*/  HFMA2 R17, -RZ, RZ, 0, 0 ;  /* 0x00000000ff117431 */ /* 0x000fe400000001ff */
[C---:B------:R-:W-:Y:S01]  /*0890*/  @!P2 IMAD R19, R3.reuse, R11, R20 ;  /* 0x0000000b0313a224 */ /* 0x040fe200078e0214 */
[----:B------:R-:W-:Y:S01]  /*08a0*/  @!P1 MOV R20, R42 ;  /* 0x0000002a00149202 */ /* 0x000fe20000000f00 */
[----:B------:R-:W-:Y:S01]  /*08b0*/  @!P2 IMAD.WIDE.U32 R10, R3, R10, R14 ;  /* 0x0000000a030aa225 */ /* 0x000fe200078e000e */
[----:B------:R-:W-:Y:S01]  /*08c0*/  @!P1 MOV R21, R41 ;  /* 0x0000002900159202 */ /* 0x000fe20000000f00 */
[----:B------:R-:W1:Y:S03]  /*08d0*/  @!P3 LDC.64 R14, c[0x0][0x3e0] ;  /* 0x0000f800ff0ebb82 */ /* 0x000e660000000a00 */
[----:B------:R-:W-:Y:S01]  /*08e0*/  @!P2 IADD3 R3, PT, PT, R11, R19, RZ ;  /* 0x000000130b03a210 */ /* 0x000fe20007ffe0ff */
[----:B------:R-:W-:Y:S01]  /*08f0*/  @!P1 IMAD.WIDE.U32 R6, R38, R6, R20 ;  /* 0x0000000626069225 */ /* 0x000fe200078e0014 */
[C---:B0-----:R-:W-:Y:S01]  /*0900*/  @!P2 LEA R18, P6, R10.reuse, R8, 0x1 ;  /* 0x000000080a12a211 */ /* 0x041fe200078c08ff */
[----:B------:R0:W3:Y:S03]  /*0910*/  @!P5 LDG.E R17, desc[UR16][R12.64] ;  /* 0x000000100c11d981 */ /* 0x0000e6000c1e1900 */
[----:B------:R-:W-:-:S02]  /*0920*/  @!P2 LEA.HI.X R19, R10, R9, R3, 0x1, P6 ;  /* 0x000000090a13a211 */ /* 0x000fc400030f0c03 */
[----:B------:R-:W-:Y:S02]  /*0930*/  @!P1 IADD3 R3, PT, PT, R7, R23, RZ ;  /* 0x0000001707039210 */ /* 0x000fe40007ffe0ff */
[----:B------:R-:W-:Y:S01]  /*0940*/  CS2R R20, SRZ ;  /* 0x0000000000147805 */ /* 0x000fe2000001ff00 */
[----:B0-----:R-:W0:Y:S01]  /*0950*/  @!P4 LDC.64 R12, c[0x0][0x3e0] ;  /* 0x0000f800ff0ccb82 */ /* 0x001e220000000a00 */
[----:B-----5:R-:W-:-:S04]  /*0960*/  @!P1 LEA R8, P6, R6, R4, 0x1 ;  /* 0x0000000406089211 */ /* 0x020fc800078c08ff */
[----:B------:R-:W4:Y:S01]  /*0970*/  @!P2 LDG.E R20, desc[UR16][R18.64] ;  /* 0x000000101214a981 */ /* 0x000f22000c1e1900 */
[----:B------:R-:W-:Y:S02]  /*0980*/  ISETP.GE.U32.AND P5, PT, R34, UR14, PT ;  /* 0x0000000e22007c0c */ /* 0x000fe4000bfa6070 */
[----:B------:R-:W-:Y:S02]  /*0990*/  @!P1 LEA.HI.X R9, R6, R5, R3, 0x1, P6 ;  /* 0x0000000506099211 */ /* 0x000fe400030f0c03 */
[----:B------:R-:W-:Y:S01]  /*09a0*/  ISETP.GE.AND.EX P5, PT, R0, UR15, PT, P5 ;  /* 0x0000000f00007c0c */ /* 0x000fe2000bfa6350 */
[----:B------:R-:W5:Y:S01]  /*09b0*/  @!P3 LDC.64 R6, c[0x0][0x390] ;  /* 0x0000e400ff06bb82 */ /* 0x000f620000000a00 */
[----:B------:R-:W-:Y:S01]  /*09c0*/  ISETP.GE.U32.AND P6, PT, R33, UR14, PT ;  /* 0x0000000e21007c0c */ /* 0x000fe2000bfc6070 */
[----:B-1----:R-:W-:Y:S01]  /*09d0*/  @!P3 IMAD R3, R28, R14, RZ ;  /* 0x0000000e1c03b224 */ /* 0x002fe200078e02ff */
[----:B------:R-:W-:Y:S01]  /*09e0*/  @!P3 MOV R24, R42 ;  /* 0x0000002a0018b202 */ /* 0x000fe20000000f00 */
[----:B------:R1:W2:Y:S01]  /*09f0*/  @!P1 LDG.E R21, desc[UR16][R8.64] ;  /* 0x0000001008159981 */ /* 0x0002a2000c1e1900 */
[----:B------:R-:W-:-:S02]  /*0a00*/  ISETP.GE.AND.EX P6, PT, R2, UR15, PT, P6 ;  /* 0x0000000f02007c0c */ /* 0x000fc4000bfc6360 */
[----:B------:R-:W-:Y:S01]  /*0a10*/  @!P3 MOV R25, R41 ;  /* 0x000000290019b202 */ /* 0x000fe20000000f00 */
[----:B------:R-:W5:Y:S01]  /*0a20*/  @!P4 LDC.64 R10, c[0x0][0x390] ;  /* 0x0000e400ff0acb82 */ /* 0x000f620000000a00 */
[----:B------:R-:W-:Y:S01]  /*0a30*/  @!P3 IMAD R3, R36, R15, R3 ;  /* 0x0000000f2403b224 */ /* 0x000fe200078e0203 */
[----:B------:R-:W-:-:S06]  /*0a40*/  @!P4 MOV R23, R41 ;  /* 0x000000290017c202 */ /* 0x000fcc0000000f00 */
[----:B------:R-:W5:Y:S01]  /*0a50*/  @!P5 LDC.64 R4, c[0x0][0x3e0] ;  /* 0x0000f800ff04db82 */ /* 0x000f620000000a00 */
[----:B0-----:R-:W-:Y:S02]  /*0a60*/  @!P4 IMAD R22, R27, R12, RZ ;  /* 0x0000000c1b16c224 */ /* 0x001fe400078e02ff */
[----:B------:R-:W-:-:S04]  /*0a70*/  @!P3 IMAD.WIDE.U32 R24, R36, R14, R24 ;  /* 0x0000000e2418b225 */ /* 0x000fc800078e0018 */
[----:B------:R-:W-:Y:S01]  /*0a80*/  @!P4 IMAD R13, R35, R13, R22 ;  /* 0x0000000d230dc224 */ /* 0x000fe200078e0216 */
[----:B-1----:R-:W0:Y:S01]  /*0a90*/  @!P6 LDC.64 R8, c[0x0][0x3e0] ;  /* 0x0000f800ff08eb82 */ /* 0x002e220000000a00 */
[----:B------:R-:W-:Y:S02]  /*0aa0*/  @!P4 MOV R22, R42 ;  /* 0x0000002a0016c202 */ /* 0x000fe40000000f00 */
[----:B------:R-:W-:Y:S02]  /*0ab0*/  @!P3 IADD3 R3, PT, PT, R25, R3, RZ ;  /* 0x000000031903b210 */ /* 0x000fe40007ffe0ff */
[C---:B-----5:R-:W-:Y:S01]  /*0ac0*/  @!P3 LEA R18, P2, R24.reuse, R6, 0x1 ;  /* 0x000000061812b211 */ /* 0x060fe200078408ff */
[----:B------:R-:W-:Y:S02]  /*0ad0*/  @!P4 IMAD.WIDE.U32 R22, R35, R12, R22 ;  /* 0x0000000c2316c225 */ /* 0x000fe400078e0016 */
[----:B------:R-:W1:Y:S02]  /*0ae0*/  @!P5 LDC.64 R14, c[0x0][0x390] ;  /* 0x0000e400ff0edb82 */ /* 0x000e640000000a00 */
[----:B------:R-:W-:Y:S01]  /*0af0*/  HFMA2 R12, -RZ, RZ, 0, 0 ;  /* 0x00000000ff0c7431 */ /* 0x000fe200000001ff */
[----:B------:R-:W-:-:S05]  /*0b00*/  @!P3 LEA.HI.X R19, R24, R7, R3, 0x1, P2 ;  /* 0x000000071813b211 */ /* 0x000fca00010f0c03 */
[----:B------:R-:W5:Y:S01]  /*0b10*/  @!P6 LDC.64 R6, c[0x0][0x390] ;  /* 0x0000e400ff06eb82 */ /* 0x000f620000000a00 */
[----:B------:R-:W-:Y:S01]  /*0b20*/  @!P4 IADD3 R13, PT, PT, R23, R13, RZ ;  /* 0x0000000d170dc210 */ /* 0x000fe20007ffe0ff */
[----:B------:R0:W4:Y:S01]  /*0b30*/  @!P3 LDG.E R12, desc[UR16][R18.64] ;  /* 0x00000010120cb981 */ /* 0x000122000c1e1900 */
[----:B------:R-:W-:Y:S01]  /*0b40*/  @!P4 LEA R10, P2, R22, R10, 0x1 ;  /* 0x0000000a160ac211 */ /* 0x000fe200078408ff */
[----:B------:R-:W-:-:S03]  /*0b50*/  @!P5 IMAD R3, R0, R4, RZ ;  /* 0x000000040003d224 */ /* 0x000fc600078e02ff */
[----:B------:R-:W-:Y:S02]  /*0b60*/  @!P4 LEA.HI.X R11, R22, R11, R13, 0x1, P2 ;  /* 0x0000000b160bc211 */ /* 0x000fe400010f0c0d */
[----:B0-----:R-:W-:Y:S02]  /*0b70*/  @!P5 MOV R18, R42 ;  /* 0x0000002a0012d202 */ /* 0x001fe40000000f00 */
[----:B------:R-:W-:Y:S01]  /*0b80*/  @!P5 MOV R19, R41 ;  /* 0x000000290013d202 */ /* 0x000fe20000000f00 */
[----:B------:R-:W-:Y:S01]  /*0b90*/  @!P5 IMAD R3, R34, R5, R3 ;  /* 0x000000052203d224 */ /* 0x000fe200078e0203 */
[----:B------:R-:W-:Y:S01]  /*0ba0*/  @!P6 MOV R5, R41 ;  /* 0x000000290005e202 */ /* 0x000fe20000000f00 */
[----:B------:R-:W-:Y:S02]  /*0bb0*/  IMAD.MOV.U32 R22, RZ, RZ, RZ ;  /* 0x000000ffff167224 */ /* 0x000fe400078e00ff */
[----:B------:R-:W-:Y:S02]  /*0bc0*/  @!P6 IMAD R24, R2, R8, RZ ;  /* 0x000000080218e224 */ /* 0x000fe400078e02ff */
[----:B------:R-:W-:Y:S01]  /*0bd0*/  @!P5 IMAD.WIDE.U32 R18, R34, R4, R18 ;  /* 0x000000042212d225 */ /* 0x000fe200078e0012 */
[----:B------:R-:W-:Y:S01]  /*0be0*/  @!P6 MOV R4, R42 ;  /* 0x0000002a0004e202 */ /* 0x000fe20000000f00 */
[----:B------:R-:W4:Y:S02]  /*0bf0*/  @!P4 LDG.E R22, desc[UR16][R10.64] ;  /* 0x000000100a16c981 */ /* 0x000f24000c1e1900 */
[----:B------:R-:W-:-:S02]  /*0c00*/  @!P6 IMAD R9, R33, R9, R24 ;  /* 0x000000092109e224 */ /* 0x000fc400078e0218 */
[----:B------:R-:W-:Y:S01]  /*0c10*/  HFMA2 R24, -RZ, RZ, 0, 0 ;  /* 0x00000000ff187431 */ /* 0x000fe200000001ff */
[----:B------:R-:W-:Y:S01]  /*0c20*/  @!P5 IADD3 R3, PT, PT, R19, R3, RZ ;  /* 0x000000031303d210 */ /* 0x000fe20007ffe0ff */
[----:B------:R-:W-:Y:S01]  /*0c30*/  @!P6 IMAD.WIDE.U32 R4, R33, R8, R4 ;  /* 0x000000082104e225 */ /* 0x000fe200078e0004 */
[----:B-1----:R-:W-:-:S04]  /*0c40*/  @!P5 LEA R14, P2, R18, R14, 0x1 ;  /* 0x0000000e120ed211 */ /* 0x002fc800078408ff */
[----:B------:R-:W-:Y:S02]  /*0c50*/  @!P5 LEA.HI.X R15, R18, R15, R3, 0x1, P2 ;  /* 0x0000000f120fd211 */ /* 0x000fe400010f0c03 */
[----:B------:R-:W-:Y:S02]  /*0c60*/  @!P6 IADD3 R3, PT, PT, R5, R9, RZ ;  /* 0x000000090503e210 */ /* 0x000fe40007ffe0ff */
[C---:B-----5:R-:W-:Y:S01]  /*0c70*/  @!P6 LEA R6, P2, R4.reuse, R6, 0x1 ;  /* 0x000000060406e211 */ /* 0x060fe200078408ff */
[----:B------:R-:W5:Y:S01]  /*0c80*/  @!P5 LDG.E R24, desc[UR16][R14.64] ;  /* 0x000000100e18d981 */ /* 0x000f62000c1e1900 */
[----:B------:R-:W-:Y:S02]  /*0c90*/  MOV R26, RZ ;  /* 0x000000ff001a7202 */ /* 0x000fe40000000f00 */
[----:B------:R-:W-:-:S05]  /*0ca0*/  @!P6 LEA.HI.X R7, R4, R7, R3, 0x1, P2 ;  /* 0x000000070407e211 */ /* 0x000fca00010f0c03 */
[----:B------:R0:W5:Y:S01]  /*0cb0*/  @!P6 LDG.E R26, desc[UR16][R6.64] ;  /* 0x00000010061ae981 */ /* 0x000162000c1e1900 */
[C---:B------:R-:W-:Y:S02]  /*0cc0*/  ISETP.GT.AND P2, PT, R31.reuse, 0x1e, PT ;  /* 0x0000001e1f00780c */ /* 0x040fe40003f44270 */
[----:B------:R-:W-:Y:S01]  /*0cd0*/  ISETP.GT.AND P3, PT, R31, 0xf, PT ;  /* 0x0000000f1f00780c */ /* 0x000fe20003f64270 */
[----:B------:R-:W-:Y:S01]  /*0ce0*/  BSSY.RECONVERGENT B0, `(.L_x_2424) ;  /* 0x0000055000007945 */ /* 0x000fe20003800200 */
[--C-:B---3--:R-:W-:Y:S02]  /*0cf0*/  HADD2.F32 R5, -RZ, R17.reuse.H0_H0 ;  /* 0x20000011ff057230 */ /* 0x108fe40000004100 */
[----:B0-----:R-:W-:-:S05]  /*0d00*/  HADD2.F32 R6, -RZ, R17.H1_H1 ;  /* 0x30000011ff067230 */ /* 0x001fca0000004100 */
[----:B------:R-:W-:Y:S01]  /*0d10*/  FADD.FTZ R9, R5, R6 ;  /* 0x0000000605097221 */ /* 0x000fe20000010000 */
[----:B------:R-:W-:Y:S01]  /*0d20*/  FMUL.FTZ R14, R6, R6 ;  /* 0x00000006060e7220 */ /* 0x000fe20000410000 */
[--C-:B--2---:R-:W-:Y:S02]  /*0d30*/  HADD2.F32 R3, -RZ, R21.reuse.H0_H0 ;  /* 0x20000015ff037230 */ /* 0x104fe40000004100 */
[----:B------:R-:W-:-:S05]  /*0d40*/  HADD2.F32 R4, -RZ, R21.H1_H1 ;  /* 0x30000015ff047230 */ /* 0x000fca0000004100 */
[----:B------:R-:W-:Y:S01]  /*0d50*/  FADD.FTZ R8, R3, R4 ;  /* 0x0000000403087221 */ /* 0x000fe20000010000 */
[----:B------:R-:W-:-:S03]  /*0d60*/  FMUL.FTZ R10, R4, R4 ;  /* 0x00000004040a7220 */ /* 0x000fc60000410000 */
[----:B------:R-:W-:Y:S01]  /*0d70*/  FADD.FTZ R8, RZ, R8 ;  /* 0x00000008ff087221 */ /* 0x000fe20000010000 */
[----:B------:R-:W-:Y:S01]  /*0d80*/  FFMA.FTZ R10, R3, R3, R10 ;  /* 0x00000003030a7223 */ /* 0x000fe2000001000a */
[--C-:B----4-:R-:W-:Y:S02]  /*0d90*/  HADD2.F32 R7, -RZ, R20.reuse.H1_H1 ;  /* 0x30000014ff077230 */ /* 0x110fe40000004100 */
[----:B------:R-:W-:Y:S01]  /*0da0*/  FFMA.FTZ R13, R5, R5, R14 ;  /* 0x00000005050d7223 */ /* 0x000fe2000001000e */
[----:B------:R-:W-:Y:S01]  /*0db0*/  FADD.FTZ R11, R8, R9 ;  /* 0x00000009080b7221 */ /* 0x000fe20000010000 */
[----:B------:R-:W-:Y:S02]  /*0dc0*/  HADD2.F32 R8, -RZ, R20.H0_H0 ;  /* 0x20000014ff087230 */ /* 0x000fe40000004100 */
[----:B------:R-:W-:Y:S01]  /*0dd0*/  FADD.FTZ R10, RZ, R10 ;  /* 0x0000000aff0a7221 */ /* 0x000fe20000010000 */
[----:B------:R-:W-:Y:S01]  /*0de0*/  FMUL.FTZ R15, R7, R7 ;  /* 0x00000007070f7220 */ /* 0x000fe20000410000 */
[----:B------:R-:W-:-:S02]  /*0df0*/  HADD2.F32 R9, -RZ, R16.H1_H1 ;  /* 0x30000010ff097230 */ /* 0x000fc40000004100 */
[----:B------:R-:W-:Y:S01]  /*0e00*/  FADD.FTZ R13, R10, R13 ;  /* 0x0000000d0a0d7221 */ /* 0x000fe20000010000 */
[C---:B------:R-:W-:Y:S01]  /*0e10*/  FADD.FTZ R14, R8.reuse, R7 ;  /* 0x00000007080e7221 */ /* 0x040fe20000010000 */
[----:B------:R-:W-:Y:S02]  /*0e20*/  HADD2.F32 R10, -RZ, R16.H0_H0 ;  /* 0x20000010ff0a7230 */ /* 0x000fe40000004100 */
[----:B------:R-:W-:Y:S01]  /*0e30*/  FFMA.FTZ R18, R8, R8, R15 ;  /* 0x0000000808127223 */ /* 0x000fe2000001000f */
[----:B------:R-:W-:Y:S01]  /*0e40*/  FADD.FTZ R14, R11, R14 ;  /* 0x0000000e0b0e7221 */ /* 0x000fe20000010000 */
[----:B------:R-:W-:Y:S01]  /*0e50*/  FMUL.FTZ R17, R9, R9 ;  /* 0x0000000909117220 */ /* 0x000fe20000410000 */
[C---:B------:R-:W-:Y:S01]  /*0e60*/  FADD.FTZ R15, R10.reuse, R9 ;  /* 0x000000090a0f7221 */ /* 0x040fe20000010000 */
[----:B------:R-:W-:Y:S02]  /*0e70*/  FADD.FTZ R13, R13, R18 ;  /* 0x000000120d0d7221 */ /* 0x000fe40000010000 */
[----:B------:R-:W-:Y:S01]  /*0e80*/  FFMA.FTZ R16, R10, R10, R17 ;  /* 0x0000000a0a107223 */ /* 0x000fe20000010011 */
[----:B------:R-:W-:Y:S01]  /*0e90*/  FADD.FTZ R14, R14, R15 ;  /* 0x0000000f0e0e7221 */ /* 0x000fe20000010000 */
[----:B------:R-:W-:-:S02]  /*0ea0*/  HADD2.F32 R11, -RZ, R12.H1_H1 ;  /* 0x3000000cff0b7230 */ /* 0x000fc40000004100 */
[----:B------:R-:W-:-:S03]  /*0eb0*/  HADD2.F32 R20, -RZ, R12.H0_H0 ;  /* 0x2000000cff147230 */ /* 0x000fc60000004100 */
[----:B------:R-:W-:Y:S02]  /*0ec0*/  FMUL.FTZ R17, R11, R11 ;  /* 0x0000000b0b117220 */ /* 0x000fe40000410000 */
[C---:B------:R-:W-:Y:S01]  /*0ed0*/  FADD.FTZ R15, R20.reuse, R11 ;  /* 0x0000000b140f7221 */ /* 0x040fe20000010000 */
[----:B------:R-:W-:Y:S01]  /*0ee0*/  FADD.FTZ R13, R13, R16 ;  /* 0x000000100d0d7221 */ /* 0x000fe20000010000 */
[----:B------:R-:W-:Y:S02]  /*0ef0*/  FFMA.FTZ R12, R20, R20, R17 ;  /* 0x00000014140c7223 */ /* 0x000fe40000010011 */
[----:B------:R-:W-:Y:S01]  /*0f00*/  FADD.FTZ R14, R14, R15 ;  /* 0x0000000f0e0e7221 */ /* 0x000fe20000010000 */
[--C-:B------:R-:W-:Y:S02]  /*0f10*/  HADD2.F32 R21, -RZ, R22.reuse.H1_H1 ;  /* 0x30000016ff157230 */ /* 0x100fe40000004100 */
[----:B------:R-:W-:-:S03]  /*0f20*/  HADD2.F32 R22, -RZ, R22.H0_H0 ;  /* 0x20000016ff167230 */ /* 0x000fc60000004100 */
[----:B------:R-:W-:Y:S01]  /*0f30*/  FMUL.FTZ R15, R21, R21 ;  /* 0x00000015150f7220 */ /* 0x000fe20000410000 */
[----:B------:R-:W-:-:S03]  /*0f40*/  FADD.FTZ R12, R13, R12 ;  /* 0x0000000c0d0c7221 */ /* 0x000fc60000010000 */
[C---:B------:R-:W-:Y:S01]  /*0f50*/  FFMA.FTZ R15, R22.reuse, R22, R15 ;  /* 0x00000016160f7223 */ /* 0x040fe2000001000f */
[----:B------:R-:W-:Y:S01]  /*0f60*/  FADD.FTZ R13, R22, R21 ;  /* 0x00000015160d7221 */ /* 0x000fe20000010000 */
[--C-:B-----5:R-:W-:Y:S02]  /*0f70*/  HADD2.F32 R23, -RZ, R24.reuse.H1_H1 ;  /* 0x30000018ff177230 */ /* 0x120fe40000004100 */
[----:B------:R-:W-:Y:S01]  /*0f80*/  FADD.FTZ R12, R12, R15 ;  /* 0x0000000f0c0c7221 */ /* 0x000fe20000010000 */
[----:B------:R-:W-:Y:S02]  /*0f90*/  HADD2.F32 R24, -RZ, R24.H0_H0 ;  /* 0x20000018ff187230 */ /* 0x000fe40000004100 */
[----:B------:R-:W-:Y:S01]  /*0fa0*/  FMUL.FTZ R15, R23, R23 ;  /* 0x00000017170f7220 */ /* 0x000fe20000410000 */
[--C-:B------:R-:W-:Y:S02]  /*0fb0*/  HADD2.F32 R25, -RZ, R26.reuse.H1_H1 ;  /* 0x3000001aff197230 */ /* 0x100fe40000004100 */
[----:B------:R-:W-:Y:S01]  /*0fc0*/  FADD.FTZ R13, R14, R13 ;  /* 0x0000000d0e0d7221 */ /* 0x000fe20000010000 */
[----:B------:R-:W-:-:S02]  /*0fd0*/  HADD2.F32 R26, -RZ, R26.H0_H0 ;  /* 0x2000001aff1a7230 */ /* 0x000fc40000004100 */
        /* <DEDUP_REMOVED lines=37> */
.L_x_2425:
[----:B------:R-:W-:Y:S05]  /*1230*/  BSYNC.RECONVERGENT B0 ;  /* 0x0000000000007941 */ /* 0x000fea0003800200 */
.L_x_2424:
        /* <DEDUP_REMOVED lines=26> */
.L_x_2427:
[----:B------:R-:W-:Y:S05]  /*13e0*/  BSYNC.RECONVERGENT B0 ;  /* 0x0000000000007941 */ /* 0x000fea0003800200 */
.L_x_2426:
        /* <DEDUP_REMOVED lines=33> */
.L_x_2430:
[----:B----4-:R-:W2:Y:S04]  /*1600*/  LDG.E.STRONG.GPU R16, desc[UR16][R14.64] ;  /* 0x000000100e107981 */ /* 0x010ea8000c1ef900 */
[----:B--2---:R-:W-:Y:S01]  /*1610*/  CCTL.IVALL ;  /* 0x00000000ff00798f */ /* 0x004fe20002000000 */
[----:B------:R-:W-:Y:S05]  /*1620*/  YIELD ;  /* 0x0000000000007946 */ /* 0x000fea0003800000 */
[----:B------:R-:W-:-:S13]  /*1630*/  ISETP.NE.AND P4, PT, R16, R19, PT ;  /* 0x000000131000720c */ /* 0x000fda0003f85270 */
[----:B------:R-:W-:Y:S05]  /*1640*/  @P4 BRA `(.L_x_2430) ;  /* 0xfffffffc00ec4947 */ /* 0x000fea000383ffff */
.L_x_2429:
        /* <DEDUP_REMOVED lines=15> */
.L_x_2432:
        /* <DEDUP_REMOVED lines=49> */
[----:B------:R-:W-:Y:S01]  /*1a50*/  IMAD.U32 R16, RZ, RZ, UR26 ;  /* 0x0000001aff107e24 */ /* 0x000fe2000f8e00ff */
        /* <DEDUP_REMOVED lines=41> */
.L_x_2431:
        /* <DEDUP_REMOVED lines=26> */
[----:B------:R-:W-:Y:S02]  /*1e90*/  @!UP1 UIMAD.WIDE.U32 UR12, UR12, 0x8, UR18 ;  /* 0x000000080c0c98a5 */ /* 0x000fe4000f8e0012 */
[----:B------:R-:W-:Y:S01]  /*1ea0*/  @!UP2 UIMAD UR11, UR11, UR21, UR6 ;  /* 0x000000150b0ba2a4 */ /* 0x000fe2000f8e0206 */
[----:B------:R-:W-:-:S03]  /*1eb0*/  VOTEU.ALL UP1, P6 ;  /* 0x0000000000ff7886 */ /* 0x000fc60003020000 */
[----:B------:R-:W-:Y:S02]  /*1ec0*/  MOV R14, UR12 ;  /* 0x0000000c000e7c02 */ /* 0x000fe40008000f00 */
[----:B------:R-:W-:Y:S01]  /*1ed0*/  MOV R15, UR13 ;  /* 0x0000000d000f7c02 */ /* 0x000fe20008000f00 */
[----:B------:R-:W-:Y:S02]  /*1ee0*/  @!UP2 UIMAD.WIDE.U32 UR12, UR11, 0x8, UR18 ;  /* 0x000000080b0ca8a5 */ /* 0x000fe4000f8e0012 */
[----:B------:R-:W-:-:S03]  /*1ef0*/  @!UP1 UIMAD UR14, UR14, UR21, UR6 ;  /* 0x000000150e0e92a4 */ /* 0x000fc6000f8e0206 */
[----:B------:R-:W4:Y:S01]  /*1f00*/  @!P4 LDG.E.64 R14, desc[UR16][R14.64] ;  /* 0x000000100e0ec981 */ /* 0x000f22000c1e1b00 */
[----:B------:R-:W-:Y:S01]  /*1f10*/  @!UP1 UIMAD.WIDE.U32 UR14, UR14, 0x8, UR18 ;  /* 0x000000080e0e98a5 */ /* 0x000fe2000f8e0012 */
[----:B-1----:R-:W-:Y:S02]  /*1f20*/  MOV R18, UR12 ;  /* 0x0000000c00127c02 */ /* 0x002fe40008000f00 */
[----:B--2---:R-:W-:Y:S01]  /*1f30*/  MOV R19, UR13 ;  /* 0x0000000d00137c02 */ /* 0x004fe20008000f00 */
[----:B0--3--:R-:W-:Y:S01]  /*1f40*/  @!P2 FADD.FTZ R12, R12, R16 ;  /* 0x000000100c0ca221 */ /* 0x009fe20000010000 */
[----:B------:R-:W-:-:S03]  /*1f50*/  @!P2 FADD.FTZ R13, R13, R17 ;  /* 0x000000110d0da221 */ /* 0x000fc60000010000 */
[----:B------:R0:W2:Y:S02]  /*1f60*/  @!P5 LDG.E.64 R16, desc[UR16][R18.64] ;  /* 0x000000101210d981 */ /* 0x0000a4000c1e1b00 */
[----:B0-----:R-:W-:Y:S02]  /*1f70*/  MOV R18, UR14 ;  /* 0x0000000e00127c02 */ /* 0x001fe40008000f00 */
[----:B------:R-:W-:-:S06]  /*1f80*/  MOV R19, UR15 ;  /* 0x0000000f00137c02 */ /* 0x000fcc0008000f00 */
[----:B------:R-:W3:Y:S01]  /*1f90*/  @!P6 LDG.E.64 R18, desc[UR16][R18.64] ;  /* 0x000000101212e981 */ /* 0x000ee2000c1e1b00 */
[----:B------:R-:W-:Y:S01]  /*1fa0*/  MOV R44, UR5 ;  /* 0x00000005002c7c02 */ /* 0x000fe20008000f00 */
[----:B----4-:R-:W-:-:S03]  /*1fb0*/  @!P4 FADD.FTZ R12, R12, R14 ;  /* 0x0000000e0c0cc221 */ /* 0x010fc60000010000 */
[----:B------:R-:W-:Y:S01]  /*1fc0*/  IADD3 R14, PT, PT, R44, 0x4, RZ ;  /* 0x000000042c0e7810 */ /* 0x000fe20007ffe0ff */
[----:B------:R-:W-:-:S03]  /*1fd0*/  @!P4 FADD.FTZ R13, R13, R15 ;  /* 0x0000000f0d0dc221 */ /* 0x000fc60000010000 */
[----:B------:R-:W-:Y:S01]  /*1fe0*/  R2UR UR5, R14 ;  /* 0x000000000e0572ca */ /* 0x000fe200000e0000 */
[----:B--2---:R-:W-:Y:S01]  /*1ff0*/  @!P5 FADD.FTZ R12, R12, R16 ;  /* 0x000000100c0cd221 */ /* 0x004fe20000010000 */
[----:B------:R-:W-:-:S03]  /*2000*/  @!P5 FADD.FTZ R13, R13, R17 ;  /* 0x000000110d0dd221 */ /* 0x000fc60000010000 */
[----:B---3--:R-:W-:Y:S01]  /*2010*/  @!P6 FADD.FTZ R12, R12, R18 ;  /* 0x000000120c0ce221 */ /* 0x008fe20000010000 */
[----:B------:R-:W-:-:S09]  /*2020*/  @!P6 FADD.FTZ R13, R13, R19 ;  /* 0x000000130d0de221 */ /* 0x000fd20000010000 */
.L_x_2433:
        /* <DEDUP_REMOVED lines=28> */
.L_x_2434:
        /* <DEDUP_REMOVED lines=13> */
.L_x_2435:
[----:B------:R-:W-:Y:S05]  /*22c0*/  BSYNC.RECONVERGENT B0 ;  /* 0x0000000000007941 */ /* 0x000fea0003800200 */
.L_x_2428:
[----:B------:R-:W4:Y:S01]  /*22d0*/  @P0 LDC.64 R16, c[0x0][0x388] ;  /* 0x0000e200ff100b82 */ /* 0x000f220000000a00 */
[----:B------:R-:W0:Y:S01]  /*22e0*/  LDCU UR12, c[0x0][0x414] ;  /* 0x00008280ff0c77ac */ /* 0x000e220008000800 */
[----:B------:R-:W-:Y:S02]  /*22f0*/  MOV R15, UR9 ;  /* 0x00000009000f7c02 */ /* 0x000fe40008000f00 */
[----:B--2---:R-:W-:Y:S01]  /*2300*/  IADD3 R19, PT, PT, R39, UR10, RZ ;  /* 0x0000000a27137c10 */ /* 0x004fe2000fffe0ff */
[----:B------:R-:W-:-:S03]  /*2310*/  UMOV UR5, 0x400 ;  /* 0x0000040000057882 */ /* 0x000fc60000000000 */
[----:B------:R-:W2:Y:S01]  /*2320*/  S2UR UR11, SR_CgaCtaId ;  /* 0x00000000000b79c3 */ /* 0x000ea20000008800 */
[----:B0-----:R-:W-:Y:S01]  /*2330*/  @P0 FMUL.FTZ R14, R12, UR12 ;  /* 0x0000000c0c0e0c20 */ /* 0x001fe20008410000 */
[----:B----4-:R-:W-:-:S04]  /*2340*/  @P0 IMAD.WIDE R16, R15, 0x8, R16 ;  /* 0x000000080f100825 */ /* 0x010fc800078e0210 */
[----:B------:R-:W-:-:S05]  /*2350*/  @P0 FMUL.FTZ R15, R13, UR12 ;  /* 0x0000000c0d0f0c20 */ /* 0x000fca0008410000 */
[----:B------:R0:W-:Y:S01]  /*2360*/  @P0 STG.E.64 desc[UR16][R16.64], R14 ;  /* 0x0000000e10000986 */ /* 0x0001e2000c101b10 */
[----:B--2---:R-:W-:-:S09]  /*2370*/  ULEA UR5, UR11, UR5, 0x18 ;  /* 0x000000050b057291 */ /* 0x004fd2000f8ec0ff */
[----:B------:R3:W-:Y:S01]  /*2380*/  @!P3 STS.64 [UR5+0x50], R12 ;  /* 0x0000500cff00b988 */ /* 0x0007e20008000a05 */
[----:B0-----:R-:W0:Y:S08]  /*2390*/  LDC.64 R14, c[0x0][0x3a0] ;  /* 0x0000e800ff0e7b82 */ /* 0x001e300000000a00 */
[----:B------:R-:W2:Y:S01]  /*23a0*/  LDC.64 R16, c[0x0][0x398] ;  /* 0x0000e600ff107b82 */ /* 0x000ea20000000a00 */
[----:B0-----:R-:W-:-:S07]  /*23b0*/  IMAD.WIDE R14, R19, 0x4, R14 ;  /* 0x00000004130e7825 */ /* 0x001fce00078e020e */
[----:B------:R-:W-:Y:S01]  /*23c0*/  BAR.SYNC.DEFER_BLOCKING 0x0 ;  /* 0x0000000000007b1d */ /* 0x000fe20000010000 */
[----:B--2---:R-:W-:-:S05]  /*23d0*/  IMAD.WIDE R16, R19, 0x4, R16 ;  /* 0x0000000413107825 */ /* 0x004fca00078e0210 */
[----:B------:R-:W5:Y:S04]  /*23e0*/  LDG.E.64 R14, desc[UR16][R14.64] ;  /* 0x000000100e0e7981 */ /* 0x000f68000c1e1b00 */
[----:B---3--:R0:W5:Y:S04]  /*23f0*/  LDG.E.64 R12, desc[UR16][R16.64] ;  /* 0x00000010100c7981 */ /* 0x008168000c1e1b00 */
[----:B0-----:R-:W1:Y:S02]  /*2400*/  LDS.64 R16, [UR5+0x50] ;  /* 0x00005005ff107984 */ /* 0x001e640008000a00 */
[----:B-1----:R-:W-:-:S05]  /*2410*/  FMUL.FTZ R18, R16, UR12 ;  /* 0x0000000c10127c20 */ /* 0x002fca0008410000 */
[----:B------:R-:W-:-:S13]  /*2420*/  R2UR UR5, R18 ;  /* 0x00000000120572ca */ /* 0x000fda00000e0000 */
[----:B------:R-:W-:-:S05]  /*2430*/  MOV R18, UR5 ;  /* 0x0000000500127c02 */ /* 0x000fca0008000f00 */
[----:B------:R-:W-:-:S04]  /*2440*/  FMUL.FTZ R18, R18, UR5 ;  /* 0x0000000512127c20 */ /* 0x000fc80008410000 */
[----:B------:R-:W-:-:S05]  /*2450*/  FFMA.FTZ R18, R17, UR12, -R18 ;  /* 0x0000000c11127c23 */ /* 0x000fca0008010812 */
[----:B------:R-:W-:-:S13]  /*2460*/  FSETP.GTU.FTZ.AND P2, PT, R18, RZ, PT ;  /* 0x000000ff1200720b */ /* 0x000fda0003f5c000 */
[----:B------:R-:W-:-:S05]  /*2470*/  VOTEU.ANY UP1, P2 ;  /* 0x0000000000ff7886 */ /* 0x000fca0001020100 */
[----:B------:R-:W0:Y:S01]  /*2480*/  @UP1 LDCU UR10, c[0x0][0x3a8] ;  /* 0x00007500ff0a17ac */ /* 0x000e220008000800 */
[----:B------:R-:W-:-:S13]  /*2490*/  PLOP3.LUT P2, PT, PT, PT, UP1, 0x80, 0x8 ;  /* 0x000000000008781c */ /* 0x000fda0003f4f018 */
[----:B0-----:R-:W-:-:S06]  /*24a0*/  @P2 FADD.FTZ R18, R18, UR10 ;  /* 0x0000000a12122e21 */ /* 0x001fcc0008010000 */
[----:B------:R-:W0:Y:S01]  /*24b0*/  @P2 MUFU.RSQ R18, R18 ;  /* 0x0000001200122308 */ /* 0x000e220000001400 */
[----:B------:R-:W-:Y:S01]  /*24c0*/  BSSY.RECONVERGENT B0, `(.L_x_2436) ;  /* 0x00001cd000007945 */ /* 0x000fe20003800200 */
[----:B------:R-:W-:Y:S01]  /*24d0*/  IADD3 R16, PT, PT, R38, 0x20, RZ ;  /* 0x0000002026107810 */ /* 0x000fe20007ffe0ff */
[----:B------:R-:W-:Y:S01]  /*24e0*/  UMOV UR10, 0x3f800000 ;  /* 0x3f800000000a7882 */ /* 0x000fe20000000000 */
[----:B0-----:R-:W-:-:S13]  /*24f0*/  @P2 R2UR UR11, R18 ;  /* 0x00000000120b22ca */ /* 0x001fda00000e0000 */
[----:B------:R-:W-:Y:S01]  /*2500*/  @UP1 UMOV UR10, UR11 ;  /* 0x0000000b000a1c82 */ /* 0x000fe20008000000 */
[----:B------:R-:W-:Y:S05]  /*2510*/  BRA.U UP0, `(.L_x_2437) ;  /* 0x0000000900f47547 */ /* 0x000fea000b800000 */
        /* <DEDUP_REMOVED lines=15> */
[----:B0-----:R-:W-:-:S04]  /*2610*/  IMAD R17, R29, UR18, RZ ;  /* 0x000000121d117c24 */ /* 0x001fc8000f8e02ff */
[----:B------:R-:W-:Y:S01]  /*2620*/  F2FP.F16.F32.PACK_AB R3, R4, R3 ;  /* 0x000000030403723e */ /* 0x000fe200000000ff */
[----:B------:R-:W-:-:S04]  /*2630*/  IMAD.WIDE.U32 R18, R38, UR18, R18 ;  /* 0x0000001226127c25 */ /* 0x000fc8000f8e0012 */
[----:B------:R-:W-:Y:S01]  /*2640*/  IMAD R17, R38, UR19, R17 ;  /* 0x0000001326117c24 */ /* 0x000fe2000f8e0211 */
[----:B-1----:R-:W-:-:S04]  /*2650*/  LEA R44, P1, R18, UR12, 0x1 ;  /* 0x0000000c122c7c11 */ /* 0x002fc8000f8208ff */
[----:B------:R-:W-:-:S04]  /*2660*/  IADD3 R17, PT, PT, R19, R17, RZ ;  /* 0x0000001113117210 */ /* 0x000fc80007ffe0ff */
[----:B------:R-:W-:-:S05]  /*2670*/  LEA.HI.X R45, R18, UR13, R17, 0x1, P1 ;  /* 0x0000000d122d7c11 */ /* 0x000fca00088f0c11 */
[----:B------:R0:W-:Y:S02]  /*2680*/  STG.E desc[UR16][R44.64], R3 ;  /* 0x000000032c007986 */ /* 0x0001e4000c101910 */
.L_x_2439:
[----:B------:R-:W-:Y:S05]  /*2690*/  BSYNC.RECONVERGENT B1 ;  /* 0x0000000000017941 */ /* 0x000fea0003800200 */
.L_x_2438:
[----:B------:R-:W-:Y:S01]  /*26a0*/  SHF.R.S32.HI R17, RZ, 0x1f, R16 ;  /* 0x0000001fff117819 */ /* 0x000fe20000011410 */
[----:B------:R-:W-:Y:S01]  /*26b0*/  BSSY.RECONVERGENT B1, `(.L_x_2440) ;  /* 0x0000018000017945 */ /* 0x000fe20003800200 */
[----:B------:R-:W-:Y:S02]  /*26c0*/  ISETP.GE.U32.AND P1, PT, R16, UR14, PT ;  /* 0x0000000e10007c0c */ /* 0x000fe4000bf26070 */
[C---:B0-----:R-:W-:Y:S02]  /*26d0*/  IADD3 R3, PT, PT, R38.reuse, 0x40, RZ ;  /* 0x0000004026037810 */ /* 0x041fe40007ffe0ff */
[----:B------:R-:W-:Y:S02]  /*26e0*/  ISETP.GE.AND.EX P1, PT, R17, UR15, PT, P1 ;  /* 0x0000000f11007c0c */ /* 0x000fe4000bf26310 */
[----:B------:R-:W-:-:S11]  /*26f0*/  IADD3 R4, PT, PT, R38, 0x60, RZ ;  /* 0x0000006026047810 */ /* 0x000fd60007ffe0ff */
        /* <DEDUP_REMOVED lines=19> */
.L_x_2441:
[----:B------:R-:W-:Y:S05]  /*2830*/  BSYNC.RECONVERGENT B1 ;  /* 0x0000000000017941 */ /* 0x000fea0003800200 */
.L_x_2440:
[----:B------:R-:W-:Y:S01]  /*2840*/  ISETP.GE.U32.AND P5, PT, R3, UR14, PT ;  /* 0x0000000e03007c0c */ /* 0x000fe2000bfa6070 */
[----:B------:R-:W-:Y:S01]  /*2850*/  BSSY.RECONVERGENT B1, `(.L_x_2442) ;  /* 0x0000021000017945 */ /* 0x000fe20003800200 */
[----:B------:R-:W-:Y:S02]  /*2860*/  SHF.R.S32.HI R6, RZ, 0x1f, R3 ;  /* 0x0000001fff067819 */ /* 0x000fe40000011403 */
[----:B------:R-:W-:Y:S02]  /*2870*/  ISETP.GE.U32.AND P2, PT, R4, UR14, PT ;  /* 0x0000000e04007c0c */ /* 0x000fe4000bf46070 */
[----:B------:R-:W-:Y:S02]  /*2880*/  ISETP.GE.AND.EX P5, PT, R6, UR15, PT, P5 ;  /* 0x0000000f06007c0c */ /* 0x000fe4000bfa6350 */
[----:B------:R-:W-:Y:S02]  /*2890*/  ISETP.GE.U32.AND P1, PT, R36, UR14, PT ;  /* 0x0000000e24007c0c */ /* 0x000fe4000bf26070 */
[----:B------:R-:W-:-:S02]  /*28a0*/  ISETP.GE.U32.AND P6, PT, R35, UR14, PT ;  /* 0x0000000e23007c0c */ /* 0x000fc4000bfc6070 */
[----:B0-----:R-:W-:Y:S02]  /*28b0*/  SHF.R.S32.HI R5, RZ, 0x1f, R4 ;  /* 0x0000001fff057819 */ /* 0x001fe40000011404 */
        /* <DEDUP_REMOVED lines=9> */
[----:B------:R-:W-:Y:S01]  /*2950*/  FADD.FTZ R16, R7, -UR5 ;  /* 0x8000000507107e21 */ /* 0x000fe20008010000 */
[----:B------:R-:W-:Y:S01]  /*2960*/  MOV R7, R41 ;  /* 0x0000002900077202 */ /* 0x000fe20000000f00 */
[----:B------:R-:W-:Y:S01]  /*2970*/  FADD.FTZ R8, R8, -UR5 ;  /* 0x8000000508087e21 */ /* 0x000fe20008010000 */
[----:B------:R-:W1:Y:S01]  /*2980*/  LDCU.64 UR18, c[0x0][0x380] ;  /* 0x00007000ff1277ac */ /* 0x000e620008000a00 */
[----:B------:R-:W-:Y:S01]  /*2990*/  FMUL.FTZ R16, R16, UR10 ;  /* 0x0000000a10107c20 */ /* 0x000fe20008410000 */
[----:B0-----:R-:W-:-:S04]  /*29a0*/  IMAD R6, R6, UR12, RZ ;  /* 0x0000000c06067c24 */ /* 0x001fc8000f8e02ff */
[----:B------:R-:W-:Y:S01]  /*29b0*/  IMAD R17, R3, UR13, R6 ;  /* 0x0000000d03117c24 */ /* 0x000fe2000f8e0206 */
[----:B------:R-:W-:-:S05]  /*29c0*/  MOV R6, R42 ;  /* 0x0000002a00067202 */ /* 0x000fca0000000f00 */
[----:B------:R-:W-:-:S04]  /*29d0*/  IMAD.WIDE.U32 R6, R3, UR12, R6 ;  /* 0x0000000c03067c25 */ /* 0x000fc8000f8e0006 */
[----:B------:R-:W-:Y:S01]  /*29e0*/  FMUL.FTZ R3, R8, UR10 ;  /* 0x0000000a08037c20 */ /* 0x000fe20008410000 */
[----:B-----5:R-:W-:-:S03]  /*29f0*/  FFMA.FTZ R8, R13, R16, R15 ;  /* 0x000000100d087223 */ /* 0x020fc6000001000f */
[----:B------:R-:W-:Y:S01]  /*2a00*/  FFMA.FTZ R3, R12, R3, R14 ;  /* 0x000000030c037223 */ /* 0x000fe2000001000e */
[----:B------:R-:W-:Y:S02]  /*2a10*/  IADD3 R17, PT, PT, R7, R17, RZ ;  /* 0x0000001107117210 */ /* 0x000fe40007ffe0ff */
[----:B-1----:R-:W-:Y:S02]  /*2a20*/  LEA R16, P5, R6, UR18, 0x1 ;  /* 0x0000001206107c11 */ /* 0x002fe4000f8a08ff */
[----:B------:R-:W-:Y:S02]  /*2a30*/  F2FP.F16.F32.PACK_AB R3, R8, R3 ;  /* 0x000000030803723e */ /* 0x000fe400000000ff */
[----:B------:R-:W-:-:S05]  /*2a40*/  LEA.HI.X R17, R6, UR19, R17, 0x1, P5 ;  /* 0x0000001306117c11 */ /* 0x000fca000a8f0c11 */
[----:B------:R0:W-:Y:S04]  /*2a50*/  STG.E desc[UR16][R16.64], R3 ;  /* 0x0000000310007986 */ /* 0x0001e8000c101910 */
.L_x_2443:
[----:B------:R-:W-:Y:S05]  /*2a60*/  BSYNC.RECONVERGENT B1 ;  /* 0x0000000000017941 */ /* 0x000fea0003800200 */
.L_x_2442:
        /* <DEDUP_REMOVED lines=8> */
[----:B0-----:R-:W-:-:S03]  /*2af0*/  FMUL.FTZ R3, R10, UR10 ;  /* 0x0000000a0a037c20 */ /* 0x001fc60008410000 */
[----:B------:R-:W-:Y:S01]  /*2b00*/  FMUL.FTZ R8, R9, UR10 ;  /* 0x0000000a09087c20 */ /* 0x000fe20008410000 */
[----:B-----5:R-:W-:-:S03]  /*2b10*/  FFMA.FTZ R3, R12, R3, R14 ;  /* 0x000000030c037223 */ /* 0x020fc6000001000e */
[----:B------:R-:W-:Y:S01]  /*2b20*/  FFMA.FTZ R8, R13, R8, R15 ;  /* 0x000000080d087223 */ /* 0x000fe2000001000f */
[----:B-1----:R-:W-:-:S04]  /*2b30*/  IMAD R5, R5, UR12, RZ ;  /* 0x0000000c05057c24 */ /* 0x002fc8000f8e02ff */
[----:B------:R-:W-:Y:S01]  /*2b40*/  F2FP.F16.F32.PACK_AB R3, R8, R3 ;  /* 0x000000030803723e */ /* 0x000fe200000000ff */
[----:B------:R-:W-:-:S04]  /*2b50*/  IMAD.WIDE.U32 R6, R4, UR12, R6 ;  /* 0x0000000c04067c25 */ /* 0x000fc8000f8e0006 */
[----:B------:R-:W-:Y:S01]  /*2b60*/  IMAD R5, R4, UR13, R5 ;  /* 0x0000000d04057c24 */ /* 0x000fe2000f8e0205 */
[----:B--2---:R-:W-:-:S04]  /*2b70*/  LEA R4, P2, R6, UR18, 0x1 ;  /* 0x0000001206047c11 */ /* 0x004fc8000f8408ff */
[----:B------:R-:W-:-:S04]  /*2b80*/  IADD3 R5, PT, PT, R7, R5, RZ ;  /* 0x0000000507057210 */ /* 0x000fc80007ffe0ff */
[----:B------:R-:W-:-:S05]  /*2b90*/  LEA.HI.X R5, R6, UR19, R5, 0x1, P2 ;  /* 0x0000001306057c11 */ /* 0x000fca00090f0c05 */
[----:B------:R1:W-:Y:S02]  /*2ba0*/  STG.E desc[UR16][R4.64], R3 ;  /* 0x0000000304007986 */ /* 0x0003e4000c101910 */
.L_x_2445:
[----:B------:R-:W-:Y:S05]  /*2bb0*/  BSYNC.RECONVERGENT B1 ;  /* 0x0000000000017941 */ /* 0x000fea0003800200 */
.L_x_2444:
        /* <DEDUP_REMOVED lines=10> */
[----:B-----5:R-:W-:-:S03]  /*2c60*/  FFMA.FTZ R3, R12, R3, R14 ;  /* 0x000000030c037223 */ /* 0x020fc6000001000e */
[----:B------:R-:W-:Y:S01]  /*2c70*/  FFMA.FTZ R8, R13, R6, R15 ;  /* 0x000000060d087223 */ /* 0x000fe2000001000f */
[----:B--2---:R-:W-:-:S04]  /*2c80*/  IMAD R7, R28, UR12, RZ ;  /* 0x0000000c1c077c24 */ /* 0x004fc8000f8e02ff */
[----:B------:R-:W-:Y:S01]  /*2c90*/  F2FP.F16.F32.PACK_AB R3, R8, R3 ;  /* 0x000000030803723e */ /* 0x000fe200000000ff */
[----:B------:R-:W-:-:S04]  /*2ca0*/  IMAD.WIDE.U32 R4, R36, UR12, R4 ;  /* 0x0000000c24047c25 */ /* 0x000fc8000f8e0004 */
[----:B------:R-:W-:Y:S01]  /*2cb0*/  IMAD R7, R36, UR13, R7 ;  /* 0x0000000d24077c24 */ /* 0x000fe2000f8e0207 */
[----:B-1----:R-:W-:-:S04]  /*2cc0*/  LEA R6, P1, R4, UR18, 0x1 ;  /* 0x0000001204067c11 */ /* 0x002fc8000f8208ff */
[----:B------:R-:W-:-:S04]  /*2cd0*/  IADD3 R7, PT, PT, R5, R7, RZ ;  /* 0x0000000705077210 */ /* 0x000fc80007ffe0ff */
[----:B------:R-:W-:-:S05]  /*2ce0*/  LEA.HI.X R7, R4, UR19, R7, 0x1, P1 ;  /* 0x0000001304077c11 */ /* 0x000fca00088f0c07 */
[----:B------:R2:W-:Y:S02]  /*2cf0*/  STG.E desc[UR16][R6.64], R3 ;  /* 0x0000000306007986 */ /* 0x0005e4000c101910 */
.L_x_2447:
[----:B------:R-:W-:Y:S05]  /*2d00*/  BSYNC.RECONVERGENT B1 ;  /* 0x0000000000017941 */ /* 0x000fea0003800200 */
.L_x_2446:
[----:B------:R-:W-:Y:S04]  /*2d10*/  BSSY.RECONVERGENT B1, `(.L_x_2448) ;  /* 0x0000014000017945 */ /* 0x000fe80003800200 */
[----:B------:R-:W-:Y:S05]  /*2d20*/  @P6 BRA `(.L_x_2449) ;  /* 0x0000000000486947 */ /* 0x000fea0003800000 */
[----:B------:R-:W3:Y:S01]  /*2d30*/  LDCU.64 UR12, c[0x0][0x3e0] ;  /* 0x00007c00ff0c77ac */ /* 0x000ee20008000a00 */
[----:B-1----:R-:W-:Y:S01]  /*2d40*/  MOV R4, R42 ;  /* 0x0000002a00047202 */ /* 0x002fe20000000f00 */
[----:B------:R-:W-:Y:S01]  /*2d50*/  FADD.FTZ R22, R22, -UR5 ;  /* 0x8000000516167e21 */ /* 0x000fe20008010000 */
[----:B------:R-:W-:Y:S01]  /*2d60*/  MOV R5, R41 ;  /* 0x0000002900057202 */ /* 0x000fe20000000f00 */
[----:B------:R-:W1:Y:S01]  /*2d70*/  LDCU.64 UR18, c[0x0][0x380] ;  /* 0x00007000ff1277ac */ /* 0x000e620008000a00 */
[----:B------:R-:W-:Y:S01]  /*2d80*/  FADD.FTZ R21, R21, -UR5 ;  /* 0x8000000515157e21 */ /* 0x000fe20008010000 */
[----:B0-2---:R-:W-:-:S03]  /*2d90*/  FMUL.FTZ R3, R22, UR10 ;  /* 0x0000000a16037c20 */ /* 0x005fc60008410000 */
[----:B------:R-:W-:Y:S01]  /*2da0*/  FMUL.FTZ R6, R21, UR10 ;  /* 0x0000000a15067c20 */ /* 0x000fe20008410000 */
        /* <DEDUP_REMOVED lines=10> */
.L_x_2449:
[----:B------:R-:W-:Y:S05]  /*2e50*/  BSYNC.RECONVERGENT B1 ;  /* 0x0000000000017941 */ /* 0x000fea0003800200 */
.L_x_2448:
[----:B------:R-:W-:Y:S04]  /*2e60*/  BSSY.RECONVERGENT B1, `(.L_x_2450) ;  /* 0x0000014000017945 */ /* 0x000fe80003800200 */
[----:B------:R-:W-:Y:S05]  /*2e70*/  @P3 BRA `(.L_x_2451) ;  /* 0x0000000000483947 */ /* 0x000fea0003800000 */
[----:B------:R-:W4:Y:S01]  /*2e80*/  LDCU.64 UR12, c[0x0][0x3e0] ;  /* 0x00007c00ff0c77ac */ /* 0x000f220008000a00 */
[----:B-1----:R-:W-:Y:S01]  /*2e90*/  MOV R4, R42 ;  /* 0x0000002a00047202 */ /* 0x002fe20000000f00 */
[----:B------:R-:W-:Y:S01]  /*2ea0*/  FADD.FTZ R24, R24, -UR5 ;  /* 0x8000000518187e21 */ /* 0x000fe20008010000 */
[----:B------:R-:W-:Y:S01]  /*2eb0*/  MOV R5, R41 ;  /* 0x0000002900057202 */ /* 0x000fe20000000f00 */
[----:B------:R-:W1:Y:S01]  /*2ec0*/  LDCU.64 UR18, c[0x0][0x380] ;  /* 0x00007000ff1277ac */ /* 0x000e620008000a00 */
[----:B------:R-:W-:Y:S01]  /*2ed0*/  FADD.FTZ R23, R23, -UR5 ;  /* 0x8000000517177e21 */ /* 0x000fe20008010000 */
[----:B0-23--:R-:W-:-:S03]  /*2ee0*/  FMUL.FTZ R3, R24, UR10 ;  /* 0x0000000a18037c20 */ /* 0x00dfc60008410000 */
[----:B------:R-:W-:Y:S01]  /*2ef0*/  FMUL.FTZ R6, R23, UR10 ;  /* 0x0000000a17067c20 */ /* 0x000fe20008410000 */
[----:B-----5:R-:W-:-:S03]  /*2f00*/  FFMA.FTZ R3, R12, R3, R14 ;  /* 0x000000030c037223 */ /* 0x020fc6000001000e */
[----:B------:R-:W-:Y:S01]  /*2f10*/  FFMA.FTZ R8, R13, R6, R15 ;  /* 0x000000060d087223 */ /* 0x000fe2000001000f */
[----:B----4-:R-:W-:-:S04]  /*2f20*/  IMAD R7, R0, UR12, RZ ;  /* 0x0000000c00077c24 */ /* 0x010fc8000f8e02ff */
[----:B------:R-:W-:Y:S01]  /*2f30*/  F2FP.F16.F32.PACK_AB R3, R8, R3 ;  /* 0x000000030803723e */ /* 0x000fe200000000ff */
[----:B------:R-:W-:-:S04]  /*2f40*/  IMAD.WIDE.U32 R4, R34, UR12, R4 ;  /* 0x0000000c22047c25 */ /* 0x000fc8000f8e0004 */
[----:B------:R-:W-:Y:S01]  /*2f50*/  IMAD R7, R34, UR13, R7 ;  /* 0x0000000d22077c24 */ /* 0x000fe2000f8e0207 */
[----:B-1----:R-:W-:-:S03]  /*2f60*/  LEA R6, P1, R4, UR18, 0x1 ;  /* 0x0000001204067c11 */ /* 0x002fc6000f8208ff */
[----:B------:R-:W-:-:S05]  /*2f70*/  IMAD.IADD R7, R5, 0x1, R7 ;  /* 0x0000000105077824 */ /* 0x000fca00078e0207 */
[----:B------:R-:W-:-:S05]  /*2f80*/  LEA.HI.X R7, R4, UR19, R7, 0x1, P1 ;  /* 0x0000001304077c11 */ /* 0x000fca00088f0c07 */
[----:B------:R4:W-:Y:S02]  /*2f90*/  STG.E desc[UR16][R6.64], R3 ;  /* 0x0000000306007986 */ /* 0x0009e4000c101910 */
.L_x_2451:
[----:B------:R-:W-:Y:S05]  /*2fa0*/  BSYNC.RECONVERGENT B1 ;  /* 0x0000000000017941 */ /* 0x000fea0003800200 */
.L_x_2450:
[----:B------:R-:W-:Y:S05]  /*2fb0*/  @P4 BRA `(.L_x_2452) ;  /* 0x0000001000744947 */ /* 0x000fea0003800000 */
[----:B------:R-:W0:Y:S01]  /*2fc0*/  LDCU.64 UR12, c[0x0][0x3e0] ;  /* 0x00007c00ff0c77ac */ /* 0x000e220008000a00 */
[----:B-1----:R-:W-:Y:S01]  /*2fd0*/  MOV R4, R42 ;  /* 0x0000002a00047202 */ /* 0x002fe20000000f00 */
[----:B------:R-:W-:Y:S01]  /*2fe0*/  FADD.FTZ R26, R26, -UR5 ;  /* 0x800000051a1a7e21 */ /* 0x000fe20008010000 */
[----:B------:R-:W-:Y:S01]  /*2ff0*/  MOV R5, R41 ;  /* 0x0000002900057202 */ /* 0x000fe20000000f00 */
[----:B------:R-:W1:Y:S01]  /*3000*/  LDCU.64 UR14, c[0x0][0x380] ;  /* 0x00007000ff0e77ac */ /* 0x000e620008000a00 */
[----:B------:R-:W-:Y:S01]  /*3010*/  FADD.FTZ R25, R25, -UR5 ;  /* 0x8000000519197e21 */ /* 0x000fe20008010000 */
[----:B0-234-:R-:W-:-:S03]  /*3020*/  FMUL.FTZ R3, R26, UR10 ;  /* 0x0000000a1a037c20 */ /* 0x01dfc60008410000 */
[----:B------:R-:W-:Y:S01]  /*3030*/  FMUL.FTZ R6, R25, UR10 ;  /* 0x0000000a19067c20 */ /* 0x000fe20008410000 */
[----:B-----5:R-:W-:Y:S01]  /*3040*/  FFMA.FTZ R3, R12, R3, R14 ;  /* 0x000000030c037223 */ /* 0x020fe2000001000e */
[----:B------:R-:W-:Y:S02]  /*3050*/  IMAD R8, R2, UR12, RZ ;  /* 0x0000000c02087c24 */ /* 0x000fe4000f8e02ff */
[----:B------:R-:W-:-:S04]  /*3060*/  IMAD.WIDE.U32 R4, R33, UR12, R4 ;  /* 0x0000000c21047c25 */ /* 0x000fc8000f8e0004 */
[----:B------:R-:W-:Y:S02]  /*3070*/  IMAD R7, R33, UR13, R8 ;  /* 0x0000000d21077c24 */ /* 0x000fe4000f8e0208 */
[----:B------:R-:W-:Y:S01]  /*3080*/  FFMA.FTZ R8, R13, R6, R15 ;  /* 0x000000060d087223 */ /* 0x000fe2000001000f */
[----:B-1----:R-:W-:Y:S02]  /*3090*/  LEA R6, P1, R4, UR14, 0x1 ;  /* 0x0000000e04067c11 */ /* 0x002fe4000f8208ff */
[----:B------:R-:W-:Y:S02]  /*30a0*/  IADD3 R7, PT, PT, R5, R7, RZ ;  /* 0x0000000705077210 */ /* 0x000fe40007ffe0ff */
[----:B------:R-:W-:Y:S02]  /*30b0*/  F2FP.F16.F32.PACK_AB R3, R8, R3 ;  /* 0x000000030803723e */ /* 0x000fe400000000ff */
[----:B------:R-:W-:-:S05]  /*30c0*/  LEA.HI.X R7, R4, UR15, R7, 0x1, P1 ;  /* 0x0000000f04077c11 */ /* 0x000fca00088f0c07 */
[----:B------:R0:W-:Y:S01]  /*30d0*/  STG.E desc[UR16][R6.64], R3 ;  /* 0x0000000306007986 */ /* 0x0001e2000c101910 */
[----:B------:R-:W-:Y:S05]  /*30e0*/  BRA `(.L_x_2452) ;  /* 0x0000001000287947 */ /* 0x000fea0003800000 */
.L_x_2437:
        /* <DEDUP_REMOVED lines=18> */
[----:B----4-:R-:W-:-:S07]  /*3210*/  FADD.FTZ R17, R19, 1 ;  /* 0x3f80000013117421 */ /* 0x010fce0000010000 */
[----:B------:R1:W4:Y:S02]  /*3220*/  MUFU.RCP R45, R17 ;  /* 0x00000011002d7308 */ /* 0x0003240000001000 */
[----:B-1----:R-:W-:Y:S02]  /*3230*/  IMAD R17, R29, UR12, RZ ;  /* 0x0000000c1d117c24 */ /* 0x002fe4000f8e02ff */
[----:B---3--:R-:W-:Y:S02]  /*3240*/  FMUL.FTZ R3, R3, R18 ;  /* 0x0000001203037220 */ /* 0x008fe40000410000 */
[----:B------:R-:W-:Y:S02]  /*3250*/  IMAD R19, R38, UR13, R17 ;  /* 0x0000000d26137c24 */ /* 0x000fe4000f8e0211 */
[----:B----4-:R-:W-:Y:S01]  /*3260*/  FMUL.FTZ R4, R4, R45 ;  /* 0x0000002d04047220 */ /* 0x010fe20000410000 */
[----:B------:R-:W-:-:S04]  /*3270*/  MOV R45, R41 ;  /* 0x00000029002d7202 */ /* 0x000fc80000000f00 */
[----:B------:R-:W-:Y:S01]  /*3280*/  F2FP.F16.F32.PACK_AB R3, R4, R3 ;  /* 0x000000030403723e */ /* 0x000fe200000000ff */
[----:B------:R-:W-:-:S05]  /*3290*/  IMAD.WIDE.U32 R44, R38, UR12, R44 ;  /* 0x0000000c262c7c25 */ /* 0x000fca000f8e002c */
[----:B------:R-:W-:Y:S02]  /*32a0*/  IADD3 R19, PT, PT, R45, R19, RZ ;  /* 0x000000132d137210 */ /* 0x000fe40007ffe0ff */
[----:B--2---:R-:W-:-:S04]  /*32b0*/  LEA R18, P1, R44, UR14, 0x1 ;  /* 0x0000000e2c127c11 */ /* 0x004fc8000f8208ff */
[----:B------:R-:W-:-:S05]  /*32c0*/  LEA.HI.X R19, R44, UR15, R19, 0x1, P1 ;  /* 0x0000000f2c137c11 */ /* 0x000fca00088f0c13 */
[----:B------:R1:W-:Y:S04]  /*32d0*/  STG.E desc[UR16][R18.64], R3 ;  /* 0x0000000312007986 */ /* 0x0003e8000c101910 */
.L_x_2454:
[----:B0-----:R-:W-:Y:S05]  /*32e0*/  BSYNC.RECONVERGENT B1 ;  /* 0x0000000000017941 */ /* 0x001fea0003800200 */
.L_x_2453:
[----:B------:R-:W-:Y:S01]  /*32f0*/  SHF.R.S32.HI R4, RZ, 0x1f, R16 ;  /* 0x0000001fff047819 */ /* 0x000fe20000011410 */
[----:B------:R-:W-:Y:S01]  /*3300*/  BSSY.RECONVERGENT B1, `(.L_x_2455) ;  /* 0x0000022000017945 */ /* 0x000fe20003800200 */
[----:B------:R-:W-:Y:S02]  /*3310*/  ISETP.GE.U32.AND P1, PT, R16, UR18, PT ;  /* 0x0000001210007c0c */ /* 0x000fe4000bf26070 */
[----:B-1----:R-:W-:Y:S02]  /*3320*/  IADD3 R3, PT, PT, R38, 0x40, RZ ;  /* 0x0000004026037810 */ /* 0x002fe40007ffe0ff */
        /* <DEDUP_REMOVED lines=17> */
[----:B------:R-:W-:Y:S01]  /*3440*/  MUFU.RCP R44, R44 ;  /* 0x0000002c002c7308 */ /* 0x000fe20000001000 */
[----:B0-----:R-:W-:Y:S01]  /*3450*/  FADD.FTZ R45, R18, 1 ;  /* 0x3f800000122d7421 */ /* 0x001fe20000010000 */
[----:B------:R-:W-:Y:S01]  /*3460*/  IMAD R18, R16, UR13, R4 ;  /* 0x0000000d10127c24 */ /* 0x000fe2000f8e0204 */
[----:B------:R-:W-:-:S05]  /*3470*/  MOV R4, R42 ;  /* 0x0000002a00047202 */ /* 0x000fca0000000f00 */
[----:B------:R-:W0:Y:S02]  /*3480*/  MUFU.RCP R5, R45 ;  /* 0x0000002d00057308 */ /* 0x000e240000001000 */
[----:B0-----:R-:W-:Y:S01]  /*3490*/  FMUL.FTZ R6, R6, R5 ;  /* 0x0000000506067220 */ /* 0x001fe20000410000 */
[----:B------:R-:W-:-:S03]  /*34a0*/  MOV R5, R41 ;  /* 0x0000002900057202 */ /* 0x000fc60000000f00 */
[----:B------:R-:W-:-:S04]  /*34b0*/  IMAD.WIDE.U32 R4, R16, UR12, R4 ;  /* 0x0000000c10047c25 */ /* 0x000fc8000f8e0004 */
[----:B------:R-:W-:Y:S01]  /*34c0*/  FMUL.FTZ R16, R19, R44 ;  /* 0x0000002c13107220 */ /* 0x000fe20000410000 */
[----:B------:R-:W-:Y:S02]  /*34d0*/  IADD3 R5, PT, PT, R5, R18, RZ ;  /* 0x0000001205057210 */ /* 0x000fe40007ffe0ff */
[----:B-1----:R-:W-:-:S04]  /*34e0*/  LEA R18, P1, R4, UR14, 0x1 ;  /* 0x0000000e04127c11 */ /* 0x002fc8000f8208ff */
[----:B------:R-:W-:Y:S02]  /*34f0*/  LEA.HI.X R19, R4, UR15, R5, 0x1, P1 ;  /* 0x0000000f04137c11 */ /* 0x000fe400088f0c05 */
[----:B------:R-:W-:-:S05]  /*3500*/  F2FP.F16.F32.PACK_AB R5, R16, R6 ;  /* 0x000000061005723e */ /* 0x000fca00000000ff */
[----:B------:R0:W-:Y:S02]  /*3510*/  STG.E desc[UR16][R18.64], R5 ;  /* 0x0000000512007986 */ /* 0x0001e4000c101910 */
.L_x_2456:
[----:B------:R-:W-:Y:S05]  /*3520*/  BSYNC.RECONVERGENT B1 ;  /* 0x0000000000017941 */ /* 0x000fea0003800200 */
.L_x_2455:
        /* <DEDUP_REMOVED lines=18> */
[----:B------:R-:W1:Y:S02]  /*3650*/  LDCU.64 UR12, c[0x0][0x3e0] ;  /* 0x00007c00ff0c77ac */ /* 0x000e640008000a00 */
[----:B0-----:R-:W-:Y:S01]  /*3660*/  FMUL.FTZ R19, R8, UR10 ;  /* 0x0000000a08137c20 */ /* 0x001fe20008410000 */
        /* <DEDUP_REMOVED lines=8> */
[----:B------:R-:W-:Y:S01]  /*36f0*/  IMAD R45, R3, UR13, R6 ;  /* 0x0000000d032d7c24 */ /* 0x000fe2000f8e0206 */
[----:B------:R-:W-:Y:S02]  /*3700*/  MOV R6, R42 ;  /* 0x0000002a00067202 */ /* 0x000fe40000000f00 */
[----:B------:R-:W1:Y:S01]  /*3710*/  MUFU.EX2 R18, R18 ;  /* 0x0000001200127308 */ /* 0x000e620000000800 */
[----:B--2---:R-:W-:Y:S01]  /*3720*/  FADD.FTZ R4, R7, 1 ;  /* 0x3f80000007047421 */ /* 0x004fe20000010000 */
[----:B------:R-:W-:-:S06]  /*3730*/  MOV R7, R41 ;  /* 0x0000002900077202 */ /* 0x000fcc0000000f00 */
[----:B------:R-:W2:Y:S01]  /*3740*/  MUFU.RCP R4, R4 ;  /* 0x0000000400047308 */ /* 0x000ea20000001000 */
[----:B------:R-:W-:-:S04]  /*3750*/  IMAD.WIDE.U32 R6, R3, UR12, R6 ;  /* 0x0000000c03067c25 */ /* 0x000fc8000f8e0006 */
[----:B-1----:R-:W-:Y:S01]  /*3760*/  FADD.FTZ R44, R18, 1 ;  /* 0x3f800000122c7421 */ /* 0x002fe20000010000 */
[----:B------:R-:W-:-:S03]  /*3770*/  IADD3 R45, PT, PT, R7, R45, RZ ;  /* 0x0000002d072d7210 */ /* 0x000fc60007ffe0ff */
[----:B------:R-:W1:Y:S01]  /*3780*/  MUFU.RCP R5, R44 ;  /* 0x0000002c00057308 */ /* 0x000e620000001000 */
[----:B--2---:R-:W-:Y:S01]  /*3790*/  FMUL.FTZ R19, R19, R4 ;  /* 0x0000000413137220 */ /* 0x004fe20000410000 */
[----:B0-----:R-:W-:Y:S01]  /*37a0*/  LEA R4, P5, R6, UR14, 0x1 ;  /* 0x0000000e06047c11 */ /* 0x001fe2000f8a08ff */
[----:B-1----:R-:W-:-:S03]  /*37b0*/  FMUL.FTZ R8, R8, R5 ;  /* 0x0000000508087220 */ /* 0x002fc60000410000 */
[----:B------:R-:W-:Y:S02]  /*37c0*/  LEA.HI.X R5, R6, UR15, R45, 0x1, P5 ;  /* 0x0000000f06057c11 */ /* 0x000fe4000a8f0c2d */
[----:B------:R-:W-:-:S05]  /*37d0*/  F2FP.F16.F32.PACK_AB R19, R8, R19 ;  /* 0x000000130813723e */ /* 0x000fca00000000ff */
[----:B------:R1:W-:Y:S02]  /*37e0*/  STG.E desc[UR16][R4.64], R19 ;  /* 0x0000001304007986 */ /* 0x0003e4000c101910 */
.L_x_2458:
[----:B------:R-:W-:Y:S05]  /*37f0*/  BSYNC.RECONVERGENT B1 ;  /* 0x0000000000017941 */ /* 0x000fea0003800200 */
.L_x_2457:
[----:B------:R-:W-:Y:S04]  /*3800*/  BSSY.RECONVERGENT B1, `(.L_x_2459) ;  /* 0x000001e000017945 */ /* 0x000fe80003800200 */
[----:B------:R-:W-:Y:S05]  /*3810*/  @P2 BRA `(.L_x_2460) ;  /* 0x0000000000702947 */ /* 0x000fea0003800000 */
[----:B------:R-:W-:Y:S01]  /*3820*/  FADD.FTZ R10, R10, -UR5 ;  /* 0x800000050a0a7e21 */ /* 0x000fe20008010000 */
[----:B------:R-:W-:Y:S01]  /*3830*/  FADD.FTZ R9, R9, -UR5 ;  /* 0x8000000509097e21 */ /* 0x000fe20008010000 */
[----:B------:R-:W2:Y:S01]  /*3840*/  LDCU.64 UR12, c[0x0][0x3e0] ;  /* 0x00007c00ff0c77ac */ /* 0x000ea20008000a00 */
[----:B01----:R-:W-:Y:S01]  /*3850*/  MOV R5, R41 ;  /* 0x0000002900057202 */ /* 0x003fe20000000f00 */
[----:B------:R-:W-:Y:S01]  /*3860*/  FMUL.FTZ R3, R10, UR10 ;  /* 0x0000000a0a037c20 */ /* 0x000fe20008410000 */
[----:B------:R-:W-:Y:S01]  /*3870*/  FMUL.FTZ R8, R9, UR10 ;  /* 0x0000000a09087c20 */ /* 0x000fe20008410000 */
[----:B------:R-:W0:Y:S02]  /*3880*/  LDCU.64 UR14, c[0x0][0x380] ;  /* 0x00007000ff0e77ac */ /* 0x000e240008000a00 */
[----:B-----5:R-:W-:Y:S01]  /*3890*/  FFMA.FTZ R6, R12, R3, R14 ;  /* 0x000000030c067223 */ /* 0x020fe2000001000e */
[----:B------:R-:W-:-:S03]  /*38a0*/  FFMA.FTZ R3, R13, R8, R15 ;  /* 0x000000080d037223 */ /* 0x000fc6000001000f */
[----:B------:R-:W-:Y:S01]  /*38b0*/  FMUL.FTZ R4, R6, -1.4426950216293334961 ;  /* 0xbfb8aa3b06047820 */ /* 0x000fe20000410000 */
[----:B------:R-:W-:-:S05]  /*38c0*/  FMUL.FTZ R9, R3, -1.4426950216293334961 ;  /* 0xbfb8aa3b03097820 */ /* 0x000fca0000410000 */
[----:B------:R-:W1:Y:S01]  /*38d0*/  MUFU.EX2 R4, R4 ;  /* 0x0000000400047308 */ /* 0x000e620000000800 */
[----:B--2---:R-:W-:-:S07]  /*38e0*/  IMAD R16, R16, UR12, RZ ;  /* 0x0000000c10107c24 */ /* 0x004fce000f8e02ff */
[----:B------:R-:W2:Y:S01]  /*38f0*/  MUFU.EX2 R9, R9 ;  /* 0x0000000900097308 */ /* 0x000ea20000000800 */
[----:B-1----:R-:W-:Y:S01]  /*3900*/  FADD.FTZ R8, R4, 1 ;  /* 0x3f80000004087421 */ /* 0x002fe20000010000 */
[----:B------:R-:W-:-:S06]  /*3910*/  MOV R4, R42 ;  /* 0x0000002a00047202 */ /* 0x000fcc0000000f00 */
[----:B------:R-:W1:Y:S01]  /*3920*/  MUFU.RCP R7, R8 ;  /* 0x0000000800077308 */ /* 0x000e620000001000 */
[----:B------:R-:W-:-:S04]  /*3930*/  IMAD.WIDE.U32 R4, R17, UR12, R4 ;  /* 0x0000000c11047c25 */ /* 0x000fc8000f8e0004 */
[----:B--2---:R-:W-:Y:S01]  /*3940*/  FADD.FTZ R10, R9, 1 ;  /* 0x3f800000090a7421 */ /* 0x004fe20000010000 */
[----:B------:R-:W-:-:S05]  /*3950*/  IMAD R17, R17, UR13, R16 ;  /* 0x0000000d11117c24 */ /* 0x000fca000f8e0210 */
[----:B------:R-:W2:Y:S01]  /*3960*/  MUFU.RCP R10, R10 ;  /* 0x0000000a000a7308 */ /* 0x000ea20000001000 */
[----:B------:R-:W-:Y:S01]  /*3970*/  IADD3 R17, PT, PT, R5, R17, RZ ;  /* 0x0000001105117210 */ /* 0x000fe20007ffe0ff */
[----:B-1----:R-:W-:Y:S01]  /*3980*/  FMUL.FTZ R9, R6, R7 ;  /* 0x0000000706097220 */ /* 0x002fe20000410000 */
[----:B0-----:R-:W-:-:S04]  /*3990*/  LEA R6, P2, R4, UR14, 0x1 ;  /* 0x0000000e04067c11 */ /* 0x001fc8000f8408ff */
[----:B------:R-:W-:Y:S01]  /*39a0*/  LEA.HI.X R7, R4, UR15, R17, 0x1, P2 ;  /* 0x0000000f04077c11 */ /* 0x000fe200090f0c11 */
[----:B--2---:R-:W-:-:S05]  /*39b0*/  FMUL.FTZ R16, R3, R10 ;  /* 0x0000000a03107220 */ /* 0x004fca0000410000 */
[----:B------:R-:W-:-:S05]  /*39c0*/  F2FP.F16.F32.PACK_AB R9, R16, R9 ;  /* 0x000000091009723e */ /* 0x000fca00000000ff */
[----:B------:R2:W-:Y:S02]  /*39d0*/  STG.E desc[UR16][R6.64], R9 ;  /* 0x0000000906007986 */ /* 0x0005e4000c101910 */
.L_x_2460:
[----:B------:R-:W-:Y:S05]  /*39e0*/  BSYNC.RECONVERGENT B1 ;  /* 0x0000000000017941 */ /* 0x000fea0003800200 */
.L_x_2459:
[----:B------:R-:W-:Y:S04]  /*39f0*/  BSSY.RECONVERGENT B1, `(.L_x_2461) ;  /* 0x000001e000017945 */ /* 0x000fe80003800200 */
[----:B------:R-:W-:Y:S05]  /*3a00*/  @P1 BRA `(.L_x_2462) ;  /* 0x0000000000701947 */ /* 0x000fea0003800000 */
[----:B------:R-:W-:Y:S01]  /*3a10*/  FADD.FTZ R20, R20, -UR5 ;  /* 0x8000000514147e21 */ /* 0x000fe20008010000 */
[----:B------:R-:W-:Y:S01]  /*3a20*/  FADD.FTZ R11, R11, -UR5 ;  /* 0x800000050b0b7e21 */ /* 0x000fe20008010000 */
[----:B------:R-:W3:Y:S01]  /*3a30*/  LDCU.64 UR12, c[0x0][0x3e0] ;  /* 0x00007c00ff0c77ac */ /* 0x000ee20008000a00 */
[----:B--2---:R-:W-:Y:S01]  /*3a40*/  MOV R6, R42 ;  /* 0x0000002a00067202 */ /* 0x004fe20000000f00 */
[----:B------:R-:W-:Y:S01]  /*3a50*/  FMUL.FTZ R3, R20, UR10 ;  /* 0x0000000a14037c20 */ /* 0x000fe20008410000 */
[----:B-1----:R-:W-:Y:S01]  /*3a60*/  FMUL.FTZ R4, R11, UR10 ;  /* 0x0000000a0b047c20 */ /* 0x002fe20008410000 */
[----:B------:R-:W1:Y:S01]  /*3a70*/  LDCU.64 UR14, c[0x0][0x380] ;  /* 0x00007000ff0e77ac */ /* 0x000e620008000a00 */
[----:B------:R-:W-:Y:S01]  /*3a80*/  MOV R7, R41 ;  /* 0x0000002900077202 */ /* 0x000fe20000000f00 */
[----:B-----5:R-:W-:Y:S01]  /*3a90*/  FFMA.FTZ R3, R12, R3, R14 ;  /* 0x000000030c037223 */ /* 0x020fe2000001000e */
[----:B------:R-:W-:-:S03]  /*3aa0*/  FFMA.FTZ R4, R13, R4, R15 ;  /* 0x000000040d047223 */ /* 0x000fc6000001000f */
[----:B0-----:R-:W-:Y:S01]  /*3ab0*/  FMUL.FTZ R5, R3, -1.4426950216293334961 ;  /* 0xbfb8aa3b03057820 */ /* 0x001fe20000410000 */
[----:B------:R-:W-:-:S05]  /*3ac0*/  FMUL.FTZ R9, R4, -1.4426950216293334961 ;  /* 0xbfb8aa3b04097820 */ /* 0x000fca0000410000 */
[----:B------:R-:W0:Y:S01]  /*3ad0*/  MUFU.EX2 R5, R5 ;  /* 0x0000000500057308 */ /* 0x000e220000000800 */
[----:B---3--:R-:W-:Y:S02]  /*3ae0*/  IMAD R17, R28, UR12, RZ ;  /* 0x0000000c1c117c24 */ /* 0x008fe4000f8e02ff */
[----:B------:R-:W-:-:S05]  /*3af0*/  IMAD.WIDE.U32 R6, R36, UR12, R6 ;  /* 0x0000000c24067c25 */ /* 0x000fca000f8e0006 */
[----:B------:R-:W2:Y:S01]  /*3b00*/  MUFU.EX2 R9, R9 ;  /* 0x0000000900097308 */ /* 0x000ea20000000800 */
[----:B------:R-:W-:-:S05]  /*3b10*/  IMAD R17, R36, UR13, R17 ;  /* 0x0000000d24117c24 */ /* 0x000fca000f8e0211 */
[----:B------:R-:W-:Y:S01]  /*3b20*/  IADD3 R17, PT, PT, R7, R17, RZ ;  /* 0x0000001107117210 */ /* 0x000fe20007ffe0ff */
[----:B0-----:R-:W-:-:S06]  /*3b30*/  FADD.FTZ R8, R5, 1 ;  /* 0x3f80000005087421 */ /* 0x001fcc0000010000 */
[----:B------:R-:W0:Y:S01]  /*3b40*/  MUFU.RCP R8, R8 ;  /* 0x0000000800087308 */ /* 0x000e220000001000 */
[----:B--2---:R-:W-:-:S07]  /*3b50*/  FADD.FTZ R10, R9, 1 ;  /* 0x3f800000090a7421 */ /* 0x004fce0000010000 */
[----:B------:R-:W2:Y:S01]  /*3b60*/  MUFU.RCP R11, R10 ;  /* 0x0000000a000b7308 */ /* 0x000ea20000001000 */
[----:B0-----:R-:W-:Y:S01]  /*3b70*/  FMUL.FTZ R3, R3, R8 ;  /* 0x0000000803037220 */ /* 0x001fe20000410000 */
[----:B--2---:R-:W-:Y:S01]  /*3b80*/  FMUL.FTZ R16, R4, R11 ;  /* 0x0000000b04107220 */ /* 0x004fe20000410000 */
[----:B-1----:R-:W-:-:S04]  /*3b90*/  LEA R4, P1, R6, UR14, 0x1 ;  /* 0x0000000e06047c11 */ /* 0x002fc8000f8208ff */
[----:B------:R-:W-:Y:S02]  /*3ba0*/  LEA.HI.X R5, R6, UR15, R17, 0x1, P1 ;  /* 0x0000000f06057c11 */ /* 0x000fe400088f0c11 */
[----:B------:R-:W-:-:S05]  /*3bb0*/  F2FP.F16.F32.PACK_AB R3, R16, R3 ;  /* 0x000000031003723e */ /* 0x000fca00000000ff */
[----:B------:R3:W-:Y:S02]  /*3bc0*/  STG.E desc[UR16][R4.64], R3 ;  /* 0x0000000304007986 */ /* 0x0007e4000c101910 */
.L_x_2462:
[----:B------:R-:W-:Y:S05]  /*3bd0*/  BSYNC.RECONVERGENT B1 ;  /* 0x0000000000017941 */ /* 0x000fea0003800200 */
.L_x_2461:
[----:B------:R-:W-:Y:S04]  /*3be0*/  BSSY.RECONVERGENT B1, `(.L_x_2463) ;  /* 0x000001e000017945 */ /* 0x000fe80003800200 */
[----:B------:R-:W-:Y:S05]  /*3bf0*/  @P6 BRA `(.L_x_2464) ;  /* 0x0000000000706947 */ /* 0x000fea0003800000 */
[----:B------:R-:W-:Y:S01]  /*3c00*/  FADD.FTZ R22, R22, -UR5 ;  /* 0x8000000516167e21 */ /* 0x000fe20008010000 */
[----:B------:R-:W-:Y:S01]  /*3c10*/  FADD.FTZ R21, R21, -UR5 ;  /* 0x8000000515157e21 */ /* 0x000fe20008010000 */
[----:B------:R-:W4:Y:S01]  /*3c20*/  LDCU.64 UR12, c[0x0][0x3e0] ;  /* 0x00007c00ff0c77ac */ /* 0x000f220008000a00 */
[----:B--2---:R-:W-:Y:S01]  /*3c30*/  MOV R6, R42 ;  /* 0x0000002a00067202 */ /* 0x004fe20000000f00 */
[----:B---3--:R-:W-:Y:S01]  /*3c40*/  FMUL.FTZ R3, R22, UR10 ;  /* 0x0000000a16037c20 */ /* 0x008fe20008410000 */
[----:B-1----:R-:W-:Y:S01]  /*3c50*/  FMUL.FTZ R4, R21, UR10 ;  /* 0x0000000a15047c20 */ /* 0x002fe20008410000 */
[----:B------:R-:W1:Y:S01]  /*3c60*/  LDCU.64 UR14, c[0x0][0x380] ;  /* 0x00007000ff0e77ac */ /* 0x000e620008000a00 */
[----:B------:R-:W-:Y:S01]  /*3c70*/  MOV R7, R41 ;  /* 0x0000002900077202 */ /* 0x000fe20000000f00 */
[----:B0----5:R-:W-:Y:S01]  /*3c80*/  FFMA.FTZ R5, R12, R3, R14 ;  /* 0x000000030c057223 */ /* 0x021fe2000001000e */
[----:B------:R-:W-:-:S03]  /*3c90*/  FFMA.FTZ R10, R13, R4, R15 ;  /* 0x000000040d0a7223 */ /* 0x000fc6000001000f */
[----:B------:R-:W-:Y:S01]  /*3ca0*/  FMUL.FTZ R3, R5, -1.4426950216293334961 ;  /* 0xbfb8aa3b05037820 */ /* 0x000fe20000410000 */
[----:B------:R-:W-:-:S05]  /*3cb0*/  FMUL.FTZ R4, R10, -1.4426950216293334961 ;  /* 0xbfb8aa3b0a047820 */ /* 0x000fca0000410000 */
[----:B------:R-:W0:Y:S01]  /*3cc0*/  MUFU.EX2 R3, R3 ;  /* 0x0000000300037308 */ /* 0x000e220000000800 */
[----:B----4-:R-:W-:Y:S02]  /*3cd0*/  IMAD R16, R27, UR12, RZ ;  /* 0x0000000c1b107c24 */ /* 0x010fe4000f8e02ff */
[----:B------:R-:W-:-:S05]  /*3ce0*/  IMAD.WIDE.U32 R6, R35, UR12, R6 ;  /* 0x0000000c23067c25 */ /* 0x000fca000f8e0006 */
[----:B------:R-:W2:Y:S01]  /*3cf0*/  MUFU.EX2 R4, R4 ;  /* 0x0000000400047308 */ /* 0x000ea20000000800 */
[----:B------:R-:W-:-:S05]  /*3d00*/  IMAD R11, R35, UR13, R16 ;  /* 0x0000000d230b7c24 */ /* 0x000fca000f8e0210 */
[----:B------:R-:W-:Y:S01]  /*3d10*/  IADD3 R11, PT, PT, R7, R11, RZ ;  /* 0x0000000b070b7210 */ /* 0x000fe20007ffe0ff */
[----:B0-----:R-:W-:-:S06]  /*3d20*/  FADD.FTZ R8, R3, 1 ;  /* 0x3f80000003087421 */ /* 0x001fcc0000010000 */
[----:B------:R-:W0:Y:S01]  /*3d30*/  MUFU.RCP R8, R8 ;  /* 0x0000000800087308 */ /* 0x000e220000001000 */
[----:B--2---:R-:W-:Y:S01]  /*3d40*/  FADD.FTZ R9, R4, 1 ;  /* 0x3f80000004097421 */ /* 0x004fe20000010000 */
[----:B-1----:R-:W-:-:S06]  /*3d50*/  LEA R4, P1, R6, UR14, 0x1 ;  /* 0x0000000e06047c11 */ /* 0x002fcc000f8208ff */
[----:B------:R-:W1:Y:S01]  /*3d60*/  MUFU.RCP R9, R9 ;  /* 0x0000000900097308 */ /* 0x000e620000001000 */
[----:B0-----:R-:W-:Y:S01]  /*3d70*/  FMUL.FTZ R3, R5, R8 ;  /* 0x0000000805037220 */ /* 0x001fe20000410000 */
[----:B------:R-:W-:Y:S01]  /*3d80*/  LEA.HI.X R5, R6, UR15, R11, 0x1, P1 ;  /* 0x0000000f06057c11 */ /* 0x000fe200088f0c0b */
[----:B-1----:R-:W-:-:S05]  /*3d90*/  FMUL.FTZ R10, R10, R9 ;  /* 0x000000090a0a7220 */ /* 0x002fca0000410000 */
[----:B------:R-:W-:-:S05]  /*3da0*/  F2FP.F16.F32.PACK_AB R3, R10, R3 ;  /* 0x000000030a03723e */ /* 0x000fca00000000ff */
[----:B------:R4:W-:Y:S02]  /*3db0*/  STG.E desc[UR16][R4.64], R3 ;  /* 0x0000000304007986 */ /* 0x0009e4000c101910 */
.L_x_2464:
[----:B------:R-:W-:Y:S05]  /*3dc0*/  BSYNC.RECONVERGENT B1 ;  /* 0x0000000000017941 */ /* 0x000fea0003800200 */
.L_x_2463:
[----:B------:R-:W-:Y:S04]  /*3dd0*/  BSSY.RECONVERGENT B1, `(.L_x_2465) ;  /* 0x000001e000017945 */ /* 0x000fe80003800200 */
[----:B------:R-:W-:Y:S05]  /*3de0*/  @P3 BRA `(.L_x_2466) ;  /* 0x0000000000703947 */ /* 0x000fea0003800000 */
[----:B------:R-:W-:Y:S01]  /*3df0*/  FADD.FTZ R24, R24, -UR5 ;  /* 0x8000000518187e21 */ /* 0x000fe20008010000 */
[----:B------:R-:W-:Y:S01]  /*3e00*/  FADD.FTZ R23, R23, -UR5 ;  /* 0x8000000517177e21 */ /* 0x000fe20008010000 */
[----:B------:R-:W0:Y:S01]  /*3e10*/  LDCU.64 UR12, c[0x0][0x3e0] ;  /* 0x00007c00ff0c77ac */ /* 0x000e220008000a00 */
[----:B--2---:R-:W-:Y:S01]  /*3e20*/  MOV R6, R42 ;  /* 0x0000002a00067202 */ /* 0x004fe20000000f00 */
[----:B---34-:R-:W-:Y:S01]  /*3e30*/  FMUL.FTZ R3, R24, UR10 ;  /* 0x0000000a18037c20 */ /* 0x018fe20008410000 */
        /* <DEDUP_REMOVED lines=8> */
[----:B------:R-:W-:Y:S02]  /*3ec0*/  IMAD R11, R0, UR12, RZ ;  /* 0x0000000c000b7c24 */ /* 0x000fe4000f8e02ff */
        /* <DEDUP_REMOVED lines=14> */
.L_x_2466:
[----:B------:R-:W-:Y:S05]  /*3fb0*/  BSYNC.RECONVERGENT B1 ;  /* 0x0000000000017941 */ /* 0x000fea0003800200 */
.L_x_2465:
[----:B------:R-:W-:Y:S05]  /*3fc0*/  @P4 BRA `(.L_x_2452) ;  /* 0x0000000000704947 */ /* 0x000fea0003800000 */
[----:B------:R-:W-:Y:S01]  /*3fd0*/  FADD.FTZ R26, R26, -UR5 ;  /* 0x800000051a1a7e21 */ /* 0x000fe20008010000 */
[----:B------:R-:W-:Y:S01]  /*3fe0*/  FADD.FTZ R25, R25, -UR5 ;  /* 0x8000000519197e21 */ /* 0x000fe20008010000 */
[----:B------:R-:W2:Y:S01]  /*3ff0*/  LDCU.64 UR12, c[0x0][0x3e0] ;  /* 0x00007c00ff0c77ac */ /* 0x000ea20008000a00 */
[----:B01-34-:R-:W-:Y:S01]  /*4000*/  MOV R5, R41 ;  /* 0x0000002900057202 */ /* 0x01bfe20000000f00 */
[----:B------:R-:W-:Y:S01]  /*4010*/  FMUL.FTZ R3, R26, UR10 ;  /* 0x0000000a1a037c20 */ /* 0x000fe20008410000 */
[----:B------:R-:W-:Y:S01]  /*4020*/  FMUL.FTZ R4, R25, UR10 ;  /* 0x0000000a19047c20 */ /* 0x000fe20008410000 */
[----:B------:R-:W0:Y:S02]  /*4030*/  LDCU.64 UR14, c[0x0][0x380] ;  /* 0x00007000ff0e77ac */ /* 0x000e240008000a00 */
[----:B--2--5:R-:W-:Y:S01]  /*4040*/  FFMA.FTZ R7, R12, R3, R14 ;  /* 0x000000030c077223 */ /* 0x024fe2000001000e */
[----:B------:R-:W-:Y:S01]  /*4050*/  FFMA.FTZ R10, R13, R4, R15 ;  /* 0x000000040d0a7223 */ /* 0x000fe2000001000f */
[----:B------:R-:W-:-:S02]  /*4060*/  MOV R4, R42 ;  /* 0x0000002a00047202 */ /* 0x000fc40000000f00 */
[----:B------:R-:W-:Y:S01]  /*4070*/  FMUL.FTZ R3, R7, -1.4426950216293334961 ;  /* 0xbfb8aa3b07037820 */ /* 0x000fe20000410000 */
[----:B------:R-:W-:-:S05]  /*4080*/  FMUL.FTZ R6, R10, -1.4426950216293334961 ;  /* 0xbfb8aa3b0a067820 */ /* 0x000fca0000410000 */
[----:B------:R-:W1:Y:S01]  /*4090*/  MUFU.EX2 R3, R3 ;  /* 0x0000000300037308 */ /* 0x000e620000000800 */
[----:B------:R-:W-:Y:S02]  /*40a0*/  IMAD R12, R2, UR12, RZ ;  /* 0x0000000c020c7c24 */ /* 0x000fe4000f8e02ff */
[----:B------:R-:W-:-:S05]  /*40b0*/  IMAD.WIDE.U32 R4, R33, UR12, R4 ;  /* 0x0000000c21047c25 */ /* 0x000fca000f8e0004 */
[----:B------:R-:W2:Y:S01]  /*40c0*/  MUFU.EX2 R6, R6 ;  /* 0x0000000600067308 */ /* 0x000ea20000000800 */
[----:B------:R-:W-:-:S05]  /*40d0*/  IMAD R11, R33, UR13, R12 ;  /* 0x0000000d210b7c24 */ /* 0x000fca000f8e020c */
[----:B------:R-:W-:Y:S01]  /*40e0*/  IADD3 R11, PT, PT, R5, R11, RZ ;  /* 0x0000000b050b7210 */ /* 0x000fe20007ffe0ff */
[----:B-1----:R-:W-:-:S06]  /*40f0*/  FADD.FTZ R8, R3, 1 ;  /* 0x3f80000003087421 */ /* 0x002fcc0000010000 */
[----:B------:R-:W1:Y:S01]  /*4100*/  MUFU.RCP R8, R8 ;  /* 0x0000000800087308 */ /* 0x000e620000001000 */
[----:B--2---:R-:W-:Y:S01]  /*4110*/  FADD.FTZ R9, R6, 1 ;  /* 0x3f80000006097421 */ /* 0x004fe20000010000 */
[----:B0-----:R-:W-:-:S06]  /*4120*/  LEA R6, P1, R4, UR14, 0x1 ;  /* 0x0000000e04067c11 */ /* 0x001fcc000f8208ff */
[----:B------:R-:W0:Y:S01]  /*4130*/  MUFU.RCP R9, R9 ;  /* 0x0000000900097308 */ /* 0x000e220000001000 */
[----:B-1----:R-:W-:Y:S01]  /*4140*/  FMUL.FTZ R3, R7, R8 ;  /* 0x0000000807037220 */ /* 0x002fe20000410000 */
[----:B------:R-:W-:Y:S01]  /*4150*/  LEA.HI.X R7, R4, UR15, R11, 0x1, P1 ;  /* 0x0000000f04077c11 */ /* 0x000fe200088f0c0b */
[----:B0-----:R-:W-:-:S05]  /*4160*/  FMUL.FTZ R10, R10, R9 ;  /* 0x000000090a0a7220 */ /* 0x001fca0000410000 */
[----:B------:R-:W-:-:S05]  /*4170*/  F2FP.F16.F32.PACK_AB R3, R10, R3 ;  /* 0x000000030a03723e */ /* 0x000fca00000000ff */
[----:B------:R0:W-:Y:S02]  /*4180*/  STG.E desc[UR16][R6.64], R3 ;  /* 0x0000000306007986 */ /* 0x0001e4000c101910 */
.L_x_2452:
[----:B------:R-:W-:Y:S05]  /*4190*/  BSYNC.RECONVERGENT B0 ;  /* 0x0000000000007941 */ /* 0x000fea0003800200 */
.L_x_2436:
[----:B------:R-:W-:Y:S02]  /*41a0*/  UIADD3 UR9, UPT, UPT, UR21, UR9, URZ ;  /* 0x0000000915097290 */ /* 0x000fe4000fffe0ff */
[----:B------:R-:W-:Y:S02]  /*41b0*/  UIADD3 UR4, UPT, UPT, UR4, 0x1, URZ ;  /* 0x0000000104047890 */ /* 0x000fe4000fffe0ff */
[----:B------:R-:W-:-:S09]  /*41c0*/  UISETP.GE.AND UP1, UPT, UR9, UR7, UPT ;  /* 0x000000070900728c */ /* 0x000fd2000bf26270 */
[----:B------:R-:W-:Y:S05]  /*41d0*/  BRA.U !UP1, `(.L_x_2467) ;  /* 0xffffffc109307547 */ /* 0x000fea000b83ffff */
[----:B------:R-:W-:Y:S05]  /*41e0*/  EXIT ;  /* 0x000000000000794d */ /* 0x000fea0003800000 */
.L_x_2468:
        /* <DEDUP_REMOVED lines=9> */
.L_x_3457:


//--------------------- .text._Z35group_norm_nhwc_fwd_one_pass_kernelI11Fp16IOFp32WLi512ELi16ELi256EEv26Group_norm_nhwc_fwd_params --------------------------
	.section	.text._Z35group_norm_nhwc_fwd_one_pass_kernelI11Fp16IOFp32WLi512ELi16ELi256EEv26Group_norm_nhwc_fwd_params,"ax",@progbits
	.align	128
        .global         _Z35group_norm_nhwc_fwd_one_pass_kernelI11Fp16IOFp32WLi512ELi16ELi256EEv26Group_norm_nhwc_fwd_params
        .type           _Z35group_norm_nhwc_fwd_one_pass_kernelI11Fp16IOFp32WLi512ELi16ELi256EEv26Group_norm_nhwc_fwd_params,@function
        .size           _Z35group_norm_nhwc_fwd_one_pass_kernelI11Fp16IOFp32WLi512ELi16ELi256EEv26Group_norm_nhwc_fwd_params,(.L_x_3458 - _Z35group_norm_nhwc_fwd_one_pass_kernelI11Fp16IOFp32WLi512ELi16ELi256EEv26Group_norm_nhwc_fwd_params)
        .other          _Z35group_norm_nhwc_fwd_one_pass_kernelI11Fp16IOFp32WLi512ELi16ELi256EEv26Group_norm_nhwc_fwd_params,@"STO_CUDA_ENTRY STV_DEFAULT"
_Z35group_norm_nhwc_fwd_one_pass_kernelI11Fp16IOFp32WLi512ELi16ELi256EEv26Group_norm_nhwc_fwd_params:
.text._Z35group_norm_nhwc_fwd_one_pass_kernelI11Fp16IOFp32WLi512ELi16ELi256EEv26Group_norm_nhwc_fwd_params:
        /* <DEDUP_REMOVED lines=37> */
.L_x_2544:
[----:B0-----:R-:W0:Y:S01]  /*0250*/  LDCU UR5, c[0x0][0x3f8] ;  /* 0x00007f00ff0577ac */ /* 0x001e220008000800 */
[----:B------:R-:W-:Y:S01]  /*0260*/  IABS R6, UR7 ;  /* 0x0000000700067c13 */ /* 0x000fe20008000000 */
[----:B------:R-:W-:Y:S01]  /*0270*/  HFMA2 R25, -RZ, RZ, 0, 0 ;  /* 0x00000000ff197431 */ /* 0x000fe200000001ff */
[C---:B---34-:R-:W-:Y:S01]  /*0280*/  IADD3 R9, PT, PT, R55.reuse, 0x180, RZ ;  /* 0x0000018037097810 */ /* 0x058fe20007ffe0ff */
[----:B------:R-:W1:Y:S01]  /*0290*/  LDCU.64 UR14, c[0x0][0x3e8] ;  /* 0x00007d00ff0e77ac */ /* 0x000e620008000a00 */
[----:B------:R-:W-:Y:S02]  /*02a0*/  IADD3 R13, PT, PT, R55, 0x80, RZ ;  /* 0x00000080370d7810 */ /* 0x000fe40007ffe0ff */
[----:B------:R-:W-:Y:S01]  /*02b0*/  SHF.R.S32.HI R11, RZ, 0x1f, R9 ;  /* 0x0000001fff0b7819 */ /* 0x000fe20000011409 */
[----:B--2---:R-:W2:Y:S01]  /*02c0*/  LDCU.64 UR18, c[0x0][0x3f0] ;  /* 0x00007e00ff1277ac */ /* 0x004ea20008000a00 */
[----:B------:R-:W-:Y:S02]  /*02d0*/  SHF.R.S32.HI R15, RZ, 0x1f, R13 ;  /* 0x0000001fff0f7819 */ /* 0x000fe4000001140d */
[----:B------:R-:W-:-:S02]  /*02e0*/  SHF.L.U32 R58, R42, 0x1, RZ ;  /* 0x000000012a3a7819 */ /* 0x000fc400000006ff */
[C---:B------:R-:W-:Y:S02]  /*02f0*/  IADD3 R33, PT, PT, R55.reuse, 0xa0, RZ ;  /* 0x000000a037217810 */ /* 0x040fe40007ffe0ff */
[----:B------:R-:W-:Y:S02]  /*0300*/  IADD3 R29, PT, PT, R55, 0xc0, RZ ;  /* 0x000000c0371d7810 */ /* 0x000fe40007ffe0ff */
[----:B------:R-:W-:Y:S02]  /*0310*/  SHF.R.S32.HI R27, RZ, 0x1f, R33 ;  /* 0x0000001fff1b7819 */ /* 0x000fe40000011421 */
[----:B0-----:R-:W-:Y:S02]  /*0320*/  MOV R0, UR5 ;  /* 0x0000000500007c02 */ /* 0x001fe40008000f00 */
[----:B------:R-:W-:Y:S02]  /*0330*/  SHF.R.S32.HI R23, RZ, 0x1f, R29 ;  /* 0x0000001fff177819 */ /* 0x000fe4000001141d */
[----:B------:R-:W-:-:S02]  /*0340*/  IABS R5, R0 ;  /* 0x0000000000057213 */ /* 0x000fc40000000000 */
[----:B-1----:R-:W-:Y:S02]  /*0350*/  ISETP.GE.U32.AND P5, PT, R9, UR14, PT ;  /* 0x0000000e09007c0c */ /* 0x002fe4000bfa6070 */
[----:B------:R-:W0:Y:S01]  /*0360*/  I2F.RP R0, R5 ;  /* 0x0000000500007306 */ /* 0x000e220000209400 */
[----:B------:R-:W-:Y:S02]  /*0370*/  ISETP.GE.U32.AND P4, PT, R13, UR14, PT ;  /* 0x0000000e0d007c0c */ /* 0x000fe4000bf86070 */
[----:B------:R-:W-:Y:S02]  /*0380*/  ISETP.GE.AND.EX P5, PT, R11, UR15, PT, P5 ;  /* 0x0000000f0b007c0c */ /* 0x000fe4000bfa6350 */
[----:B------:R-:W-:Y:S02]  /*0390*/  ISETP.GE.AND.EX P4, PT, R15, UR15, PT, P4 ;  /* 0x0000000f0f007c0c */ /* 0x000fe4000bf86340 */
[----:B------:R-:W-:Y:S02]  /*03a0*/  ISETP.GE.U32.AND P2, PT, R33, UR14, PT ;  /* 0x0000000e21007c0c */ /* 0x000fe4000bf46070 */
[----:B--2--5:R-:W-:-:S02]  /*03b0*/  MOV R17, UR18 ;  /* 0x0000001200117c02 */ /* 0x024fc40008000f00 */
[----:B------:R-:W-:Y:S02]  /*03c0*/  ISETP.GE.AND.EX P2, PT, R27, UR15, PT, P2 ;  /* 0x0000000f1b007c0c */ /* 0x000fe4000bf46320 */
[----:B------:R-:W-:Y:S01]  /*03d0*/  IADD3 R21, PT, PT, R55, 0xe0, RZ ;  /* 0x000000e037157810 */ /* 0x000fe20007ffe0ff */
[----:B0-----:R-:W0:Y:S03]  /*03e0*/  MUFU.RCP R0, R0 ;  /* 0x0000000000007308 */ /* 0x001e260000001000 */
[----:B------:R-:W-:Y:S01]  /*03f0*/  ISETP.GE.U32.AND P3, PT, R21, UR14, PT ;  /* 0x0000000e15007c0c */ /* 0x000fe2000bf66070 */
[----:B------:R-:W1:Y:S01]  /*0400*/  @!P4 LDC.64 R18, c[0x0][0x390] ;  /* 0x0000e400ff12cb82 */ /* 0x000e620000000a00 */
[----:B------:R-:W-:-:S04]  /*0410*/  SHF.R.S32.HI R31, RZ, 0x1f, R21 ;  /* 0x0000001fff1f7819 */ /* 0x000fc80000011415 */
[----:B------:R-:W-:Y:S02]  /*0420*/  ISETP.GE.AND.EX P3, PT, R31, UR15, PT, P3 ;  /* 0x0000000f1f007c0c */ /* 0x000fe4000bf66330 */
[----:B0-----:R-:W-:-:S04]  /*0430*/  IADD3 R2, PT, PT, R0, 0xffffffe, RZ ;  /* 0x0ffffffe00027810 */ /* 0x001fc80007ffe0ff */
[----:B------:R0:W2:Y:S02]  /*0440*/  F2I.FTZ.U32.TRUNC.NTZ R3, R2 ;  /* 0x0000000200037305 */ /* 0x0000a4000021f000 */
[----:B0-----:R-:W-:Y:S01]  /*0450*/  HFMA2 R2, -RZ, RZ, 0, 0 ;  /* 0x00000000ff027431 */ /* 0x001fe200000001ff */
[----:B--2---:R-:W-:Y:S02]  /*0460*/  R2UR UR9, R3 ;  /* 0x00000000030972ca */ /* 0x004fe400000e0000 */
[----:B------:R-:W-:Y:S02]  /*0470*/  IADD3 R4, PT, PT, RZ, -R3, RZ ;  /* 0x80000003ff047210 */ /* 0x000fe40007ffe0ff */
[----:B------:R-:W-:-:S03]  /*0480*/  R2UR UR8, R2 ;  /* 0x00000000020872ca */ /* 0x000fc600000e0000 */
[----:B------:R-:W-:Y:S01]  /*0490*/  IMAD R7, R4, R5, RZ ;  /* 0x0000000504077224 */ /* 0x000fe200078e02ff */
[----:B------:R-:W-:-:S04]  /*04a0*/  MOV R4, R6 ;  /* 0x0000000600047202 */ /* 0x000fc80000000f00 */
[----:B------:R-:W-:-:S05]  /*04b0*/  R2UR UR10, R4 ;  /* 0x00000000040a72ca */ /* 0x000fca00000e0000 */
[----:B------:R-:W-:Y:S02]  /*04c0*/  IMAD.HI.U32 R7, R3, R7, UR8 ;  /* 0x0000000803077e27 */ /* 0x000fe4000f8e0007 */
[----:B------:R-:W0:Y:S03]  /*04d0*/  @!P4 LDC.64 R2, c[0x0][0x3e0] ;  /* 0x0000f800ff02cb82 */ /* 0x000e260000000a00 */
[----:B------:R-:W-:-:S05]  /*04e0*/  R2UR UR8, R7 ;  /* 0x00000000070872ca */ /* 0x000fca00000e0000 */
[----:B------:R-:W2:Y:S08]  /*04f0*/  @!P5 LDC.64 R6, c[0x0][0x3e0] ;  /* 0x0000f800ff06db82 */ /* 0x000eb00000000a00 */
[----:B------:R-:W-:Y:S02]  /*0500*/  UIMAD.WIDE.U32 UR8, UR8, UR10, URZ ;  /* 0x0000000a080872a5 */ /* 0x000fe4000f8e00ff */
[----:B------:R-:W-:-:S04]  /*0510*/  ULOP3.LUT UR8, UR7, UR5, URZ, 0x3c, !UPT ;  /* 0x0000000507087292 */ /* 0x000fc8000f8e3cff */
[----:B------:R-:W-:Y:S01]  /*0520*/  IADD3 R0, PT, PT, RZ, -UR9, RZ ;  /* 0x80000009ff007c10 */ /* 0x000fe2000fffe0ff */
[----:B0-----:R-:W-:-:S04]  /*0530*/  @!P4 IMAD R10, R15, R2, RZ ;  /* 0x000000020f0ac224 */ /* 0x001fc800078e02ff */
[----:B------:R-:W-:Y:S02]  /*0540*/  IMAD R0, R5, R0, UR10 ;  /* 0x0000000a05007e24 */ /* 0x000fe4000f8e0200 */
[----:B------:R-:W-:-:S03]  /*0550*/  @!P4 IMAD R35, R13, R3, R10 ;  /* 0x000000030d23c224 */ /* 0x000fc600078e020a */
[----:B------:R-:W-:-:S13]  /*0560*/  ISETP.GT.U32.AND P1, PT, R5, R0, PT ;  /* 0x000000000500720c */ /* 0x000fda0003f24070 */
[----:B------:R-:W-:Y:S01]  /*0570*/  VOTEU.ANY UP0, P1 ;  /* 0x0000000000ff7886 */ /* 0x000fe20000800100 */
[----:B------:R-:W-:-:S04]  /*0580*/  PLOP3.LUT P1, PT, PT, PT, UP0, 0x80, 0x8 ;  /* 0x000000000008781c */ /* 0x000fc80003f2f008 */
[----:B------:R-:W-:Y:S02]  /*0590*/  @!UP0 UIADD3 UR9, UPT, UPT, UR9, 0x1, URZ ;  /* 0x0000000109098890 */ /* 0x000fe4000fffe0ff */
[----:B------:R-:W-:-:S07]  /*05a0*/  UISETP.GE.AND UP0, UPT, UR8, URZ, UPT ;  /* 0x000000ff0800728c */ /* 0x000fce000bf06270 */
[----:B------:R-:W-:-:S04]  /*05b0*/  @!P1 IADD3 R0, PT, PT, R0, -R5, RZ ;  /* 0x8000000500009210 */ /* 0x000fc80007ffe0ff */
[----:B------:R-:W-:Y:S01]  /*05c0*/  ISETP.GE.U32.AND P1, PT, R0, R5, PT ;  /* 0x000000050000720c */ /* 0x000fe20003f26070 */
[----:B--2---:R-:W-:Y:S01]  /*05d0*/  @!P5 IMAD R0, R11, R6, RZ ;  /* 0x000000060b00d224 */ /* 0x004fe200078e02ff */
[----:B------:R-:W0:Y:S03]  /*05e0*/  @!P5 LDC.64 R4, c[0x0][0x390] ;  /* 0x0000e400ff04db82 */ /* 0x000e260000000a00 */
[----:B------:R-:W-:-:S08]  /*05f0*/  @!P5 IMAD R11, R9, R7, R0 ;  /* 0x00000007090bd224 */ /* 0x000fd000078e0200 */
[----:B------:R-:W-:Y:S01]  /*0600*/  VOTEU.ANY UP1, P1 ;  /* 0x0000000000ff7886 */ /* 0x000fe20000820100 */
[----:B------:R-:W-:-:S04]  /*0610*/  ISETP.GE.U32.AND P1, PT, R29, UR14, PT ;  /* 0x0000000e1d007c0c */ /* 0x000fc8000bf26070 */
[----:B------:R-:W-:Y:S01]  /*0620*/  @UP1 UIADD3 UR9, UPT, UPT, UR9, 0x1, URZ ;  /* 0x0000000109091890 */ /* 0x000fe2000fffe0ff */
[----:B------:R-:W-:Y:S01]  /*0630*/  ISETP.GE.AND.EX P1, PT, R23, UR15, PT, P1 ;  /* 0x0000000f17007c0c */ /* 0x000fe2000bf26310 */
[----:B------:R-:W-:Y:S02]  /*0640*/  UISETP.NE.AND UP1, UPT, UR5, URZ, UPT ;  /* 0x000000ff0500728c */ /* 0x000fe4000bf25270 */
[----:B------:R-:W-:-:S09]  /*0650*/  @!UP0 UIADD3 UR9, UPT, UPT, -UR9, URZ, URZ ;  /* 0x000000ff09098290 */ /* 0x000fd2000fffe1ff */
[----:B------:R-:W-:Y:S01]  /*0660*/  @!UP1 ULOP3.LUT UR9, URZ, UR5, URZ, 0x33, !UPT ;  /* 0x00000005ff099292 */ /* 0x000fe2000f8e33ff */
[----:B------:R-:W2:Y:S03]  /*0670*/  @!P1 LDC.64 R14, c[0x0][0x3e0] ;  /* 0x0000f800ff0e9b82 */ /* 0x000ea60000000a00 */
[----:B------:R-:W-:-:S04]  /*0680*/  UIADD3 UR8, UPT, UPT, -UR9, URZ, URZ ;  /* 0x000000ff09087290 */ /* 0x000fc8000fffe1ff */
[----:B------:R-:W-:Y:S02]  /*0690*/  UIMAD UR8, UR5, UR8, UR7 ;  /* 0x00000008050872a4 */ /* 0x000fe4000f8e0207 */
[----:B------:R-:W-:Y:S02]  /*06a0*/  USHF.R.S32.HI UR5, URZ, 0x1f, UR9 ;  /* 0x0000001fff057899 */ /* 0x000fe40008011409 */
        /* <DEDUP_REMOVED lines=8> */
[----:B------:R-:W3:Y:S03]  /*0730*/  @!P2 LDC.64 R16, c[0x0][0x390] ;  /* 0x0000e400ff10ab82 */ /* 0x000ee60000000a00 */
[----:B------:R-:W-:Y:S02]  /*0740*/  IADD3 R57, PT, PT, R59, UR5, RZ ;  /* 0x000000053b397c10 */ /* 0x000fe4000fffe0ff */
[----:B------:R-:W-:-:S05]  /*0750*/  @!P5 MOV R56, R58 ;  /* 0x0000003a0038d202 */ /* 0x000fca0000000f00 */
[----:B------:R-:W-:Y:S02]  /*0760*/  @!P5 IMAD.WIDE.U32 R6, R9, R6, R56 ;  /* 0x000000060906d225 */ /* 0x000fe400078e0038 */
[----:B------:R-:W4:Y:S03]  /*0770*/  @!P2 LDC.64 R8, c[0x0][0x3e0] ;  /* 0x0000f800ff08ab82 */ /* 0x000f260000000a00 */
[----:B------:R-:W-:Y:S02]  /*0780*/  @!P5 IADD3 R0, PT, PT, R7, R11, RZ ;  /* 0x0000000b0700d210 */ /* 0x000fe40007ffe0ff */
[C---:B0-----:R-:W-:Y:S02]  /*0790*/  @!P5 LEA R4, P6, R6.reuse, R4, 0x1 ;  /* 0x000000040604d211 */ /* 0x041fe400078c08ff */
[----:B------:R-:W-:Y:S02]  /*07a0*/  @!P4 MOV R7, R57 ;  /* 0x000000390007c202 */ /* 0x000fe40000000f00 */
[----:B------:R-:W-:-:S02]  /*07b0*/  @!P5 LEA.HI.X R5, R6, R5, R0, 0x1, P6 ;  /* 0x000000050605d211 */ /* 0x000fc400030f0c00 */
[----:B------:R-:W-:Y:S02]  /*07c0*/  @!P4 MOV R6, R58 ;  /* 0x0000003a0006c202 */ /* 0x000fe40000000f00 */
[----:B------:R-:W-:Y:S01]  /*07d0*/  IADD3 R11, PT, PT, R55, 0x100, RZ ;  /* 0x00000100370b7810 */ /* 0x000fe20007ffe0ff */
[----:B------:R0:W5:Y:S02]  /*07e0*/  @!P5 LDG.E R25, desc[UR12][R4.64] ;  /* 0x0000000c0419d981 */ /* 0x000164000c1e1900 */
[----:B------:R-:W-:Y:S01]  /*07f0*/  @!P4 IMAD.WIDE.U32 R2, R13, R2, R6 ;  /* 0x000000020d02c225 */ /* 0x000fe200078e0006 */
[----:B------:R-:W-:Y:S01]  /*0800*/  ISETP.GE.U32.AND P5, PT, R11, UR14, PT ;  /* 0x0000000e0b007c0c */ /* 0x000fe2000bfa6070 */
[----:B------:R-:W3:Y:S03]  /*0810*/  @!P3 LDC.64 R12, c[0x0][0x3e0] ;  /* 0x0000f800ff0cbb82 */ /* 0x000ee60000000a00 */
[----:B------:R-:W-:Y:S01]  /*0820*/  @!P4 IADD3 R0, PT, PT, R3, R35, RZ ;  /* 0x000000230300c210 */ /* 0x000fe20007ffe0ff */
[----:B----4-:R-:W-:Y:S01]  /*0830*/  @!P2 IMAD R6, R27, R8, RZ ;  /* 0x000000081b06a224 */ /* 0x010fe200078e02ff */
[----:B-1----:R-:W-:-:S02]  /*0840*/  @!P4 LEA R18, P6, R2, R18, 0x1 ;  /* 0x000000120212c211 */ /* 0x002fc400078c08ff */
[----:B------:R-:W-:Y:S01]  /*0850*/  MOV R10, RZ ;  /* 0x000000ff000a7202 */ /* 0x000fe20000000f00 */
[----:B------:R-:W-:Y:S01]  /*0860*/  @!P2 IMAD R35, R33, R9, R6 ;  /* 0x000000092123a224 */ /* 0x000fe200078e0206 */
[----:B------:R-:W-:Y:S01]  /*0870*/  SHF.R.S32.HI R27, RZ, 0x1f, R11 ;  /* 0x0000001fff1b7819 */ /* 0x000fe2000001140b */
[----:B------:R-:W1:Y:S01]  /*0880*/  @!P1 LDC.64 R6, c[0x0][0x390] ;  /* 0x0000e400ff069b82 */ /* 0x000e620000000a00 */
[----:B------:R-:W-:Y:S02]  /*0890*/  @!P4 LEA.HI.X R19, R2, R19, R0, 0x1, P6 ;  /* 0x000000130213c211 */ /* 0x000fe400030f0c00 */
[----:B------:R-:W-:Y:S02]  /*08a0*/  @!P2 MOV R2, R58 ;  /* 0x0000003a0002a202 */ /* 0x000fe40000000f00 */
[----:B------:R-:W-:Y:S01]  /*08b0*/  @!P2 MOV R3, R57 ;  /* 0x000000390003a202 */ /* 0x000fe20000000f00 */
[----:B------:R4:W5:Y:S01]  /*08c0*/  @!P4 LDG.E R10, desc[UR12][R18.64] ;  /* 0x0000000c120ac981 */ /* 0x000962000c1e1900 */
[----:B------:R-:W-:Y:S01]  /*08d0*/  ISETP.GE.AND.EX P5, PT, R27, UR15, PT, P5 ;  /* 0x0000000f1b007c0c */ /* 0x000fe2000bfa6350 */
[----:B--2---:R-:W-:Y:S01]  /*08e0*/  @!P1 IMAD R20, R23, R14, RZ ;  /* 0x0000000e17149224 */ /* 0x004fe200078e02ff */
[----:B0-----:R-:W0:Y:S01]  /*08f0*/  @!P3 LDC.64 R4, c[0x0][0x390] ;  /* 0x0000e400ff04bb82 */ /* 0x001e220000000a00 */
[----:B------:R-:W-:-:S05]  /*0900*/  @!P2 IMAD.WIDE.U32 R8, R33, R8, R2 ;  /* 0x000000082108a225 */ /* 0x000fca00078e0002 */
[----:B------:R-:W-:Y:S02]  /*0910*/  @!P2 IADD3 R9, PT, PT, R9, R35, RZ ;  /* 0x000000230909a210 */ /* 0x000fe40007ffe0ff */
[C---:B---3--:R-:W-:Y:S02]  /*0920*/  @!P2 LEA R16, P6, R8.reuse, R16, 0x1 ;  /* 0x000000100810a211 */ /* 0x048fe400078c08ff */
[----:B----4-:R-:W-:Y:S01]  /*0930*/  @!P1 MOV R18, R58 ;  /* 0x0000003a00129202 */ /* 0x010fe20000000f00 */
[----:B------:R-:W2:Y:S01]  /*0940*/  @!P5 LDC.64 R2, c[0x0][0x3e0] ;  /* 0x0000f800ff02db82 */ /* 0x000ea20000000a00 */
[----:B------:R-:W-:Y:S02]  /*0950*/  @!P1 MOV R19, R57 ;  /* 0x0000003900139202 */ /* 0x000fe40000000f00 */
[----:B------:R-:W-:Y:S01]  /*0960*/  @!P2 LEA.HI.X R17, R8, R17, R9, 0x1, P6 ;  /* 0x000000110811a211 */ /* 0x000fe200030f0c09 */
[----:B------:R-:W-:Y:S01]  /*0970*/  HFMA2 R8, -RZ, RZ, 0, 0 ;  /* 0x00000000ff087431 */ /* 0x000fe200000001ff */
[----:B------:R-:W-:Y:S01]  /*0980*/  IADD3 R0, PT, PT, R55, 0x120, RZ ;  /* 0x0000012037007810 */ /* 0x000fe20007ffe0ff */
[----:B------:R-:W-:-:S02]  /*0990*/  @!P1 IMAD R9, R29, R15, R20 ;  /* 0x0000000f1d099224 */ /* 0x000fc400078e0214 */
[----:B------:R-:W-:Y:S01]  /*09a0*/  @!P1 IMAD.WIDE.U32 R14, R29, R14, R18 ;  /* 0x0000000e1d0e9225 */ /* 0x000fe200078e0012 */
[----:B------:R-:W-:Y:S02]  /*09b0*/  ISETP.GE.U32.AND P4, PT, R0, UR14, PT ;  /* 0x0000000e00007c0c */ /* 0x000fe4000bf86070 */
[----:B------:R-:W-:Y:S02]  /*09c0*/  SHF.R.S32.HI R23, RZ, 0x1f, R0 ;  /* 0x0000001fff177819 */ /* 0x000fe40000011400 */
[----:B------:R-:W-:Y:S01]  /*09d0*/  @!P1 IADD3 R9, PT, PT, R15, R9, RZ ;  /* 0x000000090f099210 */ /* 0x000fe20007ffe0ff */
[----:B------:R3:W4:Y:S01]  /*09e0*/  @!P2 LDG.E R8, desc[UR12][R16.64] ;  /* 0x0000000c1008a981 */ /* 0x000722000c1e1900 */
[C---:B-1----:R-:W-:Y:S02]  /*09f0*/  @!P1 LEA R6, P6, R14.reuse, R6, 0x1 ;  /* 0x000000060e069211 */ /* 0x042fe400078c08ff */
[----:B------:R-:W-:Y:S01]  /*0a00*/  ISETP.GE.AND.EX P4, PT, R23, UR15, PT, P4 ;  /* 0x0000000f17007c0c */ /* 0x000fe2000bf86340 */
[----:B------:R-:W-:Y:S01]  /*0a10*/  @!P3 IMAD R20, R31, R12, RZ ;  /* 0x0000000c1f14b224 */ /* 0x000fe200078e02ff */
[----:B------:R-:W-:Y:S01]  /*0a20*/  @!P1 LEA.HI.X R7, R14, R7, R9, 0x1, P6 ;  /* 0x000000070e079211 */ /* 0x000fe200030f0c09 */
[----:B------:R-:W-:Y:S01]  /*0a30*/  HFMA2 R9, -RZ, RZ, 0, 0 ;  /* 0x00000000ff097431 */ /* 0x000fe200000001ff */
[----:B---3--:R-:W-:-:S02]  /*0a40*/  @!P3 MOV R16, R58 ;  /* 0x0000003a0010b202 */ /* 0x008fc40000000f00 */
[----:B------:R-:W-:Y:S01]  /*0a50*/  @!P3 MOV R17, R57 ;  /* 0x000000390011b202 */ /* 0x000fe20000000f00 */
[----:B------:R-:W-:Y:S01]  /*0a60*/  @!P3 IMAD R29, R21, R13, R20 ;  /* 0x0000000d151db224 */ /* 0x000fe200078e0214 */
[----:B------:R-:W-:Y:S01]  /*0a70*/  ISETP.GE.U32.AND P2, PT, R54, UR14, PT ;  /* 0x0000000e36007c0c */ /* 0x000fe2000bf46070 */
[----:B--2---:R-:W-:-:S04]  /*0a80*/  @!P5 IMAD R14, R27, R2, RZ ;  /* 0x000000021b0ed224 */ /* 0x004fc800078e02ff */
[----:B------:R-:W1:Y:S01]  /*0a90*/  @!P4 LDC.64 R18, c[0x0][0x3e0] ;  /* 0x0000f800ff12cb82 */ /* 0x000e620000000a00 */
[----:B------:R-:W-:Y:S01]  /*0aa0*/  @!P3 IMAD.WIDE.U32 R12, R21, R12, R16 ;  /* 0x0000000c150cb225 */ /* 0x000fe200078e0010 */
[----:B------:R2:W3:Y:S06]  /*0ab0*/  @!P1 LDG.E R9, desc[UR12][R6.64] ;  /* 0x0000000c06099981 */ /* 0x0004ec000c1e1900 */
[----:B------:R-:W1:Y:S01]  /*0ac0*/  @!P5 LDC.64 R20, c[0x0][0x390] ;  /* 0x0000e400ff14db82 */ /* 0x000e620000000a00 */
[----:B------:R-:W-:Y:S02]  /*0ad0*/  @!P3 IADD3 R13, PT, PT, R13, R29, RZ ;  /* 0x0000001d0d0db210 */ /* 0x000fe40007ffe0ff */
[----:B0-----:R-:W-:-:S02]  /*0ae0*/  @!P3 LEA R4, P6, R12, R4, 0x1 ;  /* 0x000000040c04b211 */ /* 0x001fc400078c08ff */
[----:B--2---:R-:W-:Y:S02]  /*0af0*/  @!P5 MOV R6, R58 ;  /* 0x0000003a0006d202 */ /* 0x004fe40000000f00 */
[----:B------:R-:W-:Y:S01]  /*0b00*/  @!P5 MOV R7, R57 ;  /* 0x000000390007d202 */ /* 0x000fe20000000f00 */
[----:B------:R-:W0:Y:S01]  /*0b10*/  @!P4 LDC.64 R16, c[0x0][0x390] ;  /* 0x0000e400ff10cb82 */ /* 0x000e220000000a00 */
[----:B------:R-:W-:Y:S02]  /*0b20*/  ISETP.GE.AND.EX P2, PT, R51, UR15, PT, P2 ;  /* 0x0000000f33007c0c */ /* 0x000fe4000bf46320 */
[----:B------:R-:W-:Y:S01]  /*0b30*/  @!P3 LEA.HI.X R5, R12, R5, R13, 0x1, P6 ;  /* 0x000000050c05b211 */ /* 0x000fe200030f0c0d */
[C---:B------:R-:W-:Y:S02]  /*0b40*/  @!P5 IMAD R13, R11.reuse, R3, R14 ;  /* 0x000000030b0dd224 */ /* 0x040fe400078e020e */
[----:B------:R-:W-:-:S04]  /*0b50*/  @!P5 IMAD.WIDE.U32 R2, R11, R2, R6 ;  /* 0x000000020b02d225 */ /* 0x000fc800078e0006 */
[----:B------:R-:W-:Y:S01]  /*0b60*/  HFMA2 R11, -RZ, RZ, 0, 0 ;  /* 0x00000000ff0b7431 */ /* 0x000fe200000001ff */
[----:B------:R-:W-:Y:S02]  /*0b70*/  ISETP.GE.U32.AND P6, PT, R52, UR14, PT ;  /* 0x0000000e34007c0c */ /* 0x000fe4000bfc6070 */
[----:B------:R-:W-:Y:S02]  /*0b80*/  ISETP.GE.U32.AND P1, PT, R55, UR14, PT ;  /* 0x0000000e37007c0c */ /* 0x000fe4000bf26070 */
[----:B------:R-:W-:Y:S01]  /*0b90*/  @!P5 IADD3 R3, PT, PT, R3, R13, RZ ;  /* 0x0000000d0303d210 */ /* 0x000fe20007ffe0ff */
[----:B------:R-:W2:Y:S01]  /*0ba0*/  @!P2 LDC.64 R14, c[0x0][0x3e0] ;  /* 0x0000f800ff0eab82 */ /* 0x000ea20000000a00 */
[----:B------:R1:W3:Y:S01]  /*0bb0*/  @!P3 LDG.E R11, desc[UR12][R4.64] ;  /* 0x0000000c040bb981 */ /* 0x0002e2000c1e1900 */
[----:B------:R-:W-:Y:S01]  /*0bc0*/  ISETP.GE.AND.EX P3, PT, R49, UR15, PT, P6 ;  /* 0x0000000f31007c0c */ /* 0x000fe2000bf66360 */
[----:B------:R-:W-:Y:S01]  /*0bd0*/  HFMA2 R13, -RZ, RZ, 0, 0 ;  /* 0x00000000ff0d7431 */ /* 0x000fe200000001ff */
[----:B-1----:R-:W-:Y:S01]  /*0be0*/  @!P5 LEA R20, P6, R2, R20, 0x1 ;  /* 0x000000140214d211 */ /* 0x002fe200078c08ff */
[----:B------:R-:W-:Y:S01]  /*0bf0*/  @!P4 IMAD R23, R23, R18, RZ ;  /* 0x000000121717c224 */ /* 0x000fe200078e02ff */
[----:B------:R-:W-:-:S02]  /*0c00*/  ISETP.GE.AND.EX P1, PT, R53, UR15, PT, P1 ;  /* 0x0000000f35007c0c */ /* 0x000fc4000bf26310 */
[----:B------:R-:W-:Y:S02]  /*0c10*/  @!P5 LEA.HI.X R21, R2, R21, R3, 0x1, P6 ;  /* 0x000000150215d211 */ /* 0x000fe400030f0c03 */
[----:B------:R-:W-:Y:S02]  /*0c20*/  @!P4 MOV R2, R58 ;  /* 0x0000003a0002c202 */ /* 0x000fe40000000f00 */
[----:B------:R-:W-:Y:S01]  /*0c30*/  @!P4 MOV R3, R57 ;  /* 0x000000390003c202 */ /* 0x000fe20000000f00 */
[C---:B------:R-:W-:Y:S01]  /*0c40*/  @!P4 IMAD R23, R0.reuse, R19, R23 ;  /* 0x000000130017c224 */ /* 0x040fe200078e0217 */
[----:B------:R1:W3:Y:S01]  /*0c50*/  @!P5 LDG.E R13, desc[UR12][R20.64] ;  /* 0x0000000c140dd981 */ /* 0x0002e2000c1e1900 */
[----:B------:R-:W1:Y:S01]  /*0c60*/  @!P3 LDC.64 R4, c[0x0][0x3e0] ;  /* 0x0000f800ff04bb82 */ /* 0x000e620000000a00 */
[----:B------:R-:W-:Y:S01]  /*0c70*/  @!P4 IMAD.WIDE.U32 R18, R0, R18, R2 ;  /* 0x000000120012c225 */ /* 0x000fe200078e0002 */
[----:B------:R-:W-:-:S06]  /*0c80*/  ISETP.GE.U32.AND P5, PT, R50, UR14, PT ;  /* 0x0000000e32007c0c */ /* 0x000fcc000bfa6070 */
[----:B------:R-:W1:Y:S01]  /*0c90*/  @!P2 LDC.64 R2, c[0x0][0x390] ;  /* 0x0000e400ff02ab82 */ /* 0x000e620000000a00 */
[----:B------:R-:W-:Y:S02]  /*0ca0*/  ISETP.GE.AND.EX P5, PT, R47, UR15, PT, P5 ;  /* 0x0000000f2f007c0c */ /* 0x000fe4000bfa6350 */
[----:B------:R-:W-:Y:S02]  /*0cb0*/  @!P4 IADD3 R0, PT, PT, R19, R23, RZ ;  /* 0x000000171300c210 */ /* 0x000fe40007ffe0ff */
[----:B0-----:R-:W-:-:S03]  /*0cc0*/  @!P4 LEA R28, P6, R18, R16, 0x1 ;  /* 0x00000010121cc211 */ /* 0x001fc600078c08ff */
[----:B------:R-:W0:Y:S01]  /*0cd0*/  @!P1 LDC.64 R6, c[0x0][0x3e0] ;  /* 0x0000f800ff069b82 */ /* 0x000e220000000a00 */
[----:B------:R-:W-:Y:S01]  /*0ce0*/  @!P4 LEA.HI.X R29, R18, R17, R0, 0x1, P6 ;  /* 0x00000011121dc211 */ /* 0x000fe200030f0c00 */
[----:B--2---:R-:W-:Y:S01]  /*0cf0*/  @!P2 IMAD R12, R51, R14, RZ ;  /* 0x0000000e330ca224 */ /* 0x004fe200078e02ff */
[----:B------:R-:W-:Y:S02]  /*0d00*/  @!P2 MOV R22, R58 ;  /* 0x0000003a0016a202 */ /* 0x000fe40000000f00 */
[----:B------:R-:W-:-:S03]  /*0d10*/  @!P2 MOV R23, R57 ;  /* 0x000000390017a202 */ /* 0x000fc60000000f00 */
[----:B------:R-:W2:Y:S01]  /*0d20*/  @!P3 LDC.64 R16, c[0x0][0x390] ;  /* 0x0000e400ff10bb82 */ /* 0x000ea20000000a00 */
[----:B------:R-:W-:Y:S01]  /*0d30*/  IADD3 R24, PT, PT, R55, 0x140, RZ ;  /* 0x0000014037187810 */ /* 0x000fe20007ffe0ff */
[C---:B------:R-:W-:Y:S01]  /*0d40*/  @!P2 IMAD R27, R54.reuse, R15, R12 ;  /* 0x0000000f361ba224 */ /* 0x040fe200078e020c */
[----:B------:R-:W-:Y:S01]  /*0d50*/  MOV R15, RZ ;  /* 0x000000ff000f7202 */ /* 0x000fe20000000f00 */
[----:B------:R-:W-:Y:S01]  /*0d60*/  @!P2 IMAD.WIDE.U32 R22, R54, R14, R22 ;  /* 0x0000000e3616a225 */ /* 0x000fe200078e0016 */
[----:B------:R-:W-:-:S03]  /*0d70*/  ISETP.GE.U32.AND P6, PT, R24, UR14, PT ;  /* 0x0000000e18007c0c */ /* 0x000fc6000bfc6070 */
[----:B------:R-:W2:Y:S01]  /*0d80*/  @!P1 LDC.64 R18, c[0x0][0x390] ;  /* 0x0000e400ff129b82 */ /* 0x000ea20000000a00 */
[----:B------:R-:W-:Y:S01]  /*0d90*/  SHF.R.S32.HI R31, RZ, 0x1f, R24 ;  /* 0x0000001fff1f7819 */ /* 0x000fe20000011418 */
[----:B------:R0:W3:Y:S06]  /*0da0*/  @!P4 LDG.E R15, desc[UR12][R28.64] ;  /* 0x0000000c1c0fc981 */ /* 0x0000ec000c1e1900 */
[----:B-1----:R-:W1:Y:S01]  /*0db0*/  @!P5 LDC.64 R20, c[0x0][0x3e0] ;  /* 0x0000f800ff14db82 */ /* 0x002e620000000a00 */
[----:B------:R-:W-:Y:S02]  /*0dc0*/  ISETP.GE.AND.EX P4, PT, R31, UR15, PT, P6 ;  /* 0x0000000f1f007c0c */ /* 0x000fe4000bf86360 */
[----:B------:R-:W-:Y:S01]  /*0dd0*/  @!P2 LEA R26, P6, R22, R2, 0x1 ;  /* 0x00000002161aa211 */ /* 0x000fe200078c08ff */
[----:B------:R-:W-:Y:S01]  /*0de0*/  @!P3 IMAD R2, R49, R4, RZ ;  /* 0x000000043102b224 */ /* 0x000fe200078e02ff */
[----:B------:R-:W-:-:S02]  /*0df0*/  @!P2 IADD3 R0, PT, PT, R23, R27, RZ ;  /* 0x0000001b1700a210 */ /* 0x000fc40007ffe0ff */
[----:B0-----:R-:W-:Y:S02]  /*0e00*/  @!P3 MOV R28, R58 ;  /* 0x0000003a001cb202 */ /* 0x001fe40000000f00 */
[----:B------:R-:W-:Y:S01]  /*0e10*/  @!P3 MOV R29, R57 ;  /* 0x00000039001db202 */ /* 0x000fe20000000f00 */
[----:B------:R-:W-:Y:S01]  /*0e20*/  @!P3 IMAD R23, R52, R5, R2 ;  /* 0x000000053417b224 */ /* 0x000fe200078e0202 */
[----:B------:R-:W-:Y:S01]  /*0e30*/  @!P2 LEA.HI.X R27, R22, R3, R0, 0x1, P6 ;  /* 0x00000003161ba211 */ /* 0x000fe200030f0c00 */
[----:B------:R-:W-:Y:S01]  /*0e40*/  @!P1 IMAD R0, R53, R6, RZ ;  /* 0x0000000635009224 */ /* 0x000fe200078e02ff */
[----:B------:R-:W-:Y:S01]  /*0e50*/  @!P1 MOV R2, R58 ;  /* 0x0000003a00029202 */ /* 0x000fe20000000f00 */
[----:B------:R-:W-:Y:S01]  /*0e60*/  @!P3 IMAD.WIDE.U32 R28, R52, R4, R28 ;  /* 0x00000004341cb225 */ /* 0x000fe200078e001c */
[----:B------:R-:W-:Y:S01]  /*0e70*/  @!P1 MOV R3, R57 ;  /* 0x0000003900039202 */ /* 0x000fe20000000f00 */
[----:B------:R-:W0:Y:S02]  /*0e80*/  @!P5 LDC.64 R4, c[0x0][0x390] ;  /* 0x0000e400ff04db82 */ /* 0x000e240000000a00 */
[----:B------:R-:W-:-:S02]  /*0e90*/  HFMA2 R34, -RZ, RZ, 0, 0 ;  /* 0x00000000ff227431 */ /* 0x000fc400000001ff */
[----:B------:R-:W-:Y:S01]  /*0ea0*/  @!P1 IMAD R33, R55, R7, R0 ;  /* 0x0000000737219224 */ /* 0x000fe200078e0200 */
[----:B------:R-:W-:Y:S01]  /*0eb0*/  @!P3 IADD3 R0, PT, PT, R29, R23, RZ ;  /* 0x000000171d00b210 */ /* 0x000fe20007ffe0ff */
[----:B------:R-:W-:Y:S01]  /*0ec0*/  @!P1 IMAD.WIDE.U32 R6, R55, R6, R2 ;  /* 0x0000000637069225 */ /* 0x000fe200078e0002 */
[C---:B--2---:R-:W-:Y:S01]  /*0ed0*/  @!P3 LEA R22, P6, R28.reuse, R16, 0x1 ;  /* 0x000000101c16b211 */ /* 0x044fe200078c08ff */
[----:B------:R-:W2:Y:S03]  /*0ee0*/  @!P4 LDC.64 R2, c[0x0][0x3e0] ;  /* 0x0000f800ff02cb82 */ /* 0x000ea60000000a00 */
[----:B------:R-:W-:Y:S02]  /*0ef0*/  @!P3 LEA.HI.X R23, R28, R17, R0, 0x1, P6 ;  /* 0x000000111c17b211 */ /* 0x000fe400030f0c00 */
[----:B------:R-:W-:Y:S01]  /*0f00*/  @!P1 IADD3 R0, PT, PT, R7, R33, RZ ;  /* 0x0000002107009210 */ /* 0x000fe20007ffe0ff */
[----:B------:R-:W5:Y:S01]  /*0f10*/  @!P2 LDG.E R34, desc[UR12][R26.64] ;  /* 0x0000000c1a22a981 */ /* 0x000f62000c1e1900 */
[----:B------:R-:W-:Y:S01]  /*0f20*/  @!P1 LEA R18, P6, R6, R18, 0x1 ;  /* 0x0000001206129211 */ /* 0x000fe200078c08ff */
[----:B-1----:R-:W-:Y:S01]  /*0f30*/  @!P5 IMAD R7, R47, R20, RZ ;  /* 0x000000142f07d224 */ /* 0x002fe200078e02ff */
[----:B------:R-:W-:-:S02]  /*0f40*/  IADD3 R14, PT, PT, R55, 0x160, RZ ;  /* 0x00000160370e7810 */ /* 0x000fc40007ffe0ff */
[----:B------:R-:W-:Y:S01]  /*0f50*/  @!P1 LEA.HI.X R19, R6, R19, R0, 0x1, P6 ;  /* 0x0000001306139211 */ /* 0x000fe200030f0c00 */
[----:B------:R-:W-:Y:S01]  /*0f60*/  HFMA2 R0, -RZ, RZ, 0, 0 ;  /* 0x00000000ff007431 */ /* 0x000fe200000001ff */
[----:B------:R-:W-:Y:S01]  /*0f70*/  ISETP.GE.U32.AND P2, PT, R14, UR14, PT ;  /* 0x0000000e0e007c0c */ /* 0x000fe2000bf46070 */
[C---:B------:R-:W-:Y:S01]  /*0f80*/  @!P5 IMAD R33, R50.reuse, R21, R7 ;  /* 0x000000153221d224 */ /* 0x040fe200078e0207 */
[----:B------:R-:W-:Y:S01]  /*0f90*/  SHF.R.S32.HI R29, RZ, 0x1f, R14 ;  /* 0x0000001fff1d7819 */ /* 0x000fe2000001140e */
[----:B------:R-:W1:Y:S01]  /*0fa0*/  @!P4 LDC.64 R6, c[0x0][0x390] ;  /* 0x0000e400ff06cb82 */ /* 0x000e620000000a00 */
[----:B------:R-:W-:Y:S02]  /*0fb0*/  @!P5 MOV R16, R58 ;  /* 0x0000003a0010d202 */ /* 0x000fe40000000f00 */
[----:B------:R-:W-:Y:S02]  /*0fc0*/  @!P5 MOV R17, R57 ;  /* 0x000000390011d202 */ /* 0x000fe40000000f00 */
[----:B------:R-:W-:Y:S01]  /*0fd0*/  ISETP.GE.AND.EX P2, PT, R29, UR15, PT, P2 ;  /* 0x0000000f1d007c0c */ /* 0x000fe2000bf46320 */
[----:B------:R-:W4:Y:S01]  /*0fe0*/  @!P3 LDG.E R0, desc[UR12][R22.64] ;  /* 0x0000000c1600b981 */ /* 0x000f22000c1e1900 */
[----:B------:R-:W-:Y:S01]  /*0ff0*/  @!P5 IMAD.WIDE.U32 R20, R50, R20, R16 ;  /* 0x000000143214d225 */ /* 0x000fe200078e0010 */
[----:B------:R-:W-:-:S04]  /*1000*/  MOV R36, RZ ;  /* 0x000000ff00247202 */ /* 0x000fc80000000f00 */
[----:B------:R-:W-:Y:S02]  /*1010*/  @!P5 IADD3 R12, PT, PT, R21, R33, RZ ;  /* 0x00000021150cd210 */ /* 0x000fe40007ffe0ff */
[C---:B0-----:R-:W-:Y:S01]  /*1020*/  @!P5 LEA R4, P3, R20.reuse, R4, 0x1 ;  /* 0x000000041404d211 */ /* 0x041fe200078608ff */
[----:B------:R0:W3:Y:S01]  /*1030*/  @!P1 LDG.E R36, desc[UR12][R18.64] ;  /* 0x0000000c12249981 */ /* 0x0000e2000c1e1900 */
[----:B--2---:R-:W-:Y:S02]  /*1040*/  @!P4 IMAD R31, R31, R2, RZ ;  /* 0x000000021f1fc224 */ /* 0x004fe400078e02ff */
[----:B------:R-:W2:Y:S01]  /*1050*/  @!P2 LDC.64 R16, c[0x0][0x3e0] ;  /* 0x0000f800ff10ab82 */ /* 0x000ea20000000a00 */
[----:B------:R-:W-:Y:S01]  /*1060*/  @!P5 LEA.HI.X R5, R20, R5, R12, 0x1, P3 ;  /* 0x000000051405d211 */ /* 0x000fe200018f0c0c */
[----:B------:R-:W-:Y:S02]  /*1070*/  HFMA2 R12, -RZ, RZ, 0, 0 ;  /* 0x00000000ff0c7431 */ /* 0x000fe400000001ff */
[----:B------:R-:W-:Y:S01]  /*1080*/  @!P4 IMAD R31, R24, R3, R31 ;  /* 0x00000003181fc224 */ /* 0x000fe200078e021f */
[----:B0-----:R-:W-:-:S02]  /*1090*/  @!P4 MOV R18, R58 ;  /* 0x0000003a0012c202 */ /* 0x001fc40000000f00 */
[----:B------:R-:W-:Y:S01]  /*10a0*/  @!P4 MOV R19, R57 ;  /* 0x000000390013c202 */ /* 0x000fe20000000f00 */
[----:B------:R0:W3:Y:S02]  /*10b0*/  @!P5 LDG.E R12, desc[UR12][R4.64] ;  /* 0x0000000c040cd981 */ /* 0x0000e4000c1e1900 */
[----:B------:R-:W-:Y:S01]  /*10c0*/  @!P4 IMAD.WIDE.U32 R20, R24, R2, R18 ;  /* 0x000000021814c225 */ /* 0x000fe200078e0012 */
[----:B------:R-:W-:Y:S01]  /*10d0*/  ISETP.GE.U32.AND P3, PT, R48, UR14, PT ;  /* 0x0000000e30007c0c */ /* 0x000fe2000bf66070 */
[----:B------:R-:W0:Y:S03]  /*10e0*/  @!P2 LDC.64 R2, c[0x0][0x390] ;  /* 0x0000e400ff02ab82 */ /* 0x000e260000000a00 */
[----:B------:R-:W-:Y:S02]  /*10f0*/  @!P4 IADD3 R19, PT, PT, R21, R31, RZ ;  /* 0x0000001f1513c210 */ /* 0x000fe40007ffe0ff */
[----:B-1----:R-:W-:-:S02]  /*1100*/  @!P4 LEA R18, P5, R20, R6, 0x1 ;  /* 0x000000061412c211 */ /* 0x002fc400078a08ff */
[----:B------:R-:W-:Y:S02]  /*1110*/  ISETP.GE.AND.EX P3, PT, R45, UR15, PT, P3 ;  /* 0x0000000f2d007c0c */ /* 0x000fe4000bf66330 */
[----:B------:R-:W-:Y:S02]  /*1120*/  @!P4 LEA.HI.X R19, R20, R7, R19, 0x1, P5 ;  /* 0x000000071413c211 */ /* 0x000fe400028f0c13 */
[----:B------:R-:W-:-:S04]  /*1130*/  ISETP.GE.U32.AND P5, PT, R46, UR14, PT ;  /* 0x0000000e2e007c0c */ /* 0x000fc8000bfa6070 */
[----:B------:R-:W-:Y:S01]  /*1140*/  ISETP.GE.AND.EX P5, PT, R43, UR15, PT, P5 ;  /* 0x0000000f2b007c0c */ /* 0x000fe2000bfa6350 */
[----:B------:R-:W-:Y:S02]  /*1150*/  HFMA2 R21, -RZ, RZ, 0, 0 ;  /* 0x00000000ff157431 */ /* 0x000fe400000001ff */
[----:B--2---:R-:W-:Y:S01]  /*1160*/  @!P2 IMAD R29, R29, R16, RZ ;  /* 0x000000101d1da224 */ /* 0x004fe200078e02ff */
[----:B------:R-:W-:Y:S02]  /*1170*/  @!P2 MOV R6, R58 ;  /* 0x0000003a0006a202 */ /* 0x000fe40000000f00 */
[----:B------:R-:W-:Y:S01]  /*1180*/  @!P2 MOV R7, R57 ;  /* 0x000000390007a202 */ /* 0x000fe20000000f00 */
[----:B0-----:R-:W0:Y:S01]  /*1190*/  @!P3 LDC.64 R4, c[0x0][0x3e0] ;  /* 0x0000f800ff04bb82 */ /* 0x001e220000000a00 */
[C---:B------:R-:W-:Y:S02]  /*11a0*/  @!P2 IMAD R29, R14.reuse, R17, R29 ;  /* 0x000000110e1da224 */ /* 0x040fe400078e021d */
[----:B------:R-:W-:Y:S01]  /*11b0*/  @!P2 IMAD.WIDE.U32 R16, R14, R16, R6 ;  /* 0x000000100e10a225 */ /* 0x000fe200078e0006 */
[----:B------:R1:W2:Y:S04]  /*11c0*/  @!P4 LDG.E R21, desc[UR12][R18.64] ;  /* 0x0000000c1215c981 */ /* 0x0002a8000c1e1900 */
[----:B------:R-:W1:Y:S01]  /*11d0*/  @!P5 LDC.64 R6, c[0x0][0x3e0] ;  /* 0x0000f800ff06db82 */ /* 0x000e620000000a00 */
[----:B------:R-:W-:-:S02]  /*11e0*/  @!P2 IADD3 R14, PT, PT, R17, R29, RZ ;  /* 0x0000001d110ea210 */ /* 0x000fc40007ffe0ff */
[----:B------:R-:W-:-:S04]  /*11f0*/  @!P2 LEA R28, P4, R16, R2, 0x1 ;  /* 0x00000002101ca211 */ /* 0x000fc800078808ff */
[----:B------:R-:W-:Y:S02]  /*1200*/  @!P2 LEA.HI.X R29, R16, R3, R14, 0x1, P4 ;  /* 0x00000003101da211 */ /* 0x000fe400020f0c0e */
[----:B------:R-:W-:Y:S01]  /*1210*/  ISETP.GE.U32.AND P4, PT, R44, UR14, PT ;  /* 0x0000000e2c007c0c */ /* 0x000fe2000bf86070 */
[----:B------:R-:W1:Y:S03]  /*1220*/  @!P3 LDC.64 R2, c[0x0][0x390] ;  /* 0x0000e400ff02bb82 */ /* 0x000e660000000a00 */
[----:B------:R-:W-:Y:S02]  /*1230*/  ISETP.GE.AND.EX P4, PT, R41, UR15, PT, P4 ;  /* 0x0000000f29007c0c */ /* 0x000fe4000bf86340 */
[----:B------:R-:W-:Y:S01]  /*1240*/  @!P3 MOV R26, R58 ;  /* 0x0000003a001ab202 */ /* 0x000fe20000000f00 */
[----:B0-----:R-:W-:Y:S01]  /*1250*/  @!P3 IMAD R14, R45, R4, RZ ;  /* 0x000000042d0eb224 */ /* 0x001fe200078e02ff */
[----:B------:R-:W-:Y:S01]  /*1260*/  @!P3 MOV R27, R57 ;  /* 0x00000039001bb202 */ /* 0x000fe20000000f00 */
[----:B------:R-:W0:Y:S01]  /*1270*/  @!P5 LDC.64 R16, c[0x0][0x390] ;  /* 0x0000e400ff10db82 */ /* 0x000e220000000a00 */
[----:B------:R-:W-:-:S02]  /*1280*/  HFMA2 R23, -RZ, RZ, 0, 0 ;  /* 0x00000000ff177431 */ /* 0x000fc400000001ff */
[C---:B------:R-:W-:Y:S02]  /*1290*/  @!P3 IMAD R5, R48.reuse, R5, R14 ;  /* 0x000000053005b224 */ /* 0x040fe400078e020e */
[----:B------:R-:W-:-:S04]  /*12a0*/  @!P3 IMAD.WIDE.U32 R26, R48, R4, R26 ;  /* 0x00000004301ab225 */ /* 0x000fc800078e001a */
[----:B-1----:R-:W-:Y:S01]  /*12b0*/  @!P5 IMAD R4, R43, R6, RZ ;  /* 0x000000062b04d224 */ /* 0x002fe200078e02ff */
[----:B------:R-:W1:Y:S01]  /*12c0*/  @!P4 LDC.64 R18, c[0x0][0x3e0] ;  /* 0x0000f800ff12cb82 */ /* 0x000e620000000a00 */
[----:B------:R-:W-:Y:S01]  /*12d0*/  @!P3 IADD3 R14, PT, PT, R27, R5, RZ ;  /* 0x000000051b0eb210 */ /* 0x000fe20007ffe0ff */
[----:B------:R0:W2:Y:S01]  /*12e0*/  @!P2 LDG.E R23, desc[UR12][R28.64] ;  /* 0x0000000c1c17a981 */ /* 0x0000a2000c1e1900 */
[----:B------:R-:W-:Y:S01]  /*12f0*/  @!P5 IMAD R31, R46, R7, R4 ;  /* 0x000000072e1fd224 */ /* 0x000fe200078e0204 */
[----:B------:R-:W-:Y:S02]  /*1300*/  @!P5 MOV R4, R58 ;  /* 0x0000003a0004d202 */ /* 0x000fe40000000f00 */
[----:B------:R-:W-:Y:S01]  /*1310*/  @!P5 MOV R5, R57 ;  /* 0x000000390005d202 */ /* 0x000fe20000000f00 */
[----:B------:R-:W-:Y:S01]  /*1320*/  HFMA2 R27, -RZ, RZ, 0, 0 ;  /* 0x00000000ff1b7431 */ /* 0x000fe200000001ff */
[----:B------:R-:W-:Y:S01]  /*1330*/  @!P3 LEA R2, P2, R26, R2, 0x1 ;  /* 0x000000021a02b211 */ /* 0x000fe200078408ff */
[----:B------:R-:W-:-:S03]  /*1340*/  @!P5 IMAD.WIDE.U32 R6, R46, R6, R4 ;  /* 0x000000062e06d225 */ /* 0x000fc600078e0004 */
[----:B------:R-:W1:Y:S01]  /*1350*/  @!P4 LDC.64 R4, c[0x0][0x390] ;  /* 0x0000e400ff04cb82 */ /* 0x000e620000000a00 */
[----:B------:R-:W-:Y:S02]  /*1360*/  @!P3 LEA.HI.X R3, R26, R3, R14, 0x1, P2 ;  /* 0x000000031a03b211 */ /* 0x000fe400010f0c0e */
[----:B------:R-:W-:Y:S02]  /*1370*/  @!P5 IADD3 R7, PT, PT, R7, R31, RZ ;  /* 0x0000001f0707d210 */ /* 0x000fe40007ffe0ff */
[C---:B0-----:R-:W-:Y:S01]  /*1380*/  @!P5 LEA R16, P2, R6.reuse, R16, 0x1 ;  /* 0x000000100610d211 */ /* 0x041fe200078408ff */
[----:B------:R0:W2:Y:S01]  /*1390*/  @!P3 LDG.E R27, desc[UR12][R2.64] ;  /* 0x0000000c021bb981 */ /* 0x0000a2000c1e1900 */
[----:B------:R-:W-:Y:S02]  /*13a0*/  MOV R29, RZ ;  /* 0x000000ff001d7202 */ /* 0x000fe40000000f00 */
[----:B------:R-:W-:Y:S01]  /*13b0*/  @!P5 LEA.HI.X R17, R6, R17, R7, 0x1, P2 ;  /* 0x000000110611d211 */ /* 0x000fe200010f0c07 */
[----:B-1----:R-:W-:-:S04]  /*13c0*/  @!P4 IMAD R6, R41, R18, RZ ;  /* 0x000000122906c224 */ /* 0x002fc800078e02ff */
[----:B------:R-:W2:Y:S01]  /*13d0*/  @!P5 LDG.E R29, desc[UR12][R16.64] ;  /* 0x0000000c101dd981 */ /* 0x000ea2000c1e1900 */
[----:B0-----:R-:W-:Y:S02]  /*13e0*/  @!P4 MOV R2, R58 ;  /* 0x0000003a0002c202 */ /* 0x001fe40000000f00 */
[----:B------:R-:W-:Y:S01]  /*13f0*/  @!P4 MOV R3, R57 ;  /* 0x000000390003c202 */ /* 0x000fe20000000f00 */
[C---:B------:R-:W-:Y:S02]  /*1400*/  @!P4 IMAD R7, R44.reuse, R19, R6 ;  /* 0x000000132c07c224 */ /* 0x040fe400078e0206 */
[----:B------:R-:W-:-:S04]  /*1410*/  @!P4 IMAD.WIDE.U32 R18, R44, R18, R2 ;  /* 0x000000122c12c225 */ /* 0x000fc800078e0002 */
[----:B------:R-:W-:Y:S01]  /*1420*/  HFMA2 R31, -RZ, RZ, 0, 0 ;  /* 0x00000000ff1f7431 */ /* 0x000fe200000001ff */
[----:B------:R-:W-:Y:S02]  /*1430*/  @!P4 IADD3 R6, PT, PT, R19, R7, RZ ;  /* 0x000000071306c210 */ /* 0x000fe40007ffe0ff */
[----:B------:R-:W-:-:S04]  /*1440*/  @!P4 LEA R4, P2, R18, R4, 0x1 ;  /* 0x000000041204c211 */ /* 0x000fc800078408ff */
[----:B------:R-:W-:-:S05]  /*1450*/  @!P4 LEA.HI.X R5, R18, R5, R6, 0x1, P2 ;  /* 0x000000051205c211 */ /* 0x000fca00010f0c06 */
[----:B------:R0:W2:Y:S01]  /*1460*/  @!P4 LDG.E R31, desc[UR12][R4.64] ;  /* 0x0000000c041fc981 */ /* 0x0000a2000c1e1900 */
[----:B------:R-:W-:Y:S01]  /*1470*/  ISETP.GT.AND P2, PT, R40, 0x1e, PT ;  /* 0x0000001e2800780c */ /* 0x000fe20003f44270 */
[--C-:B-----5:R-:W-:Y:S02]  /*1480*/  HADD2.F32 R37, -RZ, R34.reuse.H0_H0 ;  /* 0x20000022ff257230 */ /* 0x120fe40000004100 */
[----:B------:R-:W-:-:S05]  /*1490*/  HADD2.F32 R34, -RZ, R34.H1_H1 ;  /* 0x30000022ff227230 */ /* 0x000fca0000004100 */
[----:B------:R-:W-:Y:S01]  /*14a0*/  FADD.FTZ R3, R37, R34 ;  /* 0x0000002225037221 */ /* 0x000fe20000010000 */
[----:B------:R-:W-:Y:S01]  /*14b0*/  FMUL.FTZ R14, R34, R34 ;  /* 0x00000022220e7220 */ /* 0x000fe20000410000 */
[----:B----4-:R-:W-:Y:S02]  /*14c0*/  HADD2.F32 R35, -RZ, R0.H0_H0 ;  /* 0x20000000ff237230 */ /* 0x010fe40000004100 */
[--C-:B---3--:R-:W-:Y:S02]  /*14d0*/  HADD2.F32 R39, -RZ, R36.reuse.H0_H0 ;  /* 0x20000024ff277230 */ /* 0x108fe40000004100 */
[----:B------:R-:W-:-:S05]  /*14e0*/  HADD2.F32 R36, -RZ, R36.H1_H1 ;  /* 0x30000024ff247230 */ /* 0x000fca0000004100 */
[C---:B------:R-:W-:Y:S01]  /*14f0*/  FADD.FTZ R2, R39.reuse, R36 ;  /* 0x0000002427027221 */ /* 0x040fe20000010000 */
[----:B------:R-:W-:Y:S01]  /*1500*/  FMUL.FTZ R6, R36, R36 ;  /* 0x0000002424067220 */ /* 0x000fe20000410000 */
[----:B------:R-:W-:Y:S02]  /*1510*/  HADD2.F32 R0, -RZ, R0.H1_H1 ;  /* 0x30000000ff007230 */ /* 0x000fe40000004100 */
[----:B------:R-:W-:Y:S01]  /*1520*/  FADD.FTZ R2, RZ, R2 ;  /* 0x00000002ff027221 */ /* 0x000fe20000010000 */
[----:B------:R-:W-:Y:S02]  /*1530*/  FFMA.FTZ R6, R39, R39, R6 ;  /* 0x0000002727067223 */ /* 0x000fe40000010006 */
[----:B0-----:R-:W-:Y:S01]  /*1540*/  FADD.FTZ R5, R35, R0 ;  /* 0x0000000023057221 */ /* 0x001fe20000010000 */
[----:B------:R-:W-:Y:S01]  /*1550*/  FADD.FTZ R4, R2, R3 ;  /* 0x0000000302047221 */ /* 0x000fe20000010000 */
[----:B------:R-:W-:Y:S01]  /*1560*/  FFMA.FTZ R3, R37, R37, R14 ;  /* 0x0000002525037223 */ /* 0x000fe2000001000e */
[----:B------:R-:W-:Y:S01]  /*1570*/  FADD.FTZ R6, RZ, R6 ;  /* 0x00000006ff067221 */ /* 0x000fe20000010000 */
[----:B------:R-:W-:-:S02]  /*1580*/  HADD2.F32 R2, -RZ, R12.H1_H1 ;  /* 0x3000000cff027230 */ /* 0x000fc40000004100 */
[----:B------:R-:W-:Y:S01]  /*1590*/  FMUL.FTZ R14, R0, R0 ;  /* 0x00000000000e7220 */ /* 0x000fe20000410000 */
[----:B------:R-:W-:Y:S01]  /*15a0*/  FADD.FTZ R7, R4, R5 ;  /* 0x0000000504077221 */ /* 0x000fe20000010000 */
[----:B------:R-:W-:Y:S01]  /*15b0*/  FADD.FTZ R6, R6, R3 ;  /* 0x0000000306067221 */ /* 0x000fe20000010000 */
[----:B------:R-:W-:Y:S02]  /*15c0*/  HADD2.F32 R3, -RZ, R12.H0_H0 ;  /* 0x2000000cff037230 */ /* 0x000fe40000004100 */
[----:B------:R-:W-:Y:S01]  /*15d0*/  FFMA.FTZ R5, R35, R35, R14 ;  /* 0x0000002323057223 */ /* 0x000fe2000001000e */
[----:B------:R-:W-:Y:S01]  /*15e0*/  FMUL.FTZ R14, R2, R2 ;  /* 0x00000002020e7220 */ /* 0x000fe20000410000 */
[--C-:B------:R-:W-:Y:S02]  /*15f0*/  HADD2.F32 R4, -RZ, R10.reuse.H1_H1 ;  /* 0x3000000aff047230 */ /* 0x100fe40000004100 */
[----:B------:R-:W-:Y:S01]  /*1600*/  FADD.FTZ R6, R6, R5 ;  /* 0x0000000506067221 */ /* 0x000fe20000010000 */
[----:B------:R-:W-:Y:S01]  /*1610*/  FFMA.FTZ R17, R3, R3, R14 ;  /* 0x0000000303117223 */ /* 0x000fe2000001000e */
[----:B------:R-:W-:-:S02]  /*1620*/  HADD2.F32 R5, -RZ, R10.H0_H0 ;  /* 0x2000000aff057230 */ /* 0x000fc40000004100 */
[----:B------:R-:W-:Y:S01]  /*1630*/  FMUL.FTZ R10, R4, R4 ;  /* 0x00000004040a7220 */ /* 0x000fe20000410000 */
[----:B------:R-:W-:Y:S01]  /*1640*/  FADD.FTZ R12, R3, R2 ;  /* 0x00000002030c7221 */ /* 0x000fe20000010000 */
[----:B------:R-:W-:Y:S01]  /*1650*/  FADD.FTZ R17, R6, R17 ;  /* 0x0000001106117221 */ /* 0x000fe20000010000 */
[--C-:B------:R-:W-:Y:S02]  /*1660*/  HADD2.F32 R6, -RZ, R8.reuse.H1_H1 ;  /* 0x30000008ff067230 */ /* 0x100fe40000004100 */
[----:B------:R-:W-:Y:S01]  /*1670*/  FFMA.FTZ R10, R5, R5, R10 ;  /* 0x00000005050a7223 */ /* 0x000fe2000001000a */
[----:B------:R-:W-:Y:S01]  /*1680*/  FADD.FTZ R12, R7, R12 ;  /* 0x0000000c070c7221 */ /* 0x000fe20000010000 */
[----:B------:R-:W-:Y:S02]  /*1690*/  HADD2.F32 R7, -RZ, R8.H0_H0 ;  /* 0x20000008ff077230 */ /* 0x000fe40000004100 */
[----:B------:R-:W-:Y:S01]  /*16a0*/  FADD.FTZ R19, R5, R4 ;  /* 0x0000000405137221 */ /* 0x000fe20000010000 */
[----:B------:R-:W-:Y:S01]  /*16b0*/  FADD.FTZ R17, R17, R10 ;  /* 0x0000000a11117221 */ /* 0x000fe20000010000 */
[----:B------:R-:W-:Y:S01]  /*16c0*/  FMUL.FTZ R10, R6, R6 ;  /* 0x00000006060a7220 */ /* 0x000fe20000410000 */
[----:B------:R-:W-:-:S02]  /*16d0*/  HADD2.F32 R8, -RZ, R9.H1_H1 ;  /* 0x30000009ff087230 */ /* 0x000fc40000004100 */
[----:B------:R-:W-:Y:S01]  /*16e0*/  FADD.FTZ R12, R12, R19 ;  /* 0x000000130c0c7221 */ /* 0x000fe20000010000 */
[----:B------:R-:W-:Y:S02]  /*16f0*/  HADD2.F32 R9, -RZ, R9.H0_H0 ;  /* 0x20000009ff097230 */ /* 0x000fe40000004100 */
[C---:B------:R-:W-:Y:S01]  /*1700*/  FFMA.FTZ R14, R7.reuse, R7, R10 ;  /* 0x00000007070e7223 */ /* 0x040fe2000001000a */
[----:B------:R-:W-:Y:S01]  /*1710*/  FADD.FTZ R19, R7, R6 ;  /* 0x0000000607137221 */ /* 0x000fe20000010000 */
[----:B------:R-:W-:Y:S01]  /*1720*/  FMUL.FTZ R16, R8, R8 ;  /* 0x0000000808107220 */ /* 0x000fe20000410000 */
[--C-:B------:R-:W-:Y:S02]  /*1730*/  HADD2.F32 R10, -RZ, R11.reuse.H1_H1 ;  /* 0x3000000bff0a7230 */ /* 0x100fe40000004100 */
[----:B------:R-:W-:Y:S01]  /*1740*/  FADD.FTZ R14, R17, R14 ;  /* 0x0000000e110e7221 */ /* 0x000fe20000010000 */
[----:B------:R-:W-:Y:S01]  /*1750*/  FADD.FTZ R12, R12, R19 ;  /* 0x000000130c0c7221 */ /* 0x000fe20000010000 */
[C---:B------:R-:W-:Y:S01]  /*1760*/  FADD.FTZ R17, R9.reuse, R8 ;  /* 0x0000000809117221 */ /* 0x040fe20000010000 */
[----:B------:R-:W-:Y:S01]  /*1770*/  FFMA.FTZ R19, R9, R9, R16 ;  /* 0x0000000909137223 */ /* 0x000fe20000010010 */
[----:B------:R-:W-:-:S02]  /*1780*/  HADD2.F32 R11, -RZ, R11.H0_H0 ;  /* 0x2000000bff0b7230 */ /* 0x000fc40000004100 */
[----:B------:R-:W-:Y:S01]  /*1790*/  FMUL.FTZ R18, R10, R10 ;  /* 0x0000000a0a127220 */ /* 0x000fe20000410000 */
[----:B------:R-:W-:Y:S01]  /*17a0*/  FADD.FTZ R16, R12, R17 ;  /* 0x000000110c107221 */ /* 0x000fe20000010000 */
[--C-:B------:R-:W-:Y:S02]  /*17b0*/  HADD2.F32 R12, -RZ, R13.reuse.H1_H1 ;  /* 0x3000000dff0c7230 */ /* 0x100fe40000004100 */
[----:B------:R-:W-:Y:S01]  /*17c0*/  FADD.FTZ R19, R14, R19 ;  /* 0x000000130e137221 */ /* 0x000fe20000010000 */
[----:B------:R-:W-:Y:S01]  /*17d0*/  FFMA.FTZ R18, R11, R11, R18 ;  /* 0x0000000b0b127223 */ /* 0x000fe20000010012 */
[----:B------:R-:W-:Y:S02]  /*17e0*/  HADD2.F32 R13, -RZ, R13.H0_H0 ;  /* 0x2000000dff0d7230 */ /* 0x000fe40000004100 */
[--C-:B------:R-:W-:Y:S02]  /*17f0*/  HADD2.F32 R14, -RZ, R15.reuse.H1_H1 ;  /* 0x3000000fff0e7230 */ /* 0x100fe40000004100 */
[----:B------:R-:W-:Y:S01]  /*1800*/  FMUL.FTZ R20, R12, R12 ;  /* 0x0000000c0c147220 */ /* 0x000fe20000410000 */
[----:B------:R-:W-:Y:S01]  /*1810*/  FADD.FTZ R18, R19, R18 ;  /* 0x0000001213127221 */ /* 0x000fe20000010000 */
[----:B------:R-:W-:Y:S01]  /*1820*/  FADD.FTZ R17, R11, R10 ;  /* 0x0000000a0b117221 */ /* 0x000fe20000010000 */
[----:B------:R-:W-:-:S02]  /*1830*/  HADD2.F32 R15, -RZ, R15.H0_H0 ;  /* 0x2000000fff0f7230 */ /* 0x000fc40000004100 */
[----:B------:R-:W-:Y:S01]  /*1840*/  FFMA.FTZ R19, R13, R13, R20 ;  /* 0x0000000d0d137223 */ /* 0x000fe20000010014 */
[----:B------:R-:W-:Y:S01]  /*1850*/  FMUL.FTZ R22, R14, R14 ;  /* 0x0000000e0e167220 */ /* 0x000fe20000410000 */
[--C-:B--2---:R-:W-:Y:S02]  /*1860*/  HADD2.F32 R20, -RZ, R21.reuse.H1_H1 ;  /* 0x30000015ff147230 */ /* 0x104fe40000004100 */
[----:B------:R-:W-:Y:S01]  /*1870*/  FADD.FTZ R16, R16, R17 ;  /* 0x0000001110107221 */ /* 0x000fe20000010000 */
[----:B------:R-:W-:Y:S01]  /*1880*/  FADD.FTZ R18, R18, R19 ;  /* 0x0000001312127221 */ /* 0x000fe20000010000 */
[----:B------:R-:W-:Y:S01]  /*1890*/  FFMA.FTZ R17, R15, R15, R22 ;  /* 0x0000000f0f117223 */ /* 0x000fe20000010016 */
[----:B------:R-:W-:Y:S02]  /*18a0*/  HADD2.F32 R21, -RZ, R21.H0_H0 ;  /* 0x20000015ff157230 */ /* 0x000fe40000004100 */
[----:B------:R-:W-:Y:S01]  /*18b0*/  FMUL.FTZ R24, R20, R20 ;  /* 0x0000001414187220 */ /* 0x000fe20000410000 */
[----:B------:R-:W-:Y:S01]  /*18c0*/  FADD.FTZ R18, R18, R17 ;  /* 0x0000001112127221 */ /* 0x000fe20000010000 */
[----:B------:R-:W-:-:S02]  /*18d0*/  HADD2.F32 R22, -RZ, R23.H1_H1 ;  /* 0x30000017ff167230 */ /* 0x000fc40000004100 */
[----:B------:R-:W-:Y:S01]  /*18e0*/  FADD.FTZ R17, R13, R12 ;  /* 0x0000000c0d117221 */ /* 0x000fe20000010000 */
[----:B------:R-:W-:Y:S02]  /*18f0*/  HADD2.F32 R23, -RZ, R23.H0_H0 ;  /* 0x20000017ff177230 */ /* 0x000fe40000004100 */
[----:B------:R-:W-:Y:S01]  /*1900*/  FFMA.FTZ R19, R21, R21, R24 ;  /* 0x0000001515137223 */ /* 0x000fe20000010018 */
[--C-:B------:R-:W-:Y:S02]  /*1910*/  HADD2.F32 R24, -RZ, R25.reuse.H1_H1 ;  /* 0x30000019ff187230 */ /* 0x100fe40000004100 */
[----:B------:R-:W-:Y:S01]  /*1920*/  FMUL.FTZ R26, R22, R22 ;  /* 0x00000016161a7220 */ /* 0x000fe20000410000 */
[----:B------:R-:W-:Y:S01]  /*1930*/  FADD.FTZ R16, R16, R17 ;  /* 0x0000001110107221 */ /* 0x000fe20000010000 */
[----:B------:R-:W-:Y:S01]  /*1940*/  FADD.FTZ R18, R18, R19 ;  /* 0x0000001312127221 */ /* 0x000fe20000010000 */
[----:B------:R-:W-:Y:S02]  /*1950*/  HADD2.F32 R25, -RZ, R25.H0_H0 ;  /* 0x20000019ff197230 */ /* 0x000fe40000004100 */
[----:B------:R-:W-:Y:S01]  /*1960*/  FFMA.FTZ R17, R23, R23, R26 ;  /* 0x0000001717117223 */ /* 0x000fe2000001001a */
[----:B------:R-:W-:-:S03]  /*1970*/  FMUL.FTZ R28, R24, R24 ;  /* 0x00000018181c7220 */ /* 0x000fc60000410000 */
[----:B------:R-:W-:Y:S01]  /*1980*/  FADD.FTZ R18, R18, R17 ;  /* 0x0000001112127221 */ /* 0x000fe20000010000 */
[----:B------:R-:W-:Y:S01]  /*1990*/  FADD.FTZ R17, R15, R14 ;  /* 0x0000000e0f117221 */ /* 0x000fe20000010000 */
[--C-:B------:R-:W-:Y:S02]  /*19a0*/  HADD2.F32 R26, -RZ, R27.reuse.H1_H1 ;  /* 0x3000001bff1a7230 */ /* 0x100fe40000004100 */
[----:B------:R-:W-:Y:S01]  /*19b0*/  FFMA.FTZ R19, R25, R25, R28 ;  /* 0x0000001919137223 */ /* 0x000fe2000001001c */
[----:B------:R-:W-:Y:S02]  /*19c0*/  HADD2.F32 R27, -RZ, R27.H0_H0 ;  /* 0x2000001bff1b7230 */ /* 0x000fe40000004100 */
[----:B------:R-:W-:Y:S01]  /*19d0*/  FADD.FTZ R16, R16, R17 ;  /* 0x0000001110107221 */ /* 0x000fe20000010000 */
[----:B------:R-:W-:Y:S01]  /*19e0*/  FMUL.FTZ R28, R26, R26 ;  /* 0x0000001a1a1c7220 */ /* 0x000fe20000410000 */
[----:B------:R-:W-:Y:S01]  /*19f0*/  FADD.FTZ R18, R18, R19 ;  /* 0x0000001312127221 */ /* 0x000fe20000010000 */
[----:B------:R-:W-:-:S02]  /*1a00*/  FADD.FTZ R17, R21, R20 ;  /* 0x0000001415117221 */ /* 0x000fc40000010000 */
[----:B------:R-:W-:Y:S01]  /*1a10*/  FFMA.FTZ R19, R27, R27, R28 ;  /* 0x0000001b1b137223 */ /* 0x000fe2000001001c */
[--C-:B------:R-:W-:Y:S02]  /*1a20*/  HADD2.F32 R28, -RZ, R29.reuse.H1_H1 ;  /* 0x3000001dff1c7230 */ /* 0x100fe40000004100 */
[----:B------:R-:W-:Y:S01]  /*1a30*/  FADD.FTZ R16, R16, R17 ;  /* 0x0000001110107221 */ /* 0x000fe20000010000 */
[----:B------:R-:W-:Y:S01]  /*1a40*/  FADD.FTZ R17, R23, R22 ;  /* 0x0000001617117221 */ /* 0x000fe20000010000 */
[----:B------:R-:W-:Y:S02]  /*1a50*/  HADD2.F32 R29, -RZ, R29.H0_H0 ;  /* 0x2000001dff1d7230 */ /* 0x000fe40000004100 */
[----:B------:R-:W-:Y:S01]  /*1a60*/  FMUL.FTZ R30, R28, R28 ;  /* 0x0000001c1c1e7220 */ /* 0x000fe20000410000 */
[----:B------:R-:W-:Y:S01]  /*1a70*/  FADD.FTZ R16, R16, R17 ;  /* 0x0000001110107221 */ /* 0x000fe20000010000 */
[----:B------:R-:W-:Y:S01]  /*1a80*/  FADD.FTZ R18, R18, R19 ;  /* 0x0000001312127221 */ /* 0x000fe20000010000 */
[----:B------:R-:W-:Y:S01]  /*1a90*/  FADD.FTZ R17, R25, R24 ;  /* 0x0000001819117221 */ /* 0x000fe20000010000 */
[----:B------:R-:W-:-:S03]  /*1aa0*/  FFMA.FTZ R19, R29, R29, R30 ;  /* 0x0000001d1d137223 */ /* 0x000fc6000001001e */
[----:B------:R-:W-:Y:S01]  /*1ab0*/  FADD.FTZ R17, R16, R17 ;  /* 0x0000001110117221 */ /* 0x000fe20000010000 */
[----:B------:R-:W-:Y:S01]  /*1ac0*/  FADD.FTZ R16, R18, R19 ;  /* 0x0000001312107221 */ /* 0x000fe20000010000 */
[----:B------:R-:W-:-:S04]  /*1ad0*/  FADD.FTZ R18, R27, R26 ;  /* 0x0000001a1b127221 */ /* 0x000fc80000010000 */
[----:B------:R-:W-:Y:S01]  /*1ae0*/  FADD.FTZ R17, R17, R18 ;  /* 0x0000001211117221 */ /* 0x000fe20000010000 */
[----:B------:R-:W-:Y:S01]  /*1af0*/  FADD.FTZ R18, R29, R28 ;  /* 0x0000001c1d127221 */ /* 0x000fe20000010000 */
[--C-:B------:R-:W-:Y:S02]  /*1b00*/  HADD2.F32 R30, -RZ, R31.reuse.H1_H1 ;  /* 0x3000001fff1e7230 */ /* 0x100fe40000004100 */
[----:B------:R-:W-:-:S03]  /*1b10*/  HADD2.F32 R31, -RZ, R31.H0_H0 ;  /* 0x2000001fff1f7230 */ /* 0x000fc60000004100 */
        /* <DEDUP_REMOVED lines=42> */
.L_x_2470:
[----:B------:R-:W-:Y:S05]  /*1dc0*/  BSYNC.RECONVERGENT B0 ;  /* 0x0000000000007941 */ /* 0x000fea0003800200 */
.L_x_2469:
        /* <DEDUP_REMOVED lines=26> */
.L_x_2472:
[----:B------:R-:W-:Y:S05]  /*1f70*/  BSYNC.RECONVERGENT B0 ;  /* 0x0000000000007941 */ /* 0x000fea0003800200 */
.L_x_2471:
        /* <DEDUP_REMOVED lines=31> */
.L_x_2475:
[----:B---3--:R-:W2:Y:S04]  /*2170*/  LDG.E.STRONG.GPU R16, desc[UR12][R18.64] ;  /* 0x0000000c12107981 */ /* 0x008ea8000c1ef900 */
[----:B--2---:R-:W-:Y:S01]  /*2180*/  CCTL.IVALL ;  /* 0x00000000ff00798f */ /* 0x004fe20002000000 */
[----:B------:R-:W-:Y:S05]  /*2190*/  YIELD ;  /* 0x0000000000007946 */ /* 0x000fea0003800000 */
[----:B------:R-:W-:-:S13]  /*21a0*/  ISETP.NE.AND P2, PT, R16, R61, PT ;  /* 0x0000003d1000720c */ /* 0x000fda0003f45270 */
[----:B------:R-:W-:Y:S05]  /*21b0*/  @P2 BRA `(.L_x_2475) ;  /* 0xfffffffc00ec2947 */ /* 0x000fea000383ffff */
.L_x_2474:
        /* <DEDUP_REMOVED lines=15> */
.L_x_2477:
        /* <DEDUP_REMOVED lines=91> */
.L_x_2476:
        /* <DEDUP_REMOVED lines=52> */
.L_x_2478:
        /* <DEDUP_REMOVED lines=28> */
.L_x_2479:
        /* <DEDUP_REMOVED lines=13> */
.L_x_2480:
[----:B------:R-:W-:Y:S05]  /*2e30*/  BSYNC.RECONVERGENT B0 ;  /* 0x0000000000007941 */ /* 0x000fea0003800200 */
.L_x_2473:
        /* <DEDUP_REMOVED lines=65> */
.L_x_2484:
[----:B------:R-:W-:Y:S05]  /*3250*/  BSYNC.RECONVERGENT B1 ;  /* 0x0000000000017941 */ /* 0x000fea0003800200 */
.L_x_2483:
        /* <DEDUP_REMOVED lines=18> */
[----:B------:R-:W-:-:S05]  /*3380*/  F2FP.F16.F32.PACK_AB R33, R34, R33 ;  /* 0x000000212221723e */ /* 0x000fca00000000ff */
[----:B------:R1:W-:Y:S02]  /*3390*/  STG.E desc[UR12][R60.64], R33 ;  /* 0x000000213c007986 */ /* 0x0003e4000c10190c */
.L_x_2486:
[----:B------:R-:W-:Y:S05]  /*33a0*/  BSYNC.RECONVERGENT B1 ;  /* 0x0000000000017941 */ /* 0x000fea0003800200 */
.L_x_2485:
        /* <DEDUP_REMOVED lines=26> */
[----:B------:R-:W-:-:S05]  /*3550*/  F2FP.F16.F32.PACK_AB R33, R0, R33 ;  /* 0x000000210021723e */ /* 0x000fca00000000ff */
[----:B------:R0:W-:Y:S02]  /*3560*/  STG.E desc[UR12][R60.64], R33 ;  /* 0x000000213c007986 */ /* 0x0001e4000c10190c */
.L_x_2488:
[----:B------:R-:W-:Y:S05]  /*3570*/  BSYNC.RECONVERGENT B1 ;  /* 0x0000000000017941 */ /* 0x000fea0003800200 */
.L_x_2487:
        /* <DEDUP_REMOVED lines=22> */
.L_x_2490:
[----:B------:R-:W-:Y:S05]  /*36e0*/  BSYNC.RECONVERGENT B1 ;  /* 0x0000000000017941 */ /* 0x000fea0003800200 */
.L_x_2489:
        /* <DEDUP_REMOVED lines=17> */
[----:B------:R-:W-:Y:S02]  /*3800*/  F2FP.F16.F32.PACK_AB R3, R35, R32 ;  /* 0x000000202303723e */ /* 0x000fe400000000ff */
[----:B------:R-:W-:-:S05]  /*3810*/  LEA.HI.X R5, R2, UR19, R39, 0x1, P1 ;  /* 0x0000001302057c11 */ /* 0x000fca00088f0c27 */
[----:B------:R1:W-:Y:S02]  /*3820*/  STG.E desc[UR12][R4.64], R3 ;  /* 0x0000000304007986 */ /* 0x0003e4000c10190c */
.L_x_2492:
[----:B------:R-:W-:Y:S05]  /*3830*/  BSYNC.RECONVERGENT B1 ;  /* 0x0000000000017941 */ /* 0x000fea0003800200 */
.L_x_2491:
        /* <DEDUP_REMOVED lines=36> */
[----:B------:R-:W-:-:S05]  /*3a80*/  F2FP.F16.F32.PACK_AB R3, R6, R3 ;  /* 0x000000030603723e */ /* 0x000fca00000000ff */
[----:B------:R0:W-:Y:S02]  /*3a90*/  STG.E desc[UR12][R60.64], R3 ;  /* 0x000000033c007986 */ /* 0x0001e4000c10190c */
.L_x_2494:
[----:B------:R-:W-:Y:S05]  /*3aa0*/  BSYNC.RECONVERGENT B1 ;  /* 0x0000000000017941 */ /* 0x000fea0003800200 */
.L_x_2493:
        /* <DEDUP_REMOVED lines=10> */
[----:B-----5:R-:W-:-:S03]  /*3b50*/  FFMA.FTZ R9, R16, R9, R18 ;  /* 0x0000000910097223 */ /* 0x020fc60000010012 */
[----:B------:R-:W-:Y:S01]  /*3b60*/  FFMA.FTZ R8, R17, R8, R19 ;  /* 0x0000000811087223 */ /* 0x000fe20000010013 */
        /* <DEDUP_REMOVED lines=8> */
.L_x_2496:
[----:B------:R-:W-:Y:S05]  /*3bf0*/  BSYNC.RECONVERGENT B1 ;  /* 0x0000000000017941 */ /* 0x000fea0003800200 */
.L_x_2495:
        /* <DEDUP_REMOVED lines=23> */
.L_x_2498:
[----:B------:R-:W-:Y:S05]  /*3d70*/  BSYNC.RECONVERGENT B1 ;  /* 0x0000000000017941 */ /* 0x000fea0003800200 */
.L_x_2497:
        /* <DEDUP_REMOVED lines=20> */
.L_x_2500:
[----:B------:R-:W-:Y:S05]  /*3ec0*/  BSYNC.RECONVERGENT B1 ;  /* 0x0000000000017941 */ /* 0x000fea0003800200 */
.L_x_2499:
        /* <DEDUP_REMOVED lines=20> */
.L_x_2502:
[----:B------:R-:W-:Y:S05]  /*4010*/  BSYNC.RECONVERGENT B1 ;  /* 0x0000000000017941 */ /* 0x000fea0003800200 */
.L_x_2501:
        /* <DEDUP_REMOVED lines=35> */
.L_x_2504:
[----:B------:R-:W-:Y:S05]  /*4250*/  BSYNC.RECONVERGENT B1 ;  /* 0x0000000000017941 */ /* 0x000fea0003800200 */
.L_x_2503:
        /* <DEDUP_REMOVED lines=20> */
.L_x_2506:
[----:B------:R-:W-:Y:S05]  /*43a0*/  BSYNC.RECONVERGENT B1 ;  /* 0x0000000000017941 */ /* 0x000fea0003800200 */
.L_x_2505:
        /* <DEDUP_REMOVED lines=20> */
.L_x_2508:
[----:B------:R-:W-:Y:S05]  /*44f0*/  BSYNC.RECONVERGENT B1 ;  /* 0x0000000000017941 */ /* 0x000fea0003800200 */
.L_x_2507:
        /* <DEDUP_REMOVED lines=20> */
.L_x_2510:
[----:B------:R-:W-:Y:S05]  /*4640*/  BSYNC.RECONVERGENT B1 ;  /* 0x0000000000017941 */ /* 0x000fea0003800200 */
.L_x_2509:
[----:B------:R-:W-:Y:S04]  /*4650*/  BSSY.RECONVERGENT B1, `(.L_x_2511) ;  /* 0x0000014000017945 */ /* 0x000fe80003800200 */
[----:B------:R-:W-:Y:S05]  /*4660*/  @P3 BRA `(.L_x_2512) ;  /* 0x0000000000483947 */ /* 0x000fea0003800000 */
[----:B------:R-:W0:Y:S01]  /*4670*/  LDCU.64 UR14, c[0x0][0x3e0] ;  /* 0x00007c00ff0e77ac */ /* 0x000e220008000a00 */
[----:B------:R-:W-:Y:S01]  /*4680*/  MOV R2, R58 ;  /* 0x0000003a00027202 */ /* 0x000fe20000000f00 */
[----:B------:R-:W-:Y:S01]  /*4690*/  FADD.FTZ R29, R29, -UR5 ;  /* 0x800000051d1d7e21 */ /* 0x000fe20008010000 */
[----:B01234-:R-:W-:Y:S01]  /*46a0*/  MOV R3, R57 ;  /* 0x0000003900037202 */ /* 0x01ffe20000000f00 */
[----:B------:R-:W0:Y:S01]  /*46b0*/  LDCU.64 UR18, c[0x0][0x380] ;  /* 0x00007000ff1277ac */ /* 0x000e220008000a00 */
[----:B------:R-:W-:Y:S01]  /*46c0*/  FADD.FTZ R28, R28, -UR5 ;  /* 0x800000051c1c7e21 */ /* 0x000fe20008010000 */
[----:B------:R-:W-:-:S03]  /*46d0*/  FMUL.FTZ R29, R29, UR10 ;  /* 0x0000000a1d1d7c20 */ /* 0x000fc60008410000 */
[----:B------:R-:W-:Y:S01]  /*46e0*/  FMUL.FTZ R28, R28, UR10 ;  /* 0x0000000a1c1c7c20 */ /* 0x000fe20008410000 */
[----:B-----5:R-:W-:-:S03]  /*46f0*/  FFMA.FTZ R29, R16, R29, R18 ;  /* 0x0000001d101d7223 */ /* 0x020fc60000010012 */
[----:B------:R-:W-:Y:S01]  /*4700*/  FFMA.FTZ R28, R17, R28, R19 ;  /* 0x0000001c111c7223 */ /* 0x000fe20000010013 */
[----:B------:R-:W-:Y:S02]  /*4710*/  IMAD R5, R43, UR14, RZ ;  /* 0x0000000e2b057c24 */ /* 0x000fe4000f8e02ff */
[----:B------:R-:W-:-:S04]  /*4720*/  IMAD.WIDE.U32 R2, R46, UR14, R2 ;  /* 0x0000000e2e027c25 */ /* 0x000fc8000f8e0002 */
[----:B------:R-:W-:Y:S01]  /*4730*/  IMAD R5, R46, UR15, R5 ;  /* 0x0000000f2e057c24 */ /* 0x000fe2000f8e0205 */
[----:B0-----:R-:W-:-:S04]  /*4740*/  LEA R4, P1, R2, UR18, 0x1 ;  /* 0x0000001202047c11 */ /* 0x001fc8000f8208ff */
[----:B------:R-:W-:Y:S02]  /*4750*/  IADD3 R5, PT, PT, R3, R5, RZ ;  /* 0x0000000503057210 */ /* 0x000fe40007ffe0ff */
[----:B------:R-:W-:Y:S02]  /*4760*/  F2FP.F16.F32.PACK_AB R3, R28, R29 ;  /* 0x0000001d1c03723e */ /* 0x000fe400000000ff */
[----:B------:R-:W-:-:S05]  /*4770*/  LEA.HI.X R5, R2, UR19, R5, 0x1, P1 ;  /* 0x0000001302057c11 */ /* 0x000fca00088f0c05 */
[----:B------:R0:W-:Y:S02]  /*4780*/  STG.E desc[UR12][R4.64], R3 ;  /* 0x0000000304007986 */ /* 0x0001e4000c10190c */
.L_x_2512:
[----:B------:R-:W-:Y:S05]  /*4790*/  BSYNC.RECONVERGENT B1 ;  /* 0x0000000000017941 */ /* 0x000fea0003800200 */
.L_x_2511:
        /* <DEDUP_REMOVED lines=10> */
[----:B------:R-:W-:Y:S01]  /*4840*/  F2FP.F16.F32.PACK_AB R5, R30, R5 ;  /* 0x000000051e05723e */ /* 0x000fe200000000ff */
        /* <DEDUP_REMOVED lines=8> */
.L_x_2482:
        /* <DEDUP_REMOVED lines=33> */
.L_x_2515:
[----:B------:R-:W-:Y:S05]  /*4ae0*/  BSYNC.RECONVERGENT B1 ;  /* 0x0000000000017941 */ /* 0x000fea0003800200 */
.L_x_2514:
        /* <DEDUP_REMOVED lines=27> */
[----:B------:R-:W-:Y:S02]  /*4ca0*/  F2FP.F16.F32.PACK_AB R37, R60, R34 ;  /* 0x000000223c25723e */ /* 0x000fe400000000ff */
[----:B------:R-:W-:-:S05]  /*4cb0*/  LEA.HI.X R33, R36, UR19, R33, 0x1, P1 ;  /* 0x0000001324217c11 */ /* 0x000fca00088f0c21 */
[----:B------:R1:W-:Y:S02]  /*4cc0*/  STG.E desc[UR12][R32.64], R37 ;  /* 0x0000002520007986 */ /* 0x0003e4000c10190c */
.L_x_2517:
[----:B------:R-:W-:Y:S05]  /*4cd0*/  BSYNC.RECONVERGENT B1 ;  /* 0x0000000000017941 */ /* 0x000fea0003800200 */
.L_x_2516:
        /* <DEDUP_REMOVED lines=35> */
[----:B------:R-:W-:Y:S02]  /*4f10*/  F2FP.F16.F32.PACK_AB R33, R33, R0 ;  /* 0x000000002121723e */ /* 0x000fe400000000ff */
[----:B------:R-:W-:-:S05]  /*4f20*/  LEA.HI.X R35, R60, UR19, R35, 0x1, P1 ;  /* 0x000000133c237c11 */ /* 0x000fca00088f0c23 */
[----:B------:R0:W-:Y:S02]  /*4f30*/  STG.E desc[UR12][R34.64], R33 ;  /* 0x0000002122007986 */ /* 0x0001e4000c10190c */
.L_x_2519:
[----:B------:R-:W-:Y:S05]  /*4f40*/  BSYNC.RECONVERGENT B1 ;  /* 0x0000000000017941 */ /* 0x000fea0003800200 */
.L_x_2518:
        /* <DEDUP_REMOVED lines=29> */
[----:B------:R-:W-:Y:S02]  /*5120*/  F2FP.F16.F32.PACK_AB R37, R60, R37 ;  /* 0x000000253c25723e */ /* 0x000fe400000000ff */
[----:B------:R-:W-:-:S05]  /*5130*/  LEA.HI.X R3, R34, UR19, R3, 0x1, P1 ;  /* 0x0000001322037c11 */ /* 0x000fca00088f0c03 */
[----:B------:R0:W-:Y:S02]  /*5140*/  STG.E desc[UR12][R2.64], R37 ;  /* 0x0000002502007986 */ /* 0x0001e4000c10190c */
.L_x_2521:
[----:B------:R-:W-:Y:S05]  /*5150*/  BSYNC.RECONVERGENT B1 ;  /* 0x0000000000017941 */ /* 0x000fea0003800200 */
.L_x_2520:
[----:B------:R-:W-:Y:S04]  /*5160*/  BSSY.RECONVERGENT B1, `(.L_x_2522) ;  /* 0x000001e000017945 */ /* 0x000fe80003800200 */
[----:B------:R-:W-:Y:S05]  /*5170*/  @P3 BRA `(.L_x_2523) ;  /* 0x0000000000703947 */ /* 0x000fea0003800000 */
        /* <DEDUP_REMOVED lines=26> */
[----:B------:R-:W-:-:S05]  /*5320*/  F2FP.F16.F32.PACK_AB R37, R37, R32 ;  /* 0x000000202525723e */ /* 0x000fca00000000ff */
[----:B------:R1:W-:Y:S02]  /*5330*/  STG.E desc[UR12][R4.64], R37 ;  /* 0x0000002504007986 */ /* 0x0003e4000c10190c */
.L_x_2523:
[----:B------:R-:W-:Y:S05]  /*5340*/  BSYNC.RECONVERGENT B1 ;  /* 0x0000000000017941 */ /* 0x000fea0003800200 */
.L_x_2522:
        /* <DEDUP_REMOVED lines=42> */
[----:B------:R-:W-:Y:S01]  /*55f0*/  F2FP.F16.F32.PACK_AB R39, R39, R6 ;  /* 0x000000062727723e */ /* 0x000fe200000000ff */
[----:B------:R-:W-:-:S05]  /*5600*/  IMAD.WIDE.U32 R2, R33, UR14, R2 ;  /* 0x0000000e21027c25 */ /* 0x000fca000f8e0002 */
[----:B------:R-:W-:Y:S02]  /*5610*/  IADD3 R7, PT, PT, R3, R7, RZ ;  /* 0x0000000703077210 */ /* 0x000fe40007ffe0ff */
[----:B-1----:R-:W-:-:S04]  /*5620*/  LEA R60, P3, R2, UR18, 0x1 ;  /* 0x00000012023c7c11 */ /* 0x002fc8000f8608ff */
[----:B------:R-:W-:-:S05]  /*5630*/  LEA.HI.X R61, R2, UR19, R7, 0x1, P3 ;  /* 0x00000013023d7c11 */ /* 0x000fca00098f0c07 */
[----:B------:R0:W-:Y:S04]  /*5640*/  STG.E desc[UR12][R60.64], R39 ;  /* 0x000000273c007986 */ /* 0x0001e8000c10190c */
.L_x_2525:
[----:B------:R-:W-:Y:S05]  /*5650*/  BSYNC.RECONVERGENT B1 ;  /* 0x0000000000017941 */ /* 0x000fea0003800200 */
.L_x_2524:
        /* <DEDUP_REMOVED lines=28> */
[----:B------:R-:W-:-:S05]  /*5820*/  F2FP.F16.F32.PACK_AB R33, R33, R0 ;  /* 0x000000002121723e */ /* 0x000fca00000000ff */
[----:B------:R1:W-:Y:S02]  /*5830*/  STG.E desc[UR12][R6.64], R33 ;  /* 0x0000002106007986 */ /* 0x0003e4000c10190c */
.L_x_2527:
[----:B------:R-:W-:Y:S05]  /*5840*/  BSYNC.RECONVERGENT B1 ;  /* 0x0000000000017941 */ /* 0x000fea0003800200 */
.L_x_2526:
        /* <DEDUP_REMOVED lines=31> */
[----:B------:R-:W-:-:S05]  /*5a40*/  F2FP.F16.F32.PACK_AB R11, R11, R4 ;  /* 0x000000040b0b723e */ /* 0x000fca00000000ff */
[----:B------:R2:W-:Y:S02]  /*5a50*/  STG.E desc[UR12][R6.64], R11 ;  /* 0x0000000b06007986 */ /* 0x0005e4000c10190c */
.L_x_2529:
[----:B------:R-:W-:Y:S05]  /*5a60*/  BSYNC.RECONVERGENT B1 ;  /* 0x0000000000017941 */ /* 0x000fea0003800200 */
.L_x_2528:
        /* <DEDUP_REMOVED lines=28> */
[----:B------:R-:W-:-:S05]  /*5c30*/  F2FP.F16.F32.PACK_AB R13, R13, R10 ;  /* 0x0000000a0d0d723e */ /* 0x000fca00000000ff */
[----:B------:R3:W-:Y:S02]  /*5c40*/  STG.E desc[UR12][R4.64], R13 ;  /* 0x0000000d04007986 */ /* 0x0007e4000c10190c */
.L_x_2531:
[----:B------:R-:W-:Y:S05]  /*5c50*/  BSYNC.RECONVERGENT B1 ;  /* 0x0000000000017941 */ /* 0x000fea0003800200 */
.L_x_2530:
        /* <DEDUP_REMOVED lines=28> */
[----:B------:R-:W-:-:S05]  /*5e20*/  F2FP.F16.F32.PACK_AB R7, R12, R7 ;  /* 0x000000070c07723e */ /* 0x000fca00000000ff */
[----:B------:R4:W-:Y:S02]  /*5e30*/  STG.E desc[UR12][R4.64], R7 ;  /* 0x0000000704007986 */ /* 0x0009e4000c10190c */
.L_x_2533:
[----:B------:R-:W-:Y:S05]  /*5e40*/  BSYNC.RECONVERGENT B1 ;  /* 0x0000000000017941 */ /* 0x000fea0003800200 */
.L_x_2532:
        /* <DEDUP_REMOVED lines=43> */
[----:B------:R-:W-:-:S05]  /*6100*/  F2FP.F16.F32.PACK_AB R13, R13, R0 ;  /* 0x000000000d0d723e */ /* 0x000fca00000000ff */
[----:B------:R1:W-:Y:S02]  /*6110*/  STG.E desc[UR12][R4.64], R13 ;  /* 0x0000000d04007986 */ /* 0x0003e4000c10190c */
.L_x_2535:
[----:B------:R-:W-:Y:S05]  /*6120*/  BSYNC.RECONVERGENT B1 ;  /* 0x0000000000017941 */ /* 0x000fea0003800200 */
.L_x_2534:
        /* <DEDUP_REMOVED lines=28> */
[----:B------:R-:W-:-:S05]  /*62f0*/  F2FP.F16.F32.PACK_AB R7, R7, R0 ;  /* 0x000000000707723e */ /* 0x000fca00000000ff */
[----:B------:R2:W-:Y:S02]  /*6300*/  STG.E desc[UR12][R4.64], R7 ;  /* 0x0000000704007986 */ /* 0x0005e4000c10190c */
.L_x_2537:
[----:B------:R-:W-:Y:S05]  /*6310*/  BSYNC.RECONVERGENT B1 ;  /* 0x0000000000017941 */ /* 0x000fea0003800200 */
.L_x_2536:
        /* <DEDUP_REMOVED lines=28> */
[----:B------:R-:W-:-:S05]  /*64e0*/  F2FP.F16.F32.PACK_AB R9, R9, R0 ;  /* 0x000000000909723e */ /* 0x000fca00000000ff */
[----:B------:R3:W-:Y:S02]  /*64f0*/  STG.E desc[UR12][R4.64], R9 ;  /* 0x0000000904007986 */ /* 0x0007e4000c10190c */
.L_x_2539:
[----:B------:R-:W-:Y:S05]  /*6500*/  BSYNC.RECONVERGENT B1 ;  /* 0x0000000000017941 */ /* 0x000fea0003800200 */
.L_x_2538:
        /* <DEDUP_REMOVED lines=28> */
[----:B------:R-:W-:-:S05]  /*66d0*/  F2FP.F16.F32.PACK_AB R9, R9, R0 ;  /* 0x000000000909723e */ /* 0x000fca00000000ff */
[----:B------:R4:W-:Y:S02]  /*66e0*/  STG.E desc[UR12][R4.64], R9 ;  /* 0x0000000904007986 */ /* 0x0009e4000c10190c */
.L_x_2541:
[----:B------:R-:W-:Y:S05]  /*66f0*/  BSYNC.RECONVERGENT B1 ;  /* 0x0000000000017941 */ /* 0x000fea0003800200 */
.L_x_2540:
        /* <DEDUP_REMOVED lines=28> */
[----:B------:R-:W-:-:S05]  /*68c0*/  F2FP.F16.F32.PACK_AB R9, R9, R0 ;  /* 0x000000000909723e */ /* 0x000fca00000000ff */
[----:B------:R0:W-:Y:S02]  /*68d0*/  STG.E desc[UR12][R4.64], R9 ;  /* 0x0000000904007986 */ /* 0x0001e4000c10190c */
.L_x_2543:
[----:B------:R-:W-:Y:S05]  /*68e0*/  BSYNC.RECONVERGENT B1 ;  /* 0x0000000000017941 */ /* 0x000fea0003800200 */
.L_x_2542:
        /* <DEDUP_REMOVED lines=28> */
.L_x_2513:
[----:B------:R-:W-:Y:S05]  /*6ab0*/  BSYNC.RECONVERGENT B0 ;  /* 0x0000000000007941 */ /* 0x000fea0003800200 */
.L_x_2481:
        /* <DEDUP_REMOVED lines=8> */
.L_x_2545:
        /* <DEDUP_REMOVED lines=12> */
.L_x_3458:


//--------------------- .text._Z35group_norm_nhwc_fwd_one_pass_kernelI11Fp16IOBf16WLi64ELi16ELi256EEv26Group_norm_nhwc_fwd_params --------------------------
	.section	.text._Z35group_norm_nhwc_fwd_one_pass_kernelI11Fp16IOBf16WLi64ELi16ELi256EEv26Group_norm_nhwc_fwd_params,"ax",@progbits
	.align	128
        .global         _Z35group_norm_nhwc_fwd_one_pass_kernelI11Fp16IOBf16WLi64ELi16ELi256EEv26Group_norm_nhwc_fwd_params
        .type           _Z35group_norm_nhwc_fwd_one_pass_kernelI11Fp16IOBf16WLi64ELi16ELi256EEv26Group_norm_nhwc_fwd_params,@function
        .size           _Z35group_norm_nhwc_fwd_one_pass_kernelI11Fp16IOBf16WLi64ELi16ELi256EEv26Group_norm_nhwc_fwd_params,(.L_x_3459 - _Z35group_norm_nhwc_fwd_one_pass_kernelI11Fp16IOBf16WLi64ELi16ELi256EEv26Group_norm_nhwc_fwd_params)
        .other          _Z35group_norm_nhwc_fwd_one_pass_kernelI11Fp16IOBf16WLi64ELi16ELi256EEv26Group_norm_nhwc_fwd_params,@"STO_CUDA_ENTRY STV_DEFAULT"
_Z35group_norm_nhwc_fwd_one_pass_kernelI11Fp16IOBf16WLi64ELi16ELi256EEv26Group_norm_nhwc_fwd_params:
.text._Z35group_norm_nhwc_fwd_one_pass_kernelI11Fp16IOBf16WLi64ELi16ELi256EEv26Group_norm_nhwc_fwd_params:
        /* <DEDUP_REMOVED lines=27> */
.L_x_2565:
        /* <DEDUP_REMOVED lines=121> */
.L_x_2547:
[----:B------:R-:W-:Y:S05]  /*0940*/  BSYNC.RECONVERGENT B0 ;  /* 0x0000000000007941 */ /* 0x000fea0003800200 */
.L_x_2546:
        /* <DEDUP_REMOVED lines=26> */
.L_x_2549:
[----:B------:R-:W-:Y:S05]  /*0af0*/  BSYNC.RECONVERGENT B0 ;  /* 0x0000000000007941 */ /* 0x000fea0003800200 */
.L_x_2548:
        /* <DEDUP_REMOVED lines=33> */
.L_x_2552:
[----:B------:R-:W2:Y:S04]  /*0d10*/  LDG.E.STRONG.GPU R6, desc[UR14][R4.64] ;  /* 0x0000000e04067981 */ /* 0x000ea8000c1ef900 */
[----:B--2---:R-:W-:Y:S01]  /*0d20*/  CCTL.IVALL ;  /* 0x00000000ff00798f */ /* 0x004fe20002000000 */
[----:B------:R-:W-:Y:S05]  /*0d30*/  YIELD ;  /* 0x0000000000007946 */ /* 0x000fea0003800000 */
[----:B------:R-:W-:-:S13]  /*0d40*/  ISETP.NE.AND P4, PT, R6, R9, PT ;  /* 0x000000090600720c */ /* 0x000fda0003f85270 */
[----:B------:R-:W-:Y:S05]  /*0d50*/  @P4 BRA `(.L_x_2552) ;  /* 0xfffffffc00ec4947 */ /* 0x000fea000383ffff */
.L_x_2551:
        /* <DEDUP_REMOVED lines=14> */
.L_x_2554:
[----:B------:R-:W-:Y:S01]  /*0e40*/  UIADD3 UR24, UPT, UPT, UR5, 0x1, URZ ;  /* 0x0000000105187890 */ /* 0x000fe2000fffe0ff */
[----:B------:R-:W-:Y:S01]  /*0e50*/  ISETP.EQ.OR P2, PT, RZ, UR21, P3 ;  /* 0x00000015ff007c0c */ /* 0x000fe20009f42670 */
[----:B------:R-:W-:-:S04]  /*0e60*/  UIADD3 UR25, UPT, UPT, UR5, 0x2, URZ ;  /* 0x0000000205197890 */ /* 0x000fc8000fffe0ff */
[----:B------:R-:W-:Y:S01]  /*0e70*/  IMAD.U32 R4, RZ, RZ, UR24 ;  /* 0x00000018ff047e24 */ /* 0x000fe2000f8e00ff */
[----:B------:R-:W-:Y:S01]  /*0e80*/  UIADD3 UR24, UPT, UPT, UR5, 0x3, URZ ;  /* 0x0000000305187890 */ /* 0x000fe2000fffe0ff */
[----:B------:R-:W-:-:S03]  /*0e90*/  MOV R5, UR25 ;  /* 0x0000001900057c02 */ /* 0x000fc60008000f00 */
[----:B------:R-:W-:Y:S02]  /*0ea0*/  ISETP.EQ.OR P4, PT, R4, UR18, P3 ;  /* 0x0000001204007c0c */ /* 0x000fe40009f82670 */
[----:B------:R-:W-:Y:S01]  /*0eb0*/  ISETP.EQ.OR P6, PT, R5, UR18, P3 ;  /* 0x0000001205007c0c */ /* 0x000fe20009fc2670 */
[----:B------:R-:W-:Y:S01]  /*0ec0*/  VOTEU.ALL UP1, P2 ;  /* 0x0000000000ff7886 */ /* 0x000fe20001020000 */
[----:B------:R-:W-:-:S04]  /*0ed0*/  MOV R4, UR24 ;  /* 0x0000001800047c02 */ /* 0x000fc80008000f00 */
[----:B------:R-:W-:Y:S01]  /*0ee0*/  ISETP.EQ.OR P5, PT, R4, UR18, P3 ;  /* 0x0000001204007c0c */ /* 0x000fe20009fa2670 */
[----:B------:R-:W-:-:S04]  /*0ef0*/  @!UP1 UIMAD.WIDE.U32 UR24, UR9, 0x8, UR16 ;  /* 0x00000008091898a5 */ /* 0x000fc8000f8e0010 */
[----:B------:R-:W-:Y:S02]  /*0f00*/  VOTEU.ALL UP1, P4 ;  /* 0x0000000000ff7886 */ /* 0x000fe40002020000 */
[----:B------:R-:W-:Y:S01]  /*0f10*/  IMAD.U32 R4, RZ, RZ, UR24 ;  /* 0x00000018ff047e24 */ /* 0x000fe2000f8e00ff */
[----:B------:R-:W-:Y:S01]  /*0f20*/  MOV R5, UR25 ;  /* 0x0000001900057c02 */ /* 0x000fe20008000f00 */
[----:B------:R-:W-:Y:S01]  /*0f30*/  VOTEU.ALL UP2, P6 ;  /* 0x0000000000ff7886 */ /* 0x000fe20003040000 */
        /* <DEDUP_REMOVED lines=10> */
[----:B------:R-:W-:Y:S01]  /*0fe0*/  IMAD.U32 R10, RZ, RZ, UR24 ;  /* 0x00000018ff0a7e24 */ /* 0x000fe2000f8e00ff */
[----:B------:R-:W-:-:S03]  /*0ff0*/  MOV R11, UR25 ;  /* 0x00000019000b7c02 */ /* 0x000fc60008000f00 */
        /* <DEDUP_REMOVED lines=13> */
[----:B------:R-:W-:Y:S01]  /*10d0*/  ISETP.EQ.OR P4, PT, R4, UR18, P3 ;  /* 0x0000001204007c0c */ /* 0x000fe20009f82670 */
[----:B------:R-:W-:-:S02]  /*10e0*/  IMAD.U32 R4, RZ, RZ, UR24 ;  /* 0x00000018ff047e24 */ /* 0x000fc4000f8e00ff */
[----:B------:R-:W-:Y:S01]  /*10f0*/  MOV R5, UR25 ;  /* 0x0000001900057c02 */ /* 0x000fe20008000f00 */
[----:B---3--:R-:W-:Y:S01]  /*1100*/  @!P6 FADD.FTZ R20, R20, R8 ;  /* 0x000000081414e221 */ /* 0x008fe20000010000 */
[----:B------:R-:W-:Y:S02]  /*1110*/  @!P6 FADD.FTZ R21, R21, R9 ;  /* 0x000000091515e221 */ /* 0x000fe40000010000 */
        /* <DEDUP_REMOVED lines=45> */
.L_x_2553:
        /* <DEDUP_REMOVED lines=53> */
.L_x_2555:
        /* <DEDUP_REMOVED lines=27> */
.L_x_2556:
        /* <DEDUP_REMOVED lines=13> */
.L_x_2557:
[----:B------:R-:W-:Y:S05]  /*19c0*/  BSYNC.RECONVERGENT B0 ;  /* 0x0000000000007941 */ /* 0x000fea0003800200 */
.L_x_2550:
        /* <DEDUP_REMOVED lines=67> */
.L_x_2561:
[----:B------:R-:W-:Y:S05]  /*1e00*/  BSYNC.RECONVERGENT B1 ;  /* 0x0000000000017941 */ /* 0x000fea0003800200 */
.L_x_2560:
        /* <DEDUP_REMOVED lines=10> */
[----:B------:R-:W-:Y:S01]  /*1eb0*/  F2FP.F16.F32.PACK_AB R7, R12, R7 ;  /* 0x000000070c07723e */ /* 0x000fe200000000ff */
        /* <DEDUP_REMOVED lines=8> */
.L_x_2559:
        /* <DEDUP_REMOVED lines=29> */
[----:B------:R-:W-:-:S05]  /*2110*/  F2FP.F16.F32.PACK_AB R15, R20, R15 ;  /* 0x0000000f140f723e */ /* 0x000fca00000000ff */
[----:B------:R0:W-:Y:S02]  /*2120*/  STG.E desc[UR14][R10.64], R15 ;  /* 0x0000000f0a007986 */ /* 0x0001e4000c10190e */
.L_x_2564:
[----:B------:R-:W-:Y:S05]  /*2130*/  BSYNC.RECONVERGENT B1 ;  /* 0x0000000000017941 */ /* 0x000fea0003800200 */
.L_x_2563:
        /* <DEDUP_REMOVED lines=31> */
[----:B------:R-:W-:-:S05]  /*2330*/  F2FP.F16.F32.PACK_AB R11, R11, R10 ;  /* 0x0000000a0b0b723e */ /* 0x000fca00000000ff */
[----:B------:R2:W-:Y:S02]  /*2340*/  STG.E desc[UR14][R6.64], R11 ;  /* 0x0000000b06007986 */ /* 0x0005e4000c10190e */
.L_x_2562:
[----:B------:R-:W-:Y:S05]  /*2350*/  BSYNC.RECONVERGENT B0 ;  /* 0x0000000000007941 */ /* 0x000fea0003800200 */
.L_x_2558:
[----:B------:R-:W-:Y:S02]  /*2360*/  UIADD3 UR8, UPT, UPT, UR19, UR8, URZ ;  /* 0x0000000813087290 */ /* 0x000fe4000fffe0ff */
[----:B------:R-:W-:Y:S02]  /*2370*/  UIADD3 UR4, UPT, UPT, UR4, 0x1, URZ ;  /* 0x0000000104047890 */ /* 0x000fe4000fffe0ff */
[----:B------:R-:W-:-:S09]  /*2380*/  UISETP.GE.AND UP1, UPT, UR8, UR7, UPT ;  /* 0x000000070800728c */ /* 0x000fd2000bf26270 */
[----:B------:R-:W-:Y:S05]  /*2390*/  BRA.U !UP1, `(.L_x_2565) ;  /* 0xffffffdd09847547 */ /* 0x000fea000b83ffff */
[----:B------:R-:W-:Y:S05]  /*23a0*/  EXIT ;  /* 0x000000000000794d */ /* 0x000fea0003800000 */
.L_x_2566:
        /* <DEDUP_REMOVED lines=13> */
.L_x_3459:


//--------------------- .text._Z35group_norm_nhwc_fwd_one_pass_kernelI11Fp16IOBf16WLi128ELi16ELi256EEv26Group_norm_nhwc_fwd_params --------------------------
	.section	.text._Z35group_norm_nhwc_fwd_one_pass_kernelI11Fp16IOBf16WLi128ELi16ELi256EEv26Group_norm_nhwc_fwd_params,"ax",@progbits
	.align	128
        .global         _Z35group_norm_nhwc_fwd_one_pass_kernelI11Fp16IOBf16WLi128ELi16ELi256EEv26Group_norm_nhwc_fwd_params
        .type           _Z35group_norm_nhwc_fwd_one_pass_kernelI11Fp16IOBf16WLi128ELi16ELi256EEv26Group_norm_nhwc_fwd_params,@function
        .size           _Z35group_norm_nhwc_fwd_one_pass_kernelI11Fp16IOBf16WLi128ELi16ELi256EEv26Group_norm_nhwc_fwd_params,(.L_x_3460 - _Z35group_norm_nhwc_fwd_one_pass_kernelI11Fp16IOBf16WLi128ELi16ELi256EEv26Group_norm_nhwc_fwd_params)
        .other          _Z35group_norm_nhwc_fwd_one_pass_kernelI11Fp16IOBf16WLi128ELi16ELi256EEv26Group_norm_nhwc_fwd_params,@"STO_CUDA_ENTRY STV_DEFAULT"
_Z35group_norm_nhwc_fwd_one_pass_kernelI11Fp16IOBf16WLi128ELi16ELi256EEv26Group_norm_nhwc_fwd_params:
.text._Z35group_norm_nhwc_fwd_one_pass_kernelI11Fp16IOBf16WLi128ELi16ELi256EEv26Group_norm_nhwc_fwd_params:
        /* <DEDUP_REMOVED lines=23> */
.L_x_2594:
        /* <DEDUP_REMOVED lines=14> */
[----:B0-----:R-:W-:Y:S01]  /*0250*/  HFMA2 R2, -RZ, RZ, 0, 0 ;  /* 0x00000000ff027431 */ /* 0x001fe200000001ff */
[----:B-1----:R-:W-:-:S05]  /*0260*/  IADD3 R4, PT, PT, RZ, -R3, RZ ;  /* 0x80000003ff047210 */ /* 0x002fca0007ffe0ff */
[----:B------:R-:W-:Y:S01]  /*0270*/  IMAD R7, R4, R5, RZ ;  /* 0x0000000504077224 */ /* 0x000fe200078e02ff */
[----:B------:R-:W-:-:S03]  /*0280*/  IABS R4, UR8 ;  /* 0x0000000800047c13 */ /* 0x000fc60008000000 */
[----:B------:R-:W-:Y:S01]  /*0290*/  IMAD.HI.U32 R3, R3, R7, R2 ;  /* 0x0000000703037227 */ /* 0x000fe200078e0002 */
[----:B------:R-:W-:-:S05]  /*02a0*/  IADD3 R2, PT, PT, R23, 0x40, RZ ;  /* 0x0000004017027810 */ /* 0x000fca0007ffe0ff */
[----:B------:R-:W-:-:S04]  /*02b0*/  IMAD.HI.U32 R3, R3, R4, RZ ;  /* 0x0000000403037227 */ /* 0x000fc800078e00ff */
[----:B------:R-:W-:-:S04]  /*02c0*/  IMAD.MOV R0, RZ, RZ, -R3 ;  /* 0x000000ffff007224 */ /* 0x000fc800078e0a03 */
        /* <DEDUP_REMOVED lines=9> */
[----:B------:R-:W-:Y:S01]  /*0360*/  SHF.R.S32.HI R5, RZ, 0x1f, R2 ;  /* 0x0000001fff057819 */ /* 0x000fe20000011402 */
[----:B0-----:R-:W-:-:S04]  /*0370*/  IMAD.SHL.U32 R25, R4, 0x2, RZ ;  /* 0x0000000204197824 */ /* 0x001fc800078e00ff */
[----:B------:R-:W-:Y:S02]  /*0380*/  @P2 IADD3 R3, PT, PT, R3, 0x1, RZ ;  /* 0x0000000103032810 */ /* 0x000fe40007ffe0ff */
[----:B------:R-:W-:-:S03]  /*0390*/  ISETP.GE.U32.AND P2, PT, R23, UR10, PT ;  /* 0x0000000a17007c0c */ /* 0x000fc6000bf46070 */
[----:B------:R-:W-:Y:S01]  /*03a0*/  IMAD.MOV.U32 R13, RZ, RZ, R3 ;  /* 0x000000ffff0d7224 */ /* 0x000fe200078e0003 */
[----:B------:R-:W-:-:S04]  /*03b0*/  ISETP.GE.AND.EX P2, PT, R15, UR11, PT, P2 ;  /* 0x0000000b0f007c0c */ /* 0x000fc8000bf46320 */
[----:B------:R-:W-:Y:S02]  /*03c0*/  @!P4 IADD3 R13, PT, PT, -R13, RZ, RZ ;  /* 0x000000ff0d0dc210 */ /* 0x000fe40007ffe1ff */
[----:B------:R-:W-:Y:S02]  /*03d0*/  @!P1 LOP3.LUT R13, RZ, R9, RZ, 0x33, !PT ;  /* 0x00000009ff0d9212 */ /* 0x000fe400078e33ff */
[----:B------:R-:W-:Y:S02]  /*03e0*/  ISETP.GE.U32.AND P1, PT, R2, UR10, PT ;  /* 0x0000000a02007c0c */ /* 0x000fe4000bf26070 */
[----:B------:R-:W-:Y:S02]  /*03f0*/  IADD3 R0, PT, PT, -R13, RZ, RZ ;  /* 0x000000ff0d007210 */ /* 0x000fe40007ffe1ff */
[----:B------:R-:W-:Y:S01]  /*0400*/  SHF.R.S32.HI R3, RZ, 0x1f, R13 ;  /* 0x0000001fff037819 */ /* 0x000fe2000001140d */
[----:B------:R-:W0:Y:S01]  /*0410*/  @!P2 LDC.64 R6, c[0x0][0x3e0] ;  /* 0x0000f800ff06ab82 */ /* 0x000e220000000a00 */
[----:B------:R-:W-:Y:S01]  /*0420*/  ISETP.GE.AND.EX P1, PT, R5, UR11, PT, P1 ;  /* 0x0000000b05007c0c */ /* 0x000fe2000bf26310 */
[----:B------:R-:W-:Y:S01]  /*0430*/  IMAD R0, R9, R0, UR8 ;  /* 0x0000000809007e24 */ /* 0x000fe2000f8e0200 */
[----:B------:R-:W-:Y:S01]  /*0440*/  ISETP.GE.U32.AND P4, PT, R16, UR10, PT ;  /* 0x0000000a10007c0c */ /* 0x000fe2000bf86070 */
[----:B--2---:R-:W-:Y:S01]  /*0450*/  IMAD R12, R3, UR12, RZ ;  /* 0x0000000c030c7c24 */ /* 0x004fe2000f8e02ff */
[----:B------:R-:W-:-:S02]  /*0460*/  SHF.R.S32.HI R3, RZ, 0x1f, R16 ;  /* 0x0000001fff037819 */ /* 0x000fc40000011410 */
[----:B------:R-:W-:Y:S01]  /*0470*/  SHF.L.U32 R0, R0, 0x4, RZ ;  /* 0x0000000400007819 */ /* 0x000fe200000006ff */
[----:B------:R-:W1:Y:S01]  /*0480*/  @!P3 LDC.64 R8, c[0x0][0x3e0] ;  /* 0x0000f800ff08bb82 */ /* 0x000e620000000a00 */
[----:B------:R-:W-:Y:S01]  /*0490*/  ISETP.GE.AND.EX P4, PT, R3, UR11, PT, P4 ;  /* 0x0000000b03007c0c */ /* 0x000fe2000bf86340 */
[----:B------:R-:W-:Y:S01]  /*04a0*/  IMAD R27, R13, UR13, R12 ;  /* 0x0000000d0d1b7c24 */ /* 0x000fe2000f8e020c */
[----:B------:R-:W-:Y:S02]  /*04b0*/  LOP3.LUT R24, R0, 0xe, R25, 0xf8, !PT ;  /* 0x0000000e00187812 */ /* 0x000fe400078ef819 */
[----:B------:R-:W-:-:S03]  /*04c0*/  SHF.R.S32.HI R25, RZ, 0x1f, R0 ;  /* 0x0000001fff197819 */ /* 0x000fc60000011400 */
[----:B------:R-:W2:Y:S01]  /*04d0*/  @!P2 LDC.64 R10, c[0x0][0x390] ;  /* 0x0000e400ff0aab82 */ /* 0x000ea20000000a00 */
[----:B------:R-:W-:-:S05]  /*04e0*/  IMAD.WIDE.U32 R24, R13, UR12, R24 ;  /* 0x0000000c0d187c25 */ /* 0x000fca000f8e0018 */
[----:B------:R-:W-:Y:S01]  /*04f0*/  IADD3 R27, PT, PT, R25, R27, RZ ;  /* 0x0000001b191b7210 */ /* 0x000fe20007ffe0ff */
[----:B0-----:R-:W-:Y:S01]  /*0500*/  @!P2 IMAD R20, R15, R6, RZ ;  /* 0x000000060f14a224 */ /* 0x001fe200078e02ff */
[----:B------:R-:W0:Y:S01]  /*0510*/  @!P3 LDC.64 R12, c[0x0][0x390] ;  /* 0x0000e400ff0cbb82 */ /* 0x000e220000000a00 */
[-C--:B------:R-:W-:Y:S02]  /*0520*/  @!P2 MOV R26, R24.reuse ;  /* 0x00000018001aa202 */ /* 0x080fe40000000f00 */
[C---:B------:R-:W-:Y:S01]  /*0530*/  @!P2 IMAD R19, R23.reuse, R7, R20 ;  /* 0x000000071713a224 */ /* 0x040fe200078e0214 */
[----:B------:R-:W-:Y:S01]  /*0540*/  @!P3 MOV R20, R24 ;  /* 0x000000180014b202 */ /* 0x000fe20000000f00 */
[--C-:B------:R-:W-:Y:S02]  /*0550*/  @!P3 IMAD.MOV.U32 R21, RZ, RZ, R27.reuse ;  /* 0x000000ffff15b224 */ /* 0x100fe400078e001b */
[----:B------:R-:W-:Y:S01]  /*0560*/  @!P2 IMAD.WIDE.U32 R28, R23, R6, R26 ;  /* 0x00000006171ca225 */ /* 0x000fe200078e001a */
[----:B------:R-:W3:Y:S03]  /*0570*/  @!P1 LDC.64 R14, c[0x0][0x3e0] ;  /* 0x0000f800ff0e9b82 */ /* 0x000ee60000000a00 */
[-C--:B-1----:R-:W-:Y:S01]  /*0580*/  @!P3 IMAD R17, R17, R8.reuse, RZ ;  /* 0x000000081111b224 */ /* 0x082fe200078e02ff */
[----:B------:R-:W-:Y:S01]  /*0590*/  @!P2 IADD3 R19, PT, PT, R29, R19, RZ ;  /* 0x000000131d13a210 */ /* 0x000fe20007ffe0ff */
[----:B------:R-:W-:-:S03]  /*05a0*/  @!P3 IMAD.WIDE.U32 R20, R18, R8, R20 ;  /* 0x000000081214b225 */ /* 0x000fc600078e0014 */
[----:B------:R-:W1:Y:S01]  /*05b0*/  @!P4 LDC.64 R6, c[0x0][0x3e0] ;  /* 0x0000f800ff06cb82 */ /* 0x000e620000000a00 */
[----:B------:R-:W-:Y:S01]  /*05c0*/  @!P3 IMAD R17, R18, R9, R17 ;  /* 0x000000091211b224 */ /* 0x000fe200078e0211 */
[----:B--2---:R-:W-:-:S04]  /*05d0*/  @!P2 LEA R18, P5, R28, R10, 0x1 ;  /* 0x0000000a1c12a211 */ /* 0x004fc800078a08ff */
[----:B------:R-:W-:Y:S02]  /*05e0*/  @!P2 LEA.HI.X R19, R28, R11, R19, 0x1, P5 ;  /* 0x0000000b1c13a211 */ /* 0x000fe400028f0c13 */
[----:B------:R-:W2:Y:S01]  /*05f0*/  @!P1 LDC.64 R8, c[0x0][0x390] ;  /* 0x0000e400ff089b82 */ /* 0x000ea20000000a00 */
[----:B------:R-:W-:Y:S01]  /*0600*/  @!P3 IADD3 R17, PT, PT, R21, R17, RZ ;  /* 0x000000111511b210 */ /* 0x000fe20007ffe0ff */
[----:B------:R-:W-:Y:S01]  /*0610*/  @!P1 IMAD.MOV.U32 R21, RZ, RZ, R27 ;  /* 0x000000ffff159224 */ /* 0x000fe200078e001b */
[----:B0-----:R-:W-:-:S04]  /*0620*/  @!P3 LEA R12, P5, R20, R12, 0x1 ;  /* 0x0000000c140cb211 */ /* 0x001fc800078a08ff */
[----:B------:R-:W-:Y:S01]  /*0630*/  @!P3 LEA.HI.X R13, R20, R13, R17, 0x1, P5 ;  /* 0x0000000d140db211 */ /* 0x000fe200028f0c11 */
[----:B------:R-:W0:Y:S01]  /*0640*/  @!P4 LDC.64 R10, c[0x0][0x390] ;  /* 0x0000e400ff0acb82 */ /* 0x000e220000000a00 */
[----:B---3--:R-:W-:Y:S01]  /*0650*/  @!P1 IMAD R5, R5, R14, RZ ;  /* 0x0000000e05059224 */ /* 0x008fe200078e02ff */
[----:B------:R-:W-:Y:S01]  /*0660*/  @!P1 MOV R20, R24 ;  /* 0x0000001800149202 */ /* 0x000fe20000000f00 */
[----:B------:R-:W-:Y:S02]  /*0670*/  HFMA2 R17, -RZ, RZ, 0, 0 ;  /* 0x00000000ff117431 */ /* 0x000fe400000001ff */
[C---:B------:R-:W-:Y:S02]  /*0680*/  @!P1 IMAD R15, R2.reuse, R15, R5 ;  /* 0x0000000f020f9224 */ /* 0x040fe400078e0205 */
[----:B------:R-:W-:Y:S02]  /*0690*/  HFMA2 R5, -RZ, RZ, 0, 0 ;  /* 0x00000000ff057431 */ /* 0x000fe400000001ff */
[----:B------:R-:W-:-:S04]  /*06a0*/  @!P1 IMAD.WIDE.U32 R20, R2, R14, R20 ;  /* 0x0000000e02149225 */ /* 0x000fc800078e0014 */
[----:B-1----:R-:W-:Y:S01]  /*06b0*/  @!P4 IMAD R3, R3, R6, RZ ;  /* 0x000000060303c224 */ /* 0x002fe200078e02ff */
[----:B------:R-:W-:Y:S01]  /*06c0*/  @!P4 MOV R2, R24 ;  /* 0x000000180002c202 */ /* 0x000fe20000000f00 */
[----:B------:R-:W3:Y:S02]  /*06d0*/  @!P3 LDG.E R17, desc[UR16][R12.64] ;  /* 0x000000100c11b981 */ /* 0x000ee4000c1e1900 */
[----:B------:R-:W-:Y:S01]  /*06e0*/  @!P4 IMAD R7, R16, R7, R3 ;  /* 0x000000071007c224 */ /* 0x000fe200078e0203 */
[----:B------:R-:W-:Y:S01]  /*06f0*/  @!P4 MOV R3, R27 ;  /* 0x0000001b0003c202 */ /* 0x000fe20000000f00 */
[----:B------:R-:W5:Y:S01]  /*0700*/  @!P2 LDG.E R5, desc[UR16][R18.64] ;  /* 0x000000101205a981 */ /* 0x000f62000c1e1900 */
[----:B------:R-:W-:Y:S02]  /*0710*/  @!P1 IADD3 R15, PT, PT, R21, R15, RZ ;  /* 0x0000000f150f9210 */ /* 0x000fe40007ffe0ff */
[----:B--2---:R-:W-:Y:S01]  /*0720*/  @!P1 LEA R8, P2, R20, R8, 0x1 ;  /* 0x0000000814089211 */ /* 0x004fe200078408ff */
[----:B------:R-:W-:-:S04]  /*0730*/  @!P4 IMAD.WIDE.U32 R2, R16, R6, R2 ;  /* 0x000000061002c225 */ /* 0x000fc800078e0002 */
[----:B------:R-:W-:Y:S01]  /*0740*/  HFMA2 R21, -RZ, RZ, 0, 0 ;  /* 0x00000000ff157431 */ /* 0x000fe200000001ff */
[----:B------:R-:W-:Y:S01]  /*0750*/  @!P1 LEA.HI.X R9, R20, R9, R15, 0x1, P2 ;  /* 0x0000000914099211 */ /* 0x000fe200010f0c0f */
[----:B------:R-:W-:Y:S01]  /*0760*/  IMAD.MOV.U32 R6, RZ, RZ, RZ ;  /* 0x000000ffff067224 */ /* 0x000fe200078e00ff */
[----:B------:R-:W-:Y:S02]  /*0770*/  @!P4 IADD3 R3, PT, PT, R3, R7, RZ ;  /* 0x000000070303c210 */ /* 0x000fe40007ffe0ff */
[----:B0-----:R-:W-:-:S03]  /*0780*/  @!P4 LEA R10, P2, R2, R10, 0x1 ;  /* 0x0000000a020ac211 */ /* 0x001fc600078408ff */
[----:B------:R0:W2:Y:S01]  /*0790*/  @!P1 LDG.E R6, desc[UR16][R8.64] ;  /* 0x0000001008069981 */ /* 0x0000a2000c1e1900 */
[----:B------:R-:W-:-:S05]  /*07a0*/  @!P4 LEA.HI.X R11, R2, R11, R3, 0x1, P2 ;  /* 0x0000000b020bc211 */ /* 0x000fca00010f0c03 */
[----:B------:R-:W4:Y:S01]  /*07b0*/  @!P4 LDG.E R21, desc[UR16][R10.64] ;  /* 0x000000100a15c981 */ /* 0x000f22000c1e1900 */
[----:B------:R-:W-:Y:S01]  /*07c0*/  BSSY.RECONVERGENT B0, `(.L_x_2567) ;  /* 0x0000042000007945 */ /* 0x000fe20003800200 */
[----:B---3--:R-:W-:Y:S02]  /*07d0*/  HADD2.F32 R16, -RZ, R17.H0_H0 ;  /* 0x20000011ff107230 */ /* 0x008fe40000004100 */
[----:B-----5:R-:W-:Y:S02]  /*07e0*/  HADD2.F32 R3, -RZ, R5.H1_H1 ;  /* 0x30000005ff037230 */ /* 0x020fe40000004100 */
[----:B------:R-:W-:Y:S02]  /*07f0*/  HADD2.F32 R17, -RZ, R17.H1_H1 ;  /* 0x30000011ff117230 */ /* 0x000fe40000004100 */
[----:B------:R-:W-:Y:S02]  /*0800*/  HADD2.F32 R2, -RZ, R5.H0_H0 ;  /* 0x20000005ff027230 */ /* 0x000fe40000004100 */
[----:B------:R-:W-:Y:S01]  /*0810*/  FMUL.FTZ R7, R3, R3 ;  /* 0x0000000303077220 */ /* 0x000fe20000410000 */
[----:B0-----:R-:W-:-:S03]  /*0820*/  FMUL.FTZ R9, R17, R17 ;  /* 0x0000001111097220 */ /* 0x001fc60000410000 */
[C---:B------:R-:W-:Y:S01]  /*0830*/  FFMA.FTZ R7, R2.reuse, R2, R7 ;  /* 0x0000000202077223 */ /* 0x040fe20000010007 */
[----:B------:R-:W-:Y:S01]  /*0840*/  FADD.FTZ R5, R2, R3 ;  /* 0x0000000302057221 */ /* 0x000fe20000010000 */
[C---:B------:R-:W-:Y:S02]  /*0850*/  FFMA.FTZ R8, R16.reuse, R16, R9 ;  /* 0x0000001010087223 */ /* 0x040fe40000010009 */
[----:B------:R-:W-:Y:S01]  /*0860*/  FADD.FTZ R7, RZ, R7 ;  /* 0x00000007ff077221 */ /* 0x000fe20000010000 */
[--C-:B--2---:R-:W-:Y:S01]  /*0870*/  HADD2.F32 R18, -RZ, R6.reuse.H1_H1 ;  /* 0x30000006ff127230 */ /* 0x104fe20000004100 */
[----:B------:R-:W0:Y:S01]  /*0880*/  S2R R9, SR_LANEID ;  /* 0x0000000000097919 */ /* 0x000e220000000000 */
[----:B------:R-:W-:Y:S02]  /*0890*/  HADD2.F32 R19, -RZ, R6.H0_H0 ;  /* 0x20000006ff137230 */ /* 0x000fe40000004100 */
[----:B------:R-:W-:Y:S01]  /*08a0*/  FADD.FTZ R12, R16, R17 ;  /* 0x00000011100c7221 */ /* 0x000fe20000010000 */
[----:B------:R-:W-:Y:S01]  /*08b0*/  FADD.FTZ R5, RZ, R5 ;  /* 0x00000005ff057221 */ /* 0x000fe20000010000 */
[----:B------:R-:W-:Y:S01]  /*08c0*/  FADD.FTZ R7, R7, R8 ;  /* 0x0000000807077221 */ /* 0x000fe20000010000 */
[----:B----4-:R-:W-:-:S02]  /*08d0*/  HADD2.F32 R20, -RZ, R21.H1_H1 ;  /* 0x30000015ff147230 */ /* 0x010fc40000004100 */
[----:B------:R-:W-:Y:S01]  /*08e0*/  FMUL.FTZ R8, R18, R18 ;  /* 0x0000001212087220 */ /* 0x000fe20000410000 */
        /* <DEDUP_REMOVED lines=47> */
.L_x_2568:
[----:B------:R-:W-:Y:S05]  /*0be0*/  BSYNC.RECONVERGENT B0 ;  /* 0x0000000000007941 */ /* 0x000fea0003800200 */
.L_x_2567:
        /* <DEDUP_REMOVED lines=26> */
.L_x_2570:
[----:B------:R-:W-:Y:S05]  /*0d90*/  BSYNC.RECONVERGENT B0 ;  /* 0x0000000000007941 */ /* 0x000fea0003800200 */
.L_x_2569:
        /* <DEDUP_REMOVED lines=17> */
[----:B------:R-:W-:Y:S01]  /*0eb0*/  IMAD.U32 R5, RZ, RZ, UR12 ;  /* 0x0000000cff057e24 */ /* 0x000fe2000f8e00ff */
[----:B------:R-:W-:Y:S01]  /*0ec0*/  UIMAD.WIDE.U32 UR10, UR10, 0x8, UR18 ;  /* 0x000000080a0a78a5 */ /* 0x000fe2000f8e0012 */
[----:B------:R-:W-:-:S03]  /*0ed0*/  SEL R9, R22, RZ, !P2 ;  /* 0x000000ff16097207 */ /* 0x000fc60005000000 */
[----:B-1----:R-:W-:Y:S02]  /*0ee0*/  MOV R11, UR5 ;  /* 0x00000005000b7c02 */ /* 0x002fe40008000f00 */
[----:B------:R-:W-:Y:S02]  /*0ef0*/  ISETP.NE.AND P2, PT, R9, -0x1, PT ;  /* 0xffffffff0900780c */ /* 0x000fe40003f45270 */
[----:B------:R-:W-:Y:S01]  /*0f00*/  MOV R4, UR10 ;  /* 0x0000000a00047c02 */ /* 0x000fe20008000f00 */
        /* <DEDUP_REMOVED lines=8> */
.L_x_2573:
[----:B---3--:R-:W3:Y:S04]  /*0f90*/  LDG.E.STRONG.GPU R4, desc[UR16][R6.64] ;  /* 0x0000001006047981 */ /* 0x008ee8000c1ef900 */
[----:B---3--:R-:W-:Y:S01]  /*0fa0*/  CCTL.IVALL ;  /* 0x00000000ff00798f */ /* 0x008fe20002000000 */
[----:B------:R-:W-:Y:S05]  /*0fb0*/  YIELD ;  /* 0x0000000000007946 */ /* 0x000fea0003800000 */
[----:B------:R-:W-:-:S13]  /*0fc0*/  ISETP.NE.AND P2, PT, R4, R9, PT ;  /* 0x000000090400720c */ /* 0x000fda0003f45270 */
[----:B------:R-:W-:Y:S05]  /*0fd0*/  @P2 BRA `(.L_x_2573) ;  /* 0xfffffffc00ec2947 */ /* 0x000fea000383ffff */
.L_x_2572:
        /* <DEDUP_REMOVED lines=15> */
.L_x_2575:
        /* <DEDUP_REMOVED lines=20> */
[----:B------:R-:W-:Y:S02]  /*1210*/  MOV R6, UR24 ;  /* 0x0000001800067c02 */ /* 0x000fe40008000f00 */
[----:B------:R-:W-:Y:S01]  /*1220*/  MOV R7, UR25 ;  /* 0x0000001900077c02 */ /* 0x000fe20008000f00 */
[----:B------:R-:W-:Y:S01]  /*1230*/  @!UP0 UIMAD.WIDE.U32 UR24, UR21, 0x8, UR18 ;  /* 0x00000008151888a5 */ /* 0x000fe2000f8e0012 */
[----:B------:R-:W-:Y:S01]  /*1240*/  IMAD.U32 R8, RZ, RZ, UR26 ;  /* 0x0000001aff087e24 */ /* 0x000fe2000f8e00ff */
[----:B------:R-:W-:-:S03]  /*1250*/  MOV R9, UR27 ;  /* 0x0000001b00097c02 */ /* 0x000fc60008000f00 */
[----:B------:R-:W3:Y:S01]  /*1260*/  @!P4 LDG.E.64 R6, desc[UR16][R6.64] ;  /* 0x000000100606c981 */ /* 0x000ee2000c1e1b00 */
[----:B--2---:R-:W-:Y:S02]  /*1270*/  MOV R10, UR24 ;  /* 0x00000018000a7c02 */ /* 0x004fe40008000f00 */
[----:B-1----:R-:W-:Y:S01]  /*1280*/  MOV R11, UR25 ;  /* 0x00000019000b7c02 */ /* 0x002fe20008000f00 */
[----:B------:R-:W2:Y:S05]  /*1290*/  @!P6 LDG.E.64 R8, desc[UR16][R8.64] ;  /* 0x000000100808e981 */ /* 0x000eaa000c1e1b00 */
[----:B------:R-:W4:Y:S01]  /*12a0*/  @!P5 LDG.E.64 R10, desc[UR16][R10.64] ;  /* 0x000000100a0ad981 */ /* 0x000f22000c1e1b00 */
[----:B------:R-:W-:-:S02]  /*12b0*/  UIADD3 UR24, UPT, UPT, UR5, 0x4, URZ ;  /* 0x0000000405187890 */ /* 0x000fc4000fffe0ff */
        /* <DEDUP_REMOVED lines=11> */
[----:B------:R-:W-:Y:S02]  /*1370*/  ISETP.EQ.OR P4, PT, R4, UR15, P3 ;  /* 0x0000000f04007c0c */ /* 0x000fe40009f82670 */
[----:B--2---:R-:W-:Y:S01]  /*1380*/  @!P6 FADD.FTZ R12, R12, R8 ;  /* 0x000000080c0ce221 */ /* 0x004fe20000010000 */
[----:B------:R-:W-:Y:S01]  /*1390*/  @!P6 FADD.FTZ R13, R13, R9 ;  /* 0x000000090d0de221 */ /* 0x000fe20000010000 */
[----:B------:R-:W-:Y:S02]  /*13a0*/  ISETP.EQ.OR P6, PT, R5, UR15, P3 ;  /* 0x0000000f05007c0c */ /* 0x000fe40009fc2670 */
[----:B------:R-:W-:Y:S01]  /*13b0*/  VOTEU.ALL UP0, P2 ;  /* 0x0000000000ff7886 */ /* 0x000fe20001000000 */
[----:B------:R-:W-:Y:S01]  /*13c0*/  MOV R4, UR24 ;  /* 0x0000001800047c02 */ /* 0x000fe20008000f00 */
[----:B----4-:R-:W-:Y:S01]  /*13d0*/  @!P5 FADD.FTZ R12, R12, R10 ;  /* 0x0000000a0c0cd221 */ /* 0x010fe20000010000 */
[----:B------:R-:W-:-:S02]  /*13e0*/  @!P5 FADD.FTZ R13, R13, R11 ;  /* 0x0000000b0d0dd221 */ /* 0x000fc40000010000 */
[----:B------:R-:W-:Y:S01]  /*13f0*/  ISETP.EQ.OR P5, PT, R4, UR15, P3 ;  /* 0x0000000f04007c0c */ /* 0x000fe20009fa2670 */
[----:B------:R-:W-:Y:S01]  /*1400*/  @!UP0 UIMAD.WIDE.U32 UR24, UR12, 0x8, UR18 ;  /* 0x000000080c1888a5 */ /* 0x000fe2000f8e0012 */
[----:B------:R-:W-:-:S05]  /*1410*/  VOTEU.ALL UP0, P4 ;  /* 0x0000000000ff7886 */ /* 0x000fca0002000000 */
[----:B------:R-:W-:Y:S01]  /*1420*/  MOV R4, UR24 ;  /* 0x0000001800047c02 */ /* 0x000fe20008000f00 */
[----:B------:R-:W-:Y:S01]  /*1430*/  VOTEU.ALL UP1, P6 ;  /* 0x0000000000ff7886 */ /* 0x000fe20003020000 */
[----:B------:R-:W-:Y:S01]  /*1440*/  MOV R5, UR25 ;  /* 0x0000001900057c02 */ /* 0x000fe20008000f00 */
[----:B------:R-:W-:-:S03]  /*1450*/  @!UP0 UIMAD.WIDE.U32 UR24, UR14, 0x8, UR18 ;  /* 0x000000080e1888a5 */ /* 0x000fc6000f8e0012 */
[----:B------:R-:W-:Y:S01]  /*1460*/  VOTEU.ALL UP0, P5 ;  /* 0x0000000000ff7886 */ /* 0x000fe20002800000 */
[----:B------:R-:W-:Y:S01]  /*1470*/  @!UP1 UIMAD.WIDE.U32 UR26, UR13, 0x8, UR18 ;  /* 0x000000080d1a98a5 */ /* 0x000fe2000f8e0012 */
[----:B------:R-:W2:Y:S01]  /*1480*/  @!P2 LDG.E.64 R4, desc[UR16][R4.64] ;  /* 0x000000100404a981 */ /* 0x000ea2000c1e1b00 */
[----:B------:R-:W-:Y:S02]  /*1490*/  MOV R6, UR24 ;  /* 0x0000001800067c02 */ /* 0x000fe40008000f00 */
[----:B------:R-:W-:Y:S01]  /*14a0*/  MOV R7, UR25 ;  /* 0x0000001900077c02 */ /* 0x000fe20008000f00 */
[----:B------:R-:W-:Y:S01]  /*14b0*/  @!UP0 UIMAD.WIDE.U32 UR24, UR10, 0x8, UR18 ;  /* 0x000000080a1888a5 */ /* 0x000fe2000f8e0012 */
[----:B------:R-:W-:Y:S01]  /*14c0*/  IMAD.U32 R8, RZ, RZ, UR26 ;  /* 0x0000001aff087e24 */ /* 0x000fe2000f8e00ff */
[----:B------:R-:W-:-:S03]  /*14d0*/  MOV R9, UR27 ;  /* 0x0000001b00097c02 */ /* 0x000fc60008000f00 */
        /* <DEDUP_REMOVED lines=26> */
.L_x_2574:
        /* <DEDUP_REMOVED lines=51> */
.L_x_2576:
        /* <DEDUP_REMOVED lines=18> */
[----:B------:R-:W-:Y:S01]  /*1ad0*/  IMAD.U32 R7, RZ, RZ, UR11 ;  /* 0x0000000bff077e24 */ /* 0x000fe2000f8e00ff */
[----:B------:R-:W0:Y:S05]  /*1ae0*/  @!P4 LDG.E.64 R4, desc[UR16][R4.64] ;  /* 0x000000100404c981 */ /* 0x000e2a000c1e1b00 */
        /* <DEDUP_REMOVED lines=8> */
.L_x_2577:
        /* <DEDUP_REMOVED lines=13> */
.L_x_2578:
[----:B------:R-:W-:Y:S05]  /*1c40*/  BSYNC.RECONVERGENT B0 ;  /* 0x0000000000007941 */ /* 0x000fea0003800200 */
.L_x_2571:
        /* <DEDUP_REMOVED lines=36> */
[----:B--2---:R-:W-:Y:S01]  /*1e90*/  SHF.L.U32 R5, R28, 0x10, RZ ;  /* 0x000000101c057819 */ /* 0x004fe200000006ff */
[----:B---3--:R-:W-:Y:S01]  /*1ea0*/  IMAD.U32 R10, R29, 0x10000, RZ ;  /* 0x000100001d0a7824 */ /* 0x008fe200078e00ff */
[----:B-----5:R-:W-:Y:S02]  /*1eb0*/  SHF.L.U32 R8, R8, 0x10, RZ ;  /* 0x0000001008087819 */ /* 0x020fe400000006ff */
[----:B------:R-:W-:Y:S01]  /*1ec0*/  SHF.L.U32 R9, R6, 0x10, RZ ;  /* 0x0000001006097819 */ /* 0x000fe200000006ff */
        /* <DEDUP_REMOVED lines=28> */
.L_x_2582:
[----:B------:R-:W-:Y:S05]  /*2090*/  BSYNC.RECONVERGENT B1 ;  /* 0x0000000000017941 */ /* 0x000fea0003800200 */
.L_x_2581:
        /* <DEDUP_REMOVED lines=23> */
[----:B------:R-:W-:-:S05]  /*2210*/  IMAD.WIDE.U32 R2, R13, UR10, R2 ;  /* 0x0000000a0d027c25 */ /* 0x000fca000f8e0002 */
[----:B------:R-:W-:Y:S02]  /*2220*/  IADD3 R7, PT, PT, R3, R7, RZ ;  /* 0x0000000703077210 */ /* 0x000fe40007ffe0ff */
[----:B0-----:R-:W-:Y:S02]  /*2230*/  LEA R6, P1, R2, UR18, 0x1 ;  /* 0x0000001202067c11 */ /* 0x001fe4000f8208ff */
[----:B------:R-:W-:Y:S02]  /*2240*/  F2FP.F16.F32.PACK_AB R3, R16, R29 ;  /* 0x0000001d1003723e */ /* 0x000fe400000000ff */
[----:B------:R-:W-:-:S05]  /*2250*/  LEA.HI.X R7, R2, UR19, R7, 0x1, P1 ;  /* 0x0000001302077c11 */ /* 0x000fca00088f0c07 */
[----:B------:R1:W-:Y:S04]  /*2260*/  STG.E desc[UR16][R6.64], R3 ;  /* 0x0000000306007986 */ /* 0x0003e8000c101910 */
.L_x_2584:
[----:B------:R-:W-:Y:S05]  /*2270*/  BSYNC.RECONVERGENT B1 ;  /* 0x0000000000017941 */ /* 0x000fea0003800200 */
.L_x_2583:
[----:B------:R-:W-:Y:S04]  /*2280*/  BSSY.RECONVERGENT B1, `(.L_x_2585) ;  /* 0x0000014000017945 */ /* 0x000fe80003800200 */
[----:B------:R-:W-:Y:S05]  /*2290*/  @P2 BRA `(.L_x_2586) ;  /* 0x0000000000482947 */ /* 0x000fea0003800000 */
[----:B------:R-:W2:Y:S01]  /*22a0*/  LDCU.64 UR10, c[0x0][0x3e0] ;  /* 0x00007c00ff0a77ac */ /* 0x000ea20008000a00 */
[----:B------:R-:W-:Y:S01]  /*22b0*/  MOV R2, R24 ;  /* 0x0000001800027202 */ /* 0x000fe20000000f00 */
[----:B01----:R-:W-:Y:S02]  /*22c0*/  IMAD.MOV.U32 R3, RZ, RZ, R27 ;  /* 0x000000ffff037224 */ /* 0x003fe400078e001b */
[--C-:B------:R-:W-:Y:S01]  /*22d0*/  FADD.FTZ R19, R19, -R0.reuse ;  /* 0x8000000013137221 */ /* 0x100fe20000010000 */
[----:B------:R-:W0:Y:S01]  /*22e0*/  LDCU.64 UR18, c[0x0][0x380] ;  /* 0x00007000ff1277ac */ /* 0x000e220008000a00 */
[----:B------:R-:W-:Y:S02]  /*22f0*/  FADD.FTZ R7, R18, -R0 ;  /* 0x8000000012077221 */ /* 0x000fe40000010000 */
[-C--:B------:R-:W-:Y:S02]  /*2300*/  FMUL.FTZ R19, R19, R4.reuse ;  /* 0x0000000413137220 */ /* 0x080fe40000410000 */
[----:B------:R-:W-:-:S02]  /*2310*/  FMUL.FTZ R7, R7, R4 ;  /* 0x0000000407077220 */ /* 0x000fc40000410000 */
[----:B------:R-:W-:Y:S02]  /*2320*/  FFMA.FTZ R19, R5, R19, R10 ;  /* 0x0000001305137223 */ /* 0x000fe4000001000a */
        /* <DEDUP_REMOVED lines=9> */
.L_x_2586:
[----:B------:R-:W-:Y:S05]  /*23c0*/  BSYNC.RECONVERGENT B1 ;  /* 0x0000000000017941 */ /* 0x000fea0003800200 */
.L_x_2585:
        /* <DEDUP_REMOVED lines=10> */
[----:B------:R-:W-:Y:S01]  /*2470*/  F2FP.F16.F32.PACK_AB R5, R8, R5 ;  /* 0x000000050805723e */ /* 0x000fe200000000ff */
[----:B---3--:R-:W-:Y:S02]  /*2480*/  IMAD R7, R14, UR10, RZ ;  /* 0x0000000a0e077c24 */ /* 0x008fe4000f8e02ff */
[----:B------:R-:W-:-:S04]  /*2490*/  IMAD.WIDE.U32 R24, R12, UR10, R24 ;  /* 0x0000000a0c187c25 */ /* 0x000fc8000f8e0018 */
[----:B------:R-:W-:Y:S01]  /*24a0*/  IMAD R7, R12, UR11, R7 ;  /* 0x0000000b0c077c24 */ /* 0x000fe2000f8e0207 */
[----:B0-----:R-:W-:-:S04]  /*24b0*/  LEA R2, P1, R24, UR12, 0x1 ;  /* 0x0000000c18027c11 */ /* 0x001fc8000f8208ff */
[----:B------:R-:W-:-:S04]  /*24c0*/  IADD3 R7, PT, PT, R25, R7, RZ ;  /* 0x0000000719077210 */ /* 0x000fc80007ffe0ff */
[----:B------:R-:W-:-:S05]  /*24d0*/  LEA.HI.X R3, R24, UR13, R7, 0x1, P1 ;  /* 0x0000000d18037c11 */ /* 0x000fca00088f0c07 */
[----:B------:R3:W-:Y:S01]  /*24e0*/  STG.E desc[UR16][R2.64], R5 ;  /* 0x0000000502007986 */ /* 0x0007e2000c101910 */
[----:B------:R-:W-:Y:S05]  /*24f0*/  BRA `(.L_x_2587) ;  /* 0x00000008001c7947 */ /* 0x000fea0003800000 */
.L_x_2580:
        /* <DEDUP_REMOVED lines=29> */
[----:B------:R-:W-:-:S06]  /*26d0*/  IMAD.MOV.U32 R2, RZ, RZ, R24 ;  /* 0x000000ffff027224 */ /* 0x000fcc00078e0018 */
[----:B------:R-:W2:Y:S01]  /*26e0*/  MUFU.RCP R7, R7 ;  /* 0x0000000700077308 */ /* 0x000ea20000001000 */
[----:B0-----:R-:W-:Y:S01]  /*26f0*/  FADD.FTZ R29, R3, 1 ;  /* 0x3f800000031d7421 */ /* 0x001fe20000010000 */
[----:B------:R-:W-:-:S06]  /*2700*/  MOV R3, R27 ;  /* 0x0000001b00037202 */ /* 0x000fcc0000000f00 */
[----:B------:R-:W0:Y:S01]  /*2710*/  MUFU.RCP R29, R29 ;  /* 0x0000001d001d7308 */ /* 0x000e220000001000 */
[----:B------:R-:W-:-:S05]  /*2720*/  IMAD.WIDE.U32 R2, R23, UR12, R2 ;  /* 0x0000000c17027c25 */ /* 0x000fca000f8e0002 */
[----:B------:R-:W-:Y:S02]  /*2730*/  IADD3 R3, PT, PT, R3, R6, RZ ;  /* 0x0000000603037210 */ /* 0x000fe40007ffe0ff */
[----:B-1----:R-:W-:Y:S01]  /*2740*/  LEA R6, P3, R2, UR18, 0x1 ;  /* 0x0000001202067c11 */ /* 0x002fe2000f8608ff */
[----:B--2---:R-:W-:-:S03]  /*2750*/  FMUL.FTZ R15, R15, R7 ;  /* 0x000000070f0f7220 */ /* 0x004fc60000410000 */
[----:B------:R-:W-:Y:S01]  /*2760*/  LEA.HI.X R7, R2, UR19, R3, 0x1, P3 ;  /* 0x0000001302077c11 */ /* 0x000fe200098f0c03 */
[----:B0-----:R-:W-:-:S05]  /*2770*/  FMUL.FTZ R28, R28, R29 ;  /* 0x0000001d1c1c7220 */ /* 0x001fca0000410000 */
[----:B------:R-:W-:-:S05]  /*2780*/  F2FP.F16.F32.PACK_AB R15, R28, R15 ;  /* 0x0000000f1c0f723e */ /* 0x000fca00000000ff */
[----:B------:R0:W-:Y:S02]  /*2790*/  STG.E desc[UR16][R6.64], R15 ;  /* 0x0000000f06007986 */ /* 0x0001e4000c101910 */
.L_x_2589:
[----:B------:R-:W-:Y:S05]  /*27a0*/  BSYNC.RECONVERGENT B1 ;  /* 0x0000000000017941 */ /* 0x000fea0003800200 */
.L_x_2588:
        /* <DEDUP_REMOVED lines=30> */
.L_x_2591:
[----:B------:R-:W-:Y:S05]  /*2990*/  BSYNC.RECONVERGENT B1 ;  /* 0x0000000000017941 */ /* 0x000fea0003800200 */
.L_x_2590:
[----:B------:R-:W-:Y:S04]  /*29a0*/  BSSY.RECONVERGENT B1, `(.L_x_2592) ;  /* 0x0000020000017945 */ /* 0x000fe80003800200 */
[----:B------:R-:W-:Y:S05]  /*29b0*/  @P1 BRA `(.L_x_2593) ;  /* 0x0000000000781947 */ /* 0x000fea0003800000 */
[--C-:B------:R-:W-:Y:S01]  /*29c0*/  FADD.FTZ R19, R19, -R0.reuse ;  /* 0x8000000013137221 */ /* 0x100fe20000010000 */
[----:B01----:R-:W-:Y:S01]  /*29d0*/  FADD.FTZ R7, R18, -R0 ;  /* 0x8000000012077221 */ /* 0x003fe20000010000 */
[----:B------:R-:W0:Y:S01]  /*29e0*/  LDCU.64 UR12, c[0x0][0x3e0] ;  /* 0x00007c00ff0c77ac */ /* 0x000e220008000a00 */
[----:B------:R-:W-:Y:S02]  /*29f0*/  VIADD R15, R23, 0x40 ;  /* 0x00000040170f7836 */ /* 0x000fe40000000000 */
[-C--:B------:R-:W-:Y:S01]  /*2a00*/  FMUL.FTZ R3, R19, R4.reuse ;  /* 0x0000000413037220 */ /* 0x080fe20000410000 */
[----:B------:R-:W-:Y:S01]  /*2a10*/  FMUL.FTZ R2, R7, R4 ;  /* 0x0000000407027220 */ /* 0x000fe20000410000 */
[----:B------:R-:W1:Y:S02]  /*2a20*/  LDCU.64 UR18, c[0x0][0x380] ;  /* 0x00007000ff1277ac */ /* 0x000e640008000a00 */
[----:B------:R-:W-:Y:S01]  /*2a30*/  FFMA.FTZ R3, R5, R3, R10 ;  /* 0x0000000305037223 */ /* 0x000fe2000001000a */
[----:B------:R-:W-:Y:S01]  /*2a40*/  FFMA.FTZ R2, R8, R2, R9 ;  /* 0x0000000208027223 */ /* 0x000fe20000010009 */
[----:B------:R-:W-:-:S02]  /*2a50*/  SHF.R.S32.HI R11, RZ, 0x1f, R15 ;  /* 0x0000001fff0b7819 */ /* 0x000fc4000001140f */
[----:B------:R-:W-:Y:S01]  /*2a60*/  FMUL.FTZ R6, R3, -1.4426950216293334961 ;  /* 0xbfb8aa3b03067820 */ /* 0x000fe20000410000 */
[----:B------:R-:W-:-:S05]  /*2a70*/  FMUL.FTZ R7, R2, -1.4426950216293334961 ;  /* 0xbfb8aa3b02077820 */ /* 0x000fca0000410000 */
[----:B------:R-:W2:Y:S01]  /*2a80*/  MUFU.EX2 R6, R6 ;  /* 0x0000000600067308 */ /* 0x000ea20000000800 */
[----:B0-----:R-:W-:-:S07]  /*2a90*/  IMAD R11, R11, UR12, RZ ;  /* 0x0000000c0b0b7c24 */ /* 0x001fce000f8e02ff */
        /* <DEDUP_REMOVED lines=14> */
[----:B------:R-:W-:-:S05]  /*2b80*/  F2FP.F16.F32.PACK_AB R11, R16, R11 ;  /* 0x0000000b100b723e */ /* 0x000fca00000000ff */
[----:B------:R2:W-:Y:S02]  /*2b90*/  STG.E desc[UR16][R2.64], R11 ;  /* 0x0000000b02007986 */ /* 0x0005e4000c101910 */
.L_x_2593:
[----:B------:R-:W-:Y:S05]  /*2ba0*/  BSYNC.RECONVERGENT B1 ;  /* 0x0000000000017941 */ /* 0x000fea0003800200 */
.L_x_2592:
        /* <DEDUP_REMOVED lines=26> */
[----:B------:R-:W-:-:S05]  /*2d50*/  F2FP.F16.F32.PACK_AB R7, R7, R0 ;  /* 0x000000000707723e */ /* 0x000fca00000000ff */
[----:B------:R4:W-:Y:S02]  /*2d60*/  STG.E desc[UR16][R2.64], R7 ;  /* 0x0000000702007986 */ /* 0x0009e4000c101910 */
.L_x_2587:
[----:B------:R-:W-:Y:S05]  /*2d70*/  BSYNC.RECONVERGENT B0 ;  /* 0x0000000000007941 */ /* 0x000fea0003800200 */
.L_x_2579:
[----:B------:R-:W-:Y:S02]  /*2d80*/  UIADD3 UR8, UPT, UPT, UR20, UR8, URZ ;  /* 0x0000000814087290 */ /* 0x000fe4000fffe0ff */
[----:B------:R-:W-:Y:S02]  /*2d90*/  UIADD3 UR4, UPT, UPT, UR4, 0x1, URZ ;  /* 0x0000000104047890 */ /* 0x000fe4000fffe0ff */
[----:B------:R-:W-:-:S09]  /*2da0*/  UISETP.GE.AND UP0, UPT, UR8, UR7, UPT ;  /* 0x000000070800728c */ /* 0x000fd2000bf06270 */
[----:B------:R-:W-:Y:S05]  /*2db0*/  BRA.U !UP0, `(.L_x_2594) ;  /* 0xffffffd108ec7547 */ /* 0x000fea000b83ffff */
[----:B------:R-:W-:Y:S05]  /*2dc0*/  EXIT ;  /* 0x000000000000794d */ /* 0x000fea0003800000 */
.L_x_2595:
        /* <DEDUP_REMOVED lines=11> */
.L_x_3460:


//--------------------- .text._Z35group_norm_nhwc_fwd_one_pass_kernelI11Fp16IOBf16WLi256ELi16ELi256EEv26Group_norm_nhwc_fwd_params --------------------------
	.section	.text._Z35group_norm_nhwc_fwd_one_pass_kernelI11Fp16IOBf16WLi256ELi16ELi256EEv26Group_norm_nhwc_fwd_params,"ax",@progbits
	.align	128
        .global         _Z35group_norm_nhwc_fwd_one_pass_kernelI11Fp16IOBf16WLi256ELi16ELi256EEv26Group_norm_nhwc_fwd_params
        .type           _Z35group_norm_nhwc_fwd_one_pass_kernelI11Fp16IOBf16WLi256ELi16ELi256EEv26Group_norm_nhwc_fwd_params,@function
        .size           _Z35group_norm_nhwc_fwd_one_pass_kernelI11Fp16IOBf16WLi256ELi16ELi256EEv26Group_norm_nhwc_fwd_params,(.L_x_3461 - _Z35group_norm_nhwc_fwd_one_pass_kernelI11Fp16IOBf16WLi256ELi16ELi256EEv26Group_norm_nhwc_fwd_params)
        .other          _Z35group_norm_nhwc_fwd_one_pass_kernelI11Fp16IOBf16WLi256ELi16ELi256EEv26Group_norm_nhwc_fwd_params,@"STO_CUDA_ENTRY STV_DEFAULT"
_Z35group_norm_nhwc_fwd_one_pass_kernelI11Fp16IOBf16WLi256ELi16ELi256EEv26Group_norm_nhwc_fwd_params:
.text._Z35group_norm_nhwc_fwd_one_pass_kernelI11Fp16IOBf16WLi256ELi16ELi256EEv26Group_norm_nhwc_fwd_params:
        /* <DEDUP_REMOVED lines=42> */
.L_x_2639:
        /* <DEDUP_REMOVED lines=8> */
[----:B------:R-:W-:Y:S02]  /*0320*/  SHF.R.S32.HI R15, RZ, 0x1f, R21 ;  /* 0x0000001fff0f7819 */ /* 0x000fe40000011415 */
        /* <DEDUP_REMOVED lines=99> */
[----:B-----5:R-:W-:Y:S01]  /*0960*/  @!P1 LEA R8, P6, R6, R4, 0x1 ;  /* 0x0000000406089211 */ /* 0x020fe200078c08ff */
[----:B------:R-:W-:Y:S01]  /*0970*/  @!P3 IMAD.MOV.U32 R24, RZ, RZ, R42 ;  /* 0x000000ffff18b224 */ /* 0x000fe200078e002a */
[----:B------:R-:W-:Y:S02]  /*0980*/  ISETP.GE.U32.AND P5, PT, R34, UR14, PT ;  /* 0x0000000e22007c0c */ /* 0x000fe4000bfa6070 */
[----:B------:R-:W4:Y:S01]  /*0990*/  @!P2 LDG.E R18, desc[UR16][R20.64] ;  /* 0x000000101412a981 */ /* 0x000f22000c1e1900 */
[----:B------:R-:W-:Y:S02]  /*09a0*/  @!P1 LEA.HI.X R9, R6, R5, R3, 0x1, P6 ;  /* 0x0000000506099211 */ /* 0x000fe400030f0c03 */
[----:B------:R-:W-:Y:S01]  /*09b0*/  ISETP.GE.AND.EX P5, PT, R0, UR15, PT, P5 ;  /* 0x0000000f00007c0c */ /* 0x000fe2000bfa6350 */
[----:B------:R-:W5:Y:S01]  /*09c0*/  @!P3 LDC.64 R6, c[0x0][0x390] ;  /* 0x0000e400ff06bb82 */ /* 0x000f620000000a00 */
[----:B------:R-:W-:Y:S01]  /*09d0*/  ISETP.GE.U32.AND P6, PT, R33, UR14, PT ;  /* 0x0000000e21007c0c */ /* 0x000fe2000bfc6070 */
[----:B-1----:R-:W-:Y:S01]  /*09e0*/  @!P3 IMAD R3, R28, R14, RZ ;  /* 0x0000000e1c03b224 */ /* 0x002fe200078e02ff */
[----:B------:R-:W-:Y:S01]  /*09f0*/  @!P3 MOV R25, R41 ;  /* 0x000000290019b202 */ /* 0x000fe20000000f00 */
[----:B------:R1:W4:Y:S01]  /*0a00*/  @!P1 LDG.E R19, desc[UR16][R8.64] ;  /* 0x0000001008139981 */ /* 0x000322000c1e1900 */
[----:B------:R-:W-:-:S03]  /*0a10*/  ISETP.GE.AND.EX P6, PT, R2, UR15, PT, P6 ;  /* 0x0000000f02007c0c */ /* 0x000fc6000bfc6360 */
[----:B------:R-:W5:Y:S01]  /*0a20*/  @!P4 LDC.64 R10, c[0x0][0x390] ;  /* 0x0000e400ff0acb82 */ /* 0x000f620000000a00 */
[C---:B------:R-:W-:Y:S01]  /*0a30*/  @!P3 IMAD R3, R36.reuse, R15, R3 ;  /* 0x0000000f2403b224 */ /* 0x040fe200078e0203 */
[----:B------:R-:W-:Y:S01]  /*0a40*/  @!P4 MOV R23, R41 ;  /* 0x000000290017c202 */ /* 0x000fe20000000f00 */
[----:B------:R-:W-:-:S05]  /*0a50*/  @!P3 IMAD.WIDE.U32 R24, R36, R14, R24 ;  /* 0x0000000e2418b225 */ /* 0x000fca00078e0018 */
[----:B------:R-:W5:Y:S01]  /*0a60*/  @!P5 LDC.64 R4, c[0x0][0x3e0] ;  /* 0x0000f800ff04db82 */ /* 0x000f620000000a00 */
[----:B0-----:R-:W-:-:S04]  /*0a70*/  @!P4 IMAD R22, R27, R12, RZ ;  /* 0x0000000c1b16c224 */ /* 0x001fc800078e02ff */
[----:B------:R-:W-:Y:S01]  /*0a80*/  @!P4 IMAD R13, R35, R13, R22 ;  /* 0x0000000d230dc224 */ /* 0x000fe200078e0216 */
[----:B------:R-:W-:Y:S02]  /*0a90*/  @!P4 MOV R22, R42 ;  /* 0x0000002a0016c202 */ /* 0x000fe40000000f00 */
[----:B-1----:R-:W0:Y:S01]  /*0aa0*/  @!P6 LDC.64 R8, c[0x0][0x3e0] ;  /* 0x0000f800ff08eb82 */ /* 0x002e220000000a00 */
[----:B------:R-:W-:Y:S02]  /*0ab0*/  @!P3 IADD3 R3, PT, PT, R25, R3, RZ ;  /* 0x000000031903b210 */ /* 0x000fe40007ffe0ff */
[----:B-----5:R-:W-:Y:S01]  /*0ac0*/  @!P3 LEA R20, P2, R24, R6, 0x1 ;  /* 0x000000061814b211 */ /* 0x020fe200078408ff */
[----:B------:R-:W-:-:S04]  /*0ad0*/  @!P4 IMAD.WIDE.U32 R22, R35, R12, R22 ;  /* 0x0000000c2316c225 */ /* 0x000fc800078e0016 */
[----:B------:R-:W-:Y:S01]  /*0ae0*/  HFMA2 R12, -RZ, RZ, 0, 0 ;  /* 0x00000000ff0c7431 */ /* 0x000fe200000001ff */
[----:B------:R-:W1:Y:S01]  /*0af0*/  @!P5 LDC.64 R14, c[0x0][0x390] ;  /* 0x0000e400ff0edb82 */ /* 0x000e620000000a00 */
[----:B------:R-:W-:-:S07]  /*0b00*/  @!P3 LEA.HI.X R21, R24, R7, R3, 0x1, P2 ;  /* 0x000000071815b211 */ /* 0x000fce00010f0c03 */
[----:B------:R-:W5:Y:S01]  /*0b10*/  @!P6 LDC.64 R6, c[0x0][0x390] ;  /* 0x0000e400ff06eb82 */ /* 0x000f620000000a00 */
[----:B------:R0:W4:Y:S01]  /*0b20*/  @!P3 LDG.E R12, desc[UR16][R20.64] ;  /* 0x00000010140cb981 */ /* 0x000122000c1e1900 */
[----:B------:R-:W-:Y:S01]  /*0b30*/  @!P4 IADD3 R13, PT, PT, R23, R13, RZ ;  /* 0x0000000d170dc210 */ /* 0x000fe20007ffe0ff */
[----:B------:R-:W-:Y:S01]  /*0b40*/  @!P5 IMAD R3, R0, R4, RZ ;  /* 0x000000040003d224 */ /* 0x000fe200078e02ff */
[----:B------:R-:W-:Y:S02]  /*0b50*/  @!P4 LEA R10, P2, R22, R10, 0x1 ;  /* 0x0000000a160ac211 */ /* 0x000fe400078408ff */
[----:B0-----:R-:W-:Y:S02]  /*0b60*/  @!P5 MOV R20, R42 ;  /* 0x0000002a0014d202 */ /* 0x001fe40000000f00 */
[----:B------:R-:W-:Y:S01]  /*0b70*/  @!P5 MOV R21, R41 ;  /* 0x000000290015d202 */ /* 0x000fe20000000f00 */
[----:B------:R-:W-:Y:S01]  /*0b80*/  @!P5 IMAD R3, R34, R5, R3 ;  /* 0x000000052203d224 */ /* 0x000fe200078e0203 */
[----:B------:R-:W-:Y:S01]  /*0b90*/  @!P4 LEA.HI.X R11, R22, R11, R13, 0x1, P2 ;  /* 0x0000000b160bc211 */ /* 0x000fe200010f0c0d */
[----:B------:R-:W-:Y:S01]  /*0ba0*/  @!P6 IMAD R24, R2, R8, RZ ;  /* 0x000000080218e224 */ /* 0x000fe200078e02ff */
[----:B------:R-:W-:Y:S01]  /*0bb0*/  MOV R22, RZ ;  /* 0x000000ff00167202 */ /* 0x000fe20000000f00 */
[----:B------:R-:W-:Y:S01]  /*0bc0*/  @!P5 IMAD.WIDE.U32 R20, R34, R4, R20 ;  /* 0x000000042214d225 */ /* 0x000fe200078e0014 */
[----:B------:R-:W-:-:S02]  /*0bd0*/  @!P6 MOV R4, R42 ;  /* 0x0000002a0004e202 */ /* 0x000fc40000000f00 */
[----:B------:R-:W-:Y:S01]  /*0be0*/  @!P6 MOV R5, R41 ;  /* 0x000000290005e202 */ /* 0x000fe20000000f00 */
[----:B------:R-:W-:Y:S02]  /*0bf0*/  @!P6 IMAD R9, R33, R9, R24 ;  /* 0x000000092109e224 */ /* 0x000fe400078e0218 */
[----:B------:R-:W-:Y:S01]  /*0c00*/  HFMA2 R24, -RZ, RZ, 0, 0 ;  /* 0x00000000ff187431 */ /* 0x000fe200000001ff */
[----:B------:R-:W4:Y:S01]  /*0c10*/  @!P4 LDG.E R22, desc[UR16][R10.64] ;  /* 0x000000100a16c981 */ /* 0x000f22000c1e1900 */
        /* <DEDUP_REMOVED lines=13> */
[----:B--2---:R-:W-:-:S05]  /*0cf0*/  HADD2.F32 R7, -RZ, R16.H1_H1 ;  /* 0x30000010ff077230 */ /* 0x004fca0000004100 */
[----:B------:R-:W-:Y:S01]  /*0d00*/  FMUL.FTZ R15, R7, R7 ;  /* 0x00000007070f7220 */ /* 0x000fe20000410000 */
[--C-:B---3--:R-:W-:Y:S02]  /*0d10*/  HADD2.F32 R5, -RZ, R17.reuse.H0_H0 ;  /* 0x20000011ff057230 */ /* 0x108fe40000004100 */
[----:B------:R-:W-:-:S05]  /*0d20*/  HADD2.F32 R6, -RZ, R17.H1_H1 ;  /* 0x30000011ff067230 */ /* 0x000fca0000004100 */
[----:B------:R-:W-:Y:S01]  /*0d30*/  FADD.FTZ R9, R5, R6 ;  /* 0x0000000605097221 */ /* 0x000fe20000010000 */
[----:B------:R-:W-:Y:S01]  /*0d40*/  FMUL.FTZ R14, R6, R6 ;  /* 0x00000006060e7220 */ /* 0x000fe20000410000 */
[--C-:B----4-:R-:W-:Y:S02]  /*0d50*/  HADD2.F32 R3, -RZ, R19.reuse.H0_H0 ;  /* 0x20000013ff037230 */ /* 0x110fe40000004100 */
[----:B------:R-:W-:-:S05]  /*0d60*/  HADD2.F32 R4, -RZ, R19.H1_H1 ;  /* 0x30000013ff047230 */ /* 0x000fca0000004100 */
[----:B------:R-:W-:Y:S01]  /*0d70*/  FADD.FTZ R8, R3, R4 ;  /* 0x0000000403087221 */ /* 0x000fe20000010000 */
[----:B------:R-:W-:-:S03]  /*0d80*/  FMUL.FTZ R10, R4, R4 ;  /* 0x00000004040a7220 */ /* 0x000fc60000410000 */
[----:B------:R-:W-:Y:S01]  /*0d90*/  FADD.FTZ R8, RZ, R8 ;  /* 0x00000008ff087221 */ /* 0x000fe20000010000 */
[----:B------:R-:W-:Y:S01]  /*0da0*/  FFMA.FTZ R10, R3, R3, R10 ;  /* 0x00000003030a7223 */ /* 0x000fe2000001000a */
[----:B------:R-:W-:Y:S02]  /*0db0*/  FFMA.FTZ R13, R5, R5, R14 ;  /* 0x00000005050d7223 */ /* 0x000fe4000001000e */
[----:B------:R-:W-:Y:S01]  /*0dc0*/  FADD.FTZ R11, R8, R9 ;  /* 0x00000009080b7221 */ /* 0x000fe20000010000 */
[----:B------:R-:W-:Y:S02]  /*0dd0*/  HADD2.F32 R8, -RZ, R16.H0_H0 ;  /* 0x20000010ff087230 */ /* 0x000fe40000004100 */
[----:B------:R-:W-:Y:S01]  /*0de0*/  FADD.FTZ R10, RZ, R10 ;  /* 0x0000000aff0a7221 */ /* 0x000fe20000010000 */
[----:B------:R-:W-:-:S03]  /*0df0*/  HADD2.F32 R9, -RZ, R18.H1_H1 ;  /* 0x30000012ff097230 */ /* 0x000fc60000004100 */
        /* <DEDUP_REMOVED lines=16> */
[----:B------:R-:W-:Y:S02]  /*0f00*/  FADD.FTZ R14, R14, R15 ;  /* 0x0000000f0e0e7221 */ /* 0x000fe40000010000 */
[----:B------:R-:W-:Y:S01]  /*0f10*/  FADD.FTZ R12, R13, R12 ;  /* 0x0000000c0d0c7221 */ /* 0x000fe20000010000 */
[--C-:B------:R-:W-:Y:S02]  /*0f20*/  HADD2.F32 R21, -RZ, R22.reuse.H1_H1 ;  /* 0x30000016ff157230 */ /* 0x100fe40000004100 */
[----:B------:R-:W-:-:S03]  /*0f30*/  HADD2.F32 R22, -RZ, R22.H0_H0 ;  /* 0x20000016ff167230 */ /* 0x000fc60000004100 */
[----:B------:R-:W-:-:S04]  /*0f40*/  FMUL.FTZ R15, R21, R21 ;  /* 0x00000015150f7220 */ /* 0x000fc80000410000 */
[C---:B------:R-:W-:Y:S01]  /*0f50*/  FFMA.FTZ R15, R22.reuse, R22, R15 ;  /* 0x00000016160f7223 */ /* 0x040fe2000001000f */
[--C-:B-----5:R-:W-:Y:S02]  /*0f60*/  HADD2.F32 R23, -RZ, R24.reuse.H1_H1 ;  /* 0x30000018ff177230 */ /* 0x120fe40000004100 */
[----:B------:R-:W-:Y:S01]  /*0f70*/  FADD.FTZ R13, R22, R21 ;  /* 0x00000015160d7221 */ /* 0x000fe20000010000 */
[----:B------:R-:W-:Y:S02]  /*0f80*/  HADD2.F32 R24, -RZ, R24.H0_H0 ;  /* 0x20000018ff187230 */ /* 0x000fe40000004100 */
[----:B------:R-:W-:Y:S01]  /*0f90*/  FADD.FTZ R12, R12, R15 ;  /* 0x0000000f0c0c7221 */ /* 0x000fe20000010000 */
        /* <DEDUP_REMOVED lines=41> */
.L_x_2597:
[----:B------:R-:W-:Y:S05]  /*1230*/  BSYNC.RECONVERGENT B0 ;  /* 0x0000000000007941 */ /* 0x000fea0003800200 */
.L_x_2596:
        /* <DEDUP_REMOVED lines=26> */
.L_x_2599:
[----:B------:R-:W-:Y:S05]  /*13e0*/  BSYNC.RECONVERGENT B0 ;  /* 0x0000000000007941 */ /* 0x000fea0003800200 */
.L_x_2598:
        /* <DEDUP_REMOVED lines=33> */
.L_x_2602:
[----:B----4-:R-:W2:Y:S04]  /*1600*/  LDG.E.STRONG.GPU R16, desc[UR16][R14.64] ;  /* 0x000000100e107981 */ /* 0x010ea8000c1ef900 */
[----:B--2---:R-:W-:Y:S01]  /*1610*/  CCTL.IVALL ;  /* 0x00000000ff00798f */ /* 0x004fe20002000000 */
[----:B------:R-:W-:Y:S05]  /*1620*/  YIELD ;  /* 0x0000000000007946 */ /* 0x000fea0003800000 */
[----:B------:R-:W-:-:S13]  /*1630*/  ISETP.NE.AND P4, PT, R16, R19, PT ;  /* 0x000000131000720c */ /* 0x000fda0003f85270 */
[----:B------:R-:W-:Y:S05]  /*1640*/  @P4 BRA `(.L_x_2602) ;  /* 0xfffffffc00ec4947 */ /* 0x000fea000383ffff */
.L_x_2601:
        /* <DEDUP_REMOVED lines=15> */
.L_x_2604:
        /* <DEDUP_REMOVED lines=13> */
[----:B------:R-:W-:-:S05]  /*1810*/  IMAD.U32 R17, RZ, RZ, UR27 ;  /* 0x0000001bff117e24 */ /* 0x000fca000f8e00ff */
        /* <DEDUP_REMOVED lines=77> */
.L_x_2603:
        /* <DEDUP_REMOVED lines=29> */
[----:B------:R-:W-:Y:S01]  /*1ec0*/  IMAD.U32 R14, RZ, RZ, UR12 ;  /* 0x0000000cff0e7e24 */ /* 0x000fe2000f8e00ff */
        /* <DEDUP_REMOVED lines=22> */
.L_x_2605:
        /* <DEDUP_REMOVED lines=28> */
.L_x_2606:
        /* <DEDUP_REMOVED lines=13> */
.L_x_2607:
[----:B------:R-:W-:Y:S05]  /*22c0*/  BSYNC.RECONVERGENT B0 ;  /* 0x0000000000007941 */ /* 0x000fea0003800200 */
.L_x_2600:
[----:B------:R-:W4:Y:S01]  /*22d0*/  @P0 LDC.64 R16, c[0x0][0x388] ;  /* 0x0000e200ff100b82 */ /* 0x000f220000000a00 */
[----:B------:R-:W5:Y:S01]  /*22e0*/  LDCU UR12, c[0x0][0x414] ;  /* 0x00008280ff0c77ac */ /* 0x000f620008000800 */
[----:B------:R-:W-:Y:S02]  /*22f0*/  MOV R15, UR9 ;  /* 0x00000009000f7c02 */ /* 0x000fe40008000f00 */
[----:B--2---:R-:W-:Y:S01]  /*2300*/  IADD3 R19, PT, PT, R39, UR10, RZ ;  /* 0x0000000a27137c10 */ /* 0x004fe2000fffe0ff */
[----:B------:R-:W-:-:S03]  /*2310*/  UMOV UR5, 0x400 ;  /* 0x0000040000057882 */ /* 0x000fc60000000000 */
[----:B------:R-:W2:Y:S01]  /*2320*/  S2UR UR11, SR_CgaCtaId ;  /* 0x00000000000b79c3 */ /* 0x000ea20000008800 */
[----:B-----5:R-:W-:Y:S01]  /*2330*/  @P0 FMUL.FTZ R14, R12, UR12 ;  /* 0x0000000c0c0e0c20 */ /* 0x020fe20008410000 */
[----:B----4-:R-:W-:-:S04]  /*2340*/  @P0 IMAD.WIDE R16, R15, 0x8, R16 ;  /* 0x000000080f100825 */ /* 0x010fc800078e0210 */
[----:B------:R-:W-:-:S05]  /*2350*/  @P0 FMUL.FTZ R15, R13, UR12 ;  /* 0x0000000c0d0f0c20 */ /* 0x000fca0008410000 */
[----:B------:R4:W-:Y:S01]  /*2360*/  @P0 STG.E.64 desc[UR16][R16.64], R14 ;  /* 0x0000000e10000986 */ /* 0x0009e2000c101b10 */
[----:B--2---:R-:W-:-:S09]  /*2370*/  ULEA UR5, UR11, UR5, 0x18 ;  /* 0x000000050b057291 */ /* 0x004fd2000f8ec0ff */
[----:B------:R-:W-:Y:S01]  /*2380*/  @!P3 STS.64 [UR5+0x50], R12 ;  /* 0x0000500cff00b988 */ /* 0x000fe20008000a05 */
[----:B----4-:R-:W2:Y:S08]  /*2390*/  LDC.64 R16, c[0x0][0x398] ;  /* 0x0000e600ff107b82 */ /* 0x010eb00000000a00 */
[----:B------:R-:W-:Y:S08]  /*23a0*/  BAR.SYNC.DEFER_BLOCKING 0x0 ;  /* 0x0000000000007b1d */ /* 0x000ff00000010000 */
[----:B------:R-:W4:Y:S01]  /*23b0*/  LDC.64 R14, c[0x0][0x3a0] ;  /* 0x0000e800ff0e7b82 */ /* 0x000f220000000a00 */
[C---:B--2---:R-:W-:Y:S01]  /*23c0*/  IMAD.WIDE R16, R19.reuse, 0x2, R16 ;  /* 0x0000000213107825 */ /* 0x044fe200078e0210 */
[----:B0--3--:R-:W0:Y:S04]  /*23d0*/  LDS.64 R12, [UR5+0x50] ;  /* 0x00005005ff0c7984 */ /* 0x009e280008000a00 */
[----:B-1----:R-:W2:Y:S01]  /*23e0*/  LDG.E.U16 R18, desc[UR16][R16.64] ;  /* 0x0000001010127981 */ /* 0x002ea2000c1e1500 */
[----:B----4-:R-:W-:-:S03]  /*23f0*/  IMAD.WIDE R14, R19, 0x2, R14 ;  /* 0x00000002130e7825 */ /* 0x010fc600078e020e */
[----:B------:R1:W3:Y:S04]  /*2400*/  LDG.E.U16 R44, desc[UR16][R16.64+0x2] ;  /* 0x00000210102c7981 */ /* 0x0002e8000c1e1500 */
[----:B------:R-:W4:Y:S04]  /*2410*/  LDG.E.U16 R19, desc[UR16][R14.64] ;  /* 0x000000100e137981 */ /* 0x000f28000c1e1500 */
[----:B------:R4:W5:Y:S01]  /*2420*/  LDG.E.U16 R45, desc[UR16][R14.64+0x2] ;  /* 0x000002100e2d7981 */ /* 0x000962000c1e1500 */
[----:B0-----:R-:W-:-:S05]  /*2430*/  FMUL.FTZ R12, R12, UR12 ;  /* 0x0000000c0c0c7c20 */ /* 0x001fca0008410000 */
        /* <DEDUP_REMOVED lines=9> */
[----:B------:R-:W0:Y:S01]  /*24d0*/  @P2 MUFU.RSQ R17, R17 ;  /* 0x0000001100112308 */ /* 0x000e220000001400 */
[----:B------:R-:W-:Y:S01]  /*24e0*/  BSSY.RECONVERGENT B0, `(.L_x_2608) ;  /* 0x00001d0000007945 */ /* 0x000fe20003800200 */
[----:B------:R-:W-:Y:S01]  /*24f0*/  IADD3 R16, PT, PT, R38, 0x20, RZ ;  /* 0x0000002026107810 */ /* 0x000fe20007ffe0ff */
[----:B------:R-:W-:Y:S01]  /*2500*/  UMOV UR10, 0x3f800000 ;  /* 0x3f800000000a7882 */ /* 0x000fe20000000000 */
[----:B0-----:R-:W-:-:S13]  /*2510*/  @P2 R2UR UR11, R17 ;  /* 0x00000000110b22ca */ /* 0x001fda00000e0000 */
[----:B------:R-:W-:Y:S01]  /*2520*/  @UP1 UMOV UR10, UR11 ;  /* 0x0000000b000a1c82 */ /* 0x000fe20008000000 */
[----:B--2---:R-:W-:Y:S02]  /*2530*/  SHF.L.U32 R12, R18, 0x10, RZ ;  /* 0x00000010120c7819 */ /* 0x004fe400000006ff */
[----:B---3--:R-:W-:Y:S02]  /*2540*/  SHF.L.U32 R13, R44, 0x10, RZ ;  /* 0x000000102c0d7819 */ /* 0x008fe400000006ff */
[----:B----4-:R-:W-:Y:S01]  /*2550*/  SHF.L.U32 R14, R19, 0x10, RZ ;  /* 0x00000010130e7819 */ /* 0x010fe200000006ff */
[----:B-----5:R-:W-:Y:S01]  /*2560*/  IMAD.U32 R15, R45, 0x10000, RZ ;  /* 0x000100002d0f7824 */ /* 0x020fe200078e00ff */
        /* <DEDUP_REMOVED lines=24> */
.L_x_2611:
[----:B------:R-:W-:Y:S05]  /*26f0*/  BSYNC.RECONVERGENT B1 ;  /* 0x0000000000017941 */ /* 0x000fea0003800200 */
.L_x_2610:
        /* <DEDUP_REMOVED lines=25> */
.L_x_2613:
[----:B------:R-:W-:Y:S05]  /*2890*/  BSYNC.RECONVERGENT B1 ;  /* 0x0000000000017941 */ /* 0x000fea0003800200 */
.L_x_2612:
        /* <DEDUP_REMOVED lines=27> */
[----:B------:R-:W-:-:S03]  /*2a50*/  FFMA.FTZ R8, R13, R16, R15 ;  /* 0x000000100d087223 */ /* 0x000fc6000001000f */
[----:B------:R-:W-:Y:S01]  /*2a60*/  FFMA.FTZ R3, R12, R3, R14 ;  /* 0x000000030c037223 */ /* 0x000fe2000001000e */
[----:B------:R-:W-:Y:S02]  /*2a70*/  IADD3 R17, PT, PT, R7, R17, RZ ;  /* 0x0000001107117210 */ /* 0x000fe40007ffe0ff */
[----:B-1----:R-:W-:Y:S02]  /*2a80*/  LEA R16, P5, R6, UR18, 0x1 ;  /* 0x0000001206107c11 */ /* 0x002fe4000f8a08ff */
[----:B------:R-:W-:Y:S02]  /*2a90*/  F2FP.F16.F32.PACK_AB R3, R8, R3 ;  /* 0x000000030803723e */ /* 0x000fe400000000ff */
[----:B------:R-:W-:-:S05]  /*2aa0*/  LEA.HI.X R17, R6, UR19, R17, 0x1, P5 ;  /* 0x0000001306117c11 */ /* 0x000fca000a8f0c11 */
[----:B------:R0:W-:Y:S04]  /*2ab0*/  STG.E desc[UR16][R16.64], R3 ;  /* 0x0000000310007986 */ /* 0x0001e8000c101910 */
.L_x_2615:
[----:B------:R-:W-:Y:S05]  /*2ac0*/  BSYNC.RECONVERGENT B1 ;  /* 0x0000000000017941 */ /* 0x000fea0003800200 */
.L_x_2614:
        /* <DEDUP_REMOVED lines=10> */
[----:B------:R-:W-:-:S03]  /*2b70*/  FFMA.FTZ R3, R12, R3, R14 ;  /* 0x000000030c037223 */ /* 0x000fc6000001000e */
        /* <DEDUP_REMOVED lines=9> */
.L_x_2617:
[----:B------:R-:W-:Y:S05]  /*2c10*/  BSYNC.RECONVERGENT B1 ;  /* 0x0000000000017941 */ /* 0x000fea0003800200 */
.L_x_2616:
        /* <DEDUP_REMOVED lines=10> */
[----:B------:R-:W-:-:S03]  /*2cc0*/  FFMA.FTZ R3, R12, R3, R14 ;  /* 0x000000030c037223 */ /* 0x000fc6000001000e */
        /* <DEDUP_REMOVED lines=9> */
.L_x_2619:
[----:B------:R-:W-:Y:S05]  /*2d60*/  BSYNC.RECONVERGENT B1 ;  /* 0x0000000000017941 */ /* 0x000fea0003800200 */
.L_x_2618:
        /* <DEDUP_REMOVED lines=10> */
[----:B------:R-:W-:Y:S01]  /*2e10*/  FFMA.FTZ R3, R12, R3, R14 ;  /* 0x000000030c037223 */ /* 0x000fe2000001000e */
        /* <DEDUP_REMOVED lines=9> */
.L_x_2621:
[----:B------:R-:W-:Y:S05]  /*2eb0*/  BSYNC.RECONVERGENT B1 ;  /* 0x0000000000017941 */ /* 0x000fea0003800200 */
.L_x_2620:
        /* <DEDUP_REMOVED lines=10> */
[----:B------:R-:W-:-:S03]  /*2f60*/  FFMA.FTZ R3, R12, R3, R14 ;  /* 0x000000030c037223 */ /* 0x000fc6000001000e */
[----:B------:R-:W-:Y:S01]  /*2f70*/  FFMA.FTZ R8, R13, R6, R15 ;  /* 0x000000060d087223 */ /* 0x000fe2000001000f */
[----:B----4-:R-:W-:-:S04]  /*2f80*/  IMAD R7, R0, UR12, RZ ;  /* 0x0000000c00077c24 */ /* 0x010fc8000f8e02ff */
[----:B------:R-:W-:Y:S01]  /*2f90*/  F2FP.F16.F32.PACK_AB R3, R8, R3 ;  /* 0x000000030803723e */ /* 0x000fe200000000ff */
[----:B------:R-:W-:-:S04]  /*2fa0*/  IMAD.WIDE.U32 R4, R34, UR12, R4 ;  /* 0x0000000c22047c25 */ /* 0x000fc8000f8e0004 */
[----:B------:R-:W-:Y:S01]  /*2fb0*/  IMAD R7, R34, UR13, R7 ;  /* 0x0000000d22077c24 */ /* 0x000fe2000f8e0207 */
[----:B-1----:R-:W-:-:S04]  /*2fc0*/  LEA R6, P1, R4, UR18, 0x1 ;  /* 0x0000001204067c11 */ /* 0x002fc8000f8208ff */
[----:B------:R-:W-:-:S04]  /*2fd0*/  IADD3 R7, PT, PT, R5, R7, RZ ;  /* 0x0000000705077210 */ /* 0x000fc80007ffe0ff */
[----:B------:R-:W-:-:S05]  /*2fe0*/  LEA.HI.X R7, R4, UR19, R7, 0x1, P1 ;  /* 0x0000001304077c11 */ /* 0x000fca00088f0c07 */
[----:B------:R4:W-:Y:S02]  /*2ff0*/  STG.E desc[UR16][R6.64], R3 ;  /* 0x0000000306007986 */ /* 0x0009e4000c101910 */
.L_x_2623:
[----:B------:R-:W-:Y:S05]  /*3000*/  BSYNC.RECONVERGENT B1 ;  /* 0x0000000000017941 */ /* 0x000fea0003800200 */
.L_x_2622:
[----:B------:R-:W-:Y:S05]  /*3010*/  @P4 BRA `(.L_x_2624) ;  /* 0x0000001000704947 */ /* 0x000fea0003800000 */
[----:B------:R-:W5:Y:S01]  /*3020*/  LDCU.64 UR12, c[0x0][0x3e0] ;  /* 0x00007c00ff0c77ac */ /* 0x000f620008000a00 */
[----:B------:R-:W-:Y:S01]  /*3030*/  MOV R40, R42 ;  /* 0x0000002a00287202 */ /* 0x000fe20000000f00 */
[----:B------:R-:W-:Y:S01]  /*3040*/  FADD.FTZ R26, R26, -UR5 ;  /* 0x800000051a1a7e21 */ /* 0x000fe20008010000 */
[----:B------:R-:W-:Y:S01]  /*3050*/  FADD.FTZ R25, R25, -UR5 ;  /* 0x8000000519197e21 */ /* 0x000fe20008010000 */
[----:B------:R-:W5:Y:S02]  /*3060*/  LDCU.64 UR14, c[0x0][0x380] ;  /* 0x00007000ff0e77ac */ /* 0x000f640008000a00 */
[----:B01234-:R-:W-:Y:S01]  /*3070*/  FMUL.FTZ R3, R26, UR10 ;  /* 0x0000000a1a037c20 */ /* 0x01ffe20008410000 */
[----:B------:R-:W-:-:S03]  /*3080*/  FMUL.FTZ R4, R25, UR10 ;  /* 0x0000000a19047c20 */ /* 0x000fc60008410000 */
[----:B------:R-:W-:Y:S01]  /*3090*/  FFMA.FTZ R3, R12, R3, R14 ;  /* 0x000000030c037223 */ /* 0x000fe2000001000e */
[----:B-----5:R-:W-:Y:S02]  /*30a0*/  IMAD R6, R2, UR12, RZ ;  /* 0x0000000c02067c24 */ /* 0x020fe4000f8e02ff */
[----:B------:R-:W-:-:S04]  /*30b0*/  IMAD.WIDE.U32 R40, R33, UR12, R40 ;  /* 0x0000000c21287c25 */ /* 0x000fc8000f8e0028 */
[----:B------:R-:W-:Y:S02]  /*30c0*/  IMAD R5, R33, UR13, R6 ;  /* 0x0000000d21057c24 */ /* 0x000fe4000f8e0206 */
[----:B------:R-:W-:Y:S01]  /*30d0*/  FFMA.FTZ R6, R13, R4, R15 ;  /* 0x000000040d067223 */ /* 0x000fe2000001000f */
[----:B------:R-:W-:Y:S02]  /*30e0*/  LEA R4, P1, R40, UR14, 0x1 ;  /* 0x0000000e28047c11 */ /* 0x000fe4000f8208ff */
[----:B------:R-:W-:Y:S02]  /*30f0*/  IADD3 R5, PT, PT, R41, R5, RZ ;  /* 0x0000000529057210 */ /* 0x000fe40007ffe0ff */
[----:B------:R-:W-:Y:S02]  /*3100*/  F2FP.F16.F32.PACK_AB R3, R6, R3 ;  /* 0x000000030603723e */ /* 0x000fe400000000ff */
[----:B------:R-:W-:-:S05]  /*3110*/  LEA.HI.X R5, R40, UR15, R5, 0x1, P1 ;  /* 0x0000000f28057c11 */ /* 0x000fca00088f0c05 */
[----:B------:R0:W-:Y:S01]  /*3120*/  STG.E desc[UR16][R4.64], R3 ;  /* 0x0000000304007986 */ /* 0x0001e2000c101910 */
[----:B------:R-:W-:Y:S05]  /*3130*/  BRA `(.L_x_2624) ;  /* 0x0000001000287947 */ /* 0x000fea0003800000 */
.L_x_2609:
[----:B------:R-:W0:Y:S01]  /*3140*/  LDCU.64 UR18, c[0x0][0x3e8] ;  /* 0x00007d00ff1277ac */ /* 0x000e220008000a00 */
[----:B------:R-:W-:Y:S04]  /*3150*/  BSSY.RECONVERGENT B1, `(.L_x_2625) ;  /* 0x000001e000017945 */ /* 0x000fe80003800200 */
[----:B------:R-:W-:Y:S05]  /*3160*/  @P1 BRA `(.L_x_2626) ;  /* 0x0000000000701947 */ /* 0x000fea0003800000 */
[----:B------:R-:W-:Y:S01]  /*3170*/  FADD.FTZ R3, R3, -UR5 ;  /* 0x8000000503037e21 */ /* 0x000fe20008010000 */
[----:B------:R-:W-:Y:S01]  /*3180*/  FADD.FTZ R4, R4, -UR5 ;  /* 0x8000000504047e21 */ /* 0x000fe20008010000 */
[----:B------:R-:W1:Y:S01]  /*3190*/  LDCU.64 UR12, c[0x0][0x3e0] ;  /* 0x00007c00ff0c77ac */ /* 0x000e620008000a00 */
[----:B------:R-:W-:Y:S02]  /*31a0*/  IMAD.MOV.U32 R44, RZ, RZ, R42 ;  /* 0x000000ffff2c7224 */ /* 0x000fe400078e002a */
        /* <DEDUP_REMOVED lines=24> */
.L_x_2626:
[----:B0-----:R-:W-:Y:S05]  /*3330*/  BSYNC.RECONVERGENT B1 ;  /* 0x0000000000017941 */ /* 0x001fea0003800200 */
.L_x_2625:
        /* <DEDUP_REMOVED lines=35> */
.L_x_2628:
[----:B------:R-:W-:Y:S05]  /*3570*/  BSYNC.RECONVERGENT B1 ;  /* 0x0000000000017941 */ /* 0x000fea0003800200 */
.L_x_2627:
        /* <DEDUP_REMOVED lines=44> */
.L_x_2630:
[----:B------:R-:W-:Y:S05]  /*3840*/  BSYNC.RECONVERGENT B1 ;  /* 0x0000000000017941 */ /* 0x000fea0003800200 */
.L_x_2629:
        /* <DEDUP_REMOVED lines=9> */
[----:B------:R-:W-:Y:S01]  /*38e0*/  FFMA.FTZ R6, R12, R3, R14 ;  /* 0x000000030c067223 */ /* 0x000fe2000001000e */
        /* <DEDUP_REMOVED lines=20> */
.L_x_2632:
[----:B------:R-:W-:Y:S05]  /*3a30*/  BSYNC.RECONVERGENT B1 ;  /* 0x0000000000017941 */ /* 0x000fea0003800200 */
.L_x_2631:
        /* <DEDUP_REMOVED lines=10> */
[----:B------:R-:W-:Y:S01]  /*3ae0*/  FFMA.FTZ R3, R12, R3, R14 ;  /* 0x000000030c037223 */ /* 0x000fe2000001000e */
        /* <DEDUP_REMOVED lines=19> */
.L_x_2634:
[----:B------:R-:W-:Y:S05]  /*3c20*/  BSYNC.RECONVERGENT B1 ;  /* 0x0000000000017941 */ /* 0x000fea0003800200 */
.L_x_2633:
        /* <DEDUP_REMOVED lines=10> */
[----:B0-----:R-:W-:Y:S01]  /*3cd0*/  FFMA.FTZ R5, R12, R3, R14 ;  /* 0x000000030c057223 */ /* 0x001fe2000001000e */
        /* <DEDUP_REMOVED lines=19> */
.L_x_2636:
[----:B------:R-:W-:Y:S05]  /*3e10*/  BSYNC.RECONVERGENT B1 ;  /* 0x0000000000017941 */ /* 0x000fea0003800200 */
.L_x_2635:
[----:B------:R-:W-:Y:S04]  /*3e20*/  BSSY.RECONVERGENT B1, `(.L_x_2637) ;  /* 0x000001e000017945 */ /* 0x000fe80003800200 */
[----:B------:R-:W-:Y:S05]  /*3e30*/  @P3 BRA `(.L_x_2638) ;  /* 0x0000000000703947 */ /* 0x000fea0003800000 */
[----:B------:R-:W-:Y:S01]  /*3e40*/  FADD.FTZ R24, R24, -UR5 ;  /* 0x8000000518187e21 */ /* 0x000fe20008010000 */
[----:B------:R-:W-:Y:S01]  /*3e50*/  FADD.FTZ R23, R23, -UR5 ;  /* 0x8000000517177e21 */ /* 0x000fe20008010000 */
[----:B------:R-:W5:Y:S01]  /*3e60*/  LDCU.64 UR12, c[0x0][0x3e0] ;  /* 0x00007c00ff0c77ac */ /* 0x000f620008000a00 */
[----:B--2---:R-:W-:Y:S01]  /*3e70*/  MOV R6, R42 ;  /* 0x0000002a00067202 */ /* 0x004fe20000000f00 */
[----:B---34-:R-:W-:Y:S01]  /*3e80*/  FMUL.FTZ R3, R24, UR10 ;  /* 0x0000000a18037c20 */ /* 0x018fe20008410000 */
        /* <DEDUP_REMOVED lines=8> */
[----:B-----5:R-:W-:Y:S02]  /*3f10*/  IMAD R11, R0, UR12, RZ ;  /* 0x0000000c000b7c24 */ /* 0x020fe4000f8e02ff */
        /* <DEDUP_REMOVED lines=14> */
.L_x_2638:
[----:B------:R-:W-:Y:S05]  /*4000*/  BSYNC.RECONVERGENT B1 ;  /* 0x0000000000017941 */ /* 0x000fea0003800200 */
.L_x_2637:
[----:B------:R-:W-:Y:S05]  /*4010*/  @P4 BRA `(.L_x_2624) ;  /* 0x0000000000704947 */ /* 0x000fea0003800000 */
[----:B------:R-:W-:Y:S01]  /*4020*/  FADD.FTZ R26, R26, -UR5 ;  /* 0x800000051a1a7e21 */ /* 0x000fe20008010000 */
[----:B------:R-:W-:Y:S01]  /*4030*/  FADD.FTZ R25, R25, -UR5 ;  /* 0x8000000519197e21 */ /* 0x000fe20008010000 */
[----:B------:R-:W5:Y:S01]  /*4040*/  LDCU.64 UR12, c[0x0][0x3e0] ;  /* 0x00007c00ff0c77ac */ /* 0x000f620008000a00 */
[----:B01-34-:R-:W-:Y:S01]  /*4050*/  MOV R5, R41 ;  /* 0x0000002900057202 */ /* 0x01bfe20000000f00 */
[----:B------:R-:W-:Y:S01]  /*4060*/  FMUL.FTZ R3, R26, UR10 ;  /* 0x0000000a1a037c20 */ /* 0x000fe20008410000 */
[----:B------:R-:W-:Y:S01]  /*4070*/  FMUL.FTZ R4, R25, UR10 ;  /* 0x0000000a19047c20 */ /* 0x000fe20008410000 */
[----:B------:R-:W0:Y:S02]  /*4080*/  LDCU.64 UR14, c[0x0][0x380] ;  /* 0x00007000ff0e77ac */ /* 0x000e240008000a00 */
[----:B--2---:R-:W-:Y:S01]  /*4090*/  FFMA.FTZ R7, R12, R3, R14 ;  /* 0x000000030c077223 */ /* 0x004fe2000001000e */
[----:B------:R-:W-:Y:S01]  /*40a0*/  FFMA.FTZ R10, R13, R4, R15 ;  /* 0x000000040d0a7223 */ /* 0x000fe2000001000f */
[----:B------:R-:W-:-:S02]  /*40b0*/  MOV R4, R42 ;  /* 0x0000002a00047202 */ /* 0x000fc40000000f00 */
[----:B------:R-:W-:Y:S01]  /*40c0*/  FMUL.FTZ R3, R7, -1.4426950216293334961 ;  /* 0xbfb8aa3b07037820 */ /* 0x000fe20000410000 */
[----:B------:R-:W-:-:S05]  /*40d0*/  FMUL.FTZ R6, R10, -1.4426950216293334961 ;  /* 0xbfb8aa3b0a067820 */ /* 0x000fca0000410000 */
        /* <DEDUP_REMOVED lines=16> */
.L_x_2624:
[----:B------:R-:W-:Y:S05]  /*41e0*/  BSYNC.RECONVERGENT B0 ;  /* 0x0000000000007941 */ /* 0x000fea0003800200 */
.L_x_2608:
[----:B------:R-:W-:Y:S02]  /*41f0*/  UIADD3 UR9, UPT, UPT, UR21, UR9, URZ ;  /* 0x0000000915097290 */ /* 0x000fe4000fffe0ff */
[----:B------:R-:W-:Y:S02]  /*4200*/  UIADD3 UR4, UPT, UPT, UR4, 0x1, URZ ;  /* 0x0000000104047890 */ /* 0x000fe4000fffe0ff */
[----:B------:R-:W-:-:S09]  /*4210*/  UISETP.GE.AND UP1, UPT, UR9, UR7, UPT ;  /* 0x000000070900728c */ /* 0x000fd2000bf26270 */
[----:B------:R-:W-:Y:S05]  /*4220*/  BRA.U !UP1, `(.L_x_2639) ;  /* 0xffffffc1091c7547 */ /* 0x000fea000b83ffff */
[----:B------:R-:W-:Y:S05]  /*4230*/  EXIT ;  /* 0x000000000000794d */ /* 0x000fea0003800000 */
.L_x_2640:
        /* <DEDUP_REMOVED lines=12> */
.L_x_3461:


//--------------------- .text._Z35group_norm_nhwc_fwd_one_pass_kernelI11Fp16IOBf16WLi512ELi16ELi256EEv26Group_norm_nhwc_fwd_params --------------------------
	.section	.text._Z35group_norm_nhwc_fwd_one_pass_kernelI11Fp16IOBf16WLi512ELi16ELi256EEv26Group_norm_nhwc_fwd_params,"ax",@progbits
	.align	128
        .global         _Z35group_norm_nhwc_fwd_one_pass_kernelI11Fp16IOBf16WLi512ELi16ELi256EEv26Group_norm_nhwc_fwd_params
        .type           _Z35group_norm_nhwc_fwd_one_pass_kernelI11Fp16IOBf16WLi512ELi16ELi256EEv26Group_norm_nhwc_fwd_params,@function
        .size           _Z35group_norm_nhwc_fwd_one_pass_kernelI11Fp16IOBf16WLi512ELi16ELi256EEv26Group_norm_nhwc_fwd_params,(.L_x_3462 - _Z35group_norm_nhwc_fwd_one_pass_kernelI11Fp16IOBf16WLi512ELi16ELi256EEv26Group_norm_nhwc_fwd_params)
        .other          _Z35group_norm_nhwc_fwd_one_pass_kernelI11Fp16IOBf16WLi512ELi16ELi256EEv26Group_norm_nhwc_fwd_params,@"STO_CUDA_ENTRY STV_DEFAULT"
_Z35group_norm_nhwc_fwd_one_pass_kernelI11Fp16IOBf16WLi512ELi16ELi256EEv26Group_norm_nhwc_fwd_params:
.text._Z35group_norm_nhwc_fwd_one_pass_kernelI11Fp16IOBf16WLi512ELi16ELi256EEv26Group_norm_nhwc_fwd_params:
        /* <DEDUP_REMOVED lines=37> */
.L_x_2716:
[----:B0-----:R-:W0:Y:S01]  /*0250*/  LDCU UR5, c[0x0][0x3f8] ;  /* 0x00007f00ff0577ac */ /* 0x001e220008000800 */
[----:B------:R-:W-:Y:S01]  /*0260*/  IABS R6, UR7 ;  /* 0x0000000700067c13 */ /* 0x000fe20008000000 */
[----:B------:R-:W-:Y:S01]  /*0270*/  HFMA2 R25, -RZ, RZ, 0, 0 ;  /* 0x00000000ff197431 */ /* 0x000fe200000001ff */
[C---:B---34-:R-:W-:Y:S01]  /*0280*/  IADD3 R9, PT, PT, R55.reuse, 0x180, RZ ;  /* 0x0000018037097810 */ /* 0x058fe20007ffe0ff */
[----:B-1----:R-:W1:Y:S01]  /*0290*/  LDCU.64 UR14, c[0x0][0x3e8] ;  /* 0x00007d00ff0e77ac */ /* 0x002e620008000a00 */
        /* <DEDUP_REMOVED lines=17> */
[----:B--2---:R-:W-:-:S02]  /*03b0*/  MOV R17, UR18 ;  /* 0x0000001200117c02 */ /* 0x004fc40008000f00 */
        /* <DEDUP_REMOVED lines=416> */
.L_x_2642:
[----:B------:R-:W-:Y:S05]  /*1dc0*/  BSYNC.RECONVERGENT B0 ;  /* 0x0000000000007941 */ /* 0x000fea0003800200 */
.L_x_2641:
        /* <DEDUP_REMOVED lines=26> */
.L_x_2644:
[----:B------:R-:W-:Y:S05]  /*1f70*/  BSYNC.RECONVERGENT B0 ;  /* 0x0000000000007941 */ /* 0x000fea0003800200 */
.L_x_2643:
        /* <DEDUP_REMOVED lines=31> */
.L_x_2647:
[----:B---3--:R-:W2:Y:S04]  /*2170*/  LDG.E.STRONG.GPU R16, desc[UR12][R18.64] ;  /* 0x0000000c12107981 */ /* 0x008ea8000c1ef900 */
[----:B--2---:R-:W-:Y:S01]  /*2180*/  CCTL.IVALL ;  /* 0x00000000ff00798f */ /* 0x004fe20002000000 */
[----:B------:R-:W-:Y:S05]  /*2190*/  YIELD ;  /* 0x0000000000007946 */ /* 0x000fea0003800000 */
[----:B------:R-:W-:-:S13]  /*21a0*/  ISETP.NE.AND P2, PT, R16, R61, PT ;  /* 0x0000003d1000720c */ /* 0x000fda0003f45270 */
[----:B------:R-:W-:Y:S05]  /*21b0*/  @P2 BRA `(.L_x_2647) ;  /* 0xfffffffc00ec2947 */ /* 0x000fea000383ffff */
.L_x_2646:
        /* <DEDUP_REMOVED lines=15> */
.L_x_2649:
        /* <DEDUP_REMOVED lines=91> */
.L_x_2648:
        /* <DEDUP_REMOVED lines=52> */
.L_x_2650:
        /* <DEDUP_REMOVED lines=28> */
.L_x_2651:
        /* <DEDUP_REMOVED lines=13> */
.L_x_2652:
[----:B------:R-:W-:Y:S05]  /*2e30*/  BSYNC.RECONVERGENT B0 ;  /* 0x0000000000007941 */ /* 0x000fea0003800200 */
.L_x_2645:
        /* <DEDUP_REMOVED lines=71> */
.L_x_2656:
[----:B------:R-:W-:Y:S05]  /*32b0*/  BSYNC.RECONVERGENT B1 ;  /* 0x0000000000017941 */ /* 0x000fea0003800200 */
.L_x_2655:
        /* <DEDUP_REMOVED lines=20> */
.L_x_2658:
[----:B------:R-:W-:Y:S05]  /*3400*/  BSYNC.RECONVERGENT B1 ;  /* 0x0000000000017941 */ /* 0x000fea0003800200 */
.L_x_2657:
        /* <DEDUP_REMOVED lines=28> */
.L_x_2660:
[----:B------:R-:W-:Y:S05]  /*35d0*/  BSYNC.RECONVERGENT B1 ;  /* 0x0000000000017941 */ /* 0x000fea0003800200 */
.L_x_2659:
        /* <DEDUP_REMOVED lines=22> */
.L_x_2662:
[----:B------:R-:W-:Y:S05]  /*3740*/  BSYNC.RECONVERGENT B1 ;  /* 0x0000000000017941 */ /* 0x000fea0003800200 */
.L_x_2661:
        /* <DEDUP_REMOVED lines=20> */
.L_x_2664:
[----:B------:R-:W-:Y:S05]  /*3890*/  BSYNC.RECONVERGENT B1 ;  /* 0x0000000000017941 */ /* 0x000fea0003800200 */
.L_x_2663:
        /* <DEDUP_REMOVED lines=38> */
.L_x_2666:
[----:B------:R-:W-:Y:S05]  /*3b00*/  BSYNC.RECONVERGENT B1 ;  /* 0x0000000000017941 */ /* 0x000fea0003800200 */
.L_x_2665:
        /* <DEDUP_REMOVED lines=20> */
.L_x_2668:
[----:B------:R-:W-:Y:S05]  /*3c50*/  BSYNC.RECONVERGENT B1 ;  /* 0x0000000000017941 */ /* 0x000fea0003800200 */
.L_x_2667:
        /* <DEDUP_REMOVED lines=23> */
.L_x_2670:
[----:B------:R-:W-:Y:S05]  /*3dd0*/  BSYNC.RECONVERGENT B1 ;  /* 0x0000000000017941 */ /* 0x000fea0003800200 */
.L_x_2669:
        /* <DEDUP_REMOVED lines=20> */
.L_x_2672:
[----:B------:R-:W-:Y:S05]  /*3f20*/  BSYNC.RECONVERGENT B1 ;  /* 0x0000000000017941 */ /* 0x000fea0003800200 */
.L_x_2671:
        /* <DEDUP_REMOVED lines=20> */
.L_x_2674:
[----:B------:R-:W-:Y:S05]  /*4070*/  BSYNC.RECONVERGENT B1 ;  /* 0x0000000000017941 */ /* 0x000fea0003800200 */
.L_x_2673:
        /* <DEDUP_REMOVED lines=35> */
.L_x_2676:
[----:B------:R-:W-:Y:S05]  /*42b0*/  BSYNC.RECONVERGENT B1 ;  /* 0x0000000000017941 */ /* 0x000fea0003800200 */
.L_x_2675:
        /* <DEDUP_REMOVED lines=20> */
.L_x_2678:
[----:B------:R-:W-:Y:S05]  /*4400*/  BSYNC.RECONVERGENT B1 ;  /* 0x0000000000017941 */ /* 0x000fea0003800200 */
.L_x_2677:
        /* <DEDUP_REMOVED lines=20> */
.L_x_2680:
[----:B------:R-:W-:Y:S05]  /*4550*/  BSYNC.RECONVERGENT B1 ;  /* 0x0000000000017941 */ /* 0x000fea0003800200 */
.L_x_2679:
        /* <DEDUP_REMOVED lines=20> */
.L_x_2682:
[----:B------:R-:W-:Y:S05]  /*46a0*/  BSYNC.RECONVERGENT B1 ;  /* 0x0000000000017941 */ /* 0x000fea0003800200 */
.L_x_2681:
        /* <DEDUP_REMOVED lines=20> */
.L_x_2684:
[----:B------:R-:W-:Y:S05]  /*47f0*/  BSYNC.RECONVERGENT B1 ;  /* 0x0000000000017941 */ /* 0x000fea0003800200 */
.L_x_2683:
        /* <DEDUP_REMOVED lines=10> */
[----:B------:R-:W-:Y:S01]  /*48a0*/  F2FP.F16.F32.PACK_AB R5, R30, R5 ;  /* 0x000000051e05723e */ /* 0x000fe200000000ff */
        /* <DEDUP_REMOVED lines=8> */
.L_x_2654:
        /* <DEDUP_REMOVED lines=33> */
.L_x_2687:
[----:B------:R-:W-:Y:S05]  /*4b40*/  BSYNC.RECONVERGENT B1 ;  /* 0x0000000000017941 */ /* 0x000fea0003800200 */
.L_x_2686:
        /* <DEDUP_REMOVED lines=30> */
.L_x_2689:
[----:B------:R-:W-:Y:S05]  /*4d30*/  BSYNC.RECONVERGENT B1 ;  /* 0x0000000000017941 */ /* 0x000fea0003800200 */
.L_x_2688:
        /* <DEDUP_REMOVED lines=38> */
.L_x_2691:
[----:B------:R-:W-:Y:S05]  /*4fa0*/  BSYNC.RECONVERGENT B1 ;  /* 0x0000000000017941 */ /* 0x000fea0003800200 */
.L_x_2690:
        /* <DEDUP_REMOVED lines=32> */
.L_x_2693:
[----:B------:R-:W-:Y:S05]  /*51b0*/  BSYNC.RECONVERGENT B1 ;  /* 0x0000000000017941 */ /* 0x000fea0003800200 */
.L_x_2692:
        /* <DEDUP_REMOVED lines=30> */
.L_x_2695:
[----:B------:R-:W-:Y:S05]  /*53a0*/  BSYNC.RECONVERGENT B1 ;  /* 0x0000000000017941 */ /* 0x000fea0003800200 */
.L_x_2694:
        /* <DEDUP_REMOVED lines=48> */
.L_x_2697:
[----:B------:R-:W-:Y:S05]  /*56b0*/  BSYNC.RECONVERGENT B1 ;  /* 0x0000000000017941 */ /* 0x000fea0003800200 */
.L_x_2696:
        /* <DEDUP_REMOVED lines=30> */
.L_x_2699:
[----:B------:R-:W-:Y:S05]  /*58a0*/  BSYNC.RECONVERGENT B1 ;  /* 0x0000000000017941 */ /* 0x000fea0003800200 */
.L_x_2698:
        /* <DEDUP_REMOVED lines=33> */
.L_x_2701:
[----:B------:R-:W-:Y:S05]  /*5ac0*/  BSYNC.RECONVERGENT B1 ;  /* 0x0000000000017941 */ /* 0x000fea0003800200 */
.L_x_2700:
        /* <DEDUP_REMOVED lines=30> */
.L_x_2703:
[----:B------:R-:W-:Y:S05]  /*5cb0*/  BSYNC.RECONVERGENT B1 ;  /* 0x0000000000017941 */ /* 0x000fea0003800200 */
.L_x_2702:
        /* <DEDUP_REMOVED lines=28> */
[----:B------:R-:W-:-:S05]  /*5e80*/  F2FP.F16.F32.PACK_AB R7, R12, R7 ;  /* 0x000000070c07723e */ /* 0x000fca00000000ff */
[----:B------:R4:W-:Y:S02]  /*5e90*/  STG.E desc[UR12][R4.64], R7 ;  /* 0x0000000704007986 */ /* 0x0009e4000c10190c */
.L_x_2705:
[----:B------:R-:W-:Y:S05]  /*5ea0*/  BSYNC.RECONVERGENT B1 ;  /* 0x0000000000017941 */ /* 0x000fea0003800200 */
.L_x_2704:
        /* <DEDUP_REMOVED lines=45> */
.L_x_2707:
[----:B------:R-:W-:Y:S05]  /*6180*/  BSYNC.RECONVERGENT B1 ;  /* 0x0000000000017941 */ /* 0x000fea0003800200 */
.L_x_2706:
        /* <DEDUP_REMOVED lines=30> */
.L_x_2709:
[----:B------:R-:W-:Y:S05]  /*6370*/  BSYNC.RECONVERGENT B1 ;  /* 0x0000000000017941 */ /* 0x000fea0003800200 */
.L_x_2708:
        /* <DEDUP_REMOVED lines=30> */
.L_x_2711:
[----:B------:R-:W-:Y:S05]  /*6560*/  BSYNC.RECONVERGENT B1 ;  /* 0x0000000000017941 */ /* 0x000fea0003800200 */
.L_x_2710:
        /* <DEDUP_REMOVED lines=28> */
[----:B------:R-:W-:-:S05]  /*6730*/  F2FP.F16.F32.PACK_AB R9, R9, R0 ;  /* 0x000000000909723e */ /* 0x000fca00000000ff */
[----:B------:R4:W-:Y:S02]  /*6740*/  STG.E desc[UR12][R4.64], R9 ;  /* 0x0000000904007986 */ /* 0x0009e4000c10190c */
.L_x_2713:
[----:B------:R-:W-:Y:S05]  /*6750*/  BSYNC.RECONVERGENT B1 ;  /* 0x0000000000017941 */ /* 0x000fea0003800200 */
.L_x_2712:
        /* <DEDUP_REMOVED lines=30> */
.L_x_2715:
[----:B------:R-:W-:Y:S05]  /*6940*/  BSYNC.RECONVERGENT B1 ;  /* 0x0000000000017941 */ /* 0x000fea0003800200 */
.L_x_2714:
        /* <DEDUP_REMOVED lines=26> */
[----:B------:R-:W-:-:S05]  /*6af0*/  F2FP.F16.F32.PACK_AB R7, R7, R0 ;  /* 0x000000000707723e */ /* 0x000fca00000000ff */
[----:B------:R0:W-:Y:S02]  /*6b00*/  STG.E desc[UR12][R2.64], R7 ;  /* 0x0000000702007986 */ /* 0x0001e4000c10190c */
.L_x_2685:
[----:B------:R-:W-:Y:S05]  /*6b10*/  BSYNC.RECONVERGENT B0 ;  /* 0x0000000000007941 */ /* 0x000fea0003800200 */
.L_x_2653:
        /* <DEDUP_REMOVED lines=8> */
.L_x_2717:
        /* <DEDUP_REMOVED lines=14> */
.L_x_3462:


//--------------------- .text._Z35group_norm_nhwc_fwd_one_pass_kernelI11Fp16IOFp16WLi64ELi16ELi256EEv26Group_norm_nhwc_fwd_params --------------------------
	.section	.text._Z35group_norm_nhwc_fwd_one_pass_kernelI11Fp16IOFp16WLi64ELi16ELi256EEv26Group_norm_nhwc_fwd_params,"ax",@progbits
	.align	128
        .global         _Z35group_norm_nhwc_fwd_one_pass_kernelI11Fp16IOFp16WLi64ELi16ELi256EEv26Group_norm_nhwc_fwd_params
        .type           _Z35group_norm_nhwc_fwd_one_pass_kernelI11Fp16IOFp16WLi64ELi16ELi256EEv26Group_norm_nhwc_fwd_params,@function
        .size           _Z35group_norm_nhwc_fwd_one_pass_kernelI11Fp16IOFp16WLi64ELi16ELi256EEv26Group_norm_nhwc_fwd_params,(.L_x_3463 - _Z35group_norm_nhwc_fwd_one_pass_kernelI11Fp16IOFp16WLi64ELi16ELi256EEv26Group_norm_nhwc_fwd_params)
        .other          _Z35group_norm_nhwc_fwd_one_pass_kernelI11Fp16IOFp16WLi64ELi16ELi256EEv26Group_norm_nhwc_fwd_params,@"STO_CUDA_ENTRY STV_DEFAULT"
_Z35group_norm_nhwc_fwd_one_pass_kernelI11Fp16IOFp16WLi64ELi16ELi256EEv26Group_norm_nhwc_fwd_params:
.text._Z35group_norm_nhwc_fwd_one_pass_kernelI11Fp16IOFp16WLi64ELi16ELi256EEv26Group_norm_nhwc_fwd_params:
        /* <DEDUP_REMOVED lines=27> */
.L_x_2737:
[----:B01----:R-:W0:Y:S01]  /*01b0*/  LDC R4, c[0x0][0x3f8] ;  /* 0x0000fe00ff047b82 */ /* 0x003e220000000800 */
[----:B------:R-:W-:Y:S01]  /*01c0*/  IABS R10, UR8 ;  /* 0x00000008000a7c13 */ /* 0x000fe20008000000 */
[----:B------:R-:W1:Y:S01]  /*01d0*/  LDCU.64 UR10, c[0x0][0x3e8] ;  /* 0x00007d00ff0a77ac */ /* 0x000e620008000a00 */
[----:B--2---:R-:W2:Y:S01]  /*01e0*/  S2R R13, SR_TID.X ;  /* 0x00000000000d7919 */ /* 0x004ea20000002100 */
[----:B------:R-:W-:Y:S01]  /*01f0*/  IADD3 R12, PT, PT, R3, 0x20, RZ ;  /* 0x00000020030c7810 */ /* 0x000fe20007ffe0ff */
[----:B------:R-:W-:Y:S01]  /*0200*/  IMAD.MOV.U32 R23, RZ, RZ, RZ ;  /* 0x000000ffff177224 */ /* 0x000fe200078e00ff */
[----:B------:R-:W-:Y:S02]  /*0210*/  SHF.R.S32.HI R19, RZ, 0x1f, R3 ;  /* 0x0000001fff137819 */ /* 0x000fe40000011403 */
[----:B------:R-:W-:Y:S02]  /*0220*/  SHF.R.S32.HI R15, RZ, 0x1f, R12 ;  /* 0x0000001fff0f7819 */ /* 0x000fe4000001140c */
[----:B0-----:R-:W-:-:S02]  /*0230*/  IABS R8, R4 ;  /* 0x0000000400087213 */ /* 0x001fc40000000000 */
[----:B------:R-:W-:Y:S02]  /*0240*/  ISETP.NE.AND P3, PT, R4, RZ, PT ;  /* 0x000000ff0400720c */ /* 0x000fe40003f65270 */
[----:B------:R-:W0:Y:S08]  /*0250*/  I2F.RP R5, R8 ;  /* 0x0000000800057306 */ /* 0x000e300000209400 */
[----:B0-----:R-:W0:Y:S02]  /*0260*/  MUFU.RCP R5, R5 ;  /* 0x0000000500057308 */ /* 0x001e240000001000 */
[----:B0-----:R-:W-:-:S06]  /*0270*/  IADD3 R6, PT, PT, R5, 0xffffffe, RZ ;  /* 0x0ffffffe05067810 */ /* 0x001fcc0007ffe0ff */
[----:B------:R0:W3:Y:S02]  /*0280*/  F2I.FTZ.U32.TRUNC.NTZ R7, R6 ;  /* 0x0000000600077305 */ /* 0x0000e4000021f000 */
[----:B0-----:R-:W-:Y:S01]  /*0290*/  IMAD.MOV.U32 R6, RZ, RZ, RZ ;  /* 0x000000ffff067224 */ /* 0x001fe200078e00ff */
[----:B---3--:R-:W-:-:S05]  /*02a0*/  IADD3 R9, PT, PT, RZ, -R7, RZ ;  /* 0x80000007ff097210 */ /* 0x008fca0007ffe0ff */
[----:B------:R-:W-:-:S04]  /*02b0*/  IMAD R9, R9, R8, RZ ;  /* 0x0000000809097224 */ /* 0x000fc800078e02ff */
[----:B------:R-:W-:Y:S01]  /*02c0*/  IMAD.HI.U32 R7, R7, R9, R6 ;  /* 0x0000000907077227 */ /* 0x000fe200078e0006 */
[----:B------:R-:W-:Y:S02]  /*02d0*/  MOV R9, R10 ;  /* 0x0000000a00097202 */ /* 0x000fe40000000f00 */
[----:B--2---:R-:W-:-:S03]  /*02e0*/  SHF.L.U32 R6, R13, 0x1, RZ ;  /* 0x000000010d067819 */ /* 0x004fc600000006ff */
[----:B------:R-:W-:Y:S01]  /*02f0*/  IMAD.HI.U32 R7, R7, R9, RZ ;  /* 0x0000000907077227 */ /* 0x000fe200078e00ff */
[----:B------:R-:W-:-:S04]  /*0300*/  LOP3.LUT R24, R6, 0xe, RZ, 0xc0, !PT ;  /* 0x0000000e06187812 */ /* 0x000fc800078ec0ff */
[----:B------:R-:W-:-:S05]  /*0310*/  IADD3 R5, PT, PT, -R7, RZ, RZ ;  /* 0x000000ff07057210 */ /* 0x000fca0007ffe1ff */
[----:B------:R-:W-:-:S05]  /*0320*/  IMAD R5, R8, R5, R9 ;  /* 0x0000000508057224 */ /* 0x000fca00078e0209 */
[----:B------:R-:W-:-:S13]  /*0330*/  ISETP.GT.U32.AND P2, PT, R8, R5, PT ;  /* 0x000000050800720c */ /* 0x000fda0003f44070 */
[----:B------:R-:W-:Y:S01]  /*0340*/  @!P2 IMAD.IADD R5, R5, 0x1, -R8 ;  /* 0x000000010505a824 */ /* 0x000fe200078e0a08 */
[----:B------:R-:W-:Y:S02]  /*0350*/  @!P2 IADD3 R7, PT, PT, R7, 0x1, RZ ;  /* 0x000000010707a810 */ /* 0x000fe40007ffe0ff */
[----:B-1----:R-:W-:Y:S02]  /*0360*/  ISETP.GE.U32.AND P2, PT, R12, UR10, PT ;  /* 0x0000000a0c007c0c */ /* 0x002fe4000bf46070 */
[----:B------:R-:W-:Y:S02]  /*0370*/  ISETP.GE.U32.AND P1, PT, R5, R8, PT ;  /* 0x000000080500720c */ /* 0x000fe40003f26070 */
[----:B------:R-:W-:Y:S02]  /*0380*/  LOP3.LUT R5, R4, UR8, RZ, 0x3c, !PT ;  /* 0x0000000804057c12 */ /* 0x000fe4000f8e3cff */
[----:B------:R-:W-:Y:S02]  /*0390*/  ISETP.GE.AND.EX P2, PT, R15, UR11, PT, P2 ;  /* 0x0000000b0f007c0c */ /* 0x000fe4000bf46320 */
[----:B------:R-:W-:-:S07]  /*03a0*/  ISETP.GE.AND P4, PT, R5, RZ, PT ;  /* 0x000000ff0500720c */ /* 0x000fce0003f86270 */
[----:B------:R-:W-:Y:S02]  /*03b0*/  @P1 IADD3 R7, PT, PT, R7, 0x1, RZ ;  /* 0x0000000107071810 */ /* 0x000fe40007ffe0ff */
[----:B------:R-:W-:-:S03]  /*03c0*/  ISETP.GE.U32.AND P1, PT, R3, UR10, PT ;  /* 0x0000000a03007c0c */ /* 0x000fc6000bf26070 */
[----:B------:R-:W-:Y:S01]  /*03d0*/  IMAD.MOV.U32 R21, RZ, RZ, R7 ;  /* 0x000000ffff157224 */ /* 0x000fe200078e0007 */
[----:B------:R-:W-:Y:S01]  /*03e0*/  ISETP.GE.AND.EX P1, PT, R19, UR11, PT, P1 ;  /* 0x0000000b13007c0c */ /* 0x000fe2000bf26310 */
[----:B------:R-:W0:Y:S03]  /*03f0*/  LDCU.64 UR10, c[0x0][0x3f0] ;  /* 0x00007e00ff0a77ac */ /* 0x000e260008000a00 */
[----:B------:R-:W-:Y:S02]  /*0400*/  @!P4 IADD3 R21, PT, PT, -R21, RZ, RZ ;  /* 0x000000ff1515c210 */ /* 0x000fe40007ffe1ff */
[----:B------:R-:W-:-:S04]  /*0410*/  @!P3 LOP3.LUT R21, RZ, R4, RZ, 0x33, !PT ;  /* 0x00000004ff15b212 */ /* 0x000fc800078e33ff */
[----:B------:R-:W-:Y:S02]  /*0420*/  IADD3 R17, PT, PT, -R21, RZ, RZ ;  /* 0x000000ff15117210 */ /* 0x000fe40007ffe1ff */
[----:B------:R-:W-:Y:S01]  /*0430*/  SHF.R.S32.HI R8, RZ, 0x1f, R21 ;  /* 0x0000001fff087819 */ /* 0x000fe20000011415 */
[----:B------:R-:W1:Y:S02]  /*0440*/  @!P1 LDC.64 R10, c[0x0][0x3e0] ;  /* 0x0000f800ff0a9b82 */ /* 0x000e640000000a00 */
[----:B------:R-:W-:-:S04]  /*0450*/  IMAD R17, R4, R17, UR8 ;  /* 0x0000000804117e24 */ /* 0x000fc8000f8e0211 */
[----:B------:R-:W-:Y:S02]  /*0460*/  IMAD.SHL.U32 R17, R17, 0x10, RZ ;  /* 0x0000001011117824 */ /* 0x000fe400078e00ff */
[----:B------:R-:W2:Y:S01]  /*0470*/  @!P2 LDC.64 R4, c[0x0][0x3e0] ;  /* 0x0000f800ff04ab82 */ /* 0x000ea20000000a00 */
[----:B0-----:R-:W-:Y:S02]  /*0480*/  IMAD R14, R8, UR10, RZ ;  /* 0x0000000a080e7c24 */ /* 0x001fe4000f8e02ff */
[----:B------:R-:W-:Y:S02]  /*0490*/  LOP3.LUT R24, R17, R24, RZ, 0xfc, !PT ;  /* 0x0000001811187212 */ /* 0x000fe400078efcff */
[----:B------:R-:W-:Y:S01]  /*04a0*/  SHF.R.S32.HI R25, RZ, 0x1f, R17 ;  /* 0x0000001fff197819 */ /* 0x000fe20000011411 */
[C---:B------:R-:W-:Y:S02]  /*04b0*/  IMAD R27, R21.reuse, UR11, R14 ;  /* 0x0000000b151b7c24 */ /* 0x040fe4000f8e020e */
[----:B------:R-:W0:Y:S01]  /*04c0*/  @!P1 LDC.64 R6, c[0x0][0x390] ;  /* 0x0000e400ff069b82 */ /* 0x000e220000000a00 */
[----:B------:R-:W-:-:S05]  /*04d0*/  IMAD.WIDE.U32 R24, R21, UR10, R24 ;  /* 0x0000000a15187c25 */ /* 0x000fca000f8e0018 */
[----:B------:R-:W-:Y:S02]  /*04e0*/  IADD3 R27, PT, PT, R25, R27, RZ ;  /* 0x0000001b191b7210 */ /* 0x000fe40007ffe0ff */
[----:B------:R-:W3:Y:S01]  /*04f0*/  @!P2 LDC.64 R8, c[0x0][0x390] ;  /* 0x0000e400ff08ab82 */ /* 0x000ee20000000a00 */
[----:B-1----:R-:W-:Y:S01]  /*0500*/  @!P1 IMAD R14, R19, R10, RZ ;  /* 0x0000000a130e9224 */ /* 0x002fe200078e02ff */
[----:B------:R-:W-:-:S03]  /*0510*/  @!P1 MOV R26, R24 ;  /* 0x00000018001a9202 */ /* 0x000fc60000000f00 */
[C---:B------:R-:W-:Y:S01]  /*0520*/  @!P1 IMAD R19, R3.reuse, R11, R14 ;  /* 0x0000000b03139224 */ /* 0x040fe200078e020e */
[----:B------:R-:W-:Y:S01]  /*0530*/  @!P2 MOV R14, R24 ;  /* 0x00000018000ea202 */ /* 0x000fe20000000f00 */
[----:B------:R-:W-:-:S04]  /*0540*/  @!P1 IMAD.WIDE.U32 R10, R3, R10, R26 ;  /* 0x0000000a030a9225 */ /* 0x000fc800078e001a */
[----:B--2---:R-:W-:Y:S01]  /*0550*/  @!P2 IMAD R15, R15, R4, RZ ;  /* 0x000000040f0fa224 */ /* 0x004fe200078e02ff */
[----:B------:R-:W-:Y:S01]  /*0560*/  @!P1 IADD3 R11, PT, PT, R11, R19, RZ ;  /* 0x000000130b0b9210 */ /* 0x000fe20007ffe0ff */
[----:B------:R-:W-:Y:S02]  /*0570*/  HFMA2 R19, -RZ, RZ, 0, 0 ;  /* 0x00000000ff137431 */ /* 0x000fe400000001ff */
[----:B------:R-:W-:Y:S01]  /*0580*/  @!P2 IMAD R21, R12, R5, R15 ;  /* 0x000000050c15a224 */ /* 0x000fe200078e020f */
[----:B0-----:R-:W-:Y:S01]  /*0590*/  @!P1 LEA R6, P3, R10, R6, 0x1 ;  /* 0x000000060a069211 */ /* 0x001fe200078608ff */
[----:B------:R-:W-:-:S03]  /*05a0*/  @!P2 IMAD.MOV.U32 R15, RZ, RZ, R27 ;  /* 0x000000ffff0fa224 */ /* 0x000fc600078e001b */
[----:B------:R-:W-:Y:S01]  /*05b0*/  @!P1 LEA.HI.X R7, R10, R7, R11, 0x1, P3 ;  /* 0x000000070a079211 */ /* 0x000fe200018f0c0b */
[----:B------:R-:W-:-:S04]  /*05c0*/  @!P2 IMAD.WIDE.U32 R4, R12, R4, R14 ;  /* 0x000000040c04a225 */ /* 0x000fc800078e000e */
[----:B------:R-:W2:Y:S01]  /*05d0*/  @!P1 LDG.E R19, desc[UR14][R6.64] ;  /* 0x0000000e06139981 */ /* 0x000ea2000c1e1900 */
[----:B------:R-:W-:Y:S02]  /*05e0*/  @!P2 IADD3 R5, PT, PT, R5, R21, RZ ;  /* 0x000000150505a210 */ /* 0x000fe40007ffe0ff */
[----:B---3--:R-:W-:-:S04]  /*05f0*/  @!P2 LEA R8, P4, R4, R8, 0x1 ;  /* 0x000000080408a211 */ /* 0x008fc800078808ff */
[----:B------:R-:W-:-:S05]  /*0600*/  @!P2 LEA.HI.X R9, R4, R9, R5, 0x1, P4 ;  /* 0x000000090409a211 */ /* 0x000fca00020f0c05 */
[----:B------:R-:W3:Y:S01]  /*0610*/  @!P2 LDG.E R23, desc[UR14][R8.64] ;  /* 0x0000000e0817a981 */ /* 0x000ee2000c1e1900 */
[C---:B------:R-:W-:Y:S02]  /*0620*/  ISETP.GT.AND P2, PT, R0.reuse, 0x1e, PT ;  /* 0x0000001e0000780c */ /* 0x040fe40003f44270 */
[----:B------:R-:W-:Y:S01]  /*0630*/  ISETP.GT.AND P3, PT, R0, 0xf, PT ;  /* 0x0000000f0000780c */ /* 0x000fe20003f64270 */
[----:B------:R-:W-:Y:S01]  /*0640*/  BSSY.RECONVERGENT B0, `(.L_x_2718) ;  /* 0x0000030000007945 */ /* 0x000fe20003800200 */
[--C-:B--2---:R-:W-:Y:S02]  /*0650*/  HADD2.F32 R18, -RZ, R19.reuse.H1_H1 ;  /* 0x30000013ff127230 */ /* 0x104fe40000004100 */
[----:B------:R-:W-:-:S03]  /*0660*/  HADD2.F32 R19, -RZ, R19.H0_H0 ;  /* 0x20000013ff137230 */ /* 0x000fc60000004100 */
[----:B------:R-:W-:Y:S02]  /*0670*/  FMUL.FTZ R10, R18, R18 ;  /* 0x00000012120a7220 */ /* 0x000fe40000410000 */
[C---:B------:R-:W-:Y:S01]  /*0680*/  FADD.FTZ R4, R19.reuse, R18 ;  /* 0x0000001213047221 */ /* 0x040fe20000010000 */
[--C-:B---3--:R-:W-:Y:S02]  /*0690*/  HADD2.F32 R22, -RZ, R23.reuse.H1_H1 ;  /* 0x30000017ff167230 */ /* 0x108fe40000004100 */
[----:B------:R-:W-:Y:S01]  /*06a0*/  FFMA.FTZ R10, R19, R19, R10 ;  /* 0x00000013130a7223 */ /* 0x000fe2000001000a */
[----:B------:R-:W-:Y:S02]  /*06b0*/  HADD2.F32 R23, -RZ, R23.H0_H0 ;  /* 0x20000017ff177230 */ /* 0x000fe40000004100 */
[----:B------:R-:W-:Y:S01]  /*06c0*/  FMUL.FTZ R12, R22, R22 ;  /* 0x00000016160c7220 */ /* 0x000fe20000410000 */
[----:B------:R-:W-:Y:S02]  /*06d0*/  FADD.FTZ R4, RZ, R4 ;  /* 0x00000004ff047221 */ /* 0x000fe40000010000 */
        /* <DEDUP_REMOVED lines=38> */
.L_x_2719:
[----:B------:R-:W-:Y:S05]  /*0940*/  BSYNC.RECONVERGENT B0 ;  /* 0x0000000000007941 */ /* 0x000fea0003800200 */
.L_x_2718:
        /* <DEDUP_REMOVED lines=26> */
.L_x_2721:
[----:B------:R-:W-:Y:S05]  /*0af0*/  BSYNC.RECONVERGENT B0 ;  /* 0x0000000000007941 */ /* 0x000fea0003800200 */
.L_x_2720:
        /* <DEDUP_REMOVED lines=33> */
.L_x_2724:
[----:B------:R-:W2:Y:S04]  /*0d10*/  LDG.E.STRONG.GPU R6, desc[UR14][R4.64] ;  /* 0x0000000e04067981 */ /* 0x000ea8000c1ef900 */
[----:B--2---:R-:W-:Y:S01]  /*0d20*/  CCTL.IVALL ;  /* 0x00000000ff00798f */ /* 0x004fe20002000000 */
[----:B------:R-:W-:Y:S05]  /*0d30*/  YIELD ;  /* 0x0000000000007946 */ /* 0x000fea0003800000 */
[----:B------:R-:W-:-:S13]  /*0d40*/  ISETP.NE.AND P4, PT, R6, R9, PT ;  /* 0x000000090600720c */ /* 0x000fda0003f85270 */
[----:B------:R-:W-:Y:S05]  /*0d50*/  @P4 BRA `(.L_x_2724) ;  /* 0xfffffffc00ec4947 */ /* 0x000fea000383ffff */
.L_x_2723:
        /* <DEDUP_REMOVED lines=14> */
.L_x_2726:
[----:B------:R-:W-:Y:S01]  /*0e40*/  UIADD3 UR24, UPT, UPT, UR5, 0x1, URZ ;  /* 0x0000000105187890 */ /* 0x000fe2000fffe0ff */
[----:B------:R-:W-:Y:S01]  /*0e50*/  ISETP.EQ.OR P2, PT, RZ, UR21, P3 ;  /* 0x00000015ff007c0c */ /* 0x000fe20009f42670 */
[----:B------:R-:W-:-:S04]  /*0e60*/  UIADD3 UR25, UPT, UPT, UR5, 0x2, URZ ;  /* 0x0000000205197890 */ /* 0x000fc8000fffe0ff */
[----:B------:R-:W-:Y:S01]  /*0e70*/  MOV R4, UR24 ;  /* 0x0000001800047c02 */ /* 0x000fe20008000f00 */
[----:B------:R-:W-:Y:S01]  /*0e80*/  UIADD3 UR24, UPT, UPT, UR5, 0x3, URZ ;  /* 0x0000000305187890 */ /* 0x000fe2000fffe0ff */
[----:B------:R-:W-:Y:S02]  /*0e90*/  IMAD.U32 R5, RZ, RZ, UR25 ;  /* 0x00000019ff057e24 */ /* 0x000fe4000f8e00ff */
[----:B------:R-:W-:-:S03]  /*0ea0*/  ISETP.EQ.OR P4, PT, R4, UR18, P3 ;  /* 0x0000001204007c0c */ /* 0x000fc60009f82670 */
[----:B------:R-:W-:Y:S01]  /*0eb0*/  ISETP.EQ.OR P6, PT, R5, UR18, P3 ;  /* 0x0000001205007c0c */ /* 0x000fe20009fc2670 */
[----:B------:R-:W-:Y:S01]  /*0ec0*/  VOTEU.ALL UP1, P2 ;  /* 0x0000000000ff7886 */ /* 0x000fe20001020000 */
[----:B------:R-:W-:-:S04]  /*0ed0*/  MOV R4, UR24 ;  /* 0x0000001800047c02 */ /* 0x000fc80008000f00 */
[----:B------:R-:W-:Y:S01]  /*0ee0*/  ISETP.EQ.OR P5, PT, R4, UR18, P3 ;  /* 0x0000001204007c0c */ /* 0x000fe20009fa2670 */
[----:B------:R-:W-:-:S03]  /*0ef0*/  @!UP1 UIMAD.WIDE.U32 UR24, UR9, 0x8, UR16 ;  /* 0x00000008091898a5 */ /* 0x000fc6000f8e0010 */
[----:B------:R-:W-:-:S03]  /*0f00*/  VOTEU.ALL UP1, P4 ;  /* 0x0000000000ff7886 */ /* 0x000fc60002020000 */
        /* <DEDUP_REMOVED lines=78> */
.L_x_2725:
        /* <DEDUP_REMOVED lines=53> */
.L_x_2727:
        /* <DEDUP_REMOVED lines=27> */
.L_x_2728:
        /* <DEDUP_REMOVED lines=13> */
.L_x_2729:
[----:B------:R-:W-:Y:S05]  /*19c0*/  BSYNC.RECONVERGENT B0 ;  /* 0x0000000000007941 */ /* 0x000fea0003800200 */
.L_x_2722:
        /* <DEDUP_REMOVED lines=67> */
.L_x_2733:
[----:B------:R-:W-:Y:S05]  /*1e00*/  BSYNC.RECONVERGENT B1 ;  /* 0x0000000000017941 */ /* 0x000fea0003800200 */
.L_x_2732:
        /* <DEDUP_REMOVED lines=19> */
.L_x_2731:
        /* <DEDUP_REMOVED lines=31> */
.L_x_2736:
[----:B------:R-:W-:Y:S05]  /*2130*/  BSYNC.RECONVERGENT B1 ;  /* 0x0000000000017941 */ /* 0x000fea0003800200 */
.L_x_2735:
        /* <DEDUP_REMOVED lines=33> */
.L_x_2734:
[----:B------:R-:W-:Y:S05]  /*2350*/  BSYNC.RECONVERGENT B0 ;  /* 0x0000000000007941 */ /* 0x000fea0003800200 */
.L_x_2730:
[----:B------:R-:W-:Y:S02]  /*2360*/  UIADD3 UR8, UPT, UPT, UR19, UR8, URZ ;  /* 0x0000000813087290 */ /* 0x000fe4000fffe0ff */
[----:B------:R-:W-:Y:S02]  /*2370*/  UIADD3 UR4, UPT, UPT, UR4, 0x1, URZ ;  /* 0x0000000104047890 */ /* 0x000fe4000fffe0ff */
[----:B------:R-:W-:-:S09]  /*2380*/  UISETP.GE.AND UP1, UPT, UR8, UR7, UPT ;  /* 0x000000070800728c */ /* 0x000fd2000bf26270 */
[----:B------:R-:W-:Y:S05]  /*2390*/  BRA.U !UP1, `(.L_x_2737) ;  /* 0xffffffdd09847547 */ /* 0x000fea000b83ffff */
[----:B------:R-:W-:Y:S05]  /*23a0*/  EXIT ;  /* 0x000000000000794d */ /* 0x000fea0003800000 */
.L_x_2738:
        /* <DEDUP_REMOVED lines=13> */
.L_x_3463:


//--------------------- .text._Z35group_norm_nhwc_fwd_one_pass_kernelI11Fp16IOFp16WLi128ELi16ELi256EEv26Group_norm_nhwc_fwd_params --------------------------
	.section	.text._Z35group_norm_nhwc_fwd_one_pass_kernelI11Fp16IOFp16WLi128ELi16ELi256EEv26Group_norm_nhwc_fwd_params,"ax",@progbits
	.align	128
        .global         _Z35group_norm_nhwc_fwd_one_pass_kernelI11Fp16IOFp16WLi128ELi16ELi256EEv26Group_norm_nhwc_fwd_params
        .type           _Z35group_norm_nhwc_fwd_one_pass_kernelI11Fp16IOFp16WLi128ELi16ELi256EEv26Group_norm_nhwc_fwd_params,@function
        .size           _Z35group_norm_nhwc_fwd_one_pass_kernelI11Fp16IOFp16WLi128ELi16ELi256EEv26Group_norm_nhwc_fwd_params,(.L_x_3464 - _Z35group_norm_nhwc_fwd_one_pass_kernelI11Fp16IOFp16WLi128ELi16ELi256EEv26Group_norm_nhwc_fwd_params)
        .other          _Z35group_norm_nhwc_fwd_one_pass_kernelI11Fp16IOFp16WLi128ELi16ELi256EEv26Group_norm_nhwc_fwd_params,@"STO_CUDA_ENTRY STV_DEFAULT"
_Z35group_norm_nhwc_fwd_one_pass_kernelI11Fp16IOFp16WLi128ELi16ELi256EEv26Group_norm_nhwc_fwd_params:
.text._Z35group_norm_nhwc_fwd_one_pass_kernelI11Fp16IOFp16WLi128ELi16ELi256EEv26Group_norm_nhwc_fwd_params:
        /* <DEDUP_REMOVED lines=23> */
.L_x_2766:
        /* <DEDUP_REMOVED lines=18> */
[----:B------:R-:W-:-:S04]  /*0290*/  IMAD.HI.U32 R3, R3, R7, R2 ;  /* 0x0000000703037227 */ /* 0x000fc800078e0002 */
[----:B------:R-:W-:Y:S02]  /*02a0*/  VIADD R2, R23, 0x40 ;  /* 0x0000004017027836 */ /* 0x000fe40000000000 */
[----:B------:R-:W-:-:S05]  /*02b0*/  IMAD.HI.U32 R3, R3, R4, RZ ;  /* 0x0000000403037227 */ /* 0x000fca00078e00ff */
[----:B------:R-:W-:-:S05]  /*02c0*/  IADD3 R0, PT, PT, -R3, RZ, RZ ;  /* 0x000000ff03007210 */ /* 0x000fca0007ffe1ff */
[C---:B------:R-:W-:Y:S02]  /*02d0*/  IMAD R0, R5.reuse, R0, R4 ;  /* 0x0000000005007224 */ /* 0x040fe400078e0204 */
[----:B------:R-:W0:Y:S03]  /*02e0*/  S2R R4, SR_TID.X ;  /* 0x0000000000047919 */ /* 0x000e260000002100 */
[----:B------:R-:W-:-:S13]  /*02f0*/  ISETP.GT.U32.AND P1, PT, R5, R0, PT ;  /* 0x000000000500720c */ /* 0x000fda0003f24070 */
[-C--:B------:R-:W-:Y:S01]  /*0300*/  @!P1 IADD3 R0, PT, PT, R0, -R5.reuse, RZ ;  /* 0x8000000500009210 */ /* 0x080fe20007ffe0ff */
[----:B------:R-:W-:Y:S01]  /*0310*/  @!P1 VIADD R3, R3, 0x1 ;  /* 0x0000000103039836 */ /* 0x000fe20000000000 */
        /* <DEDUP_REMOVED lines=13> */
[----:B------:R-:W-:Y:S02]  /*03f0*/  IADD3 R0, PT, PT, -R13, RZ, RZ ;  /* 0x000000ff0d007210 */ /* 0x000fe40007ffe1ff */
[----:B------:R-:W-:Y:S02]  /*0400*/  SHF.R.S32.HI R3, RZ, 0x1f, R13 ;  /* 0x0000001fff037819 */ /* 0x000fe4000001140d */
[----:B------:R-:W-:Y:S01]  /*0410*/  ISETP.GE.AND.EX P1, PT, R5, UR11, PT, P1 ;  /* 0x0000000b05007c0c */ /* 0x000fe2000bf26310 */
[----:B------:R-:W0:Y:S01]  /*0420*/  @!P2 LDC.64 R6, c[0x0][0x3e0] ;  /* 0x0000f800ff06ab82 */ /* 0x000e220000000a00 */
[----:B------:R-:W-:Y:S01]  /*0430*/  IMAD R0, R9, R0, UR8 ;  /* 0x0000000809007e24 */ /* 0x000fe2000f8e0200 */
[----:B------:R-:W-:Y:S01]  /*0440*/  ISETP.GE.U32.AND P4, PT, R16, UR10, PT ;  /* 0x0000000a10007c0c */ /* 0x000fe2000bf86070 */
        /* <DEDUP_REMOVED lines=9> */
[----:B------:R-:W-:-:S05]  /*04e0*/  IMAD.WIDE.U32 R24, R13, UR12, R24 ;  /* 0x0000000c0d187c25 */ /* 0x000fca000f8e0018 */
[----:B------:R-:W-:Y:S01]  /*04f0*/  IADD3 R27, PT, PT, R25, R27, RZ ;  /* 0x0000001b191b7210 */ /* 0x000fe20007ffe0ff */
[----:B0-----:R-:W-:Y:S01]  /*0500*/  @!P2 IMAD R20, R15, R6, RZ ;  /* 0x000000060f14a224 */ /* 0x001fe200078e02ff */
[----:B------:R-:W0:Y:S01]  /*0510*/  @!P3 LDC.64 R12, c[0x0][0x390] ;  /* 0x0000e400ff0cbb82 */ /* 0x000e220000000a00 */
[----:B------:R-:W-:Y:S02]  /*0520*/  @!P2 MOV R26, R24 ;  /* 0x00000018001aa202 */ /* 0x000fe40000000f00 */
[C---:B------:R-:W-:Y:S01]  /*0530*/  @!P2 IMAD R19, R23.reuse, R7, R20 ;  /* 0x000000071713a224 */ /* 0x040fe200078e0214 */
[----:B------:R-:W-:Y:S01]  /*0540*/  @!P3 MOV R21, R27 ;  /* 0x0000001b0015b202 */ /* 0x000fe20000000f00 */
[----:B------:R-:W-:Y:S02]  /*0550*/  @!P3 IMAD.MOV.U32 R20, RZ, RZ, R24 ;  /* 0x000000ffff14b224 */ /* 0x000fe400078e0018 */
        /* <DEDUP_REMOVED lines=32> */
[----:B------:R-:W-:Y:S01]  /*0760*/  @!P4 IMAD.IADD R3, R3, 0x1, R7 ;  /* 0x000000010303c824 */ /* 0x000fe200078e0207 */
[C---:B0-----:R-:W-:Y:S02]  /*0770*/  @!P4 LEA R10, P2, R2.reuse, R10, 0x1 ;  /* 0x0000000a020ac211 */ /* 0x041fe400078408ff */
[----:B------:R-:W-:Y:S02]  /*0780*/  MOV R21, RZ ;  /* 0x000000ff00157202 */ /* 0x000fe40000000f00 */
[----:B------:R-:W-:Y:S01]  /*0790*/  @!P4 LEA.HI.X R11, R2, R11, R3, 0x1, P2 ;  /* 0x0000000b020bc211 */ /* 0x000fe200010f0c03 */
[----:B------:R0:W2:Y:S04]  /*07a0*/  @!P1 LDG.E R6, desc[UR16][R8.64] ;  /* 0x0000001008069981 */ /* 0x0000a8000c1e1900 */
[----:B------:R-:W4:Y:S01]  /*07b0*/  @!P4 LDG.E R21, desc[UR16][R10.64] ;  /* 0x000000100a15c981 */ /* 0x000f22000c1e1900 */
[----:B------:R-:W-:Y:S01]  /*07c0*/  BSSY.RECONVERGENT B0, `(.L_x_2739) ;  /* 0x0000042000007945 */ /* 0x000fe20003800200 */
[----:B---3--:R-:W-:-:S02]  /*07d0*/  HADD2.F32 R16, -RZ, R17.H0_H0 ;  /* 0x20000011ff107230 */ /* 0x008fc40000004100 */
        /* <DEDUP_REMOVED lines=9> */
[----:B------:R-:W0:Y:S01]  /*0870*/  S2R R9, SR_LANEID ;  /* 0x0000000000097919 */ /* 0x000e220000000000 */
[--C-:B--2---:R-:W-:Y:S02]  /*0880*/  HADD2.F32 R18, -RZ, R6.reuse.H1_H1 ;  /* 0x30000006ff127230 */ /* 0x104fe40000004100 */
[----:B------:R-:W-:Y:S01]  /*0890*/  FADD.FTZ R12, R16, R17 ;  /* 0x00000011100c7221 */ /* 0x000fe20000010000 */
[----:B------:R-:W-:Y:S02]  /*08a0*/  HADD2.F32 R19, -RZ, R6.H0_H0 ;  /* 0x20000006ff137230 */ /* 0x000fe40000004100 */
        /* <DEDUP_REMOVED lines=51> */
.L_x_2740:
[----:B------:R-:W-:Y:S05]  /*0be0*/  BSYNC.RECONVERGENT B0 ;  /* 0x0000000000007941 */ /* 0x000fea0003800200 */
.L_x_2739:
        /* <DEDUP_REMOVED lines=26> */
.L_x_2742:
[----:B------:R-:W-:Y:S05]  /*0d90*/  BSYNC.RECONVERGENT B0 ;  /* 0x0000000000007941 */ /* 0x000fea0003800200 */
.L_x_2741:
        /* <DEDUP_REMOVED lines=21> */
[----:B------:R-:W-:Y:S02]  /*0ef0*/  ISETP.NE.AND P2, PT, R9, -0x1, PT ;  /* 0xffffffff0900780c */ /* 0x000fe40003f45270 */
[----:B------:R-:W-:Y:S01]  /*0f00*/  MOV R4, UR10 ;  /* 0x0000000a00047c02 */ /* 0x000fe20008000f00 */
[----:B---3--:R-:W-:-:S04]  /*0f10*/  IMAD.WIDE.U32 R6, R5, 0x4, R6 ;  /* 0x0000000405067825 */ /* 0x008fc800078e0006 */
[----:B------:R-:W-:-:S05]  /*0f20*/  IMAD.U32 R5, RZ, RZ, UR11 ;  /* 0x0000000bff057e24 */ /* 0x000fca000f8e00ff */
[----:B------:R3:W-:Y:S01]  /*0f30*/  STG.E.64 desc[UR16][R4.64], R12 ;  /* 0x0000000c04007986 */ /* 0x0007e2000c101b10 */
[----:B------:R-:W-:Y:S06]  /*0f40*/  MEMBAR.ALL.GPU ;  /* 0x0000000000007992 */ /* 0x000fec000000a000 */
[----:B------:R-:W-:-:S00]  /*0f50*/  ERRBAR ;  /* 0x00000000000079ab */ /* 0x000fc00000000000 */
[----:B------:R-:W-:Y:S06]  /*0f60*/  CGAERRBAR ;  /* 0x00000000000075ab */ /* 0x000fec0000000000 */
[----:B------:R3:W-:Y:S01]  /*0f70*/  REDG.E.ADD.S32.STRONG.GPU desc[UR16][R6.64], R11 ;  /* 0x0000000b0600798e */ /* 0x0007e2000c12e310 */
[----:B------:R-:W-:Y:S05]  /*0f80*/  @!P2 BRA `(.L_x_2744) ;  /* 0x000000000014a947 */ /* 0x000fea0003800000 */
.L_x_2745:
[----:B---3--:R-:W3:Y:S04]  /*0f90*/  LDG.E.STRONG.GPU R4, desc[UR16][R6.64] ;  /* 0x0000001006047981 */ /* 0x008ee8000c1ef900 */
[----:B---3--:R-:W-:Y:S01]  /*0fa0*/  CCTL.IVALL ;  /* 0x00000000ff00798f */ /* 0x008fe20002000000 */
[----:B------:R-:W-:Y:S05]  /*0fb0*/  YIELD ;  /* 0x0000000000007946 */ /* 0x000fea0003800000 */
[----:B------:R-:W-:-:S13]  /*0fc0*/  ISETP.NE.AND P2, PT, R4, R9, PT ;  /* 0x000000090400720c */ /* 0x000fda0003f45270 */
[----:B------:R-:W-:Y:S05]  /*0fd0*/  @P2 BRA `(.L_x_2745) ;  /* 0xfffffffc00ec2947 */ /* 0x000fea000383ffff */
.L_x_2744:
        /* <DEDUP_REMOVED lines=15> */
.L_x_2747:
        /* <DEDUP_REMOVED lines=12> */
[----:B------:R-:W-:Y:S01]  /*1190*/  MOV R4, UR24 ;  /* 0x0000001800047c02 */ /* 0x000fe20008000f00 */
[----:B------:R-:W-:Y:S01]  /*11a0*/  IMAD.U32 R5, RZ, RZ, UR25 ;  /* 0x00000019ff057e24 */ /* 0x000fe2000f8e00ff */
[----:B------:R-:W-:Y:S01]  /*11b0*/  VOTEU.ALL UP0, P4 ;  /* 0x0000000000ff7886 */ /* 0x000fe20002000000 */
[----:B------:R-:W-:-:S04]  /*11c0*/  VOTEU.ALL UP1, P6 ;  /* 0x0000000000ff7886 */ /* 0x000fc80003020000 */
[----:B------:R-:W0:Y:S01]  /*11d0*/  @!P2 LDG.E.64 R4, desc[UR16][R4.64] ;  /* 0x000000100404a981 */ /* 0x000e22000c1e1b00 */
[----:B------:R-:W-:Y:S01]  /*11e0*/  @!UP0 UIMAD.WIDE.U32 UR24, UR22, 0x8, UR18 ;  /* 0x00000008161888a5 */ /* 0x000fe2000f8e0012 */
[----:B------:R-:W-:Y:S01]  /*11f0*/  VOTEU.ALL UP0, P5 ;  /* 0x0000000000ff7886 */ /* 0x000fe20002800000 */
[----:B------:R-:W-:-:S04]  /*1200*/  @!UP1 UIMAD.WIDE.U32 UR26, UR11, 0x8, UR18 ;  /* 0x000000080b1a98a5 */ /* 0x000fc8000f8e0012 */
[----:B------:R-:W-:Y:S02]  /*1210*/  MOV R6, UR24 ;  /* 0x0000001800067c02 */ /* 0x000fe40008000f00 */
[----:B------:R-:W-:Y:S01]  /*1220*/  MOV R7, UR25 ;  /* 0x0000001900077c02 */ /* 0x000fe20008000f00 */
[----:B------:R-:W-:Y:S01]  /*1230*/  @!UP0 UIMAD.WIDE.U32 UR24, UR21, 0x8, UR18 ;  /* 0x00000008151888a5 */ /* 0x000fe2000f8e0012 */
[----:B------:R-:W-:Y:S02]  /*1240*/  MOV R8, UR26 ;  /* 0x0000001a00087c02 */ /* 0x000fe40008000f00 */
[----:B------:R-:W-:Y:S02]  /*1250*/  MOV R9, UR27 ;  /* 0x0000001b00097c02 */ /* 0x000fe40008000f00 */
        /* <DEDUP_REMOVED lines=8> */
[----:B------:R-:W-:Y:S01]  /*12e0*/  IMAD.U32 R4, RZ, RZ, UR24 ;  /* 0x00000018ff047e24 */ /* 0x000fe2000f8e00ff */
[----:B------:R-:W-:Y:S01]  /*12f0*/  UIADD3 UR24, UPT, UPT, UR5, 0x5, URZ ;  /* 0x0000000505187890 */ /* 0x000fe2000fffe0ff */
[----:B------:R-:W-:-:S03]  /*1300*/  @!P2 FADD.FTZ R13, R13, R5 ;  /* 0x000000050d0da221 */ /* 0x000fc60000010000 */
[----:B------:R-:W-:Y:S02]  /*1310*/  ISETP.EQ.OR P2, PT, R4, UR15, P3 ;  /* 0x0000000f04007c0c */ /* 0x000fe40009f42670 */
[----:B------:R-:W-:Y:S01]  /*1320*/  MOV R4, UR24 ;  /* 0x0000001800047c02 */ /* 0x000fe20008000f00 */
[----:B------:R-:W-:Y:S01]  /*1330*/  UIADD3 UR24, UPT, UPT, UR5, 0x7, URZ ;  /* 0x0000000705187890 */ /* 0x000fe2000fffe0ff */
[----:B------:R-:W-:Y:S01]  /*1340*/  MOV R5, UR25 ;  /* 0x0000001900057c02 */ /* 0x000fe20008000f00 */
[----:B---3--:R-:W-:Y:S01]  /*1350*/  @!P4 FADD.FTZ R12, R12, R6 ;  /* 0x000000060c0cc221 */ /* 0x008fe20000010000 */
[----:B------:R-:W-:Y:S01]  /*1360*/  @!P4 FADD.FTZ R13, R13, R7 ;  /* 0x000000070d0dc221 */ /* 0x000fe20000010000 */
[----:B------:R-:W-:Y:S02]  /*1370*/  ISETP.EQ.OR P4, PT, R4, UR15, P3 ;  /* 0x0000000f04007c0c */ /* 0x000fe40009f82670 */
[----:B--2---:R-:W-:Y:S01]  /*1380*/  @!P6 FADD.FTZ R12, R12, R8 ;  /* 0x000000080c0ce221 */ /* 0x004fe20000010000 */
[----:B------:R-:W-:Y:S01]  /*1390*/  @!P6 FADD.FTZ R13, R13, R9 ;  /* 0x000000090d0de221 */ /* 0x000fe20000010000 */
[----:B------:R-:W-:-:S02]  /*13a0*/  ISETP.EQ.OR P6, PT, R5, UR15, P3 ;  /* 0x0000000f05007c0c */ /* 0x000fc40009fc2670 */
[----:B------:R-:W-:Y:S01]  /*13b0*/  VOTEU.ALL UP0, P2 ;  /* 0x0000000000ff7886 */ /* 0x000fe20001000000 */
[----:B------:R-:W-:Y:S01]  /*13c0*/  MOV R4, UR24 ;  /* 0x0000001800047c02 */ /* 0x000fe20008000f00 */
[----:B----4-:R-:W-:Y:S01]  /*13d0*/  @!P5 FADD.FTZ R12, R12, R10 ;  /* 0x0000000a0c0cd221 */ /* 0x010fe20000010000 */
[----:B------:R-:W-:Y:S02]  /*13e0*/  @!P5 FADD.FTZ R13, R13, R11 ;  /* 0x0000000b0d0dd221 */ /* 0x000fe40000010000 */
        /* <DEDUP_REMOVED lines=10> */
[----:B------:R-:W-:Y:S01]  /*1490*/  MOV R6, UR24 ;  /* 0x0000001800067c02 */ /* 0x000fe20008000f00 */
[----:B------:R-:W-:Y:S01]  /*14a0*/  IMAD.U32 R7, RZ, RZ, UR25 ;  /* 0x00000019ff077e24 */ /* 0x000fe2000f8e00ff */
[----:B------:R-:W-:Y:S02]  /*14b0*/  @!UP0 UIMAD.WIDE.U32 UR24, UR10, 0x8, UR18 ;  /* 0x000000080a1888a5 */ /* 0x000fe4000f8e0012 */
[----:B------:R-:W-:Y:S02]  /*14c0*/  MOV R8, UR26 ;  /* 0x0000001a00087c02 */ /* 0x000fe40008000f00 */
[----:B------:R-:W-:Y:S01]  /*14d0*/  MOV R9, UR27 ;  /* 0x0000001b00097c02 */ /* 0x000fe20008000f00 */
[----:B------:R-:W3:Y:S01]  /*14e0*/  @!P4 LDG.E.64 R6, desc[UR16][R6.64] ;  /* 0x000000100606c981 */ /* 0x000ee2000c1e1b00 */
[----:B------:R-:W-:-:S02]  /*14f0*/  MOV R10, UR24 ;  /* 0x00000018000a7c02 */ /* 0x000fc40008000f00 */
[----:B------:R-:W-:Y:S02]  /*1500*/  MOV R11, UR25 ;  /* 0x00000019000b7c02 */ /* 0x000fe40008000f00 */
[----:B------:R-:W4:Y:S04]  /*1510*/  @!P6 LDG.E.64 R8, desc[UR16][R8.64] ;  /* 0x000000100808e981 */ /* 0x000f28000c1e1b00 */
[----:B------:R-:W5:Y:S01]  /*1520*/  @!P5 LDG.E.64 R10, desc[UR16][R10.64] ;  /* 0x000000100a0ad981 */ /* 0x000f62000c1e1b00 */
[----:B------:R-:W-:Y:S02]  /*1530*/  UIADD3 UR5, UPT, UPT, UR5, 0x8, URZ ;  /* 0x0000000805057890 */ /* 0x000fe4000fffe0ff */
        /* <DEDUP_REMOVED lines=20> */
.L_x_2746:
        /* <DEDUP_REMOVED lines=51> */
.L_x_2748:
        /* <DEDUP_REMOVED lines=28> */
.L_x_2749:
        /* <DEDUP_REMOVED lines=13> */
.L_x_2750:
[----:B------:R-:W-:Y:S05]  /*1c40*/  BSYNC.RECONVERGENT B0 ;  /* 0x0000000000007941 */ /* 0x000fea0003800200 */
.L_x_2743:
        /* <DEDUP_REMOVED lines=55> */
[----:B------:R-:W-:Y:S01]  /*1fc0*/  MOV R3, R27 ;  /* 0x0000001b00037202 */ /* 0x000fe20000000f00 */
        /* <DEDUP_REMOVED lines=12> */
.L_x_2754:
[----:B------:R-:W-:Y:S05]  /*2090*/  BSYNC.RECONVERGENT B1 ;  /* 0x0000000000017941 */ /* 0x000fea0003800200 */
.L_x_2753:
        /* <DEDUP_REMOVED lines=12> */
[--C-:B------:R-:W-:Y:S01]  /*2160*/  FADD.FTZ R29, R16, -R0.reuse ;  /* 0x80000000101d7221 */ /* 0x100fe20000010000 */
[----:B------:R-:W-:Y:S01]  /*2170*/  FADD.FTZ R17, R17, -R0 ;  /* 0x8000000011117221 */ /* 0x000fe20000010000 */
[----:B0-----:R-:W-:Y:S01]  /*2180*/  IMAD.MOV.U32 R3, RZ, RZ, R27 ;  /* 0x000000ffff037224 */ /* 0x001fe200078e001b */
[----:B------:R-:W0:Y:S01]  /*2190*/  LDCU.64 UR18, c[0x0][0x380] ;  /* 0x00007000ff1277ac */ /* 0x000e220008000a00 */
        /* <DEDUP_REMOVED lines=13> */
.L_x_2756:
[----:B------:R-:W-:Y:S05]  /*2270*/  BSYNC.RECONVERGENT B1 ;  /* 0x0000000000017941 */ /* 0x000fea0003800200 */
.L_x_2755:
        /* <DEDUP_REMOVED lines=20> */
.L_x_2758:
[----:B------:R-:W-:Y:S05]  /*23c0*/  BSYNC.RECONVERGENT B1 ;  /* 0x0000000000017941 */ /* 0x000fea0003800200 */
.L_x_2757:
        /* <DEDUP_REMOVED lines=19> */
.L_x_2752:
[----:B------:R-:W1:Y:S01]  /*2500*/  LDCU.64 UR10, c[0x0][0x3e8] ;  /* 0x00007d00ff0a77ac */ /* 0x000e620008000a00 */
[----:B------:R-:W-:Y:S01]  /*2510*/  SHF.R.S32.HI R6, RZ, 0x1f, R23 ;  /* 0x0000001fff067819 */ /* 0x000fe20000011417 */
[C---:B------:R-:W-:Y:S01]  /*2520*/  VIADD R11, R23.reuse, 0x20 ;  /* 0x00000020170b7836 */ /* 0x040fe20000000000 */
[C---:B0-----:R-:W-:Y:S01]  /*2530*/  IADD3 R12, PT, PT, R23.reuse, 0x60, RZ ;  /* 0x00000060170c7810 */ /* 0x041fe20007ffe0ff */
[----:B------:R-:W-:Y:S03]  /*2540*/  BSSY.RECONVERGENT B1, `(.L_x_2760) ;  /* 0x0000026000017945 */ /* 0x000fe60003800200 */
        /* <DEDUP_REMOVED lines=37> */
.L_x_2761:
[----:B------:R-:W-:Y:S05]  /*27a0*/  BSYNC.RECONVERGENT B1 ;  /* 0x0000000000017941 */ /* 0x000fea0003800200 */
.L_x_2760:
        /* <DEDUP_REMOVED lines=28> */
[----:B------:R-:W-:-:S05]  /*2970*/  F2FP.F16.F32.PACK_AB R11, R28, R11 ;  /* 0x0000000b1c0b723e */ /* 0x000fca00000000ff */
[----:B------:R1:W-:Y:S02]  /*2980*/  STG.E desc[UR16][R6.64], R11 ;  /* 0x0000000b06007986 */ /* 0x0003e4000c101910 */
.L_x_2763:
[----:B------:R-:W-:Y:S05]  /*2990*/  BSYNC.RECONVERGENT B1 ;  /* 0x0000000000017941 */ /* 0x000fea0003800200 */
.L_x_2762:
        /* <DEDUP_REMOVED lines=32> */
.L_x_2765:
[----:B------:R-:W-:Y:S05]  /*2ba0*/  BSYNC.RECONVERGENT B1 ;  /* 0x0000000000017941 */ /* 0x000fea0003800200 */
.L_x_2764:
        /* <DEDUP_REMOVED lines=28> */
.L_x_2759:
[----:B------:R-:W-:Y:S05]  /*2d70*/  BSYNC.RECONVERGENT B0 ;  /* 0x0000000000007941 */ /* 0x000fea0003800200 */
.L_x_2751:
[----:B------:R-:W-:Y:S02]  /*2d80*/  UIADD3 UR8, UPT, UPT, UR20, UR8, URZ ;  /* 0x0000000814087290 */ /* 0x000fe4000fffe0ff */
[----:B------:R-:W-:Y:S02]  /*2d90*/  UIADD3 UR4, UPT, UPT, UR4, 0x1, URZ ;  /* 0x0000000104047890 */ /* 0x000fe4000fffe0ff */
[----:B------:R-:W-:-:S09]  /*2da0*/  UISETP.GE.AND UP0, UPT, UR8, UR7, UPT ;  /* 0x000000070800728c */ /* 0x000fd2000bf06270 */
[----:B------:R-:W-:Y:S05]  /*2db0*/  BRA.U !UP0, `(.L_x_2766) ;  /* 0xffffffd108ec7547 */ /* 0x000fea000b83ffff */
[----:B------:R-:W-:Y:S05]  /*2dc0*/  EXIT ;  /* 0x000000000000794d */ /* 0x000fea0003800000 */
.L_x_2767:
        /* <DEDUP_REMOVED lines=11> */
.L_x_3464:


//--------------------- .text._Z35group_norm_nhwc_fwd_one_pass_kernelI11Fp16IOFp16WLi256ELi16ELi256EEv26Group_norm_nhwc_fwd_params --------------------------
	.section	.text._Z35group_norm_nhwc_fwd_one_pass_kernelI11Fp16IOFp16WLi256ELi16ELi256EEv26Group_norm_nhwc_fwd_params,"ax",@progbits
	.align	128
        .global         _Z35group_norm_nhwc_fwd_one_pass_kernelI11Fp16IOFp16WLi256ELi16ELi256EEv26Group_norm_nhwc_fwd_params
        .type           _Z35group_norm_nhwc_fwd_one_pass_kernelI11Fp16IOFp16WLi256ELi16ELi256EEv26Group_norm_nhwc_fwd_params,@function
        .size           _Z35group_norm_nhwc_fwd_one_pass_kernelI11Fp16IOFp16WLi256ELi16ELi256EEv26Group_norm_nhwc_fwd_params,(.L_x_3465 - _Z35group_norm_nhwc_fwd_one_pass_kernelI11Fp16IOFp16WLi256ELi16ELi256EEv26Group_norm_nhwc_fwd_params)
        .other          _Z35group_norm_nhwc_fwd_one_pass_kernelI11Fp16IOFp16WLi256ELi16ELi256EEv26Group_norm_nhwc_fwd_params,@"STO_CUDA_ENTRY STV_DEFAULT"
_Z35group_norm_nhwc_fwd_one_pass_kernelI11Fp16IOFp16WLi256ELi16ELi256EEv26Group_norm_nhwc_fwd_params:
.text._Z35group_norm_nhwc_fwd_one_pass_kernelI11Fp16IOFp16WLi256ELi16ELi256EEv26Group_norm_nhwc_fwd_params:
        /* <DEDUP_REMOVED lines=42> */
.L_x_2811:
        /* <DEDUP_REMOVED lines=117> */
[----:B------:R1:W4:Y:S01]  /*09f0*/  @!P1 LDG.E R19, desc[UR16][R8.64] ;  /* 0x0000001008139981 */ /* 0x000322000c1e1900 */
        /* <DEDUP_REMOVED lines=26> */
[----:B------:R-:W-:Y:S01]  /*0ba0*/  MOV R22, RZ ;  /* 0x000000ff00167202 */ /* 0x000fe20000000f00 */
[----:B------:R-:W-:Y:S01]  /*0bb0*/  @!P6 IMAD R24, R2, R8, RZ ;  /* 0x000000080218e224 */ /* 0x000fe200078e02ff */
[----:B------:R-:W-:Y:S01]  /*0bc0*/  @!P6 MOV R5, R41 ;  /* 0x000000290005e202 */ /* 0x000fe20000000f00 */
[----:B------:R-:W-:Y:S01]  /*0bd0*/  @!P5 IMAD.WIDE.U32 R20, R34, R4, R20 ;  /* 0x000000042214d225 */ /* 0x000fe200078e0014 */
[----:B------:R-:W-:-:S02]  /*0be0*/  @!P6 MOV R4, R42 ;  /* 0x0000002a0004e202 */ /* 0x000fc40000000f00 */
[----:B------:R-:W4:Y:S01]  /*0bf0*/  @!P4 LDG.E R22, desc[UR16][R10.64] ;  /* 0x000000100a16c981 */ /* 0x000f22000c1e1900 */
[----:B------:R-:W-:Y:S02]  /*0c00*/  @!P6 IMAD R9, R33, R9, R24 ;  /* 0x000000092109e224 */ /* 0x000fe400078e0218 */
        /* <DEDUP_REMOVED lines=98> */
.L_x_2769:
[----:B------:R-:W-:Y:S05]  /*1230*/  BSYNC.RECONVERGENT B0 ;  /* 0x0000000000007941 */ /* 0x000fea0003800200 */
.L_x_2768:
        /* <DEDUP_REMOVED lines=26> */
.L_x_2771:
[----:B------:R-:W-:Y:S05]  /*13e0*/  BSYNC.RECONVERGENT B0 ;  /* 0x0000000000007941 */ /* 0x000fea0003800200 */
.L_x_2770:
        /* <DEDUP_REMOVED lines=33> */
.L_x_2774:
[----:B----4-:R-:W2:Y:S04]  /*1600*/  LDG.E.STRONG.GPU R16, desc[UR16][R14.64] ;  /* 0x000000100e107981 */ /* 0x010ea8000c1ef900 */
[----:B--2---:R-:W-:Y:S01]  /*1610*/  CCTL.IVALL ;  /* 0x00000000ff00798f */ /* 0x004fe20002000000 */
[----:B------:R-:W-:Y:S05]  /*1620*/  YIELD ;  /* 0x0000000000007946 */ /* 0x000fea0003800000 */
[----:B------:R-:W-:-:S13]  /*1630*/  ISETP.NE.AND P4, PT, R16, R19, PT ;  /* 0x000000131000720c */ /* 0x000fda0003f85270 */
[----:B------:R-:W-:Y:S05]  /*1640*/  @P4 BRA `(.L_x_2774) ;  /* 0xfffffffc00ec4947 */ /* 0x000fea000383ffff */
.L_x_2773:
        /* <DEDUP_REMOVED lines=15> */
.L_x_2776:
        /* <DEDUP_REMOVED lines=91> */
.L_x_2775:
        /* <DEDUP_REMOVED lines=52> */
.L_x_2777:
        /* <DEDUP_REMOVED lines=28> */
.L_x_2778:
        /* <DEDUP_REMOVED lines=13> */
.L_x_2779:
[----:B------:R-:W-:Y:S05]  /*22c0*/  BSYNC.RECONVERGENT B0 ;  /* 0x0000000000007941 */ /* 0x000fea0003800200 */
.L_x_2772:
        /* <DEDUP_REMOVED lines=66> */
.L_x_2783:
[----:B------:R-:W-:Y:S05]  /*26f0*/  BSYNC.RECONVERGENT B1 ;  /* 0x0000000000017941 */ /* 0x000fea0003800200 */
.L_x_2782:
        /* <DEDUP_REMOVED lines=25> */
.L_x_2785:
[----:B------:R-:W-:Y:S05]  /*2890*/  BSYNC.RECONVERGENT B1 ;  /* 0x0000000000017941 */ /* 0x000fea0003800200 */
.L_x_2784:
        /* <DEDUP_REMOVED lines=34> */
.L_x_2787:
[----:B------:R-:W-:Y:S05]  /*2ac0*/  BSYNC.RECONVERGENT B1 ;  /* 0x0000000000017941 */ /* 0x000fea0003800200 */
.L_x_2786:
        /* <DEDUP_REMOVED lines=20> */
.L_x_2789:
[----:B------:R-:W-:Y:S05]  /*2c10*/  BSYNC.RECONVERGENT B1 ;  /* 0x0000000000017941 */ /* 0x000fea0003800200 */
.L_x_2788:
        /* <DEDUP_REMOVED lines=20> */
.L_x_2791:
[----:B------:R-:W-:Y:S05]  /*2d60*/  BSYNC.RECONVERGENT B1 ;  /* 0x0000000000017941 */ /* 0x000fea0003800200 */
.L_x_2790:
        /* <DEDUP_REMOVED lines=20> */
.L_x_2793:
[----:B------:R-:W-:Y:S05]  /*2eb0*/  BSYNC.RECONVERGENT B1 ;  /* 0x0000000000017941 */ /* 0x000fea0003800200 */
.L_x_2792:
        /* <DEDUP_REMOVED lines=20> */
.L_x_2795:
[----:B------:R-:W-:Y:S05]  /*3000*/  BSYNC.RECONVERGENT B1 ;  /* 0x0000000000017941 */ /* 0x000fea0003800200 */
.L_x_2794:
        /* <DEDUP_REMOVED lines=19> */
.L_x_2781:
        /* <DEDUP_REMOVED lines=31> */
.L_x_2798:
[----:B0-----:R-:W-:Y:S05]  /*3330*/  BSYNC.RECONVERGENT B1 ;  /* 0x0000000000017941 */ /* 0x001fea0003800200 */
.L_x_2797:
        /* <DEDUP_REMOVED lines=35> */
.L_x_2800:
[----:B------:R-:W-:Y:S05]  /*3570*/  BSYNC.RECONVERGENT B1 ;  /* 0x0000000000017941 */ /* 0x000fea0003800200 */
.L_x_2799:
        /* <DEDUP_REMOVED lines=44> */
.L_x_2802:
[----:B------:R-:W-:Y:S05]  /*3840*/  BSYNC.RECONVERGENT B1 ;  /* 0x0000000000017941 */ /* 0x000fea0003800200 */
.L_x_2801:
        /* <DEDUP_REMOVED lines=30> */
.L_x_2804:
[----:B------:R-:W-:Y:S05]  /*3a30*/  BSYNC.RECONVERGENT B1 ;  /* 0x0000000000017941 */ /* 0x000fea0003800200 */
.L_x_2803:
        /* <DEDUP_REMOVED lines=30> */
.L_x_2806:
[----:B------:R-:W-:Y:S05]  /*3c20*/  BSYNC.RECONVERGENT B1 ;  /* 0x0000000000017941 */ /* 0x000fea0003800200 */
.L_x_2805:
        /* <DEDUP_REMOVED lines=30> */
.L_x_2808:
[----:B------:R-:W-:Y:S05]  /*3e10*/  BSYNC.RECONVERGENT B1 ;  /* 0x0000000000017941 */ /* 0x000fea0003800200 */
.L_x_2807:
        /* <DEDUP_REMOVED lines=30> */
.L_x_2810:
[----:B------:R-:W-:Y:S05]  /*4000*/  BSYNC.RECONVERGENT B1 ;  /* 0x0000000000017941 */ /* 0x000fea0003800200 */
.L_x_2809:
        /* <DEDUP_REMOVED lines=29> */
.L_x_2796:
[----:B------:R-:W-:Y:S05]  /*41e0*/  BSYNC.RECONVERGENT B0 ;  /* 0x0000000000007941 */ /* 0x000fea0003800200 */
.L_x_2780:
[----:B------:R-:W-:Y:S02]  /*41f0*/  UIADD3 UR9, UPT, UPT, UR21, UR9, URZ ;  /* 0x0000000915097290 */ /* 0x000fe4000fffe0ff */
[----:B------:R-:W-:Y:S02]  /*4200*/  UIADD3 UR4, UPT, UPT, UR4, 0x1, URZ ;  /* 0x0000000104047890 */ /* 0x000fe4000fffe0ff */
[----:B------:R-:W-:-:S09]  /*4210*/  UISETP.GE.AND UP1, UPT, UR9, UR7, UPT ;  /* 0x000000070900728c */ /* 0x000fd2000bf26270 */
[----:B------:R-:W-:Y:S05]  /*4220*/  BRA.U !UP1, `(.L_x_2811) ;  /* 0xffffffc1091c7547 */ /* 0x000fea000b83ffff */
[----:B------:R-:W-:Y:S05]  /*4230*/  EXIT ;  /* 0x000000000000794d */ /* 0x000fea0003800000 */
.L_x_2812:
        /* <DEDUP_REMOVED lines=12> */
.L_x_3465:


//--------------------- .text._Z35group_norm_nhwc_fwd_one_pass_kernelI11Fp16IOFp16WLi512ELi16ELi256EEv26Group_norm_nhwc_fwd_params --------------------------
	.section	.text._Z35group_norm_nhwc_fwd_one_pass_kernelI11Fp16IOFp16WLi512ELi16ELi256EEv26Group_norm_nhwc_fwd_params,"ax",@progbits
	.align	128
        .global         _Z35group_norm_nhwc_fwd_one_pass_kernelI11Fp16IOFp16WLi512ELi16ELi256EEv26Group_norm_nhwc_fwd_params
        .type           _Z35group_norm_nhwc_fwd_one_pass_kernelI11Fp16IOFp16WLi512ELi16ELi256EEv26Group_norm_nhwc_fwd_params,@function
        .size           _Z35group_norm_nhwc_fwd_one_pass_kernelI11Fp16IOFp16WLi512ELi16ELi256EEv26Group_norm_nhwc_fwd_params,(.L_x_3466 - _Z35group_norm_nhwc_fwd_one_pass_kernelI11Fp16IOFp16WLi512ELi16ELi256EEv26Group_norm_nhwc_fwd_params)
        .other          _Z35group_norm_nhwc_fwd_one_pass_kernelI11Fp16IOFp16WLi512ELi16ELi256EEv26Group_norm_nhwc_fwd_params,@"STO_CUDA_ENTRY STV_DEFAULT"
_Z35group_norm_nhwc_fwd_one_pass_kernelI11Fp16IOFp16WLi512ELi16ELi256EEv26Group_norm_nhwc_fwd_params:
.text._Z35group_norm_nhwc_fwd_one_pass_kernelI11Fp16IOFp16WLi512ELi16ELi256EEv26Group_norm_nhwc_fwd_params:
        /* <DEDUP_REMOVED lines=37> */
.L_x_2888:
        /* <DEDUP_REMOVED lines=439> */
.L_x_2814:
[----:B------:R-:W-:Y:S05]  /*1dc0*/  BSYNC.RECONVERGENT B0 ;  /* 0x0000000000007941 */ /* 0x000fea0003800200 */
.L_x_2813:
        /* <DEDUP_REMOVED lines=26> */
.L_x_2816:
[----:B------:R-:W-:Y:S05]  /*1f70*/  BSYNC.RECONVERGENT B0 ;  /* 0x0000000000007941 */ /* 0x000fea0003800200 */
.L_x_2815:
        /* <DEDUP_REMOVED lines=31> */
.L_x_2819:
[----:B---3--:R-:W2:Y:S04]  /*2170*/  LDG.E.STRONG.GPU R16, desc[UR12][R18.64] ;  /* 0x0000000c12107981 */ /* 0x008ea8000c1ef900 */
[----:B--2---:R-:W-:Y:S01]  /*2180*/  CCTL.IVALL ;  /* 0x00000000ff00798f */ /* 0x004fe20002000000 */
[----:B------:R-:W-:Y:S05]  /*2190*/  YIELD ;  /* 0x0000000000007946 */ /* 0x000fea0003800000 */
[----:B------:R-:W-:-:S13]  /*21a0*/  ISETP.NE.AND P2, PT, R16, R61, PT ;  /* 0x0000003d1000720c */ /* 0x000fda0003f45270 */
[----:B------:R-:W-:Y:S05]  /*21b0*/  @P2 BRA `(.L_x_2819) ;  /* 0xfffffffc00ec2947 */ /* 0x000fea000383ffff */
.L_x_2818:
        /* <DEDUP_REMOVED lines=15> */
.L_x_2821:
        /* <DEDUP_REMOVED lines=91> */
.L_x_2820:
        /* <DEDUP_REMOVED lines=52> */
.L_x_2822:
        /* <DEDUP_REMOVED lines=28> */
.L_x_2823:
        /* <DEDUP_REMOVED lines=13> */
.L_x_2824:
[----:B------:R-:W-:Y:S05]  /*2e30*/  BSYNC.RECONVERGENT B0 ;  /* 0x0000000000007941 */ /* 0x000fea0003800200 */
.L_x_2817:
        /* <DEDUP_REMOVED lines=71> */
.L_x_2828:
[----:B------:R-:W-:Y:S05]  /*32b0*/  BSYNC.RECONVERGENT B1 ;  /* 0x0000000000017941 */ /* 0x000fea0003800200 */
.L_x_2827:
        /* <DEDUP_REMOVED lines=20> */
.L_x_2830:
[----:B------:R-:W-:Y:S05]  /*3400*/  BSYNC.RECONVERGENT B1 ;  /* 0x0000000000017941 */ /* 0x000fea0003800200 */
.L_x_2829:
        /* <DEDUP_REMOVED lines=28> */
.L_x_2832:
[----:B------:R-:W-:Y:S05]  /*35d0*/  BSYNC.RECONVERGENT B1 ;  /* 0x0000000000017941 */ /* 0x000fea0003800200 */
.L_x_2831:
        /* <DEDUP_REMOVED lines=22> */
.L_x_2834:
[----:B------:R-:W-:Y:S05]  /*3740*/  BSYNC.RECONVERGENT B1 ;  /* 0x0000000000017941 */ /* 0x000fea0003800200 */
.L_x_2833:
        /* <DEDUP_REMOVED lines=20> */
.L_x_2836:
[----:B------:R-:W-:Y:S05]  /*3890*/  BSYNC.RECONVERGENT B1 ;  /* 0x0000000000017941 */ /* 0x000fea0003800200 */
.L_x_2835:
        /* <DEDUP_REMOVED lines=38> */
.L_x_2838:
[----:B------:R-:W-:Y:S05]  /*3b00*/  BSYNC.RECONVERGENT B1 ;  /* 0x0000000000017941 */ /* 0x000fea0003800200 */
.L_x_2837:
        /* <DEDUP_REMOVED lines=20> */
.L_x_2840:
[----:B------:R-:W-:Y:S05]  /*3c50*/  BSYNC.RECONVERGENT B1 ;  /* 0x0000000000017941 */ /* 0x000fea0003800200 */
.L_x_2839:
        /* <DEDUP_REMOVED lines=23> */
.L_x_2842:
[----:B------:R-:W-:Y:S05]  /*3dd0*/  BSYNC.RECONVERGENT B1 ;  /* 0x0000000000017941 */ /* 0x000fea0003800200 */
.L_x_2841:
        /* <DEDUP_REMOVED lines=20> */
.L_x_2844:
[----:B------:R-:W-:Y:S05]  /*3f20*/  BSYNC.RECONVERGENT B1 ;  /* 0x0000000000017941 */ /* 0x000fea0003800200 */
.L_x_2843:
        /* <DEDUP_REMOVED lines=20> */
.L_x_2846:
[----:B------:R-:W-:Y:S05]  /*4070*/  BSYNC.RECONVERGENT B1 ;  /* 0x0000000000017941 */ /* 0x000fea0003800200 */
.L_x_2845:
        /* <DEDUP_REMOVED lines=35> */
.L_x_2848:
[----:B------:R-:W-:Y:S05]  /*42b0*/  BSYNC.RECONVERGENT B1 ;  /* 0x0000000000017941 */ /* 0x000fea0003800200 */
.L_x_2847:
        /* <DEDUP_REMOVED lines=20> */
.L_x_2850:
[----:B------:R-:W-:Y:S05]  /*4400*/  BSYNC.RECONVERGENT B1 ;  /* 0x0000000000017941 */ /* 0x000fea0003800200 */
.L_x_2849:
        /* <DEDUP_REMOVED lines=20> */
.L_x_2852:
[----:B------:R-:W-:Y:S05]  /*4550*/  BSYNC.RECONVERGENT B1 ;  /* 0x0000000000017941 */ /* 0x000fea0003800200 */
.L_x_2851:
        /* <DEDUP_REMOVED lines=20> */
.L_x_2854:
[----:B------:R-:W-:Y:S05]  /*46a0*/  BSYNC.RECONVERGENT B1 ;  /* 0x0000000000017941 */ /* 0x000fea0003800200 */
.L_x_2853:
        /* <DEDUP_REMOVED lines=20> */
.L_x_2856:
[----:B------:R-:W-:Y:S05]  /*47f0*/  BSYNC.RECONVERGENT B1 ;  /* 0x0000000000017941 */ /* 0x000fea0003800200 */
.L_x_2855:
        /* <DEDUP_REMOVED lines=19> */
.L_x_2826:
        /* <DEDUP_REMOVED lines=33> */
.L_x_2859:
[----:B------:R-:W-:Y:S05]  /*4b40*/  BSYNC.RECONVERGENT B1 ;  /* 0x0000000000017941 */ /* 0x000fea0003800200 */
.L_x_2858:
        /* <DEDUP_REMOVED lines=30> */
.L_x_2861:
[----:B------:R-:W-:Y:S05]  /*4d30*/  BSYNC.RECONVERGENT B1 ;  /* 0x0000000000017941 */ /* 0x000fea0003800200 */
.L_x_2860:
        /* <DEDUP_REMOVED lines=38> */
.L_x_2863:
[----:B------:R-:W-:Y:S05]  /*4fa0*/  BSYNC.RECONVERGENT B1 ;  /* 0x0000000000017941 */ /* 0x000fea0003800200 */
.L_x_2862:
        /* <DEDUP_REMOVED lines=32> */
.L_x_2865:
[----:B------:R-:W-:Y:S05]  /*51b0*/  BSYNC.RECONVERGENT B1 ;  /* 0x0000000000017941 */ /* 0x000fea0003800200 */
.L_x_2864:
        /* <DEDUP_REMOVED lines=30> */
.L_x_2867:
[----:B------:R-:W-:Y:S05]  /*53a0*/  BSYNC.RECONVERGENT B1 ;  /* 0x0000000000017941 */ /* 0x000fea0003800200 */
.L_x_2866:
        /* <DEDUP_REMOVED lines=48> */
.L_x_2869:
[----:B------:R-:W-:Y:S05]  /*56b0*/  BSYNC.RECONVERGENT B1 ;  /* 0x0000000000017941 */ /* 0x000fea0003800200 */
.L_x_2868:
        /* <DEDUP_REMOVED lines=30> */
.L_x_2871:
[----:B------:R-:W-:Y:S05]  /*58a0*/  BSYNC.RECONVERGENT B1 ;  /* 0x0000000000017941 */ /* 0x000fea0003800200 */
.L_x_2870:
        /* <DEDUP_REMOVED lines=33> */
.L_x_2873:
[----:B------:R-:W-:Y:S05]  /*5ac0*/  BSYNC.RECONVERGENT B1 ;  /* 0x0000000000017941 */ /* 0x000fea0003800200 */
.L_x_2872:
        /* <DEDUP_REMOVED lines=30> */
.L_x_2875:
[----:B------:R-:W-:Y:S05]  /*5cb0*/  BSYNC.RECONVERGENT B1 ;  /* 0x0000000000017941 */ /* 0x000fea0003800200 */
.L_x_2874:
        /* <DEDUP_REMOVED lines=30> */
.L_x_2877:
[----:B------:R-:W-:Y:S05]  /*5ea0*/  BSYNC.RECONVERGENT B1 ;  /* 0x0000000000017941 */ /* 0x000fea0003800200 */
.L_x_2876:
        /* <DEDUP_REMOVED lines=45> */
.L_x_2879:
[----:B------:R-:W-:Y:S05]  /*6180*/  BSYNC.RECONVERGENT B1 ;  /* 0x0000000000017941 */ /* 0x000fea0003800200 */
.L_x_2878:
        /* <DEDUP_REMOVED lines=30> */
.L_x_2881:
[----:B------:R-:W-:Y:S05]  /*6370*/  BSYNC.RECONVERGENT B1 ;  /* 0x0000000000017941 */ /* 0x000fea0003800200 */
.L_x_2880:
        /* <DEDUP_REMOVED lines=30> */
.L_x_2883:
[----:B------:R-:W-:Y:S05]  /*6560*/  BSYNC.RECONVERGENT B1 ;  /* 0x0000000000017941 */ /* 0x000fea0003800200 */
.L_x_2882:
        /* <DEDUP_REMOVED lines=30> */
.L_x_2885:
[----:B------:R-:W-:Y:S05]  /*6750*/  BSYNC.RECONVERGENT B1 ;  /* 0x0000000000017941 */ /* 0x000fea0003800200 */
.L_x_2884:
        /* <DEDUP_REMOVED lines=30> */
.L_x_2887:
[----:B------:R-:W-:Y:S05]  /*6940*/  BSYNC.RECONVERGENT B1 ;  /* 0x0000000000017941 */ /* 0x000fea0003800200 */
.L_x_2886:
        /* <DEDUP_REMOVED lines=28> */
.L_x_2857:
[----:B------:R-:W-:Y:S05]  /*6b10*/  BSYNC.RECONVERGENT B0 ;  /* 0x0000000000007941 */ /* 0x000fea0003800200 */
.L_x_2825:
        /* <DEDUP_REMOVED lines=8> */
.L_x_2889:
        /* <DEDUP_REMOVED lines=14> */
.L_x_3466:


//--------------------- .text._Z35group_norm_nhwc_fwd_one_pass_kernelI11Fp32IOFp32WLi64ELi16ELi256EEv26Group_norm_nhwc_fwd_params --------------------------
	.section	.text._Z35group_norm_nhwc_fwd_one_pass_kernelI11Fp32IOFp32WLi64ELi16ELi256EEv26Group_norm_nhwc_fwd_params,"ax",@progbits
	.align	128
        .global         _Z35group_norm_nhwc_fwd_one_pass_kernelI11Fp32IOFp32WLi64ELi16ELi256EEv26Group_norm_nhwc_fwd_params
        .type           _Z35group_norm_nhwc_fwd_one_pass_kernelI11Fp32IOFp32WLi64ELi16ELi256EEv26Group_norm_nhwc_fwd_params,@function
        .size           _Z35group_norm_nhwc_fwd_one_pass_kernelI11Fp32IOFp32WLi64ELi16ELi256EEv26Group_norm_nhwc_fwd_params,(.L_x_3467 - _Z35group_norm_nhwc_fwd_one_pass_kernelI11Fp32IOFp32WLi64ELi16ELi256EEv26Group_norm_nhwc_fwd_params)
        .other          _Z35group_norm_nhwc_fwd_one_pass_kernelI11Fp32IOFp32WLi64ELi16ELi256EEv26Group_norm_nhwc_fwd_params,@"STO_CUDA_ENTRY STV_DEFAULT"
_Z35group_norm_nhwc_fwd_one_pass_kernelI11Fp32IOFp32WLi64ELi16ELi256EEv26Group_norm_nhwc_fwd_params:
.text._Z35group_norm_nhwc_fwd_one_pass_kernelI11Fp32IOFp32WLi64ELi16ELi256EEv26Group_norm_nhwc_fwd_params:
        /* <DEDUP_REMOVED lines=12> */
[----:B------:R-:W3:Y:S01]  /*00c0*/  LDCU.64 UR8, c[0x0][0x388] ;  /* 0x00007100ff0877ac */ /* 0x000ee20008000a00 */
[----:B------:R-:W4:Y:S04]  /*00d0*/  LDCU UR19, c[0x0][0x374] ;  /* 0x00006e80ff1377ac */ /* 0x000f280008000800 */
[----:B------:R-:W2:Y:S01]  /*00e0*/  LDC R26, c[0x0][0x370] ;  /* 0x0000dc00ff1a7b82 */ /* 0x000ea20000000800 */
[----:B------:R-:W5:Y:S01]  /*00f0*/  LDCU.U8 UR5, c[0x0][0x3fc] ;  /* 0x00007f80ff0577ac */ /* 0x000f620008000000 */
[----:B------:R-:W0:Y:S01]  /*0100*/  LDCU.64 UR14, c[0x0][0x358] ;  /* 0x00006b00ff0e77ac */ /* 0x000e220008000a00 */
[----:B-1----:R-:W-:Y:S01]  /*0110*/  MOV R0, UR4 ;  /* 0x0000000400007c02 */ /* 0x002fe20008000f00 */
[----:B------:R-:W-:Y:S01]  /*0120*/  UMOV UR4, URZ ;  /* 0x000000ff00047c82 */ /* 0x000fe20008000000 */
[----:B---3--:R-:W-:Y:S01]  /*0130*/  ISETP.NE.U32.AND P1, PT, RZ, UR8, PT ;  /* 0x00000008ff007c0c */ /* 0x008fe2000bf25070 */
[----:B------:R-:W-:Y:S01]  /*0140*/  UMOV UR8, UR6 ;  /* 0x0000000600087c82 */ /* 0x000fe20008000000 */
[----:B0-----:R-:W-:Y:S01]  /*0150*/  LOP3.LUT P0, RZ, R27, UR18, RZ, 0xfc, !PT ;  /* 0x000000121bff7c12 */ /* 0x001fe2000f80fcff */
[----:B-----5:R-:W-:Y:S01]  /*0160*/  UISETP.NE.AND UP0, UPT, UR5, URZ, UPT ;  /* 0x000000ff0500728c */ /* 0x020fe2000bf05270 */
[----:B------:R-:W-:-:S02]  /*0170*/  SHF.R.U32.HI R27, RZ, 0x3, R27 ;  /* 0x00000003ff1b7819 */ /* 0x000fc4000001161b */
[----:B------:R-:W-:-:S03]  /*0180*/  ISETP.NE.AND.EX P0, PT, RZ, UR9, !P0, P1 ;  /* 0x00000009ff007c0c */ /* 0x000fc6000c705310 */
[----:B----4-:R-:W-:-:S10]  /*0190*/  IMAD R27, R0, UR18, R27 ;  /* 0x00000012001b7c24 */ /* 0x010fd4000f8e021b */
.L_x_2909:
[----:B0-----:R-:W0:Y:S01]  /*01a0*/  LDC R11, c[0x0][0x3f8] ;  /* 0x0000fe00ff0b7b82 */ /* 0x001e220000000800 */
[----:B-1----:R-:W1:Y:S01]  /*01b0*/  LDCU.64 UR10, c[0x0][0x3e8] ;  /* 0x00007d00ff0a77ac */ /* 0x002e620008000a00 */
[----:B---3--:R-:W3:Y:S01]  /*01c0*/  S2R R12, SR_TID.X ;  /* 0x00000000000c7919 */ /* 0x008ee20000002100 */
[----:B------:R-:W-:Y:S02]  /*01d0*/  SHF.R.S32.HI R17, RZ, 0x1f, R27 ;  /* 0x0000001fff117819 */ /* 0x000fe4000001141b */
[----:B------:R-:W-:-:S04]  /*01e0*/  IADD3 R13, PT, PT, R27, 0x20, RZ ;  /* 0x000000201b0d7810 */ /* 0x000fc80007ffe0ff */
[----:B------:R-:W-:Y:S02]  /*01f0*/  SHF.R.S32.HI R15, RZ, 0x1f, R13 ;  /* 0x0000001fff0f7819 */ /* 0x000fe4000001140d */
[----:B0-2--5:R-:W-:Y:S02]  /*0200*/  IABS R5, R11 ;  /* 0x0000000b00057213 */ /* 0x025fe40000000000 */
[----:B------:R-:W-:Y:S02]  /*0210*/  ISETP.NE.AND P3, PT, R11, RZ, PT ;  /* 0x000000ff0b00720c */ /* 0x000fe40003f65270 */
[----:B------:R-:W0:Y:S08]  /*0220*/  I2F.RP R0, R5 ;  /* 0x0000000500007306 */ /* 0x000e300000209400 */
[----:B0-----:R-:W0:Y:S02]  /*0230*/  MUFU.RCP R0, R0 ;  /* 0x0000000000007308 */ /* 0x001e240000001000 */
[----:B0-----:R-:W-:-:S06]  /*0240*/  IADD3 R2, PT, PT, R0, 0xffffffe, RZ ;  /* 0x0ffffffe00027810 */ /* 0x001fcc0007ffe0ff */
[----:B------:R0:W4:Y:S02]  /*0250*/  F2I.FTZ.U32.TRUNC.NTZ R3, R2 ;  /* 0x0000000200037305 */ /* 0x000124000021f000 */
[----:B0-----:R-:W-:Y:S02]  /*0260*/  HFMA2 R2, -RZ, RZ, 0, 0 ;  /* 0x00000000ff027431 */ /* 0x001fe400000001ff */
[----:B----4-:R-:W-:-:S04]  /*0270*/  IMAD.MOV R4, RZ, RZ, -R3 ;  /* 0x000000ffff047224 */ /* 0x010fc800078e0a03 */
[----:B------:R-:W-:Y:S01]  /*0280*/  IMAD R7, R4, R5, RZ ;  /* 0x0000000504077224 */ /* 0x000fe200078e02ff */
[----:B------:R-:W-:-:S03]  /*0290*/  IABS R4, UR8 ;  /* 0x0000000800047c13 */ /* 0x000fc60008000000 */
[----:B------:R-:W-:-:S06]  /*02a0*/  IMAD.HI.U32 R3, R3, R7, R2 ;  /* 0x0000000703037227 */ /* 0x000fcc00078e0002 */
[----:B------:R-:W-:-:S05]  /*02b0*/  IMAD.HI.U32 R3, R3, R4, RZ ;  /* 0x0000000403037227 */ /* 0x000fca00078e00ff */
        /* <DEDUP_REMOVED lines=10> */
[----:B------:R-:W-:Y:S01]  /*0360*/  @P1 VIADD R3, R3, 0x1 ;  /* 0x0000000103031836 */ /* 0x000fe20000000000 */
[----:B------:R-:W-:-:S03]  /*0370*/  ISETP.GE.U32.AND P1, PT, R27, UR10, PT ;  /* 0x0000000a1b007c0c */ /* 0x000fc6000bf26070 */
[----:B------:R-:W0:Y:S01]  /*0380*/  @!P2 LDC.64 R4, c[0x0][0x390] ;  /* 0x0000e400ff04ab82 */ /* 0x000e220000000a00 */
[----:B------:R-:W-:Y:S01]  /*0390*/  ISETP.GE.AND.EX P1, PT, R17, UR11, PT, P1 ;  /* 0x0000000b11007c0c */ /* 0x000fe2000bf26310 */
[----:B------:R-:W1:Y:S01]  /*03a0*/  LDCU.64 UR10, c[0x0][0x3f0] ;  /* 0x00007e00ff0a77ac */ /* 0x000e620008000a00 */
[----:B------:R-:W-:Y:S02]  /*03b0*/  MOV R19, R3 ;  /* 0x0000000300137202 */ /* 0x000fe40000000f00 */
[----:B---3--:R-:W-:Y:S02]  /*03c0*/  SHF.L.U32 R3, R12, 0x1, RZ ;  /* 0x000000010c037819 */ /* 0x008fe400000006ff */
[----:B------:R-:W-:Y:S02]  /*03d0*/  @!P4 IADD3 R19, PT, PT, -R19, RZ, RZ ;  /* 0x000000ff1313c210 */ /* 0x000fe40007ffe1ff */
[----:B------:R-:W-:Y:S02]  /*03e0*/  @!P3 LOP3.LUT R19, RZ, R11, RZ, 0x33, !PT ;  /* 0x0000000bff13b212 */ /* 0x000fe400078e33ff */
[----:B------:R-:W-:-:S02]  /*03f0*/  LOP3.LUT R3, R3, 0xe, RZ, 0xc0, !PT ;  /* 0x0000000e03037812 */ /* 0x000fc400078ec0ff */
[--C-:B------:R-:W-:Y:S01]  /*0400*/  SHF.R.S32.HI R2, RZ, 0x1f, R19.reuse ;  /* 0x0000001fff027819 */ /* 0x100fe20000011413 */
[----:B------:R-:W-:Y:S01]  /*0410*/  IMAD.MOV R0, RZ, RZ, -R19 ;  /* 0x000000ffff007224 */ /* 0x000fe200078e0a13 */
[----:B------:R-:W3:Y:S03]  /*0420*/  @!P1 LDC.64 R8, c[0x0][0x3e0] ;  /* 0x0000f800ff089b82 */ /* 0x000ee60000000a00 */
[----:B------:R-:W-:Y:S02]  /*0430*/  IMAD R0, R11, R0, UR8 ;  /* 0x000000080b007e24 */ /* 0x000fe4000f8e0200 */
[----:B-1----:R-:W-:-:S03]  /*0440*/  IMAD R14, R2, UR10, RZ ;  /* 0x0000000a020e7c24 */ /* 0x002fc6000f8e02ff */
[----:B------:R-:W1:Y:S01]  /*0450*/  @!P2 LDC.64 R10, c[0x0][0x3e0] ;  /* 0x0000f800ff0aab82 */ /* 0x000e620000000a00 */
[----:B------:R-:W-:Y:S01]  /*0460*/  SHF.L.U32 R0, R0, 0x4, RZ ;  /* 0x0000000400007819 */ /* 0x000fe200000006ff */
[----:B------:R-:W-:-:S03]  /*0470*/  IMAD R21, R19, UR11, R14 ;  /* 0x0000000b13157c24 */ /* 0x000fc6000f8e020e */
[----:B------:R-:W-:Y:S02]  /*0480*/  LOP3.LUT R2, R0, R3, RZ, 0xfc, !PT ;  /* 0x0000000300027212 */ /* 0x000fe400078efcff */
[----:B------:R-:W-:Y:S01]  /*0490*/  SHF.R.S32.HI R3, RZ, 0x1f, R0 ;  /* 0x0000001fff037819 */ /* 0x000fe20000011400 */
[----:B------:R-:W4:Y:S02]  /*04a0*/  @!P1 LDC.64 R6, c[0x0][0x390] ;  /* 0x0000e400ff069b82 */ /* 0x000f240000000a00 */
[----:B------:R-:W-:-:S04]  /*04b0*/  IMAD.WIDE.U32 R2, R19, UR10, R2 ;  /* 0x0000000a13027c25 */ /* 0x000fc8000f8e0002 */
[----:B---3--:R-:W-:Y:S01]  /*04c0*/  @!P1 IMAD R14, R17, R8, RZ ;  /* 0x00000008110e9224 */ /* 0x008fe200078e02ff */
[-C--:B------:R-:W-:Y:S01]  /*04d0*/  @!P1 MOV R16, R2.reuse ;  /* 0x0000000200109202 */ /* 0x080fe20000000f00 */
[----:B------:R-:W-:Y:S02]  /*04e0*/  IMAD.IADD R17, R3, 0x1, R21 ;  /* 0x0000000103117824 */ /* 0x000fe400078e0215 */
[C---:B------:R-:W-:Y:S01]  /*04f0*/  @!P1 IMAD R19, R27.reuse, R9, R14 ;  /* 0x000000091b139224 */ /* 0x040fe200078e020e */
[----:B------:R-:W-:Y:S01]  /*0500*/  @!P2 MOV R14, R2 ;  /* 0x00000002000ea202 */ /* 0x000fe20000000f00 */
[----:B------:R-:W-:-:S04]  /*0510*/  @!P1 IMAD.WIDE.U32 R8, R27, R8, R16 ;  /* 0x000000081b089225 */ /* 0x000fc800078e0010 */
[-C--:B-1----:R-:W-:Y:S02]  /*0520*/  @!P2 IMAD R18, R15, R10.reuse, RZ ;  /* 0x0000000a0f12a224 */ /* 0x082fe400078e02ff */
[----:B------:R-:W-:Y:S02]  /*0530*/  @!P2 IMAD.MOV.U32 R15, RZ, RZ, R17 ;  /* 0x000000ffff0fa224 */ /* 0x000fe400078e0011 */
[C---:B------:R-:W-:Y:S02]  /*0540*/  @!P2 IMAD R21, R13.reuse, R11, R18 ;  /* 0x0000000b0d15a224 */ /* 0x040fe400078e0212 */
[----:B------:R-:W-:Y:S01]  /*0550*/  @!P2 IMAD.WIDE.U32 R10, R13, R10, R14 ;  /* 0x0000000a0d0aa225 */ /* 0x000fe200078e000e */
[----:B------:R-:W-:Y:S02]  /*0560*/  @!P1 IADD3 R13, PT, PT, R9, R19, RZ ;  /* 0x00000013090d9210 */ /* 0x000fe40007ffe0ff */
[----:B------:R-:W-:Y:S02]  /*0570*/  CS2R R18, SRZ ;  /* 0x0000000000127805 */ /* 0x000fe4000001ff00 */
[----:B----4-:R-:W-:-:S02]  /*0580*/  @!P1 LEA R6, P3, R8, R6, 0x2 ;  /* 0x0000000608069211 */ /* 0x010fc400078610ff */
[----:B------:R-:W-:Y:S02]  /*0590*/  @!P2 IADD3 R9, PT, PT, R11, R21, RZ ;  /* 0x000000150b09a210 */ /* 0x000fe40007ffe0ff */
[----:B------:R-:W-:Y:S02]  /*05a0*/  CS2R R20, SRZ ;  /* 0x0000000000147805 */ /* 0x000fe4000001ff00 */
[----:B0-----:R-:W-:Y:S02]  /*05b0*/  @!P2 LEA R4, P4, R10, R4, 0x2 ;  /* 0x000000040a04a211 */ /* 0x001fe400078810ff */
[----:B------:R-:W-:Y:S02]  /*05c0*/  @!P1 LEA.HI.X R7, R8, R7, R13, 0x2, P3 ;  /* 0x0000000708079211 */ /* 0x000fe400018f140d */
[----:B------:R-:W-:-:S03]  /*05d0*/  @!P2 LEA.HI.X R5, R10, R5, R9, 0x2, P4 ;  /* 0x000000050a05a211 */ /* 0x000fc600020f1409 */
[----:B------:R-:W3:Y:S04]  /*05e0*/  @!P1 LDG.E.64 R18, desc[UR14][R6.64] ;  /* 0x0000000e06129981 */ /* 0x000ee8000c1e1b00 */
[----:B------:R-:W4:Y:S01]  /*05f0*/  @!P2 LDG.E.64 R20, desc[UR14][R4.64] ;  /* 0x0000000e0414a981 */ /* 0x000f22000c1e1b00 */
[C---:B--2---:R-:W-:Y:S01]  /*0600*/  ISETP.GT.AND P2, PT, R28.reuse, 0x1e, PT ;  /* 0x0000001e1c00780c */ /* 0x044fe20003f44270 */
[----:B------:R-:W-:Y:S01]  /*0610*/  BSSY.RECONVERGENT B0, `(.L_x_2890) ;  /* 0x000002d000007945 */ /* 0x000fe20003800200 */
[----:B------:R-:W-:Y:S01]  /*0620*/  ISETP.GT.AND P3, PT, R28, 0xf, PT ;  /* 0x0000000f1c00780c */ /* 0x000fe20003f64270 */
[----:B---3--:R-:W-:Y:S01]  /*0630*/  FMUL.FTZ R9, R19, R19 ;  /* 0x0000001313097220 */ /* 0x008fe20000410000 */
[----:B------:R-:W-:Y:S01]  /*0640*/  FADD.FTZ R8, R18, R19 ;  /* 0x0000001312087221 */ /* 0x000fe20000010000 */
[----:B----4-:R-:W-:-:S02]  /*0650*/  FMUL.FTZ R13, R21, R21 ;  /* 0x00000015150d7220 */ /* 0x010fc40000410000 */
[----:B------:R-:W-:Y:S01]  /*0660*/  FFMA.FTZ R9, R18, R18, R9 ;  /* 0x0000001212097223 */ /* 0x000fe20000010009 */
[C---:B------:R-:W-:Y:S01]  /*0670*/  FADD.FTZ R11, R20.reuse, R21 ;  /* 0x00000015140b7221 */ /* 0x040fe20000010000 */
[----:B------:R-:W-:Y:S01]  /*0680*/  FADD.FTZ R8, RZ, R8 ;  /* 0x00000008ff087221 */ /* 0x000fe20000010000 */
[----:B------:R-:W-:Y:S01]  /*0690*/  FFMA.FTZ R10, R20, R20, R13 ;  /* 0x00000014140a7223 */ /* 0x000fe2000001000d */
[----:B------:R-:W-:Y:S02]  /*06a0*/  FADD.FTZ R9, RZ, R9 ;  /* 0x00000009ff097221 */ /* 0x000fe40000010000 */
[----:B------:R-:W-:Y:S02]  /*06b0*/  FADD.FTZ R8, R8, R11 ;  /* 0x0000000b08087221 */ /* 0x000fe40000010000 */
[----:B------:R-:W-:-:S03]  /*06c0*/  FADD.FTZ R9, R9, R10 ;  /* 0x0000000a09097221 */ /* 0x000fc60000010000 */
[----:B------:R-:W0:Y:S04]  /*06d0*/  SHFL.DOWN PT, R5, R8, 0x1, 0x1f ;  /* 0x08201f0008057f89 */ /* 0x000e2800000e0000 */
[----:B------:R-:W1:Y:S01]  /*06e0*/  SHFL.DOWN PT, R4, R9, 0x1, 0x1f ;  /* 0x08201f0009047f89 */ /* 0x000e6200000e0000 */
        /* <DEDUP_REMOVED lines=31> */
.L_x_2891:
[----:B------:R-:W-:Y:S05]  /*08e0*/  BSYNC.RECONVERGENT B0 ;  /* 0x0000000000007941 */ /* 0x000fea0003800200 */
.L_x_2890:
        /* <DEDUP_REMOVED lines=8> */
[----:B-12---:R-:W1:Y:S04]  /*0970*/  LDS.128 R4, [UR5+0x10] ;  /* 0x00001005ff047984 */ /* 0x006e680008000c00 */
[----:B---3--:R-:W2:Y:S04]  /*0980*/  LDS.128 R8, [UR5+0x20] ;  /* 0x00002005ff087984 */ /* 0x008ea80008000c00 */
        /* <DEDUP_REMOVED lines=16> */
.L_x_2893:
[----:B------:R-:W-:Y:S05]  /*0a90*/  BSYNC.RECONVERGENT B0 ;  /* 0x0000000000007941 */ /* 0x000fea0003800200 */
.L_x_2892:
[----:B------:R-:W-:Y:S05]  /*0aa0*/  @!P2 BRA `(.L_x_2894) ;  /* 0x0000000c00b4a947 */ /* 0x000fea0003800000 */
[----:B------:R-:W4:Y:S01]  /*0ab0*/  LDC.64 R4, c[0x0][0x3b8] ;  /* 0x0000ee00ff047b82 */ /* 0x000f220000000a00 */
[----:B------:R-:W-:Y:S01]  /*0ac0*/  ULOP3.LUT UR5, UR4, 0x1, URZ, 0xc0, !UPT ;  /* 0x0000000104057892 */ /* 0x000fe2000f8ec0ff */
[----:B------:R-:W-:-:S03]  /*0ad0*/  ISETP.GE.U32.AND P2, PT, R26, 0x8, PT ;  /* 0x000000081a00780c */ /* 0x000fc60003f46070 */
[----:B------:R-:W-:-:S06]  /*0ae0*/  UIMAD UR5, UR5, UR19, URZ ;  /* 0x00000013050572a4 */ /* 0x000fcc000f8e02ff */
[----:B-1----:R-:W-:-:S04]  /*0af0*/  IMAD R6, R26, UR5, RZ ;  /* 0x000000051a067c24 */ /* 0x002fc8000f8e02ff */
[----:B--2---:R-:W-:-:S04]  /*0b00*/  IMAD.SHL.U32 R7, R6, 0x2, RZ ;  /* 0x0000000206077824 */ /* 0x004fc800078e00ff */
[----:B----4-:R-:W-:-:S03]  /*0b10*/  IMAD.WIDE R4, R7, 0x4, R4 ;  /* 0x0000000407047825 */ /* 0x010fc600078e0204 */
[----:B------:R-:W-:Y:S02]  /*0b20*/  R2UR UR16, R4 ;  /* 0x00000000041072ca */ /* 0x000fe400000e0000 */
[----:B------:R-:W-:Y:S01]  /*0b30*/  R2UR UR17, R5 ;  /* 0x00000000051172ca */ /* 0x000fe200000e0000 */
[----:B------:R-:W-:-:S14]  /*0b40*/  @P3 BRA `(.L_x_2895) ;  /* 0x00000000006c3947 */ /* 0x000fdc0003800000 */
[----:B------:R-:W1:Y:S01]  /*0b50*/  LDC.64 R4, c[0x0][0x3b0] ;  /* 0x0000ec00ff047b82 */ /* 0x000e620000000a00 */
[----:B------:R-:W-:Y:S02]  /*0b60*/  UIADD3 UR12, UPT, UPT, UR5, UR6, URZ ;  /* 0x00000006050c7290 */ /* 0x000fe4000fffe0ff */
[----:B------:R-:W-:Y:S02]  /*0b70*/  ULOP3.LUT UP1, UR9, UR4, 0x2, URZ, 0xc0, !UPT ;  /* 0x0000000204097892 */ /* 0x000fe4000f82c0ff */
[----:B------:R-:W-:Y:S02]  /*0b80*/  UIMAD UR10, UR18, UR19, UR6 ;  /* 0x00000013120a72a4 */ /* 0x000fe4000f8e0206 */
[----:B------:R-:W-:Y:S01]  /*0b90*/  MOV R7, UR12 ;  /* 0x0000000c00077c02 */ /* 0x000fe20008000f00 */
[----:B------:R-:W-:Y:S01]  /*0ba0*/  UIADD3 UR9, UPT, UPT, -UR9, 0x1, URZ ;  /* 0x0000000109097890 */ /* 0x000fe2000fffe1ff */
[----:B---3--:R-:W-:Y:S01]  /*0bb0*/  MOV R8, UR12 ;  /* 0x0000000c00087c02 */ /* 0x008fe20008000f00 */
[----:B------:R-:W-:-:S04]  /*0bc0*/  UIMAD.WIDE.U32 UR10, UR10, 0x8, UR16 ;  /* 0x000000080a0a78a5 */ /* 0x000fc8000f8e0010 */
[----:B------:R-:W-:Y:S02]  /*0bd0*/  MOV R11, UR9 ;  /* 0x00000009000b7c02 */ /* 0x000fe40008000f00 */
[----:B------:R-:W-:Y:S01]  /*0be0*/  IMAD.U32 R6, RZ, RZ, UR10 ;  /* 0x0000000aff067e24 */ /* 0x000fe2000f8e00ff */
[----:B-1----:R-:W-:Y:S02]  /*0bf0*/  LEA R4, P4, R7, R4, 0x2 ;  /* 0x0000000407047211 */ /* 0x002fe400078810ff */
[----:B------:R-:W-:Y:S02]  /*0c00*/  MOV R7, UR11 ;  /* 0x0000000b00077c02 */ /* 0x000fe40008000f00 */
[----:B------:R-:W-:Y:S02]  /*0c10*/  LEA.HI.X R5, R8, R5, RZ, 0x2, P4 ;  /* 0x0000000508057211 */ /* 0x000fe400020f14ff */
[----:B------:R-:W-:Y:S01]  /*0c20*/  PLOP3.LUT P4, PT, PT, PT, UP1, 0x80, 0x8 ;  /* 0x000000000008781c */ /* 0x000fe20003f8f018 */
[----:B------:R1:W-:Y:S03]  /*0c30*/  STG.E.64 desc[UR14][R6.64], R22 ;  /* 0x0000001606007986 */ /* 0x0003e6000c101b0e */
[----:B------:R-:W-:Y:S01]  /*0c40*/  SEL R9, R26, RZ, !P4 ;  /* 0x000000ff1a097207 */ /* 0x000fe20006000000 */
[----:B------:R-:W-:Y:S06]  /*0c50*/  MEMBAR.ALL.GPU ;  /* 0x0000000000007992 */ /* 0x000fec000000a000 */
[----:B------:R-:W-:-:S00]  /*0c60*/  ERRBAR ;  /* 0x00000000000079ab */ /* 0x000fc00000000000 */
[----:B------:R-:W-:Y:S06]  /*0c70*/  CGAERRBAR ;  /* 0x00000000000075ab */ /* 0x000fec0000000000 */
[----:B------:R1:W-:Y:S01]  /*0c80*/  REDG.E.ADD.S32.STRONG.GPU desc[UR14][R4.64], R11 ;  /* 0x0000000b0400798e */ /* 0x0003e2000c12e30e */
[----:B------:R-:W-:-:S13]  /*0c90*/  ISETP.NE.AND P4, PT, R9, -0x1, PT ;  /* 0xffffffff0900780c */ /* 0x000fda0003f85270 */
[----:B-1----:R-:W-:Y:S05]  /*0ca0*/  @!P4 BRA `(.L_x_2895) ;  /* 0x000000000014c947 */ /* 0x002fea0003800000 */
.L_x_2896:
[----:B------:R-:W2:Y:S04]  /*0cb0*/  LDG.E.STRONG.GPU R6, desc[UR14][R4.64] ;  /* 0x0000000e04067981 */ /* 0x000ea8000c1ef900 */
[----:B--2---:R-:W-:Y:S01]  /*0cc0*/  CCTL.IVALL ;  /* 0x00000000ff00798f */ /* 0x004fe20002000000 */
[----:B------:R-:W-:Y:S05]  /*0cd0*/  YIELD ;  /* 0x0000000000007946 */ /* 0x000fea0003800000 */
[----:B------:R-:W-:-:S13]  /*0ce0*/  ISETP.NE.AND P4, PT, R6, R9, PT ;  /* 0x000000090600720c */ /* 0x000fda0003f85270 */
[----:B------:R-:W-:Y:S05]  /*0cf0*/  @P4 BRA `(.L_x_2896) ;  /* 0xfffffffc00ec4947 */ /* 0x000fea000383ffff */
.L_x_2895:
        /* <DEDUP_REMOVED lines=15> */
.L_x_2898:
        /* <DEDUP_REMOVED lines=13> */
[----:B------:R-:W-:Y:S01]  /*0ec0*/  MOV R4, UR24 ;  /* 0x0000001800047c02 */ /* 0x000fe20008000f00 */
[----:B------:R-:W-:Y:S01]  /*0ed0*/  IMAD.U32 R5, RZ, RZ, UR25 ;  /* 0x00000019ff057e24 */ /* 0x000fe2000f8e00ff */
[----:B------:R-:W-:Y:S01]  /*0ee0*/  VOTEU.ALL UP2, P6 ;  /* 0x0000000000ff7886 */ /* 0x000fe20003040000 */
[----:B------:R-:W-:-:S03]  /*0ef0*/  @!UP1 UIMAD.WIDE.U32 UR24, UR12, 0x8, UR16 ;  /* 0x000000080c1898a5 */ /* 0x000fc6000f8e0010 */
[----:B------:R-:W-:Y:S01]  /*0f00*/  VOTEU.ALL UP1, P5 ;  /* 0x0000000000ff7886 */ /* 0x000fe20002820000 */
[----:B------:R-:W-:Y:S01]  /*0f10*/  @!UP2 UIMAD.WIDE.U32 UR26, UR11, 0x8, UR16 ;  /* 0x000000080b1aa8a5 */ /* 0x000fe2000f8e0010 */
[----:B------:R-:W0:Y:S01]  /*0f20*/  @!P2 LDG.E.64 R4, desc[UR14][R4.64] ;  /* 0x0000000e0404a981 */ /* 0x000e22000c1e1b00 */
[----:B------:R-:W-:Y:S02]  /*0f30*/  MOV R6, UR24 ;  /* 0x0000001800067c02 */ /* 0x000fe40008000f00 */
[----:B------:R-:W-:Y:S01]  /*0f40*/  MOV R7, UR25 ;  /* 0x0000001900077c02 */ /* 0x000fe20008000f00 */
[----:B------:R-:W-:Y:S01]  /*0f50*/  @!UP1 UIMAD.WIDE.U32 UR24, UR20, 0x8, UR16 ;  /* 0x00000008141898a5 */ /* 0x000fe2000f8e0010 */
[----:B------:R-:W-:Y:S01]  /*0f60*/  MOV R10, UR26 ;  /* 0x0000001a000a7c02 */ /* 0x000fe20008000f00 */
[----:B------:R-:W-:-:S03]  /*0f70*/  IMAD.U32 R11, RZ, RZ, UR27 ;  /* 0x0000001bff0b7e24 */ /* 0x000fc6000f8e00ff */
[----:B------:R-:W2:Y:S01]  /*0f80*/  @!P4 LDG.E.64 R6, desc[UR14][R6.64] ;  /* 0x0000000e0606c981 */ /* 0x000ea2000c1e1b00 */
[----:B---3--:R-:W-:Y:S02]  /*0f90*/  MOV R8, UR24 ;  /* 0x0000001800087c02 */ /* 0x008fe40008000f00 */
[----:B------:R-:W-:Y:S01]  /*0fa0*/  MOV R9, UR25 ;  /* 0x0000001900097c02 */ /* 0x000fe20008000f00 */
[----:B------:R-:W3:Y:S05]  /*0fb0*/  @!P6 LDG.E.64 R10, desc[UR14][R10.64] ;  /* 0x0000000e0a0ae981 */ /* 0x000eea000c1e1b00 */
[----:B------:R-:W4:Y:S01]  /*0fc0*/  @!P5 LDG.E.64 R8, desc[UR14][R8.64] ;  /* 0x0000000e0808d981 */ /* 0x000f22000c1e1b00 */
[----:B------:R-:W-:-:S02]  /*0fd0*/  UIADD3 UR24, UPT, UPT, UR5, 0x4, URZ ;  /* 0x0000000405187890 */ /* 0x000fc4000fffe0ff */
[----:B------:R-:W-:-:S04]  /*0fe0*/  UIADD3 UR25, UPT, UPT, UR5, 0x5, URZ ;  /* 0x0000000505197890 */ /* 0x000fc8000fffe0ff */
[----:B------:R-:W-:Y:S01]  /*0ff0*/  MOV R13, UR24 ;  /* 0x00000018000d7c02 */ /* 0x000fe20008000f00 */
[----:B------:R-:W-:Y:S01]  /*1000*/  UIADD3 UR24, UPT, UPT, UR5, 0x6, URZ ;  /* 0x0000000605187890 */ /* 0x000fe2000fffe0ff */
[----:B0-----:R-:W-:Y:S01]  /*1010*/  @!P2 FADD.FTZ R22, R22, R4 ;  /* 0x000000041616a221 */ /* 0x001fe20000010000 */
[----:B------:R-:W-:Y:S01]  /*1020*/  @!P2 FADD.FTZ R23, R23, R5 ;  /* 0x000000051717a221 */ /* 0x000fe20000010000 */
[----:B------:R-:W-:Y:S01]  /*1030*/  ISETP.EQ.OR P2, PT, R13, UR18, P3 ;  /* 0x000000120d007c0c */ /* 0x000fe20009f42670 */
[----:B------:R-:W-:Y:S01]  /*1040*/  IMAD.U32 R4, RZ, RZ, UR25 ;  /* 0x00000019ff047e24 */ /* 0x000fe2000f8e00ff */
[----:B------:R-:W-:Y:S01]  /*1050*/  UIADD3 UR25, UPT, UPT, UR5, 0x7, URZ ;  /* 0x0000000705197890 */ /* 0x000fe2000fffe0ff */
[----:B--2---:R-:W-:Y:S01]  /*1060*/  @!P4 FADD.FTZ R22, R22, R6 ;  /* 0x000000061616c221 */ /* 0x004fe20000010000 */
[----:B------:R-:W-:Y:S02]  /*1070*/  @!P4 FADD.FTZ R23, R23, R7 ;  /* 0x000000071717c221 */ /* 0x000fe40000010000 */
[----:B------:R-:W-:-:S02]  /*1080*/  ISETP.EQ.OR P4, PT, R4, UR18, P3 ;  /* 0x0000001204007c0c */ /* 0x000fc40009f82670 */
[----:B------:R-:W-:Y:S01]  /*1090*/  MOV R4, UR24 ;  /* 0x0000001800047c02 */ /* 0x000fe20008000f00 */
[----:B---3--:R-:W-:Y:S01]  /*10a0*/  @!P6 FADD.FTZ R22, R22, R10 ;  /* 0x0000000a1616e221 */ /* 0x008fe20000010000 */
[----:B------:R-:W-:Y:S01]  /*10b0*/  @!P6 FADD.FTZ R23, R23, R11 ;  /* 0x0000000b1717e221 */ /* 0x000fe20000010000 */
[----:B------:R-:W-:Y:S02]  /*10c0*/  MOV R5, UR25 ;  /* 0x0000001900057c02 */ /* 0x000fe40008000f00 */
[----:B------:R-:W-:Y:S01]  /*10d0*/  VOTEU.ALL UP1, P2 ;  /* 0x0000000000ff7886 */ /* 0x000fe20001020000 */
[----:B------:R-:W-:Y:S01]  /*10e0*/  ISETP.EQ.OR P6, PT, R4, UR18, P3 ;  /* 0x0000001204007c0c */ /* 0x000fe20009fc2670 */
[----:B----4-:R-:W-:Y:S01]  /*10f0*/  @!P5 FADD.FTZ R22, R22, R8 ;  /* 0x000000081616d221 */ /* 0x010fe20000010000 */
[----:B------:R-:W-:Y:S01]  /*1100*/  @!P5 FADD.FTZ R23, R23, R9 ;  /* 0x000000091717d221 */ /* 0x000fe20000010000 */
[----:B------:R-:W-:Y:S01]  /*1110*/  ISETP.EQ.OR P5, PT, R5, UR18, P3 ;  /* 0x0000001205007c0c */ /* 0x000fe20009fa2670 */
[----:B------:R-:W-:Y:S01]  /*1120*/  @!UP1 UIMAD.WIDE.U32 UR24, UR21, 0x8, UR16 ;  /* 0x00000008151898a5 */ /* 0x000fe2000f8e0010 */
[----:B------:R-:W-:-:S05]  /*1130*/  VOTEU.ALL UP2, P4 ;  /* 0x0000000000ff7886 */ /* 0x000fca0002040000 */
[----:B------:R-:W-:Y:S01]  /*1140*/  MOV R4, UR24 ;  /* 0x0000001800047c02 */ /* 0x000fe20008000f00 */
[----:B------:R-:W-:Y:S01]  /*1150*/  IMAD.U32 R5, RZ, RZ, UR25 ;  /* 0x00000019ff057e24 */ /* 0x000fe2000f8e00ff */
[----:B------:R-:W-:Y:S01]  /*1160*/  @!UP2 UIMAD.WIDE.U32 UR26, UR22, 0x8, UR16 ;  /* 0x00000008161aa8a5 */ /* 0x000fe2000f8e0010 */
[----:B------:R-:W-:-:S03]  /*1170*/  VOTEU.ALL UP1, P6 ;  /* 0x0000000000ff7886 */ /* 0x000fc60003020000 */
[----:B------:R-:W-:Y:S01]  /*1180*/  VOTEU.ALL UP2, P5 ;  /* 0x0000000000ff7886 */ /* 0x000fe20002840000 */
[----:B------:R-:W2:Y:S01]  /*1190*/  @!P2 LDG.E.64 R4, desc[UR14][R4.64] ;  /* 0x0000000e0404a981 */ /* 0x000ea2000c1e1b00 */
[----:B------:R-:W-:Y:S01]  /*11a0*/  MOV R6, UR26 ;  /* 0x0000001a00067c02 */ /* 0x000fe20008000f00 */
[----:B------:R-:W-:Y:S01]  /*11b0*/  @!UP1 UIMAD.WIDE.U32 UR24, UR10, 0x8, UR16 ;  /* 0x000000080a1898a5 */ /* 0x000fe2000f8e0010 */
[----:B------:R-:W-:Y:S01]  /*11c0*/  MOV R7, UR27 ;  /* 0x0000001b00077c02 */ /* 0x000fe20008000f00 */
[----:B------:R-:W-:-:S04]  /*11d0*/  @!UP2 UIMAD.WIDE.U32 UR26, UR23, 0x8, UR16 ;  /* 0x00000008171aa8a5 */ /* 0x000fc8000f8e0010 */
[----:B------:R-:W-:Y:S01]  /*11e0*/  MOV R8, UR24 ;  /* 0x0000001800087c02 */ /* 0x000fe20008000f00 */
[----:B------:R-:W-:Y:S01]  /*11f0*/  IMAD.U32 R9, RZ, RZ, UR25 ;  /* 0x00000019ff097e24 */ /* 0x000fe2000f8e00ff */
[----:B------:R-:W3:Y:S01]  /*1200*/  @!P4 LDG.E.64 R6, desc[UR14][R6.64] ;  /* 0x0000000e0606c981 */ /* 0x000ee2000c1e1b00 */
[----:B------:R-:W-:Y:S02]  /*1210*/  MOV R10, UR26 ;  /* 0x0000001a000a7c02 */ /* 0x000fe40008000f00 */
        /* <DEDUP_REMOVED lines=24> */
.L_x_2897:
[----:B------:R-:W-:-:S04]  /*13a0*/  LOP3.LUT R4, R26, 0x7, RZ, 0xc0, !PT ;  /* 0x000000071a047812 */ /* 0x000fc800078ec0ff */
[----:B------:R-:W-:-:S13]  /*13b0*/  ISETP.NE.AND P2, PT, R4, RZ, PT ;  /* 0x000000ff0400720c */ /* 0x000fda0003f45270 */
[----:B------:R-:W-:Y:S05]  /*13c0*/  @!P2 BRA `(.L_x_2894) ;  /* 0x00000004006ca947 */ /* 0x000fea0003800000 */
[----:B------:R-:W-:Y:S02]  /*13d0*/  IADD3 R4, PT, PT, R4, -0x1, RZ ;  /* 0xffffffff04047810 */ /* 0x000fe40007ffe0ff */
[----:B------:R-:W-:Y:S02]  /*13e0*/  LOP3.LUT P2, R10, R26, 0x3, RZ, 0xc0, !PT ;  /* 0x000000031a0a7812 */ /* 0x000fe4000784c0ff */
        /* <DEDUP_REMOVED lines=13> */
[----:B------:R-:W-:Y:S02]  /*14c0*/  MOV R6, UR10 ;  /* 0x0000000a00067c02 */ /* 0x000fe40008000f00 */
[----:B------:R-:W-:Y:S02]  /*14d0*/  IMAD.U32 R7, RZ, RZ, UR12 ;  /* 0x0000000cff077e24 */ /* 0x000fe4000f8e00ff */
[----:B------:R-:W-:-:S02]  /*14e0*/  ISETP.EQ.OR P5, PT, R6, UR18, P3 ;  /* 0x0000001206007c0c */ /* 0x000fc40009fa2670 */
[----:B------:R-:W-:Y:S02]  /*14f0*/  MOV R6, UR9 ;  /* 0x0000000900067c02 */ /* 0x000fe40008000f00 */
[----:B------:R-:W-:-:S09]  /*1500*/  ISETP.EQ.OR P4, PT, R7, UR18, P3 ;  /* 0x0000001207007c0c */ /* 0x000fd20009f82670 */
[----:B------:R-:W-:-:S04]  /*1510*/  VOTEU.ALL UP1, P5 ;  /* 0x0000000000ff7886 */ /* 0x000fc80002820000 */
[----:B------:R-:W-:Y:S01]  /*1520*/  VOTEU.ALL UP2, P4 ;  /* 0x0000000000ff7886 */ /* 0x000fe20002040000 */
[----:B------:R-:W-:-:S04]  /*1530*/  @!UP1 UIMAD UR10, UR10, UR19, UR6 ;  /* 0x000000130a0a92a4 */ /* 0x000fc8000f8e0206 */
[----:B------:R-:W-:Y:S02]  /*1540*/  @!UP2 UIMAD UR12, UR12, UR19, UR6 ;  /* 0x000000130c0ca2a4 */ /* 0x000fe4000f8e0206 */
[----:B------:R-:W-:Y:S02]  /*1550*/  @!UP1 UIMAD.WIDE.U32 UR10, UR10, 0x8, UR16 ;  /* 0x000000080a0a98a5 */ /* 0x000fe4000f8e0010 */
[----:B------:R-:W-:-:S06]  /*1560*/  @!UP2 UIMAD.WIDE.U32 UR12, UR12, 0x8, UR16 ;  /* 0x000000080c0ca8a5 */ /* 0x000fcc000f8e0010 */
[----:B------:R-:W-:Y:S01]  /*1570*/  MOV R7, UR13 ;  /* 0x0000000d00077c02 */ /* 0x000fe20008000f00 */
[----:B0--3--:R-:W-:Y:S01]  /*1580*/  @!P6 FADD.FTZ R22, R22, R4 ;  /* 0x000000041616e221 */ /* 0x009fe20000010000 */
[----:B------:R-:W-:Y:S01]  /*1590*/  @!P6 FADD.FTZ R23, R23, R5 ;  /* 0x000000051717e221 */ /* 0x000fe20000010000 */
[----:B------:R-:W-:Y:S01]  /*15a0*/  ISETP.EQ.OR P6, PT, R6, UR18, P3 ;  /* 0x0000001206007c0c */ /* 0x000fe20009fc2670 */
[----:B------:R-:W-:Y:S01]  /*15b0*/  IMAD.U32 R6, RZ, RZ, UR12 ;  /* 0x0000000cff067e24 */ /* 0x000fe2000f8e00ff */
[----:B------:R-:W-:Y:S02]  /*15c0*/  MOV R4, UR10 ;  /* 0x0000000a00047c02 */ /* 0x000fe40008000f00 */
[----:B------:R-:W-:-:S03]  /*15d0*/  MOV R5, UR11 ;  /* 0x0000000b00057c02 */ /* 0x000fc60008000f00 */
[----:B------:R-:W2:Y:S04]  /*15e0*/  @!P4 LDG.E.64 R6, desc[UR14][R6.64] ;  /* 0x0000000e0606c981 */ /* 0x000ea8000c1e1b00 */
[----:B------:R-:W3:Y:S02]  /*15f0*/  @!P5 LDG.E.64 R4, desc[UR14][R4.64] ;  /* 0x0000000e0404d981 */ /* 0x000ee4000c1e1b00 */
[----:B------:R-:W-:-:S05]  /*1600*/  VOTEU.ALL UP3, P6 ;  /* 0x0000000000ff7886 */ /* 0x000fca0003060000 */
[----:B------:R-:W-:-:S04]  /*1610*/  @!UP3 UIMAD UR9, UR9, UR19, UR6 ;  /* 0x000000130909b2a4 */ /* 0x000fc8000f8e0206 */
[----:B------:R-:W-:-:S06]  /*1620*/  @!UP3 UIMAD.WIDE.U32 UR10, UR9, 0x8, UR16 ;  /* 0x00000008090ab8a5 */ /* 0x000fcc000f8e0010 */
[----:B------:R-:W-:Y:S02]  /*1630*/  MOV R8, UR10 ;  /* 0x0000000a00087c02 */ /* 0x000fe40008000f00 */
[----:B------:R-:W-:-:S06]  /*1640*/  MOV R9, UR11 ;  /* 0x0000000b00097c02 */ /* 0x000fcc0008000f00 */
[----:B------:R-:W4:Y:S01]  /*1650*/  @!P6 LDG.E.64 R8, desc[UR14][R8.64] ;  /* 0x0000000e0808e981 */ /* 0x000f22000c1e1b00 */
[----:B------:R-:W-:-:S05]  /*1660*/  IMAD.U32 R11, RZ, RZ, UR5 ;  /* 0x00000005ff0b7e24 */ /* 0x000fca000f8e00ff */
[----:B------:R-:W-:-:S04]  /*1670*/  IADD3 R11, PT, PT, R11, 0x4, RZ ;  /* 0x000000040b0b7810 */ /* 0x000fc80007ffe0ff */
[----:B------:R-:W-:Y:S01]  /*1680*/  R2UR UR5, R11 ;  /* 0x000000000b0572ca */ /* 0x000fe200000e0000 */
[----:B---3--:R-:W-:Y:S01]  /*1690*/  @!P5 FADD.FTZ R22, R22, R4 ;  /* 0x000000041616d221 */ /* 0x008fe20000010000 */
[----:B------:R-:W-:-:S03]  /*16a0*/  @!P5 FADD.FTZ R23, R23, R5 ;  /* 0x000000051717d221 */ /* 0x000fc60000010000 */
[----:B--2---:R-:W-:Y:S01]  /*16b0*/  @!P4 FADD.FTZ R22, R22, R6 ;  /* 0x000000061616c221 */ /* 0x004fe20000010000 */
[----:B------:R-:W-:-:S03]  /*16c0*/  @!P4 FADD.FTZ R23, R23, R7 ;  /* 0x000000071717c221 */ /* 0x000fc60000010000 */
[----:B----4-:R-:W-:Y:S01]  /*16d0*/  @!P6 FADD.FTZ R22, R22, R8 ;  /* 0x000000081616e221 */ /* 0x010fe20000010000 */
[----:B------:R-:W-:-:S07]  /*16e0*/  @!P6 FADD.FTZ R23, R23, R9 ;  /* 0x000000091717e221 */ /* 0x000fce0000010000 */
.L_x_2899:
        /* <DEDUP_REMOVED lines=19> */
[----:B------:R-:W2:Y:S01]  /*1820*/  @!P2 LDG.E.64 R6, desc[UR14][R6.64] ;  /* 0x0000000e0606a981 */ /* 0x000ea2000c1e1b00 */
[----:B---3--:R-:W-:-:S05]  /*1830*/  IMAD.U32 R8, RZ, RZ, UR5 ;  /* 0x00000005ff087e24 */ /* 0x008fca000f8e00ff */
[----:B------:R-:W-:-:S04]  /*1840*/  IADD3 R8, PT, PT, R8, 0x2, RZ ;  /* 0x0000000208087810 */ /* 0x000fc80007ffe0ff */
[----:B------:R-:W-:Y:S01]  /*1850*/  R2UR UR5, R8 ;  /* 0x00000000080572ca */ /* 0x000fe200000e0000 */
[----:B0-----:R-:W-:Y:S01]  /*1860*/  @!P4 FADD.FTZ R22, R22, R4 ;  /* 0x000000041616c221 */ /* 0x001fe20000010000 */
[----:B------:R-:W-:-:S03]  /*1870*/  @!P4 FADD.FTZ R23, R23, R5 ;  /* 0x000000051717c221 */ /* 0x000fc60000010000 */
[----:B--2---:R-:W-:Y:S01]  /*1880*/  @!P2 FADD.FTZ R22, R22, R6 ;  /* 0x000000061616a221 */ /* 0x004fe20000010000 */
[----:B------:R-:W-:-:S09]  /*1890*/  @!P2 FADD.FTZ R23, R23, R7 ;  /* 0x000000071717a221 */ /* 0x000fd20000010000 */
.L_x_2900:
        /* <DEDUP_REMOVED lines=13> */
.L_x_2901:
[----:B------:R-:W-:Y:S05]  /*1970*/  BSYNC.RECONVERGENT B0 ;  /* 0x0000000000007941 */ /* 0x000fea0003800200 */
.L_x_2894:
[----:B------:R-:W4:Y:S01]  /*1980*/  S2R R10, SR_TID.X ;  /* 0x00000000000a7919 */ /* 0x000f220000002100 */
[----:B------:R-:W0:Y:S01]  /*1990*/  S2UR UR9, SR_CgaCtaId ;  /* 0x00000000000979c3 */ /* 0x000e220000008800 */
[----:B------:R-:W4:Y:S01]  /*19a0*/  LDCU UR10, c[0x0][0x414] ;  /* 0x00008280ff0a77ac */ /* 0x000f220008000800 */
[----:B------:R-:W-:Y:S01]  /*19b0*/  MOV R11, UR8 ;  /* 0x00000008000b7c02 */ /* 0x000fe20008000f00 */
[----:B------:R-:W-:-:S05]  /*19c0*/  UMOV UR5, 0x400 ;  /* 0x0000040000057882 */ /* 0x000fca0000000000 */
[----:B---3--:R-:W3:Y:S08]  /*19d0*/  @P0 LDC.64 R8, c[0x0][0x388] ;  /* 0x0000e200ff080b82 */ /* 0x008ef00000000a00 */
[----:B-12---:R-:W1:Y:S01]  /*19e0*/  LDC.64 R6, c[0x0][0x398] ;  /* 0x0000e600ff067b82 */ /* 0x006e620000000a00 */
[----:B0-----:R-:W-:-:S07]  /*19f0*/  ULEA UR5, UR9, UR5, 0x18 ;  /* 0x0000000509057291 */ /* 0x001fce000f8ec0ff */
[----:B------:R-:W0:Y:S01]  /*1a00*/  LDC.64 R4, c[0x0][0x3a0] ;  /* 0x0000e800ff047b82 */ /* 0x000e220000000a00 */
[----:B----4-:R-:W-:Y:S01]  /*1a10*/  SHF.L.U32 R10, R10, 0x1, RZ ;  /* 0x000000010a0a7819 */ /* 0x010fe200000006ff */
[----:B---3--:R-:W-:-:S04]  /*1a20*/  @P0 IMAD.WIDE R8, R11, 0x8, R8 ;  /* 0x000000080b080825 */ /* 0x008fc800078e0208 */
[----:B------:R-:W-:Y:S01]  /*1a30*/  @P0 FMUL.FTZ R11, R23, UR10 ;  /* 0x0000000a170b0c20 */ /* 0x000fe20008410000 */
[----:B------:R-:W-:Y:S01]  /*1a40*/  @!P3 STS.64 [UR5+0x50], R22 ;  /* 0x00005016ff00b988 */ /* 0x000fe20008000a05 */
[----:B------:R-:W-:Y:S01]  /*1a50*/  LOP3.LUT R15, R10, 0xe, RZ, 0xc0, !PT ;  /* 0x0000000e0a0f7812 */ /* 0x000fe200078ec0ff */
[----:B------:R-:W-:-:S03]  /*1a60*/  @P0 FMUL.FTZ R10, R22, UR10 ;  /* 0x0000000a160a0c20 */ /* 0x000fc60008410000 */
[----:B------:R-:W-:Y:S02]  /*1a70*/  IADD3 R15, PT, PT, R15, R0, RZ ;  /* 0x000000000f0f7210 */ /* 0x000fe40007ffe0ff */
[----:B------:R2:W-:Y:S03]  /*1a80*/  @P0 STG.E.64 desc[UR14][R8.64], R10 ;  /* 0x0000000a08000986 */ /* 0x0005e6000c101b0e */
[----:B-1----:R-:W-:-:S04]  /*1a90*/  IMAD.WIDE R12, R15, 0x4, R6 ;  /* 0x000000040f0c7825 */ /* 0x002fc800078e0206 */
[----:B0-----:R-:W-:Y:S01]  /*1aa0*/  IMAD.WIDE R6, R15, 0x4, R4 ;  /* 0x000000040f067825 */ /* 0x001fe200078e0204 */
[----:B------:R-:W-:Y:S06]  /*1ab0*/  BAR.SYNC.DEFER_BLOCKING 0x0 ;  /* 0x0000000000007b1d */ /* 0x000fec0000010000 */
[----:B------:R0:W5:Y:S04]  /*1ac0*/  LDG.E.64 R4, desc[UR14][R12.64] ;  /* 0x0000000e0c047981 */ /* 0x000168000c1e1b00 */
[----:B------:R-:W5:Y:S01]  /*1ad0*/  LDG.E.64 R6, desc[UR14][R6.64] ;  /* 0x0000000e06067981 */ /* 0x000f62000c1e1b00 */
[----:B--2---:R-:W-:Y:S01]  /*1ae0*/  IMAD.MOV.U32 R10, RZ, RZ, 0x3f800000 ;  /* 0x3f800000ff0a7424 */ /* 0x004fe200078e00ff */
[----:B------:R-:W-:Y:S01]  /*1af0*/  BSSY.RECONVERGENT B0, `(.L_x_2902) ;  /* 0x0000076000007945 */ /* 0x000fe20003800200 */
[----:B------:R-:W-:Y:S01]  /*1b00*/  IADD3 R11, PT, PT, R27, 0x20, RZ ;  /* 0x000000201b0b7810 */ /* 0x000fe20007ffe0ff */
[----:B------:R-:W1:Y:S02]  /*1b10*/  LDS.64 R14, [UR5+0x50] ;  /* 0x00005005ff0e7984 */ /* 0x000e640008000a00 */
[----:B-1----:R-:W-:-:S04]  /*1b20*/  FMUL.FTZ R0, R14, UR10 ;  /* 0x0000000a0e007c20 */ /* 0x002fc80008410000 */
[----:B------:R-:W-:-:S04]  /*1b30*/  FMUL.FTZ R14, R0, R0 ;  /* 0x00000000000e7220 */ /* 0x000fc80000410000 */
[----:B------:R-:W-:-:S05]  /*1b40*/  FFMA.FTZ R14, R15, UR10, -R14 ;  /* 0x0000000a0f0e7c23 */ /* 0x000fca000801080e */
[----:B------:R-:W-:-:S13]  /*1b50*/  FSETP.GTU.FTZ.AND P2, PT, R14, RZ, PT ;  /* 0x000000ff0e00720b */ /* 0x000fda0003f5c000 */
[----:B------:R-:W1:Y:S02]  /*1b60*/  @P2 LDC R15, c[0x0][0x3a8] ;  /* 0x0000ea00ff0f2b82 */ /* 0x000e640000000800 */
[----:B-1----:R-:W-:-:S04]  /*1b70*/  @P2 FADD.FTZ R14, R14, R15 ;  /* 0x0000000f0e0e2221 */ /* 0x002fc80000010000 */
[----:B------:R0:W1:Y:S01]  /*1b80*/  @P2 MUFU.RSQ R10, R14 ;  /* 0x0000000e000a2308 */ /* 0x0000620000001400 */
[----:B------:R-:W-:Y:S05]  /*1b90*/  BRA.U UP0, `(.L_x_2903) ;  /* 0x0000000100b47547 */ /* 0x000fea000b800000 */
[----:B------:R-:W2:Y:S01]  /*1ba0*/  LDCU.64 UR12, c[0x0][0x3e8] ;  /* 0x00007d00ff0c77ac */ /* 0x000ea20008000a00 */
[----:B0-----:R-:W-:Y:S01]  /*1bb0*/  SHF.R.S32.HI R12, RZ, 0x1f, R27 ;  /* 0x0000001fff0c7819 */ /* 0x001fe2000001141b */
[----:B------:R-:W-:Y:S01]  /*1bc0*/  BSSY.RECONVERGENT B1, `(.L_x_2904) ;  /* 0x0000018000017945 */ /* 0x000fe20003800200 */
        /* <DEDUP_REMOVED lines=8> */
[C---:B------:R-:W-:Y:S01]  /*1c50*/  FADD.FTZ R13, -R0.reuse, R18 ;  /* 0x00000012000d7221 */ /* 0x040fe20000010100 */
[----:B------:R-:W-:Y:S01]  /*1c60*/  MOV R9, R17 ;  /* 0x0000001100097202 */ /* 0x000fe20000000f00 */
[----:B------:R-:W2:Y:S01]  /*1c70*/  LDCU.64 UR10, c[0x0][0x380] ;  /* 0x00007000ff0a77ac */ /* 0x000ea20008000a00 */
[----:B------:R-:W-:Y:S01]  /*1c80*/  FADD.FTZ R19, -R0, R19 ;  /* 0x0000001300137221 */ /* 0x000fe20000010100 */
[----:B-1----:R-:W-:-:S03]  /*1c90*/  FMUL.FTZ R13, R13, R10 ;  /* 0x0000000a0d0d7220 */ /* 0x002fc60000410000 */
[----:B------:R-:W-:Y:S01]  /*1ca0*/  FMUL.FTZ R18, R19, R10 ;  /* 0x0000000a13127220 */ /* 0x000fe20000410000 */
[----:B-----5:R-:W-:Y:S01]  /*1cb0*/  FFMA.FTZ R14, R4, R13, R6 ;  /* 0x0000000d040e7223 */ /* 0x020fe20000010006 */
[----:B0-----:R-:W-:Y:S02]  /*1cc0*/  IMAD R12, R12, UR16, RZ ;  /* 0x000000100c0c7c24 */ /* 0x001fe4000f8e02ff */
[----:B------:R-:W-:-:S04]  /*1cd0*/  IMAD.WIDE.U32 R8, R27, UR16, R8 ;  /* 0x000000101b087c25 */ /* 0x000fc8000f8e0008 */
[----:B------:R-:W-:Y:S01]  /*1ce0*/  IMAD R15, R27, UR17, R12 ;  /* 0x000000111b0f7c24 */ /* 0x000fe2000f8e020c */
[----:B--2---:R-:W-:-:S03]  /*1cf0*/  LEA R12, P1, R8, UR10, 0x2 ;  /* 0x0000000a080c7c11 */ /* 0x004fc6000f8210ff */
[----:B------:R-:W-:-:S05]  /*1d00*/  IMAD.IADD R15, R9, 0x1, R15 ;  /* 0x00000001090f7824 */ /* 0x000fca00078e020f */
[----:B------:R-:W-:Y:S01]  /*1d10*/  LEA.HI.X R13, R8, UR11, R15, 0x2, P1 ;  /* 0x0000000b080d7c11 */ /* 0x000fe200088f140f */
[----:B------:R-:W-:-:S05]  /*1d20*/  FFMA.FTZ R15, R5, R18, R7 ;  /* 0x00000012050f7223 */ /* 0x000fca0000010007 */
[----:B------:R0:W-:Y:S02]  /*1d30*/  STG.E.64 desc[UR14][R12.64], R14 ;  /* 0x0000000e0c007986 */ /* 0x0001e4000c101b0e */
.L_x_2905:
[----:B------:R-:W-:Y:S05]  /*1d40*/  BSYNC.RECONVERGENT B1 ;  /* 0x0000000000017941 */ /* 0x000fea0003800200 */
.L_x_2904:
[----:B------:R-:W-:Y:S05]  /*1d50*/  @P2 BRA `(.L_x_2906) ;  /* 0x00000004003c2947 */ /* 0x000fea0003800000 */
[----:B------:R-:W2:Y:S01]  /*1d60*/  LDCU.64 UR10, c[0x0][0x3e0] ;  /* 0x00007c00ff0a77ac */ /* 0x000ea20008000a00 */
[----:B------:R-:W-:Y:S01]  /*1d70*/  MOV R3, R17 ;  /* 0x0000001100037202 */ /* 0x000fe20000000f00 */
[C---:B------:R-:W-:Y:S01]  /*1d80*/  FADD.FTZ R9, -R0.reuse, R20 ;  /* 0x0000001400097221 */ /* 0x040fe20000010100 */
[----:B------:R-:W-:Y:S01]  /*1d90*/  FADD.FTZ R21, -R0, R21 ;  /* 0x0000001500157221 */ /* 0x000fe20000010100 */
[----:B------:R-:W3:Y:S02]  /*1da0*/  LDCU.64 UR12, c[0x0][0x380] ;  /* 0x00007000ff0c77ac */ /* 0x000ee40008000a00 */
[-C--:B-1----:R-:W-:Y:S01]  /*1db0*/  FMUL.FTZ R9, R9, R10.reuse ;  /* 0x0000000a09097220 */ /* 0x082fe20000410000 */
[----:B------:R-:W-:-:S03]  /*1dc0*/  FMUL.FTZ R10, R21, R10 ;  /* 0x0000000a150a7220 */ /* 0x000fc60000410000 */
[----:B-----5:R-:W-:Y:S01]  /*1dd0*/  FFMA.FTZ R4, R4, R9, R6 ;  /* 0x0000000904047223 */ /* 0x020fe20000010006 */
[----:B------:R-:W-:Y:S01]  /*1de0*/  FFMA.FTZ R5, R5, R10, R7 ;  /* 0x0000000a05057223 */ /* 0x000fe20000010007 */
[----:B--2---:R-:W-:Y:S02]  /*1df0*/  IMAD R22, R22, UR10, RZ ;  /* 0x0000000a16167c24 */ /* 0x004fe4000f8e02ff */
[----:B------:R-:W-:-:S04]  /*1e00*/  IMAD.WIDE.U32 R2, R11, UR10, R2 ;  /* 0x0000000a0b027c25 */ /* 0x000fc8000f8e0002 */
[----:B------:R-:W-:Y:S01]  /*1e10*/  IMAD R11, R11, UR11, R22 ;  /* 0x0000000b0b0b7c24 */ /* 0x000fe2000f8e0216 */
[----:B---3--:R-:W-:-:S04]  /*1e20*/  LEA R8, P1, R2, UR12, 0x2 ;  /* 0x0000000c02087c11 */ /* 0x008fc8000f8210ff */
[----:B------:R-:W-:-:S04]  /*1e30*/  IADD3 R11, PT, PT, R3, R11, RZ ;  /* 0x0000000b030b7210 */ /* 0x000fc80007ffe0ff */
[----:B------:R-:W-:-:S05]  /*1e40*/  LEA.HI.X R9, R2, UR13, R11, 0x2, P1 ;  /* 0x0000000d02097c11 */ /* 0x000fca00088f140b */
[----:B------:R2:W-:Y:S01]  /*1e50*/  STG.E.64 desc[UR14][R8.64], R4 ;  /* 0x0000000408007986 */ /* 0x0005e2000c101b0e */
[----:B------:R-:W-:Y:S05]  /*1e60*/  BRA `(.L_x_2906) ;  /* 0x0000000000f87947 */ /* 0x000fea0003800000 */
.L_x_2903:
[----:B------:R-:W-:Y:S04]  /*1e70*/  BSSY.RECONVERGENT B1, `(.L_x_2907) ;  /* 0x000001e000017945 */ /* 0x000fe80003800200 */
[----:B------:R-:W-:Y:S05]  /*1e80*/  @P1 BRA `(.L_x_2908) ;  /* 0x0000000000701947 */ /* 0x000fea0003800000 */
[C---:B------:R-:W-:Y:S01]  /*1e90*/  FADD.FTZ R9, -R0.reuse, R18 ;  /* 0x0000001200097221 */ /* 0x040fe20000010100 */
[----:B------:R-:W-:Y:S01]  /*1ea0*/  FADD.FTZ R19, -R0, R19 ;  /* 0x0000001300137221 */ /* 0x000fe20000010100 */
[----:B------:R-:W2:Y:S01]  /*1eb0*/  LDCU.64 UR10, c[0x0][0x3e0] ;  /* 0x00007c00ff0a77ac */ /* 0x000ea20008000a00 */
[----:B------:R-:W-:Y:S01]  /*1ec0*/  SHF.R.S32.HI R22, RZ, 0x1f, R27 ;  /* 0x0000001fff167819 */ /* 0x000fe2000001141b */
[-C--:B-1----:R-:W-:Y:S01]  /*1ed0*/  FMUL.FTZ R9, R9, R10.reuse ;  /* 0x0000000a09097220 */ /* 0x082fe20000410000 */
[----:B0-----:R-:W-:Y:S01]  /*1ee0*/  FMUL.FTZ R14, R19, R10 ;  /* 0x0000000a130e7220 */ /* 0x001fe20000410000 */
[----:B------:R-:W0:Y:S01]  /*1ef0*/  LDCU.64 UR12, c[0x0][0x380] ;  /* 0x00007000ff0c77ac */ /* 0x000e220008000a00 */
[----:B------:R-:W-:Y:S01]  /*1f00*/  MOV R12, R2 ;  /* 0x00000002000c7202 */ /* 0x000fe20000000f00 */
[----:B-----5:R-:W-:Y:S01]  /*1f10*/  FFMA.FTZ R15, R4, R9, R6 ;  /* 0x00000009040f7223 */ /* 0x020fe20000010006 */
[----:B------:R-:W-:Y:S01]  /*1f20*/  FFMA.FTZ R14, R5, R14, R7 ;  /* 0x0000000e050e7223 */ /* 0x000fe20000010007 */
[----:B------:R-:W-:-:S02]  /*1f30*/  IMAD.MOV.U32 R13, RZ, RZ, R17 ;  /* 0x000000ffff0d7224 */ /* 0x000fc400078e0011 */
[----:B------:R-:W-:Y:S01]  /*1f40*/  FMUL.FTZ R8, R15, -1.4426950216293334961 ;  /* 0xbfb8aa3b0f087820 */ /* 0x000fe20000410000 */
[----:B------:R-:W-:-:S05]  /*1f50*/  FMUL.FTZ R9, R14, -1.4426950216293334961 ;  /* 0xbfb8aa3b0e097820 */ /* 0x000fca0000410000 */
[----:B------:R-:W1:Y:S01]  /*1f60*/  MUFU.EX2 R8, R8 ;  /* 0x0000000800087308 */ /* 0x000e620000000800 */
[----:B--2---:R-:W-:Y:S02]  /*1f70*/  IMAD R22, R22, UR10, RZ ;  /* 0x0000000a16167c24 */ /* 0x004fe4000f8e02ff */
[----:B------:R-:W-:-:S05]  /*1f80*/  IMAD.WIDE.U32 R12, R27, UR10, R12 ;  /* 0x0000000a1b0c7c25 */ /* 0x000fca000f8e000c */
[----:B------:R-:W2:Y:S01]  /*1f90*/  MUFU.EX2 R9, R9 ;  /* 0x0000000900097308 */ /* 0x000ea20000000800 */
[----:B-1----:R-:W-:Y:S01]  /*1fa0*/  FADD.FTZ R18, R8, 1 ;  /* 0x3f80000008127421 */ /* 0x002fe20000010000 */
[----:B0-----:R-:W-:-:S06]  /*1fb0*/  LEA R8, P1, R12, UR12, 0x2 ;  /* 0x0000000c0c087c11 */ /* 0x001fcc000f8210ff */
[----:B------:R-:W0:Y:S01]  /*1fc0*/  MUFU.RCP R18, R18 ;  /* 0x0000001200127308 */ /* 0x000e220000001000 */
[----:B--2---:R-:W-:Y:S01]  /*1fd0*/  FADD.FTZ R19, R9, 1 ;  /* 0x3f80000009137421 */ /* 0x004fe20000010000 */
[----:B------:R-:W-:-:S06]  /*1fe0*/  IMAD R9, R27, UR11, R22 ;  /* 0x0000000b1b097c24 */ /* 0x000fcc000f8e0216 */
[----:B------:R-:W1:Y:S01]  /*1ff0*/  MUFU.RCP R19, R19 ;  /* 0x0000001300137308 */ /* 0x000e620000001000 */
[----:B------:R-:W-:-:S04]  /*2000*/  IADD3 R9, PT, PT, R13, R9, RZ ;  /* 0x000000090d097210 */ /* 0x000fc80007ffe0ff */
[----:B------:R-:W-:Y:S01]  /*2010*/  LEA.HI.X R9, R12, UR13, R9, 0x2, P1 ;  /* 0x0000000d0c097c11 */ /* 0x000fe200088f1409 */
[----:B0-----:R-:W-:Y:S01]  /*2020*/  FMUL.FTZ R12, R15, R18 ;  /* 0x000000120f0c7220 */ /* 0x001fe20000410000 */
[----:B-1----:R-:W-:-:S05]  /*2030*/  FMUL.FTZ R13, R14, R19 ;  /* 0x000000130e0d7220 */ /* 0x002fca0000410000 */
[----:B------:R2:W-:Y:S02]  /*2040*/  STG.E.64 desc[UR14][R8.64], R12 ;  /* 0x0000000c08007986 */ /* 0x0005e4000c101b0e */
.L_x_2908:
[----:B------:R-:W-:Y:S05]  /*2050*/  BSYNC.RECONVERGENT B1 ;  /* 0x0000000000017941 */ /* 0x000fea0003800200 */
.L_x_2907:
[----:B------:R-:W3:Y:S01]  /*2060*/  LDCU.64 UR10, c[0x0][0x3e8] ;  /* 0x00007d00ff0a77ac */ /* 0x000ee20008000a00 */
[----:B--2---:R-:W-:Y:S02]  /*2070*/  SHF.R.S32.HI R8, RZ, 0x1f, R11 ;  /* 0x0000001fff087819 */ /* 0x004fe4000001140b */
[----:B---3--:R-:W-:-:S04]  /*2080*/  ISETP.GE.U32.AND P1, PT, R11, UR10, PT ;  /* 0x0000000a0b007c0c */ /* 0x008fc8000bf26070 */
[----:B------:R-:W-:-:S13]  /*2090*/  ISETP.GE.AND.EX P1, PT, R8, UR11, PT, P1 ;  /* 0x0000000b08007c0c */ /* 0x000fda000bf26310 */
[----:B------:R-:W-:Y:S05]  /*20a0*/  @P1 BRA `(.L_x_2906) ;  /* 0x0000000000681947 */ /* 0x000fea0003800000 */
[C---:B------:R-:W-:Y:S01]  /*20b0*/  FADD.FTZ R3, -R0.reuse, R20 ;  /* 0x0000001400037221 */ /* 0x040fe20000010100 */
[----:B------:R-:W-:Y:S01]  /*20c0*/  FADD.FTZ R21, -R0, R21 ;  /* 0x0000001500157221 */ /* 0x000fe20000010100 */
        /* <DEDUP_REMOVED lines=10> */
[----:B--2---:R-:W-:Y:S02]  /*2170*/  IMAD R8, R8, UR10, RZ ;  /* 0x0000000a08087c24 */ /* 0x004fe4000f8e02ff */
[----:B------:R-:W-:-:S05]  /*2180*/  IMAD.WIDE.U32 R2, R11, UR10, R2 ;  /* 0x0000000a0b027c25 */ /* 0x000fca000f8e0002 */
[----:B------:R-:W2:Y:S01]  /*2190*/  MUFU.EX2 R6, R6 ;  /* 0x0000000600067308 */ /* 0x000ea20000000800 */
[----:B------:R-:W-:-:S05]  /*21a0*/  IMAD R11, R11, UR11, R8 ;  /* 0x0000000b0b0b7c24 */ /* 0x000fca000f8e0208 */
[----:B------:R-:W-:Y:S01]  /*21b0*/  IADD3 R11, PT, PT, R3, R11, RZ ;  /* 0x0000000b030b7210 */ /* 0x000fe20007ffe0ff */
[----:B---3--:R-:W-:-:S06]  /*21c0*/  FADD.FTZ R5, R0, 1 ;  /* 0x3f80000000057421 */ /* 0x008fcc0000010000 */
[----:B------:R-:W3:Y:S01]  /*21d0*/  MUFU.RCP R5, R5 ;  /* 0x0000000500057308 */ /* 0x000ee20000001000 */
[----:B--2---:R-:W-:Y:S01]  /*21e0*/  FADD.FTZ R9, R6, 1 ;  /* 0x3f80000006097421 */ /* 0x004fe20000010000 */
[----:B-1----:R-:W-:-:S04]  /*21f0*/  LEA R6, P1, R2, UR12, 0x2 ;  /* 0x0000000c02067c11 */ /* 0x002fc8000f8210ff */
[----:B------:R-:W-:Y:S02]  /*2200*/  LEA.HI.X R7, R2, UR13, R11, 0x2, P1 ;  /* 0x0000000d02077c11 */ /* 0x000fe400088f140b */
[----:B------:R-:W1:Y:S01]  /*2210*/  MUFU.RCP R9, R9 ;  /* 0x0000000900097308 */ /* 0x000e620000001000 */
[----:B---3--:R-:W-:Y:S01]  /*2220*/  FMUL.FTZ R4, R4, R5 ;  /* 0x0000000504047220 */ /* 0x008fe20000410000 */
[----:B-1----:R-:W-:-:S05]  /*2230*/  FMUL.FTZ R5, R10, R9 ;  /* 0x000000090a057220 */ /* 0x002fca0000410000 */
[----:B------:R3:W-:Y:S02]  /*2240*/  STG.E.64 desc[UR14][R6.64], R4 ;  /* 0x0000000406007986 */ /* 0x0007e4000c101b0e */
.L_x_2906:
[----:B------:R-:W-:Y:S05]  /*2250*/  BSYNC.RECONVERGENT B0 ;  /* 0x0000000000007941 */ /* 0x000fea0003800200 */
.L_x_2902:
[----:B------:R-:W-:Y:S02]  /*2260*/  UIADD3 UR8, UPT, UPT, UR19, UR8, URZ ;  /* 0x0000000813087290 */ /* 0x000fe4000fffe0ff */
[----:B------:R-:W-:Y:S02]  /*2270*/  UIADD3 UR4, UPT, UPT, UR4, 0x1, URZ ;  /* 0x0000000104047890 */ /* 0x000fe4000fffe0ff */
[----:B------:R-:W-:-:S09]  /*2280*/  UISETP.GE.AND UP1, UPT, UR8, UR7, UPT ;  /* 0x000000070800728c */ /* 0x000fd2000bf26270 */
[----:B------:R-:W-:Y:S05]  /*2290*/  BRA.U !UP1, `(.L_x_2909) ;  /* 0xffffffdd09c07547 */ /* 0x000fea000b83ffff */
[----:B------:R-:W-:Y:S05]  /*22a0*/  EXIT ;  /* 0x000000000000794d */ /* 0x000fea0003800000 */
.L_x_2910:
        /* <DEDUP_REMOVED lines=13> */
.L_x_3467:


//--------------------- .text._Z35group_norm_nhwc_fwd_one_pass_kernelI11Fp32IOFp32WLi128ELi16ELi256EEv26Group_norm_nhwc_fwd_params --------------------------
	.section	.text._Z35group_norm_nhwc_fwd_one_pass_kernelI11Fp32IOFp32WLi128ELi16ELi256EEv26Group_norm_nhwc_fwd_params,"ax",@progbits
	.align	128
        .global         _Z35group_norm_nhwc_fwd_one_pass_kernelI11Fp32IOFp32WLi128ELi16ELi256EEv26Group_norm_nhwc_fwd_params
        .type           _Z35group_norm_nhwc_fwd_one_pass_kernelI11Fp32IOFp32WLi128ELi16ELi256EEv26Group_norm_nhwc_fwd_params,@function
        .size           _Z35group_norm_nhwc_fwd_one_pass_kernelI11Fp32IOFp32WLi128ELi16ELi256EEv26Group_norm_nhwc_fwd_params,(.L_x_3468 - _Z35group_norm_nhwc_fwd_one_pass_kernelI11Fp32IOFp32WLi128ELi16ELi256EEv26Group_norm_nhwc_fwd_params)
        .other          _Z35group_norm_nhwc_fwd_one_pass_kernelI11Fp32IOFp32WLi128ELi16ELi256EEv26Group_norm_nhwc_fwd_params,@"STO_CUDA_ENTRY STV_DEFAULT"
_Z35group_norm_nhwc_fwd_one_pass_kernelI11Fp32IOFp32WLi128ELi16ELi256EEv26Group_norm_nhwc_fwd_params:
.text._Z35group_norm_nhwc_fwd_one_pass_kernelI11Fp32IOFp32WLi128ELi16ELi256EEv26Group_norm_nhwc_fwd_params:
        /* <DEDUP_REMOVED lines=23> */
.L_x_2938:
[----:B0-2---:R-:W0:Y:S01]  /*0170*/  LDC R10, c[0x0][0x3f8] ;  /* 0x0000fe00ff0a7b82 */ /* 0x005e220000000800 */
[----:B-----5:R-:W-:Y:S01]  /*0180*/  IABS R8, UR8 ;  /* 0x0000000800087c13 */ /* 0x020fe20008000000 */
[----:B-1----:R-:W1:Y:S01]  /*0190*/  LDCU.64 UR10, c[0x0][0x3e8] ;  /* 0x00007d00ff0a77ac */ /* 0x002e620008000a00 */
[----:B------:R-:W-:Y:S01]  /*01a0*/  SHF.R.S32.HI R15, RZ, 0x1f, R2 ;  /* 0x0000001fff0f7819 */ /* 0x000fe20000011402 */
[----:B------:R-:W2:Y:S01]  /*01b0*/  LDCU.64 UR12, c[0x0][0x3f0] ;  /* 0x00007e00ff0c77ac */ /* 0x000ea20008000a00 */
[----:B0--34-:R-:W-:Y:S02]  /*01c0*/  IABS R6, R10 ;  /* 0x0000000a00067213 */ /* 0x019fe40000000000 */
[----:B------:R-:W-:Y:S02]  /*01d0*/  ISETP.NE.AND P3, PT, R10, RZ, PT ;  /* 0x000000ff0a00720c */ /* 0x000fe40003f65270 */
[----:B------:R-:W0:Y:S08]  /*01e0*/  I2F.RP R3, R6 ;  /* 0x0000000600037306 */ /* 0x000e300000209400 */
[----:B0-----:R-:W0:Y:S02]  /*01f0*/  MUFU.RCP R3, R3 ;  /* 0x0000000300037308 */ /* 0x001e240000001000 */
[----:B0-----:R-:W-:-:S06]  /*0200*/  IADD3 R4, PT, PT, R3, 0xffffffe, RZ ;  /* 0x0ffffffe03047810 */ /* 0x001fcc0007ffe0ff */
[----:B------:R0:W3:Y:S02]  /*0210*/  F2I.FTZ.U32.TRUNC.NTZ R5, R4 ;  /* 0x0000000400057305 */ /* 0x0000e4000021f000 */
[----:B0-----:R-:W-:Y:S01]  /*0220*/  HFMA2 R4, -RZ, RZ, 0, 0 ;  /* 0x00000000ff047431 */ /* 0x001fe200000001ff */
[----:B---3--:R-:W-:-:S05]  /*0230*/  IADD3 R7, PT, PT, RZ, -R5, RZ ;  /* 0x80000005ff077210 */ /* 0x008fca0007ffe0ff */
[----:B------:R-:W-:-:S04]  /*0240*/  IMAD R7, R7, R6, RZ ;  /* 0x0000000607077224 */ /* 0x000fc800078e02ff */
[----:B------:R-:W-:Y:S02]  /*0250*/  IMAD.HI.U32 R5, R5, R7, R4 ;  /* 0x0000000705057227 */ /* 0x000fe400078e0004 */
[----:B------:R-:W0:Y:S02]  /*0260*/  S2R R4, SR_TID.X ;  /* 0x0000000000047919 */ /* 0x000e240000002100 */
[----:B------:R-:W-:Y:S01]  /*0270*/  IMAD.MOV.U32 R7, RZ, RZ, R8 ;  /* 0x000000ffff077224 */ /* 0x000fe200078e0008 */
[----:B------:R-:W-:-:S03]  /*0280*/  IADD3 R8, PT, PT, R2, 0x40, RZ ;  /* 0x0000004002087810 */ /* 0x000fc60007ffe0ff */
[----:B------:R-:W-:Y:S01]  /*0290*/  IMAD.HI.U32 R5, R5, R7, RZ ;  /* 0x0000000705057227 */ /* 0x000fe200078e00ff */
[----:B------:R-:W-:-:S04]  /*02a0*/  SHF.R.S32.HI R21, RZ, 0x1f, R8 ;  /* 0x0000001fff157819 */ /* 0x000fc80000011408 */
[----:B------:R-:W-:-:S05]  /*02b0*/  IADD3 R3, PT, PT, -R5, RZ, RZ ;  /* 0x000000ff05037210 */ /* 0x000fca0007ffe1ff */
[----:B------:R-:W-:-:S05]  /*02c0*/  IMAD R3, R6, R3, R7 ;  /* 0x0000000306037224 */ /* 0x000fca00078e0207 */
[----:B------:R-:W-:Y:S01]  /*02d0*/  ISETP.GT.U32.AND P2, PT, R6, R3, PT ;  /* 0x000000030600720c */ /* 0x000fe20003f44070 */
[----:B0-----:R-:W-:-:S12]  /*02e0*/  IMAD.SHL.U32 R24, R4, 0x2, RZ ;  /* 0x0000000204187824 */ /* 0x001fd800078e00ff */
[-C--:B------:R-:W-:Y:S02]  /*02f0*/  @!P2 IADD3 R3, PT, PT, R3, -R6.reuse, RZ ;  /* 0x800000060303a210 */ /* 0x080fe40007ffe0ff */
[----:B------:R-:W-:Y:S02]  /*0300*/  @!P2 IADD3 R5, PT, PT, R5, 0x1, RZ ;  /* 0x000000010505a810 */ /* 0x000fe40007ffe0ff */
[----:B------:R-:W-:Y:S02]  /*0310*/  ISETP.GE.U32.AND P1, PT, R3, R6, PT ;  /* 0x000000060300720c */ /* 0x000fe40003f26070 */
[----:B------:R-:W-:Y:S02]  /*0320*/  LOP3.LUT R3, R10, UR8, RZ, 0x3c, !PT ;  /* 0x000000080a037c12 */ /* 0x000fe4000f8e3cff */
[----:B-1----:R-:W-:Y:S02]  /*0330*/  ISETP.GE.U32.AND P2, PT, R2, UR10, PT ;  /* 0x0000000a02007c0c */ /* 0x002fe4000bf46070 */
[----:B------:R-:W-:-:S02]  /*0340*/  ISETP.GE.AND P4, PT, R3, RZ, PT ;  /* 0x000000ff0300720c */ /* 0x000fc40003f86270 */
[----:B------:R-:W-:Y:S02]  /*0350*/  ISETP.GE.AND.EX P2, PT, R15, UR11, PT, P2 ;  /* 0x0000000b0f007c0c */ /* 0x000fe4000bf46320 */
[----:B------:R-:W-:-:S03]  /*0360*/  IADD3 R6, PT, PT, R2, 0x20, RZ ;  /* 0x0000002002067810 */ /* 0x000fc60007ffe0ff */
[----:B------:R-:W-:Y:S02]  /*0370*/  @P1 IADD3 R5, PT, PT, R5, 0x1, RZ ;  /* 0x0000000105051810 */ /* 0x000fe40007ffe0ff */
[----:B------:R-:W-:Y:S02]  /*0380*/  SHF.R.S32.HI R7, RZ, 0x1f, R6 ;  /* 0x0000001fff077819 */ /* 0x000fe40000011406 */
[----:B------:R-:W-:Y:S01]  /*0390*/  ISETP.GE.U32.AND P1, PT, R8, UR10, PT ;  /* 0x0000000a08007c0c */ /* 0x000fe2000bf26070 */
[----:B------:R-:W-:-:S03]  /*03a0*/  IMAD.MOV.U32 R9, RZ, RZ, R5 ;  /* 0x000000ffff097224 */ /* 0x000fc600078e0005 */
[----:B------:R-:W0:Y:S01]  /*03b0*/  @!P2 LDC.64 R12, c[0x0][0x3e0] ;  /* 0x0000f800ff0cab82 */ /* 0x000e220000000a00 */
[----:B------:R-:W-:Y:S02]  /*03c0*/  ISETP.GE.AND.EX P1, PT, R21, UR11, PT, P1 ;  /* 0x0000000b15007c0c */ /* 0x000fe4000bf26310 */
[----:B------:R-:W-:Y:S02]  /*03d0*/  @!P4 IADD3 R9, PT, PT, -R9, RZ, RZ ;  /* 0x000000ff0909c210 */ /* 0x000fe40007ffe1ff */
[----:B------:R-:W-:Y:S02]  /*03e0*/  @!P3 LOP3.LUT R9, RZ, R10, RZ, 0x33, !PT ;  /* 0x0000000aff09b212 */ /* 0x000fe400078e33ff */
[----:B------:R-:W-:Y:S02]  /*03f0*/  ISETP.GE.U32.AND P3, PT, R6, UR10, PT ;  /* 0x0000000a06007c0c */ /* 0x000fe4000bf66070 */
[----:B------:R-:W-:Y:S02]  /*0400*/  IADD3 R3, PT, PT, -R9, RZ, RZ ;  /* 0x000000ff09037210 */ /* 0x000fe40007ffe1ff */
[----:B------:R-:W-:-:S02]  /*0410*/  ISETP.GE.AND.EX P3, PT, R7, UR11, PT, P3 ;  /* 0x0000000b07007c0c */ /* 0x000fc4000bf66330 */
[----:B------:R-:W-:Y:S01]  /*0420*/  SHF.R.S32.HI R5, RZ, 0x1f, R9 ;  /* 0x0000001fff057819 */ /* 0x000fe20000011409 */
[----:B------:R-:W-:Y:S01]  /*0430*/  IMAD R3, R10, R3, UR8 ;  /* 0x000000080a037e24 */ /* 0x000fe2000f8e0203 */
[----:B------:R-:W1:Y:S03]  /*0440*/  @!P1 LDC.64 R18, c[0x0][0x3e0] ;  /* 0x0000f800ff129b82 */ /* 0x000e660000000a00 */
[----:B--2---:R-:W-:Y:S01]  /*0450*/  IMAD R14, R5, UR12, RZ ;  /* 0x0000000c050e7c24 */ /* 0x004fe2000f8e02ff */
[----:B------:R-:W-:Y:S02]  /*0460*/  SHF.L.U32 R3, R3, 0x4, RZ ;  /* 0x0000000403037819 */ /* 0x000fe400000006ff */
[----:B------:R-:W-:Y:S01]  /*0470*/  IADD3 R5, PT, PT, R2, 0x60, RZ ;  /* 0x0000006002057810 */ /* 0x000fe20007ffe0ff */
[----:B------:R-:W-:Y:S01]  /*0480*/  IMAD R27, R9, UR13, R14 ;  /* 0x0000000d091b7c24 */ /* 0x000fe2000f8e020e */
[----:B------:R-:W2:Y:S01]  /*0490*/  @!P2 LDC.64 R10, c[0x0][0x390] ;  /* 0x0000e400ff0aab82 */ /* 0x000ea20000000a00 */
[----:B------:R-:W-:Y:S01]  /*04a0*/  LOP3.LUT R24, R3, 0xe, R24, 0xf8, !PT ;  /* 0x0000000e03187812 */ /* 0x000fe200078ef818 */
[----:B0-----:R-:W-:Y:S01]  /*04b0*/  @!P2 IMAD R14, R15, R12, RZ ;  /* 0x0000000c0f0ea224 */ /* 0x001fe200078e02ff */
[----:B------:R-:W-:-:S02]  /*04c0*/  SHF.R.S32.HI R25, RZ, 0x1f, R3 ;  /* 0x0000001fff197819 */ /* 0x000fc40000011403 */
[----:B------:R-:W-:Y:S01]  /*04d0*/  ISETP.GE.U32.AND P4, PT, R5, UR10, PT ;  /* 0x0000000a05007c0c */ /* 0x000fe2000bf86070 */
[----:B------:R-:W-:Y:S02]  /*04e0*/  @!P2 IMAD R13, R2, R13, R14 ;  /* 0x0000000d020da224 */ /* 0x000fe400078e020e */
[----:B------:R-:W-:Y:S01]  /*04f0*/  IMAD.WIDE.U32 R24, R9, UR12, R24 ;  /* 0x0000000c09187c25 */ /* 0x000fe2000f8e0018 */
[----:B------:R-:W-:Y:S01]  /*0500*/  SHF.R.S32.HI R9, RZ, 0x1f, R5 ;  /* 0x0000001fff097819 */ /* 0x000fe20000011405 */
[----:B------:R-:W0:Y:S03]  /*0510*/  @!P3 LDC.64 R16, c[0x0][0x3e0] ;  /* 0x0000f800ff10bb82 */ /* 0x000e260000000a00 */
[----:B------:R-:W-:Y:S02]  /*0520*/  IADD3 R27, PT, PT, R25, R27, RZ ;  /* 0x0000001b191b7210 */ /* 0x000fe40007ffe0ff */
[----:B------:R-:W-:-:S02]  /*0530*/  @!P2 MOV R26, R24 ;  /* 0x00000018001aa202 */ /* 0x000fc40000000f00 */
[----:B------:R-:W-:Y:S02]  /*0540*/  ISETP.GE.AND.EX P4, PT, R9, UR11, PT, P4 ;  /* 0x0000000b09007c0c */ /* 0x000fe4000bf86340 */
[----:B------:R-:W-:Y:S01]  /*0550*/  @!P3 MOV R20, R24 ;  /* 0x000000180014b202 */ /* 0x000fe20000000f00 */
[----:B------:R-:W-:-:S04]  /*0560*/  @!P2 IMAD.WIDE.U32 R14, R2, R12, R26 ;  /* 0x0000000c020ea225 */ /* 0x000fc800078e001a */
[----:B------:R-:W-:Y:S01]  /*0570*/  @!P2 IMAD.IADD R15, R15, 0x1, R13 ;  /* 0x000000010f0fa824 */ /* 0x000fe200078e020d */
[C---:B--2---:R-:W-:Y:S01]  /*0580*/  @!P2 LEA R28, P5, R14.reuse, R10, 0x2 ;  /* 0x0000000a0e1ca211 */ /* 0x044fe200078a10ff */
[----:B------:R-:W2:Y:S03]  /*0590*/  @!P3 LDC.64 R12, c[0x0][0x390] ;  /* 0x0000e400ff0cbb82 */ /* 0x000ea60000000a00 */
[----:B------:R-:W-:-:S05]  /*05a0*/  @!P2 LEA.HI.X R29, R14, R11, R15, 0x2, P5 ;  /* 0x0000000b0e1da211 */ /* 0x000fca00028f140f */
[----:B------:R-:W3:Y:S01]  /*05b0*/  @!P4 LDC.64 R10, c[0x0][0x3e0] ;  /* 0x0000f800ff0acb82 */ /* 0x000ee20000000a00 */
[----:B0-----:R-:W-:Y:S02]  /*05c0*/  @!P3 IMAD R23, R7, R16, RZ ;  /* 0x000000100717b224 */ /* 0x001fe400078e02ff */
[----:B-1----:R-:W-:Y:S01]  /*05d0*/  @!P1 IMAD R7, R21, R18, RZ ;  /* 0x0000001215079224 */ /* 0x002fe200078e02ff */
[----:B------:R-:W-:Y:S01]  /*05e0*/  @!P3 MOV R21, R27 ;  /* 0x0000001b0015b202 */ /* 0x000fe20000000f00 */
[----:B------:R-:W-:Y:S02]  /*05f0*/  @!P3 IMAD R23, R6, R17, R23 ;  /* 0x000000110617b224 */ /* 0x000fe400078e0217 */
[----:B------:R-:W-:Y:S01]  /*0600*/  @!P1 IMAD R19, R8, R19, R7 ;  /* 0x0000001308139224 */ /* 0x000fe200078e0207 */
[----:B------:R-:W0:Y:S01]  /*0610*/  @!P1 LDC.64 R14, c[0x0][0x390] ;  /* 0x0000e400ff0e9b82 */ /* 0x000e220000000a00 */
[----:B------:R-:W-:Y:S01]  /*0620*/  @!P3 IMAD.WIDE.U32 R16, R6, R16, R20 ;  /* 0x000000100610b225 */ /* 0x000fe200078e0014 */
[----:B------:R-:W-:-:S02]  /*0630*/  @!P1 MOV R20, R24 ;  /* 0x0000001800149202 */ /* 0x000fc40000000f00 */
[----:B------:R-:W-:Y:S01]  /*0640*/  @!P1 MOV R21, R27 ;  /* 0x0000001b00159202 */ /* 0x000fe20000000f00 */
[----:B------:R-:W-:-:S03]  /*0650*/  @!P3 IMAD.IADD R23, R17, 0x1, R23 ;  /* 0x000000011117b824 */ /* 0x000fc600078e0217 */
[----:B------:R-:W1:Y:S01]  /*0660*/  @!P4 LDC.64 R6, c[0x0][0x390] ;  /* 0x0000e400ff06cb82 */ /* 0x000e620000000a00 */
[----:B------:R-:W-:Y:S01]  /*0670*/  @!P1 IMAD.WIDE.U32 R20, R8, R18, R20 ;  /* 0x0000001208149225 */ /* 0x000fe200078e0014 */
[----:B--2---:R-:W-:-:S04]  /*0680*/  @!P3 LEA R12, P5, R16, R12, 0x2 ;  /* 0x0000000c100cb211 */ /* 0x004fc800078a10ff */
[----:B------:R-:W-:Y:S01]  /*0690*/  @!P1 IADD3 R19, PT, PT, R21, R19, RZ ;  /* 0x0000001315139210 */ /* 0x000fe20007ffe0ff */
[----:B---3--:R-:W-:Y:S01]  /*06a0*/  @!P4 IMAD R8, R9, R10, RZ ;  /* 0x0000000a0908c224 */ /* 0x008fe200078e02ff */
[----:B------:R-:W-:Y:S02]  /*06b0*/  @!P3 LEA.HI.X R13, R16, R13, R23, 0x2, P5 ;  /* 0x0000000d100db211 */ /* 0x000fe400028f1417 */
[----:B------:R-:W-:Y:S02]  /*06c0*/  CS2R R22, SRZ ;  /* 0x0000000000167805 */ /* 0x000fe4000001ff00 */
[----:B------:R-:W-:Y:S01]  /*06d0*/  @!P4 MOV R9, R27 ;  /* 0x0000001b0009c202 */ /* 0x000fe20000000f00 */
[C---:B------:R-:W-:Y:S01]  /*06e0*/  @!P4 IMAD R11, R5.reuse, R11, R8 ;  /* 0x0000000b050bc224 */ /* 0x040fe200078e0208 */
[----:B------:R-:W-:Y:S02]  /*06f0*/  @!P4 MOV R8, R24 ;  /* 0x000000180008c202 */ /* 0x000fe40000000f00 */
[C---:B0-----:R-:W-:Y:S01]  /*0700*/  @!P1 LEA R14, P6, R20.reuse, R14, 0x2 ;  /* 0x0000000e140e9211 */ /* 0x041fe200078c10ff */
[----:B------:R-:W2:Y:S02]  /*0710*/  @!P2 LDG.E.64 R22, desc[UR16][R28.64] ;  /* 0x000000101c16a981 */ /* 0x000ea4000c1e1b00 */
[----:B------:R-:W-:Y:S01]  /*0720*/  @!P4 IMAD.WIDE.U32 R8, R5, R10, R8 ;  /* 0x0000000a0508c225 */ /* 0x000fe200078e0008 */
[----:B------:R-:W-:-:S02]  /*0730*/  @!P1 LEA.HI.X R15, R20, R15, R19, 0x2, P6 ;  /* 0x0000000f140f9211 */ /* 0x000fc400030f1413 */
[----:B------:R-:W-:Y:S02]  /*0740*/  CS2R R20, SRZ ;  /* 0x0000000000147805 */ /* 0x000fe4000001ff00 */
[----:B------:R-:W-:Y:S02]  /*0750*/  CS2R R18, SRZ ;  /* 0x0000000000127805 */ /* 0x000fe4000001ff00 */
[----:B------:R-:W-:Y:S02]  /*0760*/  @!P4 IADD3 R5, PT, PT, R9, R11, RZ ;  /* 0x0000000b0905c210 */ /* 0x000fe40007ffe0ff */
[C---:B-1----:R-:W-:Y:S01]  /*0770*/  @!P4 LEA R6, P2, R8.reuse, R6, 0x2 ;  /* 0x000000060806c211 */ /* 0x042fe200078410ff */
[----:B------:R-:W3:Y:S01]  /*0780*/  @!P3 LDG.E.64 R20, desc[UR16][R12.64] ;  /* 0x000000100c14b981 */ /* 0x000ee2000c1e1b00 */
[----:B------:R-:W-:Y:S02]  /*0790*/  CS2R R16, SRZ ;  /* 0x0000000000107805 */ /* 0x000fe4000001ff00 */
[----:B------:R-:W-:Y:S01]  /*07a0*/  @!P4 LEA.HI.X R7, R8, R7, R5, 0x2, P2 ;  /* 0x000000070807c211 */ /* 0x000fe200010f1405 */
[----:B------:R-:W5:Y:S04]  /*07b0*/  @!P1 LDG.E.64 R18, desc[UR16][R14.64] ;  /* 0x000000100e129981 */ /* 0x000f68000c1e1b00 */
[----:B------:R0:W4:Y:S01]  /*07c0*/  @!P4 LDG.E.64 R16, desc[UR16][R6.64] ;  /* 0x000000100610c981 */ /* 0x000122000c1e1b00 */
[----:B------:R-:W1:Y:S02]  /*07d0*/  S2R R5, SR_LANEID ;  /* 0x0000000000057919 */ /* 0x000e640000000000 */
[----:B-1----:R-:W-:-:S02]  /*07e0*/  ISETP.GT.AND P2, PT, R5, 0x1e, PT ;  /* 0x0000001e0500780c */ /* 0x002fc40003f44270 */
[----:B------:R-:W-:Y:S01]  /*07f0*/  ISETP.GT.AND P3, PT, R5, 0xf, PT ;  /* 0x0000000f0500780c */ /* 0x000fe20003f64270 */
[----:B------:R-:W-:Y:S01]  /*0800*/  BSSY.RECONVERGENT B0, `(.L_x_2911) ;  /* 0x0000037000007945 */ /* 0x000fe20003800200 */
[----:B--2---:R-:W-:Y:S01]  /*0810*/  FMUL.FTZ R9, R23, R23 ;  /* 0x0000001717097220 */ /* 0x004fe20000410000 */
[----:B------:R-:W-:-:S03]  /*0820*/  FADD.FTZ R8, R22, R23 ;  /* 0x0000001716087221 */ /* 0x000fc60000010000 */
[----:B------:R-:W-:Y:S01]  /*0830*/  FFMA.FTZ R9, R22, R22, R9 ;  /* 0x0000001616097223 */ /* 0x000fe20000010009 */
[----:B---3--:R-:W-:-:S03]  /*0840*/  FMUL.FTZ R13, R21, R21 ;  /* 0x00000015150d7220 */ /* 0x008fc60000410000 */
[----:B------:R-:W-:Y:S01]  /*0850*/  FADD.FTZ R9, RZ, R9 ;  /* 0x00000009ff097221 */ /* 0x000fe20000010000 */
[C---:B------:R-:W-:Y:S01]  /*0860*/  FADD.FTZ R11, R20.reuse, R21 ;  /* 0x00000015140b7221 */ /* 0x040fe20000010000 */
[----:B------:R-:W-:Y:S01]  /*0870*/  FFMA.FTZ R10, R20, R20, R13 ;  /* 0x00000014140a7223 */ /* 0x000fe2000001000d */
[----:B-----5:R-:W-:Y:S01]  /*0880*/  FMUL.FTZ R13, R19, R19 ;  /* 0x00000013130d7220 */ /* 0x020fe20000410000 */
[----:B------:R-:W-:Y:S01]  /*0890*/  FADD.FTZ R8, RZ, R8 ;  /* 0x00000008ff087221 */ /* 0x000fe20000010000 */
[C---:B0-----:R-:W-:Y:S01]  /*08a0*/  FADD.FTZ R7, R18.reuse, R19 ;  /* 0x0000001312077221 */ /* 0x041fe20000010000 */
[----:B------:R-:W-:Y:S01]  /*08b0*/  FADD.FTZ R9, R9, R10 ;  /* 0x0000000a09097221 */ /* 0x000fe20000010000 */
[----:B------:R-:W-:Y:S01]  /*08c0*/  FFMA.FTZ R6, R18, R18, R13 ;  /* 0x0000001212067223 */ /* 0x000fe2000001000d */
[----:B------:R-:W-:Y:S01]  /*08d0*/  FADD.FTZ R8, R8, R11 ;  /* 0x0000000b08087221 */ /* 0x000fe20000010000 */
[----:B----4-:R-:W-:Y:S02]  /*08e0*/  FMUL.FTZ R11, R17, R17 ;  /* 0x00000011110b7220 */ /* 0x010fe40000410000 */
        /* <DEDUP_REMOVED lines=37> */
[----:B0-----:R-:W-:-:S05]  /*0b40*/  @!P2 LEA R6, R7, R6, 0x18 ;  /* 0x000000060706a211 */ /* 0x001fca00078ec0ff */
[----:B------:R-:W-:-:S05]  /*0b50*/  @!P2 IMAD.IADD R5, R5, 0x1, R6 ;  /* 0x000000010505a824 */ /* 0x000fca00078e0206 */
[----:B------:R3:W-:Y:S02]  /*0b60*/  @!P2 STS.64 [R5+0x8], R12 ;  /* 0x0000080c0500a388 */ /* 0x0007e40000000a00 */
.L_x_2912:
[----:B------:R-:W-:Y:S05]  /*0b70*/  BSYNC.RECONVERGENT B0 ;  /* 0x0000000000007941 */ /* 0x000fea0003800200 */
.L_x_2911:
        /* <DEDUP_REMOVED lines=26> */
.L_x_2914:
[----:B------:R-:W-:Y:S05]  /*0d20*/  BSYNC.RECONVERGENT B0 ;  /* 0x0000000000007941 */ /* 0x000fea0003800200 */
.L_x_2913:
        /* <DEDUP_REMOVED lines=20> */
[----:B--2---:R-:W-:Y:S01]  /*0e70*/  IMAD.U32 R11, RZ, RZ, UR5 ;  /* 0x00000005ff0b7e24 */ /* 0x004fe2000f8e00ff */
        /* <DEDUP_REMOVED lines=10> */
.L_x_2917:
[----:B---3--:R-:W2:Y:S04]  /*0f20*/  LDG.E.STRONG.GPU R6, desc[UR16][R4.64] ;  /* 0x0000001004067981 */ /* 0x008ea8000c1ef900 */
[----:B--2---:R-:W-:Y:S01]  /*0f30*/  CCTL.IVALL ;  /* 0x00000000ff00798f */ /* 0x004fe20002000000 */
[----:B------:R-:W-:Y:S05]  /*0f40*/  YIELD ;  /* 0x0000000000007946 */ /* 0x000fea0003800000 */
[----:B------:R-:W-:-:S13]  /*0f50*/  ISETP.NE.AND P2, PT, R6, R9, PT ;  /* 0x000000090600720c */ /* 0x000fda0003f45270 */
[----:B------:R-:W-:Y:S05]  /*0f60*/  @P2 BRA `(.L_x_2917) ;  /* 0xfffffffc00ec2947 */ /* 0x000fea000383ffff */
.L_x_2916:
[----:B------:R-:W-:Y:S05]  /*0f70*/  WARPSYNC.ALL ;  /* 0x0000000000007948 */ /* 0x000fea0003800000 */
[----:B------:R-:W-:Y:S06]  /*0f80*/  BAR.SYNC.DEFER_BLOCKING 0x0 ;  /* 0x0000000000007b1d */ /* 0x000fec0000010000 */
[----:B------:R-:W-:Y:S01]  /*0f90*/  UMOV UR5, URZ ;  /* 0x000000ff00057c82 */ /* 0x000fe20008000000 */
[----:B------:R-:W-:Y:S05]  /*0fa0*/  @!P4 BRA `(.L_x_2918) ;  /* 0x000000040098c947 */ /* 0x000fea0003800000 */
[----:B---3--:R-:W-:Y:S01]  /*0fb0*/  LOP3.LUT R4, R0, 0x7ffffff8, RZ, 0xc0, !PT ;  /* 0x7ffffff800047812 */ /* 0x008fe200078ec0ff */
        /* <DEDUP_REMOVED lines=10> */
.L_x_2919:
[----:B------:R-:W-:Y:S01]  /*1060*/  UIADD3 UR24, UPT, UPT, UR5, 0x1, URZ ;  /* 0x0000000105187890 */ /* 0x000fe2000fffe0ff */
[----:B------:R-:W-:Y:S01]  /*1070*/  ISETP.EQ.OR P2, PT, RZ, UR23, P3 ;  /* 0x00000017ff007c0c */ /* 0x000fe20009f42670 */
[----:B------:R-:W-:-:S04]  /*1080*/  UIADD3 UR25, UPT, UPT, UR5, 0x2, URZ ;  /* 0x0000000205197890 */ /* 0x000fc8000fffe0ff */
[----:B------:R-:W-:Y:S01]  /*1090*/  MOV R5, UR24 ;  /* 0x0000001800057c02 */ /* 0x000fe20008000f00 */
[----:B------:R-:W-:Y:S01]  /*10a0*/  UIADD3 UR24, UPT, UPT, UR5, 0x3, URZ ;  /* 0x0000000305187890 */ /* 0x000fe2000fffe0ff */
[----:B------:R-:W-:Y:S02]  /*10b0*/  MOV R6, UR25 ;  /* 0x0000001900067c02 */ /* 0x000fe40008000f00 */
[----:B------:R-:W-:Y:S02]  /*10c0*/  ISETP.EQ.OR P4, PT, R5, UR15, P3 ;  /* 0x0000000f05007c0c */ /* 0x000fe40009f82670 */
[----:B------:R-:W-:Y:S02]  /*10d0*/  ISETP.EQ.OR P6, PT, R6, UR15, P3 ;  /* 0x0000000f06007c0c */ /* 0x000fe40009fc2670 */
[----:B------:R-:W-:Y:S01]  /*10e0*/  MOV R5, UR24 ;  /* 0x0000001800057c02 */ /* 0x000fe20008000f00 */
[----:B------:R-:W-:-:S03]  /*10f0*/  VOTEU.ALL UP0, P2 ;  /* 0x0000000000ff7886 */ /* 0x000fc60001000000 */
[----:B------:R-:W-:Y:S02]  /*1100*/  ISETP.EQ.OR P5, PT, R5, UR15, P3 ;  /* 0x0000000f05007c0c */ /* 0x000fe40009fa2670 */
[----:B------:R-:W-:-:S03]  /*1110*/  @!UP0 UIMAD.WIDE.U32 UR24, UR9, 0x8, UR18 ;  /* 0x00000008091888a5 */ /* 0x000fc6000f8e0012 */
[----:B------:R-:W-:Y:S02]  /*1120*/  VOTEU.ALL UP0, P4 ;  /* 0x0000000000ff7886 */ /* 0x000fe40002000000 */
[----:B------:R-:W-:Y:S01]  /*1130*/  VOTEU.ALL UP1, P6 ;  /* 0x0000000000ff7886 */ /* 0x000fe20003020000 */
[----:B------:R-:W-:Y:S01]  /*1140*/  MOV R6, UR24 ;  /* 0x0000001800067c02 */ /* 0x000fe20008000f00 */
[----:B------:R-:W-:Y:S01]  /*1150*/  IMAD.U32 R7, RZ, RZ, UR25 ;  /* 0x00000019ff077e24 */ /* 0x000fe2000f8e00ff */
[----:B------:R-:W-:Y:S02]  /*1160*/  @!UP0 UIMAD.WIDE.U32 UR24, UR22, 0x8, UR18 ;  /* 0x00000008161888a5 */ /* 0x000fe4000f8e0012 */
[----:B------:R-:W-:Y:S01]  /*1170*/  @!UP1 UIMAD.WIDE.U32 UR26, UR11, 0x8, UR18 ;  /* 0x000000080b1a98a5 */ /* 0x000fe2000f8e0012 */
[----:B------:R-:W-:Y:S02]  /*1180*/  VOTEU.ALL UP0, P5 ;  /* 0x0000000000ff7886 */ /* 0x000fe40002800000 */
[----:B------:R-:W0:Y:S01]  /*1190*/  @!P2 LDG.E.64 R6, desc[UR16][R6.64] ;  /* 0x000000100606a981 */ /* 0x000e22000c1e1b00 */
[----:B------:R-:W-:-:S02]  /*11a0*/  MOV R8, UR24 ;  /* 0x0000001800087c02 */ /* 0x000fc40008000f00 */
[----:B------:R-:W-:Y:S01]  /*11b0*/  MOV R9, UR25 ;  /* 0x0000001900097c02 */ /* 0x000fe20008000f00 */
[----:B------:R-:W-:Y:S01]  /*11c0*/  @!UP0 UIMAD.WIDE.U32 UR24, UR21, 0x8, UR18 ;  /* 0x00000008151888a5 */ /* 0x000fe2000f8e0012 */
[----:B-1----:R-:W-:Y:S02]  /*11d0*/  MOV R10, UR26 ;  /* 0x0000001a000a7c02 */ /* 0x002fe40008000f00 */
[----:B--2---:R-:W-:Y:S02]  /*11e0*/  MOV R11, UR27 ;  /* 0x0000001b000b7c02 */ /* 0x004fe40008000f00 */
[----:B------:R-:W2:Y:S01]  /*11f0*/  @!P4 LDG.E.64 R8, desc[UR16][R8.64] ;  /* 0x000000100808c981 */ /* 0x000ea2000c1e1b00 */
[----:B------:R-:W-:Y:S01]  /*1200*/  MOV R14, UR24 ;  /* 0x00000018000e7c02 */ /* 0x000fe20008000f00 */
[----:B------:R-:W-:Y:S02]  /*1210*/  IMAD.U32 R15, RZ, RZ, UR25 ;  /* 0x00000019ff0f7e24 */ /* 0x000fe4000f8e00ff */
[----:B------:R-:W3:Y:S04]  /*1220*/  @!P6 LDG.E.64 R10, desc[UR16][R10.64] ;  /* 0x000000100a0ae981 */ /* 0x000ee8000c1e1b00 */
[----:B------:R-:W4:Y:S01]  /*1230*/  @!P5 LDG.E.64 R14, desc[UR16][R14.64] ;  /* 0x000000100e0ed981 */ /* 0x000f22000c1e1b00 */
[----:B------:R-:W-:-:S02]  /*1240*/  UIADD3 UR24, UPT, UPT, UR5, 0x4, URZ ;  /* 0x0000000405187890 */ /* 0x000fc4000fffe0ff */
[----:B------:R-:W-:-:S04]  /*1250*/  UIADD3 UR25, UPT, UPT, UR5, 0x6, URZ ;  /* 0x0000000605197890 */ /* 0x000fc8000fffe0ff */
[----:B------:R-:W-:Y:S01]  /*1260*/  MOV R5, UR24 ;  /* 0x0000001800057c02 */ /* 0x000fe20008000f00 */
[----:B------:R-:W-:Y:S01]  /*1270*/  UIADD3 UR24, UPT, UPT, UR5, 0x5, URZ ;  /* 0x0000000505187890 */ /* 0x000fe2000fffe0ff */
[----:B0-----:R-:W-:Y:S01]  /*1280*/  @!P2 FADD.FTZ R12, R12, R6 ;  /* 0x000000060c0ca221 */ /* 0x001fe20000010000 */
[----:B------:R-:W-:Y:S01]  /*1290*/  @!P2 FADD.FTZ R13, R13, R7 ;  /* 0x000000070d0da221 */ /* 0x000fe20000010000 */
[----:B------:R-:W-:-:S03]  /*12a0*/  ISETP.EQ.OR P2, PT, R5, UR15, P3 ;  /* 0x0000000f05007c0c */ /* 0x000fc60009f42670 */
[----:B------:R-:W-:Y:S01]  /*12b0*/  MOV R5, UR24 ;  /* 0x0000001800057c02 */ /* 0x000fe20008000f00 */
[----:B------:R-:W-:Y:S01]  /*12c0*/  UIADD3 UR24, UPT, UPT, UR5, 0x7, URZ ;  /* 0x0000000705187890 */ /* 0x000fe2000fffe0ff */
[----:B------:R-:W-:Y:S01]  /*12d0*/  MOV R6, UR25 ;  /* 0x0000001900067c02 */ /* 0x000fe20008000f00 */
[----:B--2---:R-:W-:Y:S01]  /*12e0*/  @!P4 FADD.FTZ R12, R12, R8 ;  /* 0x000000080c0cc221 */ /* 0x004fe20000010000 */
[----:B------:R-:W-:Y:S01]  /*12f0*/  @!P4 FADD.FTZ R13, R13, R9 ;  /* 0x000000090d0dc221 */ /* 0x000fe20000010000 */
[----:B------:R-:W-:Y:S02]  /*1300*/  ISETP.EQ.OR P4, PT, R5, UR15, P3 ;  /* 0x0000000f05007c0c */ /* 0x000fe40009f82670 */
[----:B---3--:R-:W-:Y:S01]  /*1310*/  @!P6 FADD.FTZ R12, R12, R10 ;  /* 0x0000000a0c0ce221 */ /* 0x008fe20000010000 */
[----:B------:R-:W-:Y:S01]  /*1320*/  @!P6 FADD.FTZ R13, R13, R11 ;  /* 0x0000000b0d0de221 */ /* 0x000fe20000010000 */
[----:B------:R-:W-:Y:S01]  /*1330*/  ISETP.EQ.OR P6, PT, R6, UR15, P3 ;  /* 0x0000000f06007c0c */ /* 0x000fe20009fc2670 */
[----:B------:R-:W-:Y:S01]  /*1340*/  VOTEU.ALL UP0, P2 ;  /* 0x0000000000ff7886 */ /* 0x000fe20001000000 */
[----:B------:R-:W-:Y:S01]  /*1350*/  MOV R5, UR24 ;  /* 0x0000001800057c02 */ /* 0x000fe20008000f00 */
[----:B----4-:R-:W-:Y:S01]  /*1360*/  @!P5 FADD.FTZ R12, R12, R14 ;  /* 0x0000000e0c0cd221 */ /* 0x010fe20000010000 */
[----:B------:R-:W-:-:S02]  /*1370*/  @!P5 FADD.FTZ R13, R13, R15 ;  /* 0x0000000f0d0dd221 */ /* 0x000fc40000010000 */
[----:B------:R-:W-:Y:S01]  /*1380*/  ISETP.EQ.OR P5, PT, R5, UR15, P3 ;  /* 0x0000000f05007c0c */ /* 0x000fe20009fa2670 */
[----:B------:R-:W-:Y:S02]  /*1390*/  @!UP0 UIMAD.WIDE.U32 UR24, UR12, 0x8, UR18 ;  /* 0x000000080c1888a5 */ /* 0x000fe4000f8e0012 */
[----:B------:R-:W-:-:S04]  /*13a0*/  VOTEU.ALL UP0, P4 ;  /* 0x0000000000ff7886 */ /* 0x000fc80002000000 */
[----:B------:R-:W-:Y:S01]  /*13b0*/  MOV R6, UR24 ;  /* 0x0000001800067c02 */ /* 0x000fe20008000f00 */
[----:B------:R-:W-:Y:S01]  /*13c0*/  IMAD.U32 R7, RZ, RZ, UR25 ;  /* 0x00000019ff077e24 */ /* 0x000fe2000f8e00ff */
        /* <DEDUP_REMOVED lines=36> */
.L_x_2918:
        /* <DEDUP_REMOVED lines=23> */
[----:B------:R-:W-:Y:S01]  /*1780*/  IMAD.U32 R4, RZ, RZ, UR10 ;  /* 0x0000000aff047e24 */ /* 0x000fe2000f8e00ff */
        /* <DEDUP_REMOVED lines=9> */
[----:B-1----:R-:W-:-:S02]  /*1820*/  MOV R10, UR10 ;  /* 0x0000000a000a7c02 */ /* 0x002fc40008000f00 */
[----:B--2---:R-:W-:Y:S02]  /*1830*/  MOV R11, UR11 ;  /* 0x0000000b000b7c02 */ /* 0x004fe40008000f00 */
[----:B------:R-:W2:Y:S01]  /*1840*/  @!P4 LDG.E.64 R6, desc[UR16][R6.64] ;  /* 0x000000100606c981 */ /* 0x000ea2000c1e1b00 */
[----:B------:R-:W-:Y:S01]  /*1850*/  IMAD.U32 R8, RZ, RZ, UR12 ;  /* 0x0000000cff087e24 */ /* 0x000fe2000f8e00ff */
[----:B------:R-:W-:Y:S02]  /*1860*/  MOV R9, UR13 ;  /* 0x0000000d00097c02 */ /* 0x000fe40008000f00 */
[----:B------:R-:W3:Y:S04]  /*1870*/  @!P5 LDG.E.64 R10, desc[UR16][R10.64] ;  /* 0x000000100a0ad981 */ /* 0x000ee8000c1e1b00 */
[----:B------:R-:W4:Y:S01]  /*1880*/  @!P6 LDG.E.64 R8, desc[UR16][R8.64] ;  /* 0x000000100808e981 */ /* 0x000f22000c1e1b00 */
[----:B------:R-:W-:-:S04]  /*1890*/  MOV R14, UR5 ;  /* 0x00000005000e7c02 */ /* 0x000fc80008000f00 */
[----:B------:R-:W-:-:S04]  /*18a0*/  IADD3 R14, PT, PT, R14, 0x4, RZ ;  /* 0x000000040e0e7810 */ /* 0x000fc80007ffe0ff */
[----:B------:R-:W-:Y:S01]  /*18b0*/  R2UR UR5, R14 ;  /* 0x000000000e0572ca */ /* 0x000fe200000e0000 */
        /* <DEDUP_REMOVED lines=8> */
.L_x_2920:
        /* <DEDUP_REMOVED lines=28> */
.L_x_2921:
        /* <DEDUP_REMOVED lines=13> */
.L_x_2922:
[----:B------:R-:W-:Y:S05]  /*1bd0*/  BSYNC.RECONVERGENT B0 ;  /* 0x0000000000007941 */ /* 0x000fea0003800200 */
.L_x_2915:
[----:B------:R-:W4:Y:S01]  /*1be0*/  S2UR UR9, SR_CgaCtaId ;  /* 0x00000000000979c3 */ /* 0x000f220000008800 */
[----:B------:R-:W0:Y:S01]  /*1bf0*/  S2R R8, SR_TID.X ;  /* 0x0000000000087919 */ /* 0x000e220000002100 */
[----:B------:R-:W3:Y:S01]  /*1c00*/  LDCU UR10, c[0x0][0x414] ;  /* 0x00008280ff0a77ac */ /* 0x000ee20008000800 */
[----:B------:R-:W-:Y:S01]  /*1c10*/  MOV R9, UR8 ;  /* 0x0000000800097c02 */ /* 0x000fe20008000f00 */
[----:B------:R-:W-:-:S04]  /*1c20*/  UMOV UR5, 0x400 ;  /* 0x0000040000057882 */ /* 0x000fc80000000000 */
[----:B-12---:R-:W1:Y:S08]  /*1c30*/  @P0 LDC.64 R10, c[0x0][0x388] ;  /* 0x0000e200ff0a0b82 */ /* 0x006e700000000a00 */
[----:B------:R-:W2:Y:S01]  /*1c40*/  LDC.64 R6, c[0x0][0x398] ;  /* 0x0000e600ff067b82 */ /* 0x000ea20000000a00 */
[----:B---3--:R-:W-:Y:S01]  /*1c50*/  @P0 FMUL.FTZ R14, R12, UR10 ;  /* 0x0000000a0c0e0c20 */ /* 0x008fe20008410000 */
[----:B------:R-:W-:Y:S01]  /*1c60*/  @P0 FMUL.FTZ R15, R13, UR10 ;  /* 0x0000000a0d0f0c20 */ /* 0x000fe20008410000 */
[----:B----4-:R-:W-:-:S05]  /*1c70*/  ULEA UR5, UR9, UR5, 0x18 ;  /* 0x0000000509057291 */ /* 0x010fca000f8ec0ff */
[----:B------:R-:W3:Y:S01]  /*1c80*/  LDC.64 R4, c[0x0][0x3a0] ;  /* 0x0000e800ff047b82 */ /* 0x000ee20000000a00 */
[----:B-1----:R-:W-:-:S03]  /*1c90*/  @P0 IMAD.WIDE R10, R9, 0x8, R10 ;  /* 0x00000008090a0825 */ /* 0x002fc600078e020a */
[----:B------:R-:W-:Y:S01]  /*1ca0*/  @!P3 STS.64 [UR5+0x50], R12 ;  /* 0x0000500cff00b988 */ /* 0x000fe20008000a05 */
[----:B0-----:R-:W-:-:S03]  /*1cb0*/  SHF.L.U32 R8, R8, 0x1, RZ ;  /* 0x0000000108087819 */ /* 0x001fc600000006ff */
[----:B------:R-:W-:Y:S01]  /*1cc0*/  @P0 STG.E.64 desc[UR16][R10.64], R14 ;  /* 0x0000000e0a000986 */ /* 0x000fe2000c101b10 */
[----:B------:R-:W-:-:S04]  /*1cd0*/  LOP3.LUT R8, R8, 0xe, RZ, 0xc0, !PT ;  /* 0x0000000e08087812 */ /* 0x000fc800078ec0ff */
[----:B------:R-:W-:-:S05]  /*1ce0*/  IADD3 R3, PT, PT, R3, R8, RZ ;  /* 0x0000000803037210 */ /* 0x000fca0007ffe0ff */
[C---:B--2---:R-:W-:Y:S01]  /*1cf0*/  IMAD.WIDE R8, R3.reuse, 0x4, R6 ;  /* 0x0000000403087825 */ /* 0x044fe200078e0206 */
[----:B------:R-:W-:Y:S03]  /*1d00*/  BAR.SYNC.DEFER_BLOCKING 0x0 ;  /* 0x0000000000007b1d */ /* 0x000fe60000010000 */
[----:B---3--:R-:W-:-:S03]  /*1d10*/  IMAD.WIDE R6, R3, 0x4, R4 ;  /* 0x0000000403067825 */ /* 0x008fc600078e0204 */
[----:B------:R-:W5:Y:S04]  /*1d20*/  LDG.E.64 R8, desc[UR16][R8.64] ;  /* 0x0000001008087981 */ /* 0x000f68000c1e1b00 */
[----:B------:R-:W5:Y:S01]  /*1d30*/  LDG.E.64 R6, desc[UR16][R6.64] ;  /* 0x0000001006067981 */ /* 0x000f62000c1e1b00 */
[----:B------:R-:W-:Y:S03]  /*1d40*/  BSSY.RECONVERGENT B0, `(.L_x_2923) ;  /* 0x00000ef000007945 */ /* 0x000fe60003800200 */
[----:B------:R-:W0:Y:S01]  /*1d50*/  LDS.64 R4, [UR5+0x50] ;  /* 0x00005005ff047984 */ /* 0x000e220008000a00 */
[----:B------:R-:W1:Y:S02]  /*1d60*/  LDCU.U8 UR5, c[0x0][0x3fc] ;  /* 0x00007f80ff0577ac */ /* 0x000e640008000000 */
[----:B-1----:R-:W-:Y:S01]  /*1d70*/  UISETP.NE.AND UP0, UPT, UR5, URZ, UPT ;  /* 0x000000ff0500728c */ /* 0x002fe2000bf05270 */
[----:B0-----:R-:W-:-:S04]  /*1d80*/  FMUL.FTZ R3, R4, UR10 ;  /* 0x0000000a04037c20 */ /* 0x001fc80008410000 */
[----:B------:R-:W-:-:S04]  /*1d90*/  FMUL.FTZ R4, R3, R3 ;  /* 0x0000000303047220 */ /* 0x000fc80000410000 */
[----:B------:R-:W-:-:S05]  /*1da0*/  FFMA.FTZ R4, R5, UR10, -R4 ;  /* 0x0000000a05047c23 */ /* 0x000fca0008010804 */
[----:B------:R-:W-:-:S13]  /*1db0*/  FSETP.GTU.FTZ.AND P2, PT, R4, RZ, PT ;  /* 0x000000ff0400720b */ /* 0x000fda0003f5c000 */
[----:B------:R-:W0:Y:S02]  /*1dc0*/  @P2 LDC R5, c[0x0][0x3a8] ;  /* 0x0000ea00ff052b82 */ /* 0x000e240000000800 */
[----:B0-----:R-:W-:Y:S01]  /*1dd0*/  @P2 FADD.FTZ R5, R4, R5 ;  /* 0x0000000504052221 */ /* 0x001fe20000010000 */
[----:B------:R-:W-:-:S06]  /*1de0*/  IMAD.MOV.U32 R4, RZ, RZ, 0x3f800000 ;  /* 0x3f800000ff047424 */ /* 0x000fcc00078e00ff */
[----:B------:R0:W1:Y:S01]  /*1df0*/  @P2 MUFU.RSQ R4, R5 ;  /* 0x0000000500042308 */ /* 0x0000620000001400 */
[----:B------:R-:W-:Y:S05]  /*1e00*/  BRA.U UP0, `(.L_x_2924) ;  /* 0x00000005007c7547 */ /* 0x000fea000b800000 */
[----:B------:R-:W2:Y:S01]  /*1e10*/  LDCU.64 UR12, c[0x0][0x3e8] ;  /* 0x00007d00ff0c77ac */ /* 0x000ea20008000a00 */
[----:B------:R-:W-:Y:S01]  /*1e20*/  SHF.R.S32.HI R13, RZ, 0x1f, R2 ;  /* 0x0000001fff0d7819 */ /* 0x000fe20000011402 */
[----:B------:R-:W-:Y:S01]  /*1e30*/  BSSY.RECONVERGENT B1, `(.L_x_2925) ;  /* 0x0000018000017945 */ /* 0x000fe20003800200 */
[C---:B------:R-:W-:Y:S02]  /*1e40*/  IADD3 R15, PT, PT, R2.reuse, 0x20, RZ ;  /* 0x00000020020f7810 */ /* 0x040fe40007ffe0ff */
[C---:B0-----:R-:W-:Y:S02]  /*1e50*/  IADD3 R5, PT, PT, R2.reuse, 0x40, RZ ;  /* 0x0000004002057810 */ /* 0x041fe40007ffe0ff */
[C---:B------:R-:W-:Y:S02]  /*1e60*/  IADD3 R14, PT, PT, R2.reuse, 0x60, RZ ;  /* 0x00000060020e7810 */ /* 0x040fe40007ffe0ff */
[----:B--2---:R-:W-:-:S04]  /*1e70*/  ISETP.GE.U32.AND P1, PT, R2, UR12, PT ;  /* 0x0000000c02007c0c */ /* 0x004fc8000bf26070 */
[----:B------:R-:W-:-:S13]  /*1e80*/  ISETP.GE.AND.EX P1, PT, R13, UR13, PT, P1 ;  /* 0x0000000d0d007c0c */ /* 0x000fda000bf26310 */
[----:B------:R-:W-:Y:S05]  /*1e90*/  @P1 BRA `(.L_x_2926) ;  /* 0x0000000000441947 */ /* 0x000fea0003800000 */
[----:B------:R-:W0:Y:S01]  /*1ea0*/  LDCU.64 UR18, c[0x0][0x3e0] ;  /* 0x00007c00ff1277ac */ /* 0x000e220008000a00 */
[----:B------:R-:W-:Y:S01]  /*1eb0*/  MOV R10, R24 ;  /* 0x00000018000a7202 */ /* 0x000fe20000000f00 */
[----:B------:R-:W-:Y:S01]  /*1ec0*/  FADD.FTZ R23, -R3, R23 ;  /* 0x0000001703177221 */ /* 0x000fe20000010100 */
[----:B------:R-:W-:Y:S01]  /*1ed0*/  MOV R11, R27 ;  /* 0x0000001b000b7202 */ /* 0x000fe20000000f00 */
[----:B------:R-:W2:Y:S01]  /*1ee0*/  LDCU.64 UR10, c[0x0][0x380] ;  /* 0x00007000ff0a77ac */ /* 0x000ea20008000a00 */
[----:B0-----:R-:W-:Y:S02]  /*1ef0*/  IMAD R13, R13, UR18, RZ ;  /* 0x000000120d0d7c24 */ /* 0x001fe4000f8e02ff */
[----:B------:R-:W-:-:S04]  /*1f00*/  IMAD.WIDE.U32 R10, R2, UR18, R10 ;  /* 0x00000012020a7c25 */ /* 0x000fc8000f8e000a */
[----:B------:R-:W-:Y:S01]  /*1f10*/  IMAD R13, R2, UR19, R13 ;  /* 0x00000013020d7c24 */ /* 0x000fe2000f8e020d */
[----:B--2---:R-:W-:-:S03]  /*1f20*/  LEA R12, P1, R10, UR10, 0x2 ;  /* 0x0000000a0a0c7c11 */ /* 0x004fc6000f8210ff */
[----:B------:R-:W-:Y:S02]  /*1f30*/  IMAD.IADD R13, R11, 0x1, R13 ;  /* 0x000000010b0d7824 */ /* 0x000fe400078e020d */
[----:B------:R-:W-:Y:S01]  /*1f40*/  FADD.FTZ R11, -R3, R22 ;  /* 0x00000016030b7221 */ /* 0x000fe20000010100 */
[----:B-1----:R-:W-:-:S03]  /*1f50*/  FMUL.FTZ R22, R23, R4 ;  /* 0x0000000417167220 */ /* 0x002fc60000410000 */
[----:B------:R-:W-:Y:S01]  /*1f60*/  FMUL.FTZ R11, R11, R4 ;  /* 0x000000040b0b7220 */ /* 0x000fe20000410000 */
[----:B------:R-:W-:-:S03]  /*1f70*/  LEA.HI.X R13, R10, UR11, R13, 0x2, P1 ;  /* 0x0000000b0a0d7c11 */ /* 0x000fc600088f140d */
[----:B-----5:R-:W-:Y:S01]  /*1f80*/  FFMA.FTZ R10, R8, R11, R6 ;  /* 0x0000000b080a7223 */ /* 0x020fe20000010006 */
[----:B------:R-:W-:-:S05]  /*1f90*/  FFMA.FTZ R11, R9, R22, R7 ;  /* 0x00000016090b7223 */ /* 0x000fca0000010007 */
[----:B------:R0:W-:Y:S02]  /*1fa0*/  STG.E.64 desc[UR16][R12.64], R10 ;  /* 0x0000000a0c007986 */ /* 0x0001e4000c101b10 */
.L_x_2926:
[----:B------:R-:W-:Y:S05]  /*1fb0*/  BSYNC.RECONVERGENT B1 ;  /* 0x0000000000017941 */ /* 0x000fea0003800200 */
.L_x_2925:
[----:B------:R-:W-:Y:S01]  /*1fc0*/  ISETP.GE.U32.AND P1, PT, R15, UR12, PT ;  /* 0x0000000c0f007c0c */ /* 0x000fe2000bf26070 */
[----:B------:R-:W-:Y:S01]  /*1fd0*/  BSSY.RECONVERGENT B1, `(.L_x_2927) ;  /* 0x000001b000017945 */ /* 0x000fe20003800200 */
[----:B0-----:R-:W-:Y:S02]  /*1fe0*/  SHF.R.S32.HI R10, RZ, 0x1f, R15 ;  /* 0x0000001fff0a7819 */ /* 0x001fe4000001140f */
        /* <DEDUP_REMOVED lines=8> */
[----:B------:R-:W0:Y:S01]  /*2070*/  LDCU.64 UR10, c[0x0][0x3e0] ;  /* 0x00007c00ff0a77ac */ /* 0x000e220008000a00 */
[----:B------:R-:W-:Y:S01]  /*2080*/  MOV R11, R27 ;  /* 0x0000001b000b7202 */ /* 0x000fe20000000f00 */
[----:B------:R-:W-:Y:S01]  /*2090*/  FADD.FTZ R21, -R3, R21 ;  /* 0x0000001503157221 */ /* 0x000fe20000010100 */
[----:B------:R-:W2:Y:S03]  /*20a0*/  LDCU.64 UR18, c[0x0][0x380] ;  /* 0x00007000ff1277ac */ /* 0x000ea60008000a00 */
[----:B-1----:R-:W-:Y:S01]  /*20b0*/  FMUL.FTZ R22, R21, R4 ;  /* 0x0000000415167220 */ /* 0x002fe20000410000 */
[----:B0-----:R-:W-:-:S04]  /*20c0*/  IMAD R10, R10, UR10, RZ ;  /* 0x0000000a0a0a7c24 */ /* 0x001fc8000f8e02ff */
[----:B------:R-:W-:Y:S01]  /*20d0*/  IMAD R23, R15, UR11, R10 ;  /* 0x0000000b0f177c24 */ /* 0x000fe2000f8e020a */
[----:B------:R-:W-:-:S05]  /*20e0*/  MOV R10, R24 ;  /* 0x00000018000a7202 */ /* 0x000fca0000000f00 */
[----:B------:R-:W-:-:S04]  /*20f0*/  IMAD.WIDE.U32 R10, R15, UR10, R10 ;  /* 0x0000000a0f0a7c25 */ /* 0x000fc8000f8e000a */
[----:B------:R-:W-:Y:S01]  /*2100*/  FADD.FTZ R15, -R3, R20 ;  /* 0x00000014030f7221 */ /* 0x000fe20000010100 */
[----:B------:R-:W-:-:S03]  /*2110*/  IADD3 R23, PT, PT, R11, R23, RZ ;  /* 0x000000170b177210 */ /* 0x000fc60007ffe0ff */
[----:B------:R-:W-:Y:S01]  /*2120*/  FMUL.FTZ R15, R15, R4 ;  /* 0x000000040f0f7220 */ /* 0x000fe20000410000 */
[----:B--2---:R-:W-:Y:S01]  /*2130*/  LEA R20, P1, R10, UR18, 0x2 ;  /* 0x000000120a147c11 */ /* 0x004fe2000f8210ff */
[----:B-----5:R-:W-:-:S03]  /*2140*/  FFMA.FTZ R11, R9, R22, R7 ;  /* 0x00000016090b7223 */ /* 0x020fc60000010007 */
[----:B------:R-:W-:Y:S01]  /*2150*/  LEA.HI.X R21, R10, UR19, R23, 0x2, P1 ;  /* 0x000000130a157c11 */ /* 0x000fe200088f1417 */
[----:B------:R-:W-:-:S05]  /*2160*/  FFMA.FTZ R10, R8, R15, R6 ;  /* 0x0000000f080a7223 */ /* 0x000fca0000010006 */
[----:B------:R0:W-:Y:S03]  /*2170*/  STG.E.64 desc[UR16][R20.64], R10 ;  /* 0x0000000a14007986 */ /* 0x0001e6000c101b10 */
.L_x_2928:
[----:B------:R-:W-:Y:S05]  /*2180*/  BSYNC.RECONVERGENT B1 ;  /* 0x0000000000017941 */ /* 0x000fea0003800200 */
.L_x_2927:
[----:B------:R-:W-:Y:S04]  /*2190*/  BSSY.RECONVERGENT B1, `(.L_x_2929) ;  /* 0x0000013000017945 */ /* 0x000fe80003800200 */
[----:B------:R-:W-:Y:S05]  /*21a0*/  @P2 BRA `(.L_x_2930) ;  /* 0x0000000000442947 */ /* 0x000fea0003800000 */
[----:B------:R-:W2:Y:S01]  /*21b0*/  LDCU.64 UR10, c[0x0][0x3e0] ;  /* 0x00007c00ff0a77ac */ /* 0x000ea20008000a00 */
[----:B0-----:R-:W-:Y:S01]  /*21c0*/  MOV R10, R24 ;  /* 0x00000018000a7202 */ /* 0x001fe20000000f00 */
[C---:B------:R-:W-:Y:S01]  /*21d0*/  FADD.FTZ R15, -R3.reuse, R18 ;  /* 0x00000012030f7221 */ /* 0x040fe20000010100 */
[----:B------:R-:W-:Y:S01]  /*21e0*/  MOV R11, R27 ;  /* 0x0000001b000b7202 */ /* 0x000fe20000000f00 */
[----:B------:R-:W0:Y:S01]  /*21f0*/  LDCU.64 UR18, c[0x0][0x380] ;  /* 0x00007000ff1277ac */ /* 0x000e220008000a00 */
[----:B------:R-:W-:Y:S01]  /*2200*/  FADD.FTZ R19, -R3, R19 ;  /* 0x0000001303137221 */ /* 0x000fe20000010100 */
[----:B-1----:R-:W-:-:S04]  /*2210*/  FMUL.FTZ R15, R15, R4 ;  /* 0x000000040f0f7220 */ /* 0x002fc80000410000 */
[----:B-----5:R-:W-:Y:S01]  /*2220*/  FFMA.FTZ R20, R8, R15, R6 ;  /* 0x0000000f08147223 */ /* 0x020fe20000010006 */
[----:B--2---:R-:W-:Y:S02]  /*2230*/  IMAD R12, R12, UR10, RZ ;  /* 0x0000000a0c0c7c24 */ /* 0x004fe4000f8e02ff */
[----:B------:R-:W-:-:S04]  /*2240*/  IMAD.WIDE.U32 R10, R5, UR10, R10 ;  /* 0x0000000a050a7c25 */ /* 0x000fc8000f8e000a */
[----:B------:R-:W-:Y:S01]  /*2250*/  IMAD R5, R5, UR11, R12 ;  /* 0x0000000b05057c24 */ /* 0x000fe2000f8e020c */
[----:B0-----:R-:W-:Y:S01]  /*2260*/  LEA R18, P1, R10, UR18, 0x2 ;  /* 0x000000120a127c11 */ /* 0x001fe2000f8210ff */
[----:B------:R-:W-:Y:S02]  /*2270*/  FMUL.FTZ R12, R19, R4 ;  /* 0x00000004130c7220 */ /* 0x000fe40000410000 */
[----:B------:R-:W-:Y:S02]  /*2280*/  IMAD.IADD R5, R11, 0x1, R5 ;  /* 0x000000010b057824 */ /* 0x000fe400078e0205 */
[----:B------:R-:W-:-:S03]  /*2290*/  FFMA.FTZ R21, R9, R12, R7 ;  /* 0x0000000c09157223 */ /* 0x000fc60000010007 */
[----:B------:R-:W-:-:S05]  /*22a0*/  LEA.HI.X R19, R10, UR19, R5, 0x2, P1 ;  /* 0x000000130a137c11 */ /* 0x000fca00088f1405 */
[----:B------:R2:W-:Y:S02]  /*22b0*/  STG.E.64 desc[UR16][R18.64], R20 ;  /* 0x0000001412007986 */ /* 0x0005e4000c101b10 */
.L_x_2930:
[----:B------:R-:W-:Y:S05]  /*22c0*/  BSYNC.RECONVERGENT B1 ;  /* 0x0000000000017941 */ /* 0x000fea0003800200 */
.L_x_2929:
[----:B------:R-:W-:Y:S05]  /*22d0*/  @P3 BRA `(.L_x_2931) ;  /* 0x0000000800543947 */ /* 0x000fea0003800000 */
[----:B------:R-:W3:Y:S01]  /*22e0*/  LDCU.64 UR10, c[0x0][0x3e0] ;  /* 0x00007c00ff0a77ac */ /* 0x000ee20008000a00 */
[----:B0-----:R-:W-:Y:S01]  /*22f0*/  MOV R10, R24 ;  /* 0x00000018000a7202 */ /* 0x001fe20000000f00 */
[C---:B------:R-:W-:Y:S01]  /*2300*/  FADD.FTZ R5, -R3.reuse, R16 ;  /* 0x0000001003057221 */ /* 0x040fe20000010100 */
[----:B------:R-:W-:Y:S01]  /*2310*/  MOV R11, R27 ;  /* 0x0000001b000b7202 */ /* 0x000fe20000000f00 */
[----:B------:R-:W0:Y:S01]  /*2320*/  LDCU.64 UR12, c[0x0][0x380] ;  /* 0x00007000ff0c77ac */ /* 0x000e220008000a00 */
[----:B------:R-:W-:Y:S01]  /*2330*/  FADD.FTZ R3, -R3, R17 ;  /* 0x0000001103037221 */ /* 0x000fe20000010100 */
[----:B-1----:R-:W-:-:S03]  /*2340*/  FMUL.FTZ R5, R5, R4 ;  /* 0x0000000405057220 */ /* 0x002fc60000410000 */
[----:B------:R-:W-:Y:S01]  /*2350*/  FMUL.FTZ R4, R3, R4 ;  /* 0x0000000403047220 */ /* 0x000fe20000410000 */
[----:B-----5:R-:W-:-:S03]  /*2360*/  FFMA.FTZ R6, R8, R5, R6 ;  /* 0x0000000508067223 */ /* 0x020fc60000010006 */
[----:B------:R-:W-:Y:S01]  /*2370*/  FFMA.FTZ R7, R9, R4, R7 ;  /* 0x0000000409077223 */ /* 0x000fe20000010007 */
[----:B---3--:R-:W-:Y:S02]  /*2380*/  IMAD R13, R13, UR10, RZ ;  /* 0x0000000a0d0d7c24 */ /* 0x008fe4000f8e02ff */
[----:B------:R-:W-:-:S04]  /*2390*/  IMAD.WIDE.U32 R10, R14, UR10, R10 ;  /* 0x0000000a0e0a7c25 */ /* 0x000fc8000f8e000a */
[----:B------:R-:W-:Y:S01]  /*23a0*/  IMAD R13, R14, UR11, R13 ;  /* 0x0000000b0e0d7c24 */ /* 0x000fe2000f8e020d */
[----:B0-----:R-:W-:-:S04]  /*23b0*/  LEA R12, P1, R10, UR12, 0x2 ;  /* 0x0000000c0a0c7c11 */ /* 0x001fc8000f8210ff */
[----:B------:R-:W-:-:S04]  /*23c0*/  IADD3 R13, PT, PT, R11, R13, RZ ;  /* 0x0000000d0b0d7210 */ /* 0x000fc80007ffe0ff */
[----:B------:R-:W-:-:S05]  /*23d0*/  LEA.HI.X R13, R10, UR13, R13, 0x2, P1 ;  /* 0x0000000d0a0d7c11 */ /* 0x000fca00088f140d */
[----:B------:R3:W-:Y:S01]  /*23e0*/  STG.E.64 desc[UR16][R12.64], R6 ;  /* 0x000000060c007986 */ /* 0x0007e2000c101b10 */
[----:B------:R-:W-:Y:S05]  /*23f0*/  BRA `(.L_x_2931) ;  /* 0x00000008000c7947 */ /* 0x000fea0003800000 */
.L_x_2924:
[----:B------:R-:W2:Y:S01]  /*2400*/  LDCU.64 UR10, c[0x0][0x3e8] ;  /* 0x00007d00ff0a77ac */ /* 0x000ea20008000a00 */
[----:B------:R-:W-:Y:S01]  /*2410*/  SHF.R.S32.HI R15, RZ, 0x1f, R2 ;  /* 0x0000001fff0f7819 */ /* 0x000fe20000011402 */
[----:B------:R-:W-:Y:S01]  /*2420*/  BSSY.RECONVERGENT B1, `(.L_x_2932) ;  /* 0x0000023000017945 */ /* 0x000fe20003800200 */
[C---:B0-----:R-:W-:Y:S02]  /*2430*/  IADD3 R5, PT, PT, R2.reuse, 0x20, RZ ;  /* 0x0000002002057810 */ /* 0x041fe40007ffe0ff */
[C---:B------:R-:W-:Y:S02]  /*2440*/  IADD3 R14, PT, PT, R2.reuse, 0x60, RZ ;  /* 0x00000060020e7810 */ /* 0x040fe40007ffe0ff */
[----:B--2---:R-:W-:Y:S02]  /*2450*/  ISETP.GE.U32.AND P2, PT, R2, UR10, PT ;  /* 0x0000000a02007c0c */ /* 0x004fe4000bf46070 */
[----:B------:R-:W-:Y:S02]  /*2460*/  ISETP.GE.U32.AND P3, PT, R5, UR10, PT ;  /* 0x0000000a05007c0c */ /* 0x000fe4000bf66070 */
[----:B------:R-:W-:-:S02]  /*2470*/  ISETP.GE.AND.EX P2, PT, R15, UR11, PT, P2 ;  /* 0x0000000b0f007c0c */ /* 0x000fc4000bf46320 */
[----:B------:R-:W-:-:S11]  /*2480*/  ISETP.GE.U32.AND P4, PT, R14, UR10, PT ;  /* 0x0000000a0e007c0c */ /* 0x000fd6000bf86070 */
[----:B------:R-:W-:Y:S05]  /*2490*/  @P2 BRA `(.L_x_2933) ;  /* 0x00000000006c2947 */ /* 0x000fea0003800000 */
[----:B------:R-:W0:Y:S01]  /*24a0*/  LDCU.64 UR12, c[0x0][0x3e0] ;  /* 0x00007c00ff0c77ac */ /* 0x000e220008000a00 */
[----:B------:R-:W-:Y:S01]  /*24b0*/  MOV R11, R27 ;  /* 0x0000001b000b7202 */ /* 0x000fe20000000f00 */
[----:B------:R-:W-:Y:S02]  /*24c0*/  IMAD.MOV.U32 R10, RZ, RZ, R24 ;  /* 0x000000ffff0a7224 */ /* 0x000fe400078e0018 */
[C---:B------:R-:W-:Y:S01]  /*24d0*/  FADD.FTZ R13, -R3.reuse, R22 ;  /* 0x00000016030d7221 */ /* 0x040fe20000010100 */
[----:B------:R-:W2:Y:S01]  /*24e0*/  LDCU.64 UR18, c[0x0][0x380] ;  /* 0x00007000ff1277ac */ /* 0x000ea20008000a00 */
[----:B------:R-:W-:Y:S02]  /*24f0*/  FADD.FTZ R23, -R3, R23 ;  /* 0x0000001703177221 */ /* 0x000fe40000010100 */
[-C--:B-1----:R-:W-:Y:S02]  /*2500*/  FMUL.FTZ R13, R13, R4.reuse ;  /* 0x000000040d0d7220 */ /* 0x082fe40000410000 */
[----:B------:R-:W-:Y:S01]  /*2510*/  FMUL.FTZ R28, R23, R4 ;  /* 0x00000004171c7220 */ /* 0x000fe20000410000 */
[----:B0-----:R-:W-:-:S02]  /*2520*/  IMAD R15, R15, UR12, RZ ;  /* 0x0000000c0f0f7c24 */ /* 0x001fc4000f8e02ff */
[----:B------:R-:W-:-:S04]  /*2530*/  IMAD.WIDE.U32 R10, R2, UR12, R10 ;  /* 0x0000000c020a7c25 */ /* 0x000fc8000f8e000a */
[----:B------:R-:W-:Y:S01]  /*2540*/  IMAD R15, R2, UR13, R15 ;  /* 0x0000000d020f7c24 */ /* 0x000fe2000f8e020f */
[----:B--2---:R-:W-:-:S04]  /*2550*/  LEA R12, P2, R10, UR18, 0x2 ;  /* 0x000000120a0c7c11 */ /* 0x004fc8000f8410ff */
[----:B------:R-:W-:Y:S01]  /*2560*/  IADD3 R15, PT, PT, R11, R15, RZ ;  /* 0x0000000f0b0f7210 */ /* 0x000fe20007ffe0ff */
[----:B-----5:R-:W-:-:S03]  /*2570*/  FFMA.FTZ R11, R8, R13, R6 ;  /* 0x0000000d080b7223 */ /* 0x020fc60000010006 */
[----:B------:R-:W-:Y:S01]  /*2580*/  LEA.HI.X R13, R10, UR19, R15, 0x2, P2 ;  /* 0x000000130a0d7c11 */ /* 0x000fe200090f140f */
[----:B------:R-:W-:Y:S01]  /*2590*/  FFMA.FTZ R15, R9, R28, R7 ;  /* 0x0000001c090f7223 */ /* 0x000fe20000010007 */
[----:B------:R-:W-:-:S03]  /*25a0*/  FMUL.FTZ R22, R11, -1.4426950216293334961 ;  /* 0xbfb8aa3b0b167820 */ /* 0x000fc60000410000 */
[----:B------:R-:W-:-:S03]  /*25b0*/  FMUL.FTZ R28, R15, -1.4426950216293334961 ;  /* 0xbfb8aa3b0f1c7820 */ /* 0x000fc60000410000 */
[----:B------:R-:W0:Y:S08]  /*25c0*/  MUFU.EX2 R22, R22 ;  /* 0x0000001600167308 */ /* 0x000e300000000800 */
[----:B------:R-:W1:Y:S01]  /*25d0*/  MUFU.EX2 R28, R28 ;  /* 0x0000001c001c7308 */ /* 0x000e620000000800 */
[----:B0-----:R-:W-:-:S07]  /*25e0*/  FADD.FTZ R23, R22, 1 ;  /* 0x3f80000016177421 */ /* 0x001fce0000010000 */
[----:B------:R-:W0:Y:S01]  /*25f0*/  MUFU.RCP R10, R23 ;  /* 0x00000017000a7308 */ /* 0x000e220000001000 */
[----:B-1----:R-:W-:-:S07]  /*2600*/  FADD.FTZ R29, R28, 1 ;  /* 0x3f8000001c1d7421 */ /* 0x002fce0000010000 */
[----:B------:R-:W1:Y:S01]  /*2610*/  MUFU.RCP R29, R29 ;  /* 0x0000001d001d7308 */ /* 0x000e620000001000 */
[----:B0-----:R-:W-:Y:S01]  /*2620*/  FMUL.FTZ R10, R11, R10 ;  /* 0x0000000a0b0a7220 */ /* 0x001fe20000410000 */
[----:B-1----:R-:W-:-:S05]  /*2630*/  FMUL.FTZ R11, R15, R29 ;  /* 0x0000001d0f0b7220 */ /* 0x002fca0000410000 */
[----:B------:R0:W-:Y:S02]  /*2640*/  STG.E.64 desc[UR16][R12.64], R10 ;  /* 0x0000000a0c007986 */ /* 0x0001e4000c101b10 */
.L_x_2933:
[----:B------:R-:W-:Y:S05]  /*2650*/  BSYNC.RECONVERGENT B1 ;  /* 0x0000000000017941 */ /* 0x000fea0003800200 */
.L_x_2932:
[----:B0-----:R-:W-:Y:S01]  /*2660*/  SHF.R.S32.HI R10, RZ, 0x1f, R5 ;  /* 0x0000001fff0a7819 */ /* 0x001fe20000011405 */
[----:B------:R-:W-:Y:S01]  /*2670*/  BSSY.RECONVERGENT B1, `(.L_x_2934) ;  /* 0x0000020000017945 */ /* 0x000fe20003800200 */
[----:B------:R-:W-:Y:S02]  /*2680*/  SHF.R.S32.HI R12, RZ, 0x1f, R14 ;  /* 0x0000001fff0c7819 */ /* 0x000fe4000001140e */
[----:B------:R-:W-:Y:S02]  /*2690*/  ISETP.GE.AND.EX P3, PT, R10, UR11, PT, P3 ;  /* 0x0000000b0a007c0c */ /* 0x000fe4000bf66330 */
[----:B------:R-:W-:-:S11]  /*26a0*/  ISETP.GE.AND.EX P4, PT, R12, UR11, PT, P4 ;  /* 0x0000000b0c007c0c */ /* 0x000fd6000bf86340 */
[----:B------:R-:W-:Y:S05]  /*26b0*/  @P3 BRA `(.L_x_2935) ;  /* 0x00000000006c3947 */ /* 0x000fea0003800000 */
[C---:B------:R-:W-:Y:S01]  /*26c0*/  FADD.FTZ R11, -R3.reuse, R20 ;  /* 0x00000014030b7221 */ /* 0x040fe20000010100 */
[----:B------:R-:W-:Y:S01]  /*26d0*/  FADD.FTZ R21, -R3, R21 ;  /* 0x0000001503157221 */ /* 0x000fe20000010100 */
[----:B------:R-:W0:Y:S02]  /*26e0*/  LDCU.64 UR12, c[0x0][0x3e0] ;  /* 0x00007c00ff0c77ac */ /* 0x000e240008000a00 */
[-C--:B-1----:R-:W-:Y:S01]  /*26f0*/  FMUL.FTZ R11, R11, R4.reuse ;  /* 0x000000040b0b7220 */ /* 0x082fe20000410000 */
[----:B------:R-:W-:Y:S01]  /*2700*/  FMUL.FTZ R20, R21, R4 ;  /* 0x0000000415147220 */ /* 0x000fe20000410000 */
[----:B------:R-:W1:Y:S02]  /*2710*/  LDCU.64 UR18, c[0x0][0x380] ;  /* 0x00007000ff1277ac */ /* 0x000e640008000a00 */
[----:B-----5:R-:W-:Y:S01]  /*2720*/  FFMA.FTZ R15, R8, R11, R6 ;  /* 0x0000000b080f7223 */ /* 0x020fe20000010006 */
[----:B------:R-:W-:-:S03]  /*2730*/  FFMA.FTZ R13, R9, R20, R7 ;  /* 0x00000014090d7223 */ /* 0x000fc60000010007 */
[----:B------:R-:W-:Y:S01]  /*2740*/  FMUL.FTZ R11, R15, -1.4426950216293334961 ;  /* 0xbfb8aa3b0f0b7820 */ /* 0x000fe20000410000 */
[----:B------:R-:W-:-:S05]  /*2750*/  FMUL.FTZ R23, R13, -1.4426950216293334961 ;  /* 0xbfb8aa3b0d177820 */ /* 0x000fca0000410000 */
[----:B------:R-:W2:Y:S01]  /*2760*/  MUFU.EX2 R11, R11 ;  /* 0x0000000b000b7308 */ /* 0x000ea20000000800 */
[----:B0-----:R-:W-:-:S04]  /*2770*/  IMAD R10, R10, UR12, RZ ;  /* 0x0000000c0a0a7c24 */ /* 0x001fc8000f8e02ff */
[----:B------:R-:W-:Y:S01]  /*2780*/  IMAD R29, R5, UR13, R10 ;  /* 0x0000000d051d7c24 */ /* 0x000fe2000f8e020a */
[----:B------:R-:W-:Y:S02]  /*2790*/  MOV R10, R24 ;  /* 0x00000018000a7202 */ /* 0x000fe40000000f00 */
        /* <DEDUP_REMOVED lines=8> */
[----:B-1----:R-:W-:-:S04]  /*2820*/  LEA R10, P2, R20, UR18, 0x2 ;  /* 0x00000012140a7c11 */ /* 0x002fc8000f8410ff */
[----:B------:R-:W-:Y:S01]  /*2830*/  LEA.HI.X R11, R20, UR19, R29, 0x2, P2 ;  /* 0x00000013140b7c11 */ /* 0x000fe200090f141d */
[----:B--2---:R-:W-:Y:S01]  /*2840*/  FMUL.FTZ R20, R15, R28 ;  /* 0x0000001c0f147220 */ /* 0x004fe20000410000 */
[----:B0-----:R-:W-:-:S05]  /*2850*/  FMUL.FTZ R21, R13, R22 ;  /* 0x000000160d157220 */ /* 0x001fca0000410000 */
[----:B------:R0:W-:Y:S02]  /*2860*/  STG.E.64 desc[UR16][R10.64], R20 ;  /* 0x000000140a007986 */ /* 0x0001e4000c101b10 */
.L_x_2935:
[----:B------:R-:W-:Y:S05]  /*2870*/  BSYNC.RECONVERGENT B1 ;  /* 0x0000000000017941 */ /* 0x000fea0003800200 */
.L_x_2934:
[----:B------:R-:W-:Y:S04]  /*2880*/  BSSY.RECONVERGENT B1, `(.L_x_2936) ;  /* 0x000001f000017945 */ /* 0x000fe80003800200 */
[----:B------:R-:W-:Y:S05]  /*2890*/  @P1 BRA `(.L_x_2937) ;  /* 0x0000000000741947 */ /* 0x000fea0003800000 */
[C---:B------:R-:W-:Y:S01]  /*28a0*/  FADD.FTZ R5, -R3.reuse, R18 ;  /* 0x0000001203057221 */ /* 0x040fe20000010100 */
[----:B------:R-:W-:Y:S01]  /*28b0*/  FADD.FTZ R19, -R3, R19 ;  /* 0x0000001303137221 */ /* 0x000fe20000010100 */
[----:B------:R-:W2:Y:S01]  /*28c0*/  LDCU.64 UR12, c[0x0][0x3e0] ;  /* 0x00007c00ff0c77ac */ /* 0x000ea20008000a00 */
[----:B------:R-:W-:Y:S02]  /*28d0*/  VIADD R15, R2, 0x40 ;  /* 0x00000040020f7836 */ /* 0x000fe40000000000 */
[-C--:B-1----:R-:W-:Y:S01]  /*28e0*/  FMUL.FTZ R5, R5, R4.reuse ;  /* 0x0000000405057220 */ /* 0x082fe20000410000 */
[----:B------:R-:W-:Y:S01]  /*28f0*/  FMUL.FTZ R18, R19, R4 ;  /* 0x0000000413127220 */ /* 0x000fe20000410000 */
[----:B------:R-:W1:Y:S01]  /*2900*/  LDCU.64 UR18, c[0x0][0x380] ;  /* 0x00007000ff1277ac */ /* 0x000e620008000a00 */
[----:B------:R-:W-:Y:S01]  /*2910*/  MOV R19, R27 ;  /* 0x0000001b00137202 */ /* 0x000fe20000000f00 */
[----:B-----5:R-:W-:Y:S01]  /*2920*/  FFMA.FTZ R13, R8, R5, R6 ;  /* 0x00000005080d7223 */ /* 0x020fe20000010006 */
[----:B------:R-:W-:Y:S01]  /*2930*/  FFMA.FTZ R5, R9, R18, R7 ;  /* 0x0000001209057223 */ /* 0x000fe20000010007 */
[----:B------:R-:W-:-:S02]  /*2940*/  SHF.R.S32.HI R18, RZ, 0x1f, R15 ;  /* 0x0000001fff127819 */ /* 0x000fc4000001140f */
[----:B0-----:R-:W-:Y:S01]  /*2950*/  FMUL.FTZ R10, R13, -1.4426950216293334961 ;  /* 0xbfb8aa3b0d0a7820 */ /* 0x001fe20000410000 */
[----:B------:R-:W-:-:S05]  /*2960*/  FMUL.FTZ R11, R5, -1.4426950216293334961 ;  /* 0xbfb8aa3b050b7820 */ /* 0x000fca0000410000 */
[----:B------:R-:W0:Y:S08]  /*2970*/  MUFU.EX2 R10, R10 ;  /* 0x0000000a000a7308 */ /* 0x000e300000000800 */
[----:B------:R-:W3:Y:S01]  /*2980*/  MUFU.EX2 R11, R11 ;  /* 0x0000000b000b7308 */ /* 0x000ee20000000800 */
[----:B0-----:R-:W-:Y:S01]  /*2990*/  FADD.FTZ R20, R10, 1 ;  /* 0x3f8000000a147421 */ /* 0x001fe20000010000 */
[----:B--2---:R-:W-:Y:S01]  /*29a0*/  IMAD R10, R18, UR12, RZ ;  /* 0x0000000c120a7c24 */ /* 0x004fe2000f8e02ff */
[----:B------:R-:W-:-:S05]  /*29b0*/  MOV R18, R24 ;  /* 0x0000001800127202 */ /* 0x000fca0000000f00 */
[----:B------:R-:W0:Y:S01]  /*29c0*/  MUFU.RCP R20, R20 ;  /* 0x0000001400147308 */ /* 0x000e220000001000 */
[----:B------:R-:W-:-:S04]  /*29d0*/  IMAD.WIDE.U32 R18, R15, UR12, R18 ;  /* 0x0000000c0f127c25 */ /* 0x000fc8000f8e0012 */
[----:B---3--:R-:W-:Y:S01]  /*29e0*/  FADD.FTZ R22, R11, 1 ;  /* 0x3f8000000b167421 */ /* 0x008fe20000010000 */
[----:B------:R-:W-:Y:S01]  /*29f0*/  IMAD R11, R15, UR13, R10 ;  /* 0x0000000d0f0b7c24 */ /* 0x000fe2000f8e020a */
[----:B-1----:R-:W-:-:S04]  /*2a00*/  LEA R10, P1, R18, UR18, 0x2 ;  /* 0x00000012120a7c11 */ /* 0x002fc8000f8210ff */
[----:B------:R-:W1:Y:S01]  /*2a10*/  MUFU.RCP R22, R22 ;  /* 0x0000001600167308 */ /* 0x000e620000001000 */
[----:B------:R-:W-:-:S04]  /*2a20*/  IADD3 R11, PT, PT, R19, R11, RZ ;  /* 0x0000000b130b7210 */ /* 0x000fc80007ffe0ff */
[----:B------:R-:W-:Y:S01]  /*2a30*/  LEA.HI.X R11, R18, UR19, R11, 0x2, P1 ;  /* 0x00000013120b7c11 */ /* 0x000fe200088f140b */
[----:B0-----:R-:W-:Y:S01]  /*2a40*/  FMUL.FTZ R18, R13, R20 ;  /* 0x000000140d127220 */ /* 0x001fe20000410000 */
[----:B-1----:R-:W-:-:S05]  /*2a50*/  FMUL.FTZ R19, R5, R22 ;  /* 0x0000001605137220 */ /* 0x002fca0000410000 */
[----:B------:R2:W-:Y:S02]  /*2a60*/  STG.E.64 desc[UR16][R10.64], R18 ;  /* 0x000000120a007986 */ /* 0x0005e4000c101b10 */
.L_x_2937:
[----:B------:R-:W-:Y:S05]  /*2a70*/  BSYNC.RECONVERGENT B1 ;  /* 0x0000000000017941 */ /* 0x000fea0003800200 */
.L_x_2936:
[----:B------:R-:W-:Y:S05]  /*2a80*/  @P4 BRA `(.L_x_2931) ;  /* 0x0000000000684947 */ /* 0x000fea0003800000 */
[C---:B------:R-:W-:Y:S01]  /*2a90*/  FADD.FTZ R5, -R3.reuse, R16 ;  /* 0x0000001003057221 */ /* 0x040fe20000010100 */
[----:B------:R-:W-:Y:S01]  /*2aa0*/  FADD.FTZ R3, -R3, R17 ;  /* 0x0000001103037221 */ /* 0x000fe20000010100 */
[----:B------:R-:W3:Y:S01]  /*2ab0*/  LDCU.64 UR10, c[0x0][0x3e0] ;  /* 0x00007c00ff0a77ac */ /* 0x000ee20008000a00 */
[----:B------:R-:W-:Y:S01]  /*2ac0*/  MOV R25, R27 ;  /* 0x0000001b00197202 */ /* 0x000fe20000000f00 */
[-C--:B-1----:R-:W-:Y:S01]  /*2ad0*/  FMUL.FTZ R5, R5, R4.reuse ;  /* 0x0000000405057220 */ /* 0x082fe20000410000 */
[----:B------:R-:W-:Y:S01]  /*2ae0*/  FMUL.FTZ R4, R3, R4 ;  /* 0x0000000403047220 */ /* 0x000fe20000410000 */
[----:B------:R-:W1:Y:S02]  /*2af0*/  LDCU.64 UR12, c[0x0][0x380] ;  /* 0x00007000ff0c77ac */ /* 0x000e640008000a00 */
[----:B-----5:R-:W-:Y:S01]  /*2b00*/  FFMA.FTZ R6, R8, R5, R6 ;  /* 0x0000000508067223 */ /* 0x020fe20000010006 */
[----:B------:R-:W-:-:S03]  /*2b10*/  FFMA.FTZ R9, R9, R4, R7 ;  /* 0x0000000409097223 */ /* 0x000fc60000010007 */
[----:B------:R-:W-:Y:S01]  /*2b20*/  FMUL.FTZ R3, R6, -1.4426950216293334961 ;  /* 0xbfb8aa3b06037820 */ /* 0x000fe20000410000 */
[----:B------:R-:W-:-:S05]  /*2b30*/  FMUL.FTZ R4, R9, -1.4426950216293334961 ;  /* 0xbfb8aa3b09047820 */ /* 0x000fca0000410000 */
[----:B------:R-:W4:Y:S01]  /*2b40*/  MUFU.EX2 R3, R3 ;  /* 0x0000000300037308 */ /* 0x000f220000000800 */
[----:B---3--:R-:W-:Y:S02]  /*2b50*/  IMAD R5, R12, UR10, RZ ;  /* 0x0000000a0c057c24 */ /* 0x008fe4000f8e02ff */
[----:B------:R-:W-:-:S05]  /*2b60*/  IMAD.WIDE.U32 R24, R14, UR10, R24 ;  /* 0x0000000a0e187c25 */ /* 0x000fca000f8e0018 */
[----:B------:R-:W3:Y:S01]  /*2b70*/  MUFU.EX2 R4, R4 ;  /* 0x0000000400047308 */ /* 0x000ee20000000800 */
[----:B------:R-:W-:-:S05]  /*2b80*/  IMAD R5, R14, UR11, R5 ;  /* 0x0000000b0e057c24 */ /* 0x000fca000f8e0205 */
[----:B------:R-:W-:Y:S01]  /*2b90*/  IADD3 R5, PT, PT, R25, R5, RZ ;  /* 0x0000000519057210 */ /* 0x000fe20007ffe0ff */
[----:B----4-:R-:W-:-:S06]  /*2ba0*/  FADD.FTZ R7, R3, 1 ;  /* 0x3f80000003077421 */ /* 0x010fcc0000010000 */
[----:B------:R-:W4:Y:S01]  /*2bb0*/  MUFU.RCP R7, R7 ;  /* 0x0000000700077308 */ /* 0x000f220000001000 */
[----:B---3--:R-:W-:Y:S01]  /*2bc0*/  FADD.FTZ R8, R4, 1 ;  /* 0x3f80000004087421 */ /* 0x008fe20000010000 */
[----:B-1----:R-:W-:-:S04]  /*2bd0*/  LEA R4, P1, R24, UR12, 0x2 ;  /* 0x0000000c18047c11 */ /* 0x002fc8000f8210ff */
[----:B------:R-:W-:Y:S02]  /*2be0*/  LEA.HI.X R5, R24, UR13, R5, 0x2, P1 ;  /* 0x0000000d18057c11 */ /* 0x000fe400088f1405 */
[----:B------:R-:W1:Y:S01]  /*2bf0*/  MUFU.RCP R8, R8 ;  /* 0x0000000800087308 */ /* 0x000e620000001000 */
[----:B----4-:R-:W-:Y:S01]  /*2c00*/  FMUL.FTZ R6, R6, R7 ;  /* 0x0000000706067220 */ /* 0x010fe20000410000 */
[----:B-1----:R-:W-:-:S05]  /*2c10*/  FMUL.FTZ R7, R9, R8 ;  /* 0x0000000809077220 */ /* 0x002fca0000410000 */
[----:B------:R4:W-:Y:S02]  /*2c20*/  STG.E.64 desc[UR16][R4.64], R6 ;  /* 0x0000000604007986 */ /* 0x0009e4000c101b10 */
.L_x_2931:
[----:B------:R-:W-:Y:S05]  /*2c30*/  BSYNC.RECONVERGENT B0 ;  /* 0x0000000000007941 */ /* 0x000fea0003800200 */
.L_x_2923:
[----:B------:R-:W-:Y:S02]  /*2c40*/  UIADD3 UR8, UPT, UPT, UR20, UR8, URZ ;  /* 0x0000000814087290 */ /* 0x000fe4000fffe0ff */
[----:B------:R-:W-:Y:S02]  /*2c50*/  UIADD3 UR4, UPT, UPT, UR4, 0x1, URZ ;  /* 0x0000000104047890 */ /* 0x000fe4000fffe0ff */
[----:B------:R-:W-:-:S09]  /*2c60*/  UISETP.GE.AND UP0, UPT, UR8, UR7, UPT ;  /* 0x000000070800728c */ /* 0x000fd2000bf06270 */
[----:B------:R-:W-:Y:S05]  /*2c70*/  BRA.U !UP0, `(.L_x_2938) ;  /* 0xffffffd5083c7547 */ /* 0x000fea000b83ffff */
[----:B------:R-:W-:Y:S05]  /*2c80*/  EXIT ;  /* 0x000000000000794d */ /* 0x000fea0003800000 */
.L_x_2939:
        /* <DEDUP_REMOVED lines=15> */
.L_x_3468:


//--------------------- .text._Z35group_norm_nhwc_fwd_one_pass_kernelI11Fp32IOFp32WLi256ELi16ELi256EEv26Group_norm_nhwc_fwd_params --------------------------
	.section	.text._Z35group_norm_nhwc_fwd_one_pass_kernelI11Fp32IOFp32WLi256ELi16ELi256EEv26Group_norm_nhwc_fwd_params,"ax",@progbits
	.align	128
        .global         _Z35group_norm_nhwc_fwd_one_pass_kernelI11Fp32IOFp32WLi256ELi16ELi256EEv26Group_norm_nhwc_fwd_params
        .type           _Z35group_norm_nhwc_fwd_one_pass_kernelI11Fp32IOFp32WLi256ELi16ELi256EEv26Group_norm_nhwc_fwd_params,@function
        .size           _Z35group_norm_nhwc_fwd_one_pass_kernelI11Fp32IOFp32WLi256ELi16ELi256EEv26Group_norm_nhwc_fwd_params,(.L_x_3469 - _Z35group_norm_nhwc_fwd_one_pass_kernelI11Fp32IOFp32WLi256ELi16ELi256EEv26Group_norm_nhwc_fwd_params)
        .other          _Z35group_norm_nhwc_fwd_one_pass_kernelI11Fp32IOFp32WLi256ELi16ELi256EEv26Group_norm_nhwc_fwd_params,@"STO_CUDA_ENTRY STV_DEFAULT"
_Z35group_norm_nhwc_fwd_one_pass_kernelI11Fp32IOFp32WLi256ELi16ELi256EEv26Group_norm_nhwc_fwd_params:
.text._Z35group_norm_nhwc_fwd_one_pass_kernelI11Fp32IOFp32WLi256ELi16ELi256EEv26Group_norm_nhwc_fwd_params:
        /* <DEDUP_REMOVED lines=15> */
[----:B------:R-:W5:Y:S01]  /*00f0*/  LDCU.U8 UR9, c[0x0][0x3fc] ;  /* 0x00007f80ff0977ac */ /* 0x000f620008000000 */
[----:B------:R-:W-:Y:S01]  /*0100*/  UMOV UR8, 0x400 ;  /* 0x0000040000087882 */ /* 0x000fe20000000000 */
[----:B------:R-:W0:Y:S01]  /*0110*/  LDCU.64 UR16, c[0x0][0x358] ;  /* 0x00006b00ff1077ac */ /* 0x000e220008000a00 */
        /* <DEDUP_REMOVED lines=9> */
[----:B------:R-:W0:Y:S01]  /*01b0*/  LDC R3, c[0x0][0x370] ;  /* 0x0000dc00ff037b82 */ /* 0x000e220000000800 */
[----:B------:R-:W-:Y:S01]  /*01c0*/  ISETP.NE.AND.EX P0, PT, RZ, UR11, !P0, P1 ;  /* 0x0000000bff007c0c */ /* 0x000fe2000c705310 */
[----:B------:R-:W-:Y:S01]  /*01d0*/  UMOV UR4, URZ ;  /* 0x000000ff00047c82 */ /* 0x000fe20008000000 */
[C---:B------:R-:W-:Y:S01]  /*01e0*/  IADD3 R34, PT, PT, R38.reuse, 0x80, RZ ;  /* 0x0000008026227810 */ /* 0x040fe20007ffe0ff */
[----:B------:R-:W-:Y:S01]  /*01f0*/  UMOV UR9, UR6 ;  /* 0x0000000600097c82 */ /* 0x000fe20008000000 */
[----:B------:R-:W-:-:S02]  /*0200*/  IADD3 R8, PT, PT, R38, 0xa0, RZ ;  /* 0x000000a026087810 */ /* 0x000fc40007ffe0ff */
[C---:B------:R-:W-:Y:S02]  /*0210*/  IADD3 R4, PT, PT, R38.reuse, 0xc0, RZ ;  /* 0x000000c026047810 */ /* 0x040fe40007ffe0ff */
[----:B------:R-:W-:Y:S02]  /*0220*/  IADD3 R6, PT, PT, R38, 0xe0, RZ ;  /* 0x000000e026067810 */ /* 0x000fe40007ffe0ff */
[----:B------:R-:W-:Y:S02]  /*0230*/  LOP3.LUT R39, R39, 0xe, RZ, 0xc0, !PT ;  /* 0x0000000e27277812 */ /* 0x000fe400078ec0ff */
[----:B------:R-:W-:Y:S02]  /*0240*/  LOP3.LUT R36, R36, 0xf8, RZ, 0xc0, !PT ;  /* 0x000000f824247812 */ /* 0x000fe400078ec0ff */
[----:B------:R-:W-:Y:S02]  /*0250*/  SHF.R.S32.HI R5, RZ, 0x1f, R38 ;  /* 0x0000001fff057819 */ /* 0x000fe40000011426 */
[----:B------:R-:W-:-:S02]  /*0260*/  SHF.R.S32.HI R7, RZ, 0x1f, R34 ;  /* 0x0000001fff077819 */ /* 0x000fc40000011422 */
[----:B------:R-:W-:Y:S02]  /*0270*/  SHF.R.S32.HI R9, RZ, 0x1f, R8 ;  /* 0x0000001fff097819 */ /* 0x000fe40000011408 */
[----:B------:R-:W-:Y:S02]  /*0280*/  SHF.R.S32.HI R35, RZ, 0x1f, R4 ;  /* 0x0000001fff237819 */ /* 0x000fe40000011404 */
[----:B--2---:R-:W-:-:S07]  /*0290*/  SHF.R.S32.HI R37, RZ, 0x1f, R6 ;  /* 0x0000001fff257819 */ /* 0x004fce0000011406 */
.L_x_2983:
[----:B-1----:R-:W1:Y:S01]  /*02a0*/  LDCU UR5, c[0x0][0x3f8] ;  /* 0x00007f00ff0577ac */ /* 0x002e620008000800 */
[----:B-----5:R-:W-:Y:S02]  /*02b0*/  IABS R16, UR9 ;  /* 0x0000000900107c13 */ /* 0x020fe40008000000 */
[C---:B------:R-:W-:Y:S01]  /*02c0*/  IADD3 R25, PT, PT, R38.reuse, 0x60, RZ ;  /* 0x0000006026197810 */ /* 0x040fe20007ffe0ff */
[----:B--2---:R-:W2:Y:S01]  /*02d0*/  LDCU.64 UR18, c[0x0][0x3e8] ;  /* 0x00007d00ff1277ac */ /* 0x004ea20008000a00 */
[C---:B------:R-:W-:Y:S02]  /*02e0*/  IADD3 R23, PT, PT, R38.reuse, 0x20, RZ ;  /* 0x0000002026177810 */ /* 0x040fe40007ffe0ff */
[----:B------:R-:W-:Y:S02]  /*02f0*/  SHF.R.S32.HI R27, RZ, 0x1f, R25 ;  /* 0x0000001fff1b7819 */ /* 0x000fe40000011419 */
[----:B0-----:R-:W-:Y:S02]  /*0300*/  SHF.R.S32.HI R21, RZ, 0x1f, R23 ;  /* 0x0000001fff157819 */ /* 0x001fe40000011417 */
[----:B------:R-:W-:-:S04]  /*0310*/  IADD3 R28, PT, PT, R38, 0x40, RZ ;  /* 0x00000040261c7810 */ /* 0x000fc80007ffe0ff */
[----:B------:R-:W-:Y:S02]  /*0320*/  SHF.R.S32.HI R29, RZ, 0x1f, R28 ;  /* 0x0000001fff1d7819 */ /* 0x000fe4000001141c */
[----:B-1-34-:R-:W-:-:S04]  /*0330*/  MOV R10, UR5 ;  /* 0x00000005000a7c02 */ /* 0x01afc80008000f00 */
[----:B------:R-:W-:Y:S02]  /*0340*/  IABS R13, R10 ;  /* 0x0000000a000d7213 */ /* 0x000fe40000000000 */
[----:B--2---:R-:W-:Y:S02]  /*0350*/  ISETP.GE.U32.AND P4, PT, R25, UR18, PT ;  /* 0x0000001219007c0c */ /* 0x004fe4000bf86070 */
[----:B------:R-:W1:Y:S01]  /*0360*/  I2F.RP R12, R13 ;  /* 0x0000000d000c7306 */ /* 0x000e620000209400 */
[----:B------:R-:W-:Y:S02]  /*0370*/  ISETP.GE.U32.AND P5, PT, R23, UR18, PT ;  /* 0x0000001217007c0c */ /* 0x000fe4000bfa6070 */
[----:B------:R-:W-:Y:S02]  /*0380*/  ISETP.GE.AND.EX P4, PT, R27, UR19, PT, P4 ;  /* 0x000000131b007c0c */ /* 0x000fe4000bf86340 */
[----:B------:R-:W-:Y:S02]  /*0390*/  ISETP.GE.AND.EX P5, PT, R21, UR19, PT, P5 ;  /* 0x0000001315007c0c */ /* 0x000fe4000bfa6350 */
[----:B------:R-:W-:-:S02]  /*03a0*/  ISETP.GE.U32.AND P3, PT, R28, UR18, PT ;  /* 0x000000121c007c0c */ /* 0x000fc4000bf66070 */
[----:B------:R-:W-:Y:S02]  /*03b0*/  ISETP.GE.U32.AND P2, PT, R34, UR18, PT ;  /* 0x0000001222007c0c */ /* 0x000fe4000bf46070 */
[----:B------:R-:W-:Y:S02]  /*03c0*/  ISETP.GE.AND.EX P3, PT, R29, UR19, PT, P3 ;  /* 0x000000131d007c0c */ /* 0x000fe4000bf66330 */
[----:B------:R-:W-:Y:S01]  /*03d0*/  ISETP.GE.AND.EX P2, PT, R7, UR19, PT, P2 ;  /* 0x0000001307007c0c */ /* 0x000fe2000bf46320 */
[----:B-1----:R-:W1:Y:S04]  /*03e0*/  MUFU.RCP R12, R12 ;  /* 0x0000000c000c7308 */ /* 0x002e680000001000 */
[----:B------:R-:W2:Y:S01]  /*03f0*/  @!P5 LDC.64 R18, c[0x0][0x3e0] ;  /* 0x0000f800ff12db82 */ /* 0x000ea20000000a00 */
[----:B-1----:R-:W-:-:S04]  /*0400*/  IADD3 R10, PT, PT, R12, 0xffffffe, RZ ;  /* 0x0ffffffe0c0a7810 */ /* 0x002fc80007ffe0ff */
[----:B------:R1:W3:Y:S02]  /*0410*/  F2I.FTZ.U32.TRUNC.NTZ R11, R10 ;  /* 0x0000000a000b7305 */ /* 0x0002e4000021f000 */
[----:B-1----:R-:W-:Y:S01]  /*0420*/  HFMA2 R10, -RZ, RZ, 0, 0 ;  /* 0x00000000ff0a7431 */ /* 0x002fe200000001ff */
[----:B---3--:R-:W-:Y:S02]  /*0430*/  R2UR UR11, R11 ;  /* 0x000000000b0b72ca */ /* 0x008fe400000e0000 */
[----:B------:R-:W-:Y:S02]  /*0440*/  IADD3 R14, PT, PT, RZ, -R11, RZ ;  /* 0x8000000bff0e7210 */ /* 0x000fe40007ffe0ff */
[----:B------:R-:W-:-:S03]  /*0450*/  R2UR UR10, R10 ;  /* 0x000000000a0a72ca */ /* 0x000fc600000e0000 */
[----:B------:R-:W-:Y:S01]  /*0460*/  IMAD R15, R14, R13, RZ ;  /* 0x0000000d0e0f7224 */ /* 0x000fe200078e02ff */
[----:B------:R-:W-:Y:S02]  /*0470*/  MOV R14, R16 ;  /* 0x00000010000e7202 */ /* 0x000fe40000000f00 */
[----:B------:R-:W1:Y:S02]  /*0480*/  @!P5 LDC.64 R16, c[0x0][0x390] ;  /* 0x0000e400ff10db82 */ /* 0x000e640000000a00 */
[----:B------:R-:W-:-:S05]  /*0490*/  R2UR UR12, R14 ;  /* 0x000000000e0c72ca */ /* 0x000fca00000e0000 */
[----:B------:R-:W-:-:S05]  /*04a0*/  IMAD.HI.U32 R15, R11, R15, UR10 ;  /* 0x0000000a0b0f7e27 */ /* 0x000fca000f8e000f */
        /* <DEDUP_REMOVED lines=14> */
[----:B------:R-:W3:Y:S08]  /*0590*/  @!P4 LDC.64 R12, c[0x0][0x3e0] ;  /* 0x0000f800ff0ccb82 */ /* 0x000ef00000000a00 */
[----:B------:R-:W4:Y:S03]  /*05a0*/  @!P4 LDC.64 R10, c[0x0][0x390] ;  /* 0x0000e400ff0acb82 */ /* 0x000f260000000a00 */
[----:B------:R-:W-:Y:S01]  /*05b0*/  VOTEU.ANY UP2, P1 ;  /* 0x0000000000ff7886 */ /* 0x000fe20000840100 */
[----:B------:R-:W-:-:S04]  /*05c0*/  ISETP.GE.U32.AND P1, PT, R38, UR18, PT ;  /* 0x0000001226007c0c */ /* 0x000fc8000bf26070 */
[----:B------:R-:W-:Y:S01]  /*05d0*/  @UP2 UIADD3 UR11, UPT, UPT, UR11, 0x1, URZ ;  /* 0x000000010b0b2890 */ /* 0x000fe2000fffe0ff */
[----:B------:R-:W-:Y:S01]  /*05e0*/  ISETP.GE.AND.EX P1, PT, R5, UR19, PT, P1 ;  /* 0x0000001305007c0c */ /* 0x000fe2000bf26310 */
[----:B------:R-:W-:Y:S02]  /*05f0*/  UISETP.NE.AND UP2, UPT, UR5, URZ, UPT ;  /* 0x000000ff0500728c */ /* 0x000fe4000bf45270 */
[----:B------:R-:W-:Y:S01]  /*0600*/  @!UP1 UIADD3 UR11, UPT, UPT, -UR11, URZ, URZ ;  /* 0x000000ff0b0b9290 */ /* 0x000fe2000fffe1ff */
[----:B---3--:R-:W-:-:S04]  /*0610*/  @!P4 IMAD R20, R27, R12, RZ ;  /* 0x0000000c1b14c224 */ /* 0x008fc800078e02ff */
[----:B------:R-:W-:-:S04]  /*0620*/  @!P4 IMAD R13, R25, R13, R20 ;  /* 0x0000000d190dc224 */ /* 0x000fc800078e0214 */
[----:B------:R-:W-:Y:S01]  /*0630*/  @!UP2 ULOP3.LUT UR11, URZ, UR5, URZ, 0x33, !UPT ;  /* 0x00000005ff0ba292 */ /* 0x000fe2000f8e33ff */
[----:B--2---:R-:W-:-:S03]  /*0640*/  @!P5 IMAD R20, R21, R18, RZ ;  /* 0x000000121514d224 */ /* 0x004fc600078e02ff */
        /* <DEDUP_REMOVED lines=11> */
[----:B------:R-:W2:Y:S03]  /*0700*/  @!P3 LDC.64 R14, c[0x0][0x3e0] ;  /* 0x0000f800ff0ebb82 */ /* 0x000ea60000000a00 */
[----:B------:R-:W-:Y:S02]  /*0710*/  IADD3 R41, PT, PT, R43, UR5, RZ ;  /* 0x000000052b297c10 */ /* 0x000fe4000fffe0ff */
[-C--:B------:R-:W-:Y:S02]  /*0720*/  @!P4 MOV R40, R42.reuse ;  /* 0x0000002a0028c202 */ /* 0x080fe40000000f00 */
[----:B------:R-:W-:Y:S02]  /*0730*/  @!P5 MOV R20, R42 ;  /* 0x0000002a0014d202 */ /* 0x000fe40000000f00 */
[----:B------:R-:W-:Y:S01]  /*0740*/  @!P5 MOV R21, R41 ;  /* 0x000000290015d202 */ /* 0x000fe20000000f00 */
[----:B------:R-:W-:-:S04]  /*0750*/  @!P4 IMAD.WIDE.U32 R24, R25, R12, R40 ;  /* 0x0000000c1918c225 */ /* 0x000fc800078e0028 */
[----:B------:R-:W-:Y:S01]  /*0760*/  @!P5 IMAD.WIDE.U32 R20, R23, R18, R20 ;  /* 0x000000121714d225 */ /* 0x000fe200078e0014 */
[----:B------:R-:W-:Y:S01]  /*0770*/  @!P4 IADD3 R18, PT, PT, R25, R13, RZ ;  /* 0x0000000d1912c210 */ /* 0x000fe20007ffe0ff */
[----:B------:R-:W3:Y:S01]  /*0780*/  @!P2 LDC.64 R22, c[0x0][0x3e0] ;  /* 0x0000f800ff16ab82 */ /* 0x000ee20000000a00 */
[C---:B----4-:R-:W-:Y:S01]  /*0790*/  @!P4 LEA R26, P6, R24.reuse, R10, 0x2 ;  /* 0x0000000a181ac211 */ /* 0x050fe200078c10ff */
[----:B------:R-:W-:Y:S01]  /*07a0*/  IMAD.MOV.U32 R10, RZ, RZ, RZ ;  /* 0x000000ffff0a7224 */ /* 0x000fe200078e00ff */
[----:B------:R-:W-:Y:S02]  /*07b0*/  @!P5 IADD3 R21, PT, PT, R21, R19, RZ ;  /* 0x000000131515d210 */ /* 0x000fe40007ffe0ff */
[----:B------:R-:W-:Y:S01]  /*07c0*/  @!P4 LEA.HI.X R27, R24, R11, R18, 0x2, P6 ;  /* 0x0000000b181bc211 */ /* 0x000fe200030f1412 */
[----:B------:R-:W-:Y:S01]  /*07d0*/  HFMA2 R11, -RZ, RZ, 0, 0 ;  /* 0x00000000ff0b7431 */ /* 0x000fe200000001ff */
[----:B-1----:R-:W-:Y:S01]  /*07e0*/  @!P5 LEA R24, P6, R20, R16, 0x2 ;  /* 0x000000101418d211 */ /* 0x002fe200078c10ff */
[----:B------:R-:W1:Y:S01]  /*07f0*/  @!P3 LDC.64 R12, c[0x0][0x390] ;  /* 0x0000e400ff0cbb82 */ /* 0x000e620000000a00 */
[----:B--2---:R-:W-:Y:S01]  /*0800*/  @!P3 IMAD R29, R29, R14, RZ ;  /* 0x0000000e1d1db224 */ /* 0x004fe200078e02ff */
[----:B------:R-:W-:-:S02]  /*0810*/  @!P3 MOV R16, R42 ;  /* 0x0000002a0010b202 */ /* 0x000fc40000000f00 */
[----:B------:R-:W-:Y:S01]  /*0820*/  @!P5 LEA.HI.X R25, R20, R17, R21, 0x2, P6 ;  /* 0x000000111419d211 */ /* 0x000fe200030f1415 */
[----:B------:R-:W-:Y:S01]  /*0830*/  @!P3 IMAD R15, R28, R15, R29 ;  /* 0x0000000f1c0fb224 */ /* 0x000fe200078e021d */
[----:B------:R-:W-:Y:S02]  /*0840*/  @!P3 MOV R17, R41 ;  /* 0x000000290011b202 */ /* 0x000fe40000000f00 */
[----:B------:R-:W2:Y:S01]  /*0850*/  @!P1 LDC.64 R18, c[0x0][0x3e0] ;  /* 0x0000f800ff129b82 */ /* 0x000ea20000000a00 */
[----:B------:R4:W5:Y:S01]  /*0860*/  @!P4 LDG.E.64 R10, desc[UR16][R26.64] ;  /* 0x000000101a0ac981 */ /* 0x000962000c1e1b00 */
[----:B------:R-:W-:Y:S01]  /*0870*/  ISETP.GE.U32.AND P4, PT, R8, UR18, PT ;  /* 0x0000001208007c0c */ /* 0x000fe2000bf86070 */
[----:B------:R-:W-:Y:S01]  /*0880*/  @!P3 IMAD.WIDE.U32 R28, R28, R14, R16 ;  /* 0x0000000e1c1cb225 */ /* 0x000fe200078e0010 */
[----:B------:R-:W-:Y:S02]  /*0890*/  CS2R R20, SRZ ;  /* 0x0000000000147805 */ /* 0x000fe4000001ff00 */
[----:B------:R-:W-:-:S02]  /*08a0*/  ISETP.GE.AND.EX P4, PT, R9, UR19, PT, P4 ;  /* 0x0000001309007c0c */ /* 0x000fc4000bf86340 */
[----:B------:R-:W0:Y:S01]  /*08b0*/  @!P2 LDC.64 R16, c[0x0][0x390] ;  /* 0x0000e400ff10ab82 */ /* 0x000e220000000a00 */
[----:B------:R-:W-:Y:S01]  /*08c0*/  @!P3 IADD3 R29, PT, PT, R29, R15, RZ ;  /* 0x0000000f1d1db210 */ /* 0x000fe20007ffe0ff */
[----:B------:R3:W5:Y:S01]  /*08d0*/  @!P5 LDG.E.64 R20, desc[UR16][R24.64] ;  /* 0x000000101814d981 */ /* 0x000762000c1e1b00 */
[----:B------:R-:W-:Y:S02]  /*08e0*/  ISETP.GE.U32.AND P5, PT, R4, UR18, PT ;  /* 0x0000001204007c0c */ /* 0x000fe4000bfa6070 */
[----:B----4-:R-:W-:Y:S02]  /*08f0*/  @!P2 MOV R26, R42 ;  /* 0x0000002a001aa202 */ /* 0x010fe40000000f00 */
[----:B------:R-:W-:Y:S01]  /*0900*/  @!P2 MOV R27, R41 ;  /* 0x00000029001ba202 */ /* 0x000fe20000000f00 */
[----:B------:R-:W4:Y:S01]  /*0910*/  @!P1 LDC.64 R14, c[0x0][0x390] ;  /* 0x0000e400ff0e9b82 */ /* 0x000f220000000a00 */
[----:B-1----:R-:W-:Y:S01]  /*0920*/  @!P3 LEA R30, P6, R28, R12, 0x2 ;  /* 0x0000000c1c1eb211 */ /* 0x002fe200078c10ff */
[-C--:B---3--:R-:W-:Y:S01]  /*0930*/  @!P2 IMAD R12, R7, R22.reuse, RZ ;  /* 0x00000016070ca224 */ /* 0x088fe200078e02ff */
[----:B------:R-:W-:Y:S01]  /*0940*/  ISETP.GE.AND.EX P5, PT, R35, UR19, PT, P5 ;  /* 0x0000001323007c0c */ /* 0x000fe2000bfa6350 */
[----:B------:R-:W-:Y:S01]  /*0950*/  @!P2 IMAD.WIDE.U32 R26, R34, R22, R26 ;  /* 0x00000016221aa225 */ /* 0x000fe200078e001a */
[----:B------:R-:W-:-:S02]  /*0960*/  @!P3 LEA.HI.X R31, R28, R13, R29, 0x2, P6 ;  /* 0x0000000d1c1fb211 */ /* 0x000fc400030f141d */
[----:B------:R-:W-:Y:S01]  /*0970*/  @!P1 MOV R24, R42 ;  /* 0x0000002a00189202 */ /* 0x000fe20000000f00 */
[----:B------:R-:W-:Y:S01]  /*0980*/  @!P2 IMAD R29, R34, R23, R12 ;  /* 0x00000017221da224 */ /* 0x000fe200078e020c */
[----:B------:R-:W-:Y:S01]  /*0990*/  @!P1 MOV R25, R41 ;  /* 0x0000002900199202 */ /* 0x000fe20000000f00 */
[----:B------:R-:W1:Y:S01]  /*09a0*/  @!P4 LDC.64 R12, c[0x0][0x3e0] ;  /* 0x0000f800ff0ccb82 */ /* 0x000e620000000a00 */
[-C--:B--2---:R-:W-:Y:S01]  /*09b0*/  @!P1 IMAD R45, R5, R18.reuse, RZ ;  /* 0x00000012052d9224 */ /* 0x084fe200078e02ff */
[----:B------:R-:W-:Y:S02]  /*09c0*/  CS2R R22, SRZ ;  /* 0x0000000000167805 */ /* 0x000fe4000001ff00 */
[----:B------:R-:W-:Y:S01]  /*09d0*/  @!P2 IADD3 R29, PT, PT, R27, R29, RZ ;  /* 0x0000001d1b1da210 */ /* 0x000fe20007ffe0ff */
[----:B------:R-:W-:Y:S01]  /*09e0*/  @!P1 IMAD.WIDE.U32 R24, R38, R18, R24 ;  /* 0x0000001226189225 */ /* 0x000fe200078e0018 */
[----:B0-----:R-:W-:-:S03]  /*09f0*/  @!P2 LEA R32, P6, R26, R16, 0x2 ;  /* 0x000000101a20a211 */ /* 0x001fc600078c10ff */
[----:B------:R-:W-:Y:S01]  /*0a00*/  @!P1 IMAD R45, R38, R19, R45 ;  /* 0x00000013262d9224 */ /* 0x000fe200078e022d */
[----:B------:R-:W2:Y:S01]  /*0a10*/  @!P3 LDG.E.64 R22, desc[UR16][R30.64] ;  /* 0x000000101e16b981 */ /* 0x000ea2000c1e1b00 */
[----:B------:R-:W0:Y:S01]  /*0a20*/  @!P5 LDC.64 R18, c[0x0][0x3e0] ;  /* 0x0000f800ff12db82 */ /* 0x000e220000000a00 */
[----:B------:R-:W-:Y:S02]  /*0a30*/  @!P2 LEA.HI.X R33, R26, R17, R29, 0x2, P6 ;  /* 0x000000111a21a211 */ /* 0x000fe400030f141d */
[----:B------:R-:W-:Y:S02]  /*0a40*/  @!P1 IADD3 R45, PT, PT, R25, R45, RZ ;  /* 0x0000002d192d9210 */ /* 0x000fe40007ffe0ff */
[----:B----4-:R-:W-:Y:S02]  /*0a50*/  @!P1 LEA R28, P6, R24, R14, 0x2 ;  /* 0x0000000e181c9211 */ /* 0x010fe400078c10ff */
[----:B------:R-:W-:Y:S01]  /*0a60*/  ISETP.GE.U32.AND P3, PT, R6, UR18, PT ;  /* 0x0000001206007c0c */ /* 0x000fe2000bf66070 */
[----:B------:R-:W3:Y:S01]  /*0a70*/  @!P4 LDC.64 R26, c[0x0][0x390] ;  /* 0x0000e400ff1acb82 */ /* 0x000ee20000000a00 */
[----:B------:R-:W-:-:S02]  /*0a80*/  @!P1 LEA.HI.X R29, R24, R15, R45, 0x2, P6 ;  /* 0x0000000f181d9211 */ /* 0x000fc400030f142d */
[----:B------:R-:W-:Y:S02]  /*0a90*/  CS2R R24, SRZ ;  /* 0x0000000000187805 */ /* 0x000fe4000001ff00 */
[----:B------:R-:W-:Y:S01]  /*0aa0*/  ISETP.GE.AND.EX P3, PT, R37, UR19, PT, P3 ;  /* 0x0000001325007c0c */ /* 0x000fe2000bf66330 */
[----:B-1----:R-:W-:-:S03]  /*0ab0*/  @!P4 IMAD R45, R9, R12, RZ ;  /* 0x0000000c092dc224 */ /* 0x002fc600078e02ff */
[----:B------:R1:W4:Y:S01]  /*0ac0*/  @!P1 LDG.E.64 R24, desc[UR16][R28.64] ;  /* 0x000000101c189981 */ /* 0x000322000c1e1b00 */
[----:B------:R-:W3:Y:S01]  /*0ad0*/  @!P5 LDC.64 R16, c[0x0][0x390] ;  /* 0x0000e400ff10db82 */ /* 0x000ee20000000a00 */
[----:B------:R-:W-:-:S07]  /*0ae0*/  @!P4 IMAD R45, R8, R13, R45 ;  /* 0x0000000d082dc224 */ /* 0x000fce00078e022d */
[----:B------:R-:W3:Y:S01]  /*0af0*/  @!P3 LDC.64 R14, c[0x0][0x3e0] ;  /* 0x0000f800ff0ebb82 */ /* 0x000ee20000000a00 */
[----:B-1----:R-:W-:Y:S02]  /*0b00*/  @!P4 MOV R28, R42 ;  /* 0x0000002a001cc202 */ /* 0x002fe40000000f00 */
[----:B------:R-:W-:-:S03]  /*0b10*/  @!P4 MOV R29, R41 ;  /* 0x00000029001dc202 */ /* 0x000fc60000000f00 */
[----:B------:R-:W-:Y:S01]  /*0b20*/  @!P4 IMAD.WIDE.U32 R12, R8, R12, R28 ;  /* 0x0000000c080cc225 */ /* 0x000fe200078e001c */
[----:B------:R-:W-:Y:S02]  /*0b30*/  @!P5 MOV R28, R42 ;  /* 0x0000002a001cd202 */ /* 0x000fe40000000f00 */
[----:B------:R-:W-:Y:S01]  /*0b40*/  @!P5 MOV R29, R41 ;  /* 0x00000029001dd202 */ /* 0x000fe20000000f00 */
[-C--:B0-----:R-:W-:Y:S01]  /*0b50*/  @!P5 IMAD R31, R35, R18.reuse, RZ ;  /* 0x00000012231fd224 */ /* 0x081fe200078e02ff */
[----:B------:R-:W-:Y:S01]  /*0b60*/  @!P4 IADD3 R45, PT, PT, R13, R45, RZ ;  /* 0x0000002d0d2dc210 */ /* 0x000fe20007ffe0ff */
[----:B------:R-:W-:Y:S01]  /*0b70*/  @!P5 IMAD.WIDE.U32 R28, R4, R18, R28 ;  /* 0x00000012041cd225 */ /* 0x000fe200078e001c */
[----:B---3--:R-:W-:-:S03]  /*0b80*/  @!P4 LEA R18, P6, R12, R26, 0x2 ;  /* 0x0000001a0c12c211 */ /* 0x008fc600078c10ff */
[----:B------:R-:W-:Y:S01]  /*0b90*/  @!P5 IMAD R31, R4, R19, R31 ;  /* 0x00000013041fd224 */ /* 0x000fe200078e021f */
[----:B------:R-:W-:Y:S02]  /*0ba0*/  @!P4 LEA.HI.X R19, R12, R27, R45, 0x2, P6 ;  /* 0x0000001b0c13c211 */ /* 0x000fe400030f142d */
[----:B------:R-:W0:Y:S01]  /*0bb0*/  @!P3 LDC.64 R12, c[0x0][0x390] ;  /* 0x0000e400ff0cbb82 */ /* 0x000e220000000a00 */
[----:B------:R-:W-:Y:S02]  /*0bc0*/  @!P5 LEA R16, P6, R28, R16, 0x2 ;  /* 0x000000101c10d211 */ /* 0x000fe400078c10ff */
[----:B------:R-:W-:Y:S02]  /*0bd0*/  @!P5 IADD3 R31, PT, PT, R29, R31, RZ ;  /* 0x0000001f1d1fd210 */ /* 0x000fe40007ffe0ff */
[----:B------:R-:W-:Y:S02]  /*0be0*/  CS2R R26, SRZ ;  /* 0x00000000001a7805 */ /* 0x000fe4000001ff00 */
[----:B------:R-:W-:-:S02]  /*0bf0*/  @!P3 MOV R30, R42 ;  /* 0x0000002a001eb202 */ /* 0x000fc40000000f00 */
[----:B------:R-:W-:Y:S01]  /*0c00*/  @!P5 LEA.HI.X R17, R28, R17, R31, 0x2, P6 ;  /* 0x000000111c11d211 */ /* 0x000fe200030f141f */
[-C--:B------:R-:W-:Y:S01]  /*0c10*/  @!P3 IMAD R28, R37, R14.reuse, RZ ;  /* 0x0000000e251cb224 */ /* 0x080fe200078e02ff */
[----:B------:R-:W-:Y:S01]  /*0c20*/  @!P3 MOV R31, R41 ;  /* 0x00000029001fb202 */ /* 0x000fe20000000f00 */
[----:B------:R1:W3:Y:S02]  /*0c30*/  @!P2 LDG.E.64 R26, desc[UR16][R32.64] ;  /* 0x00000010201aa981 */ /* 0x0002e4000c1e1b00 */
[C---:B------:R-:W-:Y:S01]  /*0c40*/  @!P3 IMAD R15, R6.reuse, R15, R28 ;  /* 0x0000000f060fb224 */ /* 0x040fe200078e021c */
[----:B------:R-:W-:Y:S01]  /*0c50*/  CS2R R28, SRZ ;  /* 0x00000000001c7805 */ /* 0x000fe2000001ff00 */
[----:B------:R-:W-:Y:S01]  /*0c60*/  @!P3 IMAD.WIDE.U32 R44, R6, R14, R30 ;  /* 0x0000000e062cb225 */ /* 0x000fe200078e001e */
[----:B------:R-:W-:-:S04]  /*0c70*/  CS2R R30, SRZ ;  /* 0x00000000001e7805 */ /* 0x000fc8000001ff00 */
[----:B------:R5:W3:Y:S01]  /*0c80*/  @!P4 LDG.E.64 R28, desc[UR16][R18.64] ;  /* 0x00000010121cc981 */ /* 0x000ae2000c1e1b00 */
[----:B------:R-:W-:Y:S02]  /*0c90*/  @!P3 IADD3 R15, PT, PT, R45, R15, RZ ;  /* 0x0000000f2d0fb210 */ /* 0x000fe40007ffe0ff */
[----:B-1----:R-:W-:Y:S01]  /*0ca0*/  CS2R R32, SRZ ;  /* 0x0000000000207805 */ /* 0x002fe2000001ff00 */
[----:B------:R2:W3:Y:S01]  /*0cb0*/  @!P5 LDG.E.64 R30, desc[UR16][R16.64] ;  /* 0x00000010101ed981 */ /* 0x0004e2000c1e1b00 */
[----:B0-----:R-:W-:-:S04]  /*0cc0*/  @!P3 LEA R12, P2, R44, R12, 0x2 ;  /* 0x0000000c2c0cb211 */ /* 0x001fc800078410ff */
[----:B------:R-:W-:-:S05]  /*0cd0*/  @!P3 LEA.HI.X R13, R44, R13, R15, 0x2, P2 ;  /* 0x0000000d2c0db211 */ /* 0x000fca00010f140f */
[----:B------:R0:W3:Y:S01]  /*0ce0*/  @!P3 LDG.E.64 R32, desc[UR16][R12.64] ;  /* 0x000000100c20b981 */ /* 0x0000e2000c1e1b00 */
[C---:B------:R-:W-:Y:S02]  /*0cf0*/  ISETP.GT.AND P2, PT, R2.reuse, 0x1e, PT ;  /* 0x0000001e0200780c */ /* 0x040fe40003f44270 */
[----:B------:R-:W-:Y:S01]  /*0d00*/  ISETP.GT.AND P3, PT, R2, 0xf, PT ;  /* 0x0000000f0200780c */ /* 0x000fe20003f64270 */
[----:B------:R-:W-:Y:S01]  /*0d10*/  BSSY.RECONVERGENT B0, `(.L_x_2940) ;  /* 0x0000045000007945 */ /* 0x000fe20003800200 */
[----:B-----5:R-:W-:Y:S01]  /*0d20*/  FMUL.FTZ R45, R21, R21 ;  /* 0x00000015152d7220 */ /* 0x020fe20000410000 */
[----:B------:R-:W-:-:S03]  /*0d30*/  FADD.FTZ R19, R20, R21 ;  /* 0x0000001514137221 */ /* 0x000fc60000010000 */
[----:B------:R-:W-:Y:S01]  /*0d40*/  FFMA.FTZ R18, R20, R20, R45 ;  /* 0x0000001414127223 */ /* 0x000fe2000001002d */
[----:B--2---:R-:W-:Y:S01]  /*0d50*/  FMUL.FTZ R17, R23, R23 ;  /* 0x0000001717117220 */ /* 0x004fe20000410000 */
[----:B0-----:R-:W-:-:S03]  /*0d60*/  FADD.FTZ R13, R22, R23 ;  /* 0x00000017160d7221 */ /* 0x001fc60000010000 */
[----:B------:R-:W-:Y:S01]  /*0d70*/  FFMA.FTZ R12, R22, R22, R17 ;  /* 0x00000016160c7223 */ /* 0x000fe20000010011 */
[----:B----4-:R-:W-:Y:S01]  /*0d80*/  FMUL.FTZ R15, R25, R25 ;  /* 0x00000019190f7220 */ /* 0x010fe20000410000 */
[----:B------:R-:W-:-:S03]  /*0d90*/  FADD.FTZ R14, R24, R25 ;  /* 0x00000019180e7221 */ /* 0x000fc60000010000 */
[----:B------:R-:W-:Y:S01]  /*0da0*/  FFMA.FTZ R15, R24, R24, R15 ;  /* 0x00000018180f7223 */ /* 0x000fe2000001000f */
[----:B------:R-:W-:-:S03]  /*0db0*/  FADD.FTZ R14, RZ, R14 ;  /* 0x0000000eff0e7221 */ /* 0x000fc60000010000 */
[----:B------:R-:W-:Y:S01]  /*0dc0*/  FADD.FTZ R15, RZ, R15 ;  /* 0x0000000fff0f7221 */ /* 0x000fe20000010000 */
[----:B------:R-:W-:Y:S01]  /*0dd0*/  FADD.FTZ R14, R14, R19 ;  /* 0x000000130e0e7221 */ /* 0x000fe20000010000 */
[----:B------:R-:W-:Y:S02]  /*0de0*/  FMUL.FTZ R17, R11, R11 ;  /* 0x0000000b0b117220 */ /* 0x000fe40000410000 */
[----:B------:R-:W-:Y:S01]  /*0df0*/  FADD.FTZ R15, R15, R18 ;  /* 0x000000120f0f7221 */ /* 0x000fe20000010000 */
[----:B------:R-:W-:Y:S01]  /*0e00*/  FADD.FTZ R13, R14, R13 ;  /* 0x0000000d0e0d7221 */ /* 0x000fe20000010000 */
[C---:B------:R-:W-:Y:S01]  /*0e10*/  FADD.FTZ R14, R10.reuse, R11 ;  /* 0x0000000b0a0e7221 */ /* 0x040fe20000010000 */
[----:B------:R-:W-:Y:S01]  /*0e20*/  FFMA.FTZ R17, R10, R10, R17 ;  /* 0x0000000a0a117223 */ /* 0x000fe20000010011 */
[----:B------:R-:W-:Y:S02]  /*0e30*/  FADD.FTZ R12, R15, R12 ;  /* 0x0000000c0f0c7221 */ /* 0x000fe40000010000 */
[----:B------:R-:W-:-:S02]  /*0e40*/  FADD.FTZ R13, R13, R14 ;  /* 0x0000000e0d0d7221 */ /* 0x000fc40000010000 */
[----:B------:R-:W-:Y:S01]  /*0e50*/  FADD.FTZ R12, R12, R17 ;  /* 0x000000110c0c7221 */ /* 0x000fe20000010000 */
[----:B---3--:R-:W-:Y:S01]  /*0e60*/  FMUL.FTZ R15, R27, R27 ;  /* 0x0000001b1b0f7220 */ /* 0x008fe20000410000 */
[----:B------:R-:W-:-:S03]  /*0e70*/  FADD.FTZ R14, R26, R27 ;  /* 0x0000001b1a0e7221 */ /* 0x000fc60000010000 */
[----:B------:R-:W-:Y:S01]  /*0e80*/  FFMA.FTZ R15, R26, R26, R15 ;  /* 0x0000001a1a0f7223 */ /* 0x000fe2000001000f */
[----:B------:R-:W-:Y:S01]  /*0e90*/  FADD.FTZ R13, R13, R14 ;  /* 0x0000000e0d0d7221 */ /* 0x000fe20000010000 */
[----:B------:R-:W-:Y:S02]  /*0ea0*/  FMUL.FTZ R17, R29, R29 ;  /* 0x0000001d1d117220 */ /* 0x000fe40000410000 */
[----:B------:R-:W-:Y:S01]  /*0eb0*/  FADD.FTZ R12, R12, R15 ;  /* 0x0000000f0c0c7221 */ /* 0x000fe20000010000 */
[C---:B------:R-:W-:Y:S01]  /*0ec0*/  FADD.FTZ R14, R28.reuse, R29 ;  /* 0x0000001d1c0e7221 */ /* 0x040fe20000010000 */
[----:B------:R-:W-:Y:S01]  /*0ed0*/  FFMA.FTZ R17, R28, R28, R17 ;  /* 0x0000001c1c117223 */ /* 0x000fe20000010011 */
[----:B------:R-:W-:Y:S02]  /*0ee0*/  FMUL.FTZ R15, R31, R31 ;  /* 0x0000001f1f0f7220 */ /* 0x000fe40000410000 */
[----:B------:R-:W-:Y:S01]  /*0ef0*/  FADD.FTZ R13, R13, R14 ;  /* 0x0000000e0d0d7221 */ /* 0x000fe20000010000 */
[----:B------:R-:W-:Y:S01]  /*0f00*/  FADD.FTZ R14, R30, R31 ;  /* 0x0000001f1e0e7221 */ /* 0x000fe20000010000 */
[----:B------:R-:W-:Y:S01]  /*0f10*/  FADD.FTZ R12, R12, R17 ;  /* 0x000000110c0c7221 */ /* 0x000fe20000010000 */
[----:B------:R-:W-:-:S02]  /*0f20*/  FFMA.FTZ R15, R30, R30, R15 ;  /* 0x0000001e1e0f7223 */ /* 0x000fc4000001000f */
[----:B------:R-:W-:Y:S01]  /*0f30*/  FADD.FTZ R14, R13, R14 ;  /* 0x0000000e0d0e7221 */ /* 0x000fe20000010000 */
        /* <DEDUP_REMOVED lines=34> */
.L_x_2941:
[----:B------:R-:W-:Y:S05]  /*1160*/  BSYNC.RECONVERGENT B0 ;  /* 0x0000000000007941 */ /* 0x000fea0003800200 */
.L_x_2940:
        /* <DEDUP_REMOVED lines=26> */
.L_x_2943:
[----:B------:R-:W-:Y:S05]  /*1310*/  BSYNC.RECONVERGENT B0 ;  /* 0x0000000000007941 */ /* 0x000fea0003800200 */
.L_x_2942:
        /* <DEDUP_REMOVED lines=33> */
.L_x_2946:
[----:B----4-:R-:W2:Y:S04]  /*1530*/  LDG.E.STRONG.GPU R16, desc[UR16][R14.64] ;  /* 0x000000100e107981 */ /* 0x010ea8000c1ef900 */
[----:B--2---:R-:W-:Y:S01]  /*1540*/  CCTL.IVALL ;  /* 0x00000000ff00798f */ /* 0x004fe20002000000 */
[----:B------:R-:W-:Y:S05]  /*1550*/  YIELD ;  /* 0x0000000000007946 */ /* 0x000fea0003800000 */
[----:B------:R-:W-:-:S13]  /*1560*/  ISETP.NE.AND P4, PT, R16, R19, PT ;  /* 0x000000131000720c */ /* 0x000fda0003f85270 */
[----:B------:R-:W-:Y:S05]  /*1570*/  @P4 BRA `(.L_x_2946) ;  /* 0xfffffffc00ec4947 */ /* 0x000fea000383ffff */
.L_x_2945:
[----:B------:R-:W-:Y:S05]  /*1580*/  WARPSYNC.ALL ;  /* 0x0000000000007948 */ /* 0x000fea0003800000 */
[----:B------:R-:W-:Y:S06]  /*1590*/  BAR.SYNC.DEFER_BLOCKING 0x0 ;  /* 0x0000000000007b1d */ /* 0x000fec0000010000 */
[----:B------:R-:W-:Y:S01]  /*15a0*/  UMOV UR5, URZ ;  /* 0x000000ff00057c82 */ /* 0x000fe20008000000 */
[----:B------:R-:W-:Y:S05]  /*15b0*/  @!P2 BRA `(.L_x_2947) ;  /* 0x000000040098a947 */ /* 0x000fea0003800000 */
[----:B------:R-:W-:Y:S01]  /*15c0*/  LOP3.LUT R44, R3, 0x7ffffff8, RZ, 0xc0, !PT ;  /* 0x7ffffff8032c7812 */ /* 0x000fe200078ec0ff */
[----:B------:R-:W-:Y:S02]  /*15d0*/  ULEA UR22, UR20, UR6, 0x1 ;  /* 0x0000000614167291 */ /* 0x000fe4000f8e08ff */
[----:B------:R-:W-:Y:S02]  /*15e0*/  UIMAD UR25, UR20, 0x5, UR6 ;  /* 0x00000005141978a4 */ /* 0x000fe4000f8e0206 */
        /* <DEDUP_REMOVED lines=8> */
.L_x_2948:
        /* <DEDUP_REMOVED lines=29> */
[----:B------:R-:W-:Y:S02]  /*1840*/  MOV R14, UR26 ;  /* 0x0000001a000e7c02 */ /* 0x000fe40008000f00 */
[----:B------:R-:W-:Y:S01]  /*1850*/  MOV R15, UR27 ;  /* 0x0000001b000f7c02 */ /* 0x000fe20008000f00 */
[----:B------:R-:W-:Y:S01]  /*1860*/  UIADD3 UR26, UPT, UPT, UR5, 0x4, URZ ;  /* 0x00000004051a7890 */ /* 0x000fe2000fffe0ff */
[----:B----4-:R-:W-:-:S04]  /*1870*/  @!P4 FADD.FTZ R12, R12, R16 ;  /* 0x000000100c0cc221 */ /* 0x010fc80000010000 */
        /* <DEDUP_REMOVED lines=25> */
[----:B------:R-:W-:-:S05]  /*1a10*/  IMAD.U32 R14, RZ, RZ, UR26 ;  /* 0x0000001aff0e7e24 */ /* 0x000fca000f8e00ff */
[----:B------:R-:W-:-:S05]  /*1a20*/  ISETP.EQ.OR P5, PT, R14, UR21, P3 ;  /* 0x000000150e007c0c */ /* 0x000fca0009fa2670 */
[----:B------:R-:W-:-:S05]  /*1a30*/  VOTEU.ALL UP1, P6 ;  /* 0x0000000000ff7886 */ /* 0x000fca0003020000 */
[----:B------:R-:W-:-:S03]  /*1a40*/  @!UP1 UIMAD.WIDE.U32 UR26, UR13, 0x8, UR18 ;  /* 0x000000080d1a98a5 */ /* 0x000fc6000f8e0012 */
[----:B------:R-:W-:-:S03]  /*1a50*/  VOTEU.ALL UP1, P5 ;  /* 0x0000000000ff7886 */ /* 0x000fc60002820000 */
        /* <DEDUP_REMOVED lines=28> */
.L_x_2947:
        /* <DEDUP_REMOVED lines=52> */
.L_x_2949:
        /* <DEDUP_REMOVED lines=28> */
.L_x_2950:
        /* <DEDUP_REMOVED lines=13> */
.L_x_2951:
[----:B------:R-:W-:Y:S05]  /*21f0*/  BSYNC.RECONVERGENT B0 ;  /* 0x0000000000007941 */ /* 0x000fea0003800200 */
.L_x_2944:
[----:B------:R-:W4:Y:S01]  /*2200*/  S2UR UR11, SR_CgaCtaId ;  /* 0x00000000000b79c3 */ /* 0x000f220000008800 */
[----:B------:R-:W0:Y:S01]  /*2210*/  LDCU UR12, c[0x0][0x414] ;  /* 0x00008280ff0c77ac */ /* 0x000e220008000800 */
[----:B------:R-:W-:Y:S01]  /*2220*/  MOV R15, UR9 ;  /* 0x00000009000f7c02 */ /* 0x000fe20008000f00 */
        /* <DEDUP_REMOVED lines=43> */
[----:B------:R-:W-:Y:S01]  /*24e0*/  FADD.FTZ R25, R25, -UR5 ;  /* 0x8000000519197e21 */ /* 0x000fe20008010000 */
[----:B0-----:R-:W-:Y:S02]  /*24f0*/  IMAD R19, R5, UR18, RZ ;  /* 0x0000001205137c24 */ /* 0x001fe4000f8e02ff */
[----:B------:R-:W-:-:S04]  /*2500*/  IMAD.WIDE.U32 R12, R38, UR18, R12 ;  /* 0x00000012260c7c25 */ /* 0x000fc8000f8e000c */
[----:B------:R-:W-:Y:S01]  /*2510*/  IMAD R19, R38, UR19, R19 ;  /* 0x0000001326137c24 */ /* 0x000fe2000f8e0213 */
[----:B-1----:R-:W-:-:S04]  /*2520*/  LEA R18, P1, R12, UR12, 0x2 ;  /* 0x0000000c0c127c11 */ /* 0x002fc8000f8210ff */
[----:B------:R-:W-:Y:S01]  /*2530*/  IADD3 R19, PT, PT, R13, R19, RZ ;  /* 0x000000130d137210 */ /* 0x000fe20007ffe0ff */
[----:B------:R-:W-:Y:S01]  /*2540*/  FMUL.FTZ R13, R24, UR10 ;  /* 0x0000000a180d7c20 */ /* 0x000fe20008410000 */
[----:B------:R-:W-:Y:S02]  /*2550*/  FMUL.FTZ R24, R25, UR10 ;  /* 0x0000000a19187c20 */ /* 0x000fe40008410000 */
[----:B------:R-:W-:Y:S01]  /*2560*/  LEA.HI.X R19, R12, UR13, R19, 0x2, P1 ;  /* 0x0000000d0c137c11 */ /* 0x000fe200088f1413 */
[----:B-----5:R-:W-:Y:S01]  /*2570*/  FFMA.FTZ R12, R14, R13, R16 ;  /* 0x0000000d0e0c7223 */ /* 0x020fe20000010010 */
[----:B------:R-:W-:-:S05]  /*2580*/  FFMA.FTZ R13, R15, R24, R17 ;  /* 0x000000180f0d7223 */ /* 0x000fca0000010011 */
[----:B------:R0:W-:Y:S02]  /*2590*/  STG.E.64 desc[UR16][R18.64], R12 ;  /* 0x0000000c12007986 */ /* 0x0001e4000c101b10 */
.L_x_2955:
[----:B------:R-:W-:Y:S05]  /*25a0*/  BSYNC.RECONVERGENT B1 ;  /* 0x0000000000017941 */ /* 0x000fea0003800200 */
.L_x_2954:
[C---:B------:R-:W-:Y:S01]  /*25b0*/  IADD3 R45, PT, PT, R38.reuse, 0x20, RZ ;  /* 0x00000020262d7810 */ /* 0x040fe20007ffe0ff */
[----:B------:R-:W-:Y:S01]  /*25c0*/  BSSY.RECONVERGENT B1, `(.L_x_2956) ;  /* 0x0000018000017945 */ /* 0x000fe20003800200 */
[C---:B------:R-:W-:Y:S02]  /*25d0*/  IADD3 R25, PT, PT, R38.reuse, 0x40, RZ ;  /* 0x0000004026197810 */ /* 0x040fe40007ffe0ff */
[----:B------:R-:W-:Y:S02]  /*25e0*/  ISETP.GE.U32.AND P1, PT, R45, UR14, PT ;  /* 0x0000000e2d007c0c */ /* 0x000fe4000bf26070 */
[----:B0--3--:R-:W-:Y:S02]  /*25f0*/  SHF.R.S32.HI R12, RZ, 0x1f, R45 ;  /* 0x0000001fff0c7819 */ /* 0x009fe4000001142d */
[----:B------:R-:W-:Y:S02]  /*2600*/  IADD3 R24, PT, PT, R38, 0x60, RZ ;  /* 0x0000006026187810 */ /* 0x000fe40007ffe0ff */
[----:B------:R-:W-:-:S13]  /*2610*/  ISETP.GE.AND.EX P1, PT, R12, UR15, PT, P1 ;  /* 0x0000000f0c007c0c */ /* 0x000fda000bf26310 */
[----:B------:R-:W-:Y:S05]  /*2620*/  @P1 BRA `(.L_x_2957) ;  /* 0x0000000000441947 */ /* 0x000fea0003800000 */
[----:B------:R-:W0:Y:S01]  /*2630*/  LDCU.64 UR12, c[0x0][0x3e0] ;  /* 0x00007c00ff0c77ac */ /* 0x000e220008000a00 */
[----:B------:R-:W-:Y:S01]  /*2640*/  MOV R13, R41 ;  /* 0x00000029000d7202 */ /* 0x000fe20000000f00 */
[----:B------:R-:W-:Y:S01]  /*2650*/  FADD.FTZ R20, R20, -UR5 ;  /* 0x8000000514147e21 */ /* 0x000fe20008010000 */
[----:B------:R-:W-:Y:S01]  /*2660*/  FADD.FTZ R21, R21, -UR5 ;  /* 0x8000000515157e21 */ /* 0x000fe20008010000 */
[----:B------:R-:W1:Y:S01]  /*2670*/  LDCU.64 UR18, c[0x0][0x380] ;  /* 0x00007000ff1277ac */ /* 0x000e620008000a00 */
[----:B0-----:R-:W-:-:S04]  /*2680*/  IMAD R12, R12, UR12, RZ ;  /* 0x0000000c0c0c7c24 */ /* 0x001fc8000f8e02ff */
[----:B------:R-:W-:Y:S01]  /*2690*/  IMAD R19, R45, UR13, R12 ;  /* 0x0000000d2d137c24 */ /* 0x000fe2000f8e020c */
[----:B------:R-:W-:-:S05]  /*26a0*/  MOV R12, R42 ;  /* 0x0000002a000c7202 */ /* 0x000fca0000000f00 */
[----:B------:R-:W-:-:S05]  /*26b0*/  IMAD.WIDE.U32 R12, R45, UR12, R12 ;  /* 0x0000000c2d0c7c25 */ /* 0x000fca000f8e000c */
[----:B------:R-:W-:Y:S01]  /*26c0*/  IADD3 R19, PT, PT, R13, R19, RZ ;  /* 0x000000130d137210 */ /* 0x000fe20007ffe0ff */
[----:B------:R-:W-:Y:S01]  /*26d0*/  FMUL.FTZ R13, R20, UR10 ;  /* 0x0000000a140d7c20 */ /* 0x000fe20008410000 */
[----:B-1----:R-:W-:Y:S01]  /*26e0*/  LEA R18, P1, R12, UR18, 0x2 ;  /* 0x000000120c127c11 */ /* 0x002fe2000f8210ff */
[----:B------:R-:W-:-:S03]  /*26f0*/  FMUL.FTZ R20, R21, UR10 ;  /* 0x0000000a15147c20 */ /* 0x000fc60008410000 */
[----:B------:R-:W-:Y:S01]  /*2700*/  LEA.HI.X R19, R12, UR19, R19, 0x2, P1 ;  /* 0x000000130c137c11 */ /* 0x000fe200088f1413 */
[----:B-----5:R-:W-:Y:S01]  /*2710*/  FFMA.FTZ R12, R14, R13, R16 ;  /* 0x0000000d0e0c7223 */ /* 0x020fe20000010010 */
[----:B------:R-:W-:-:S05]  /*2720*/  FFMA.FTZ R13, R15, R20, R17 ;  /* 0x000000140f0d7223 */ /* 0x000fca0000010011 */
[----:B------:R0:W-:Y:S02]  /*2730*/  STG.E.64 desc[UR16][R18.64], R12 ;  /* 0x0000000c12007986 */ /* 0x0001e4000c101b10 */
.L_x_2957:
[----:B------:R-:W-:Y:S05]  /*2740*/  BSYNC.RECONVERGENT B1 ;  /* 0x0000000000017941 */ /* 0x000fea0003800200 */
.L_x_2956:
        /* <DEDUP_REMOVED lines=17> */
[----:B------:R-:W-:Y:S02]  /*2860*/  IMAD.MOV.U32 R13, RZ, RZ, R41 ;  /* 0x000000ffff0d7224 */ /* 0x000fe400078e0029 */
        /* <DEDUP_REMOVED lines=15> */
.L_x_2959:
[----:B------:R-:W-:Y:S05]  /*2960*/  BSYNC.RECONVERGENT B1 ;  /* 0x0000000000017941 */ /* 0x000fea0003800200 */
.L_x_2958:
[----:B------:R-:W-:Y:S04]  /*2970*/  BSSY.RECONVERGENT B1, `(.L_x_2960) ;  /* 0x0000013000017945 */ /* 0x000fe80003800200 */
[----:B------:R-:W-:Y:S05]  /*2980*/  @P2 BRA `(.L_x_2961) ;  /* 0x0000000000442947 */ /* 0x000fea0003800000 */
[----:B------:R-:W1:Y:S01]  /*2990*/  LDCU.64 UR12, c[0x0][0x3e0] ;  /* 0x00007c00ff0c77ac */ /* 0x000e620008000a00 */
[----:B0-----:R-:W-:Y:S01]  /*29a0*/  MOV R12, R42 ;  /* 0x0000002a000c7202 */ /* 0x001fe20000000f00 */
[----:B------:R-:W-:Y:S01]  /*29b0*/  FADD.FTZ R10, R10, -UR5 ;  /* 0x800000050a0a7e21 */ /* 0x000fe20008010000 */
[----:B------:R-:W-:Y:S01]  /*29c0*/  MOV R13, R41 ;  /* 0x00000029000d7202 */ /* 0x000fe20000000f00 */
[----:B------:R-:W0:Y:S01]  /*29d0*/  LDCU.64 UR18, c[0x0][0x380] ;  /* 0x00007000ff1277ac */ /* 0x000e220008000a00 */
[----:B-1----:R-:W-:Y:S02]  /*29e0*/  IMAD R19, R18, UR12, RZ ;  /* 0x0000000c12137c24 */ /* 0x002fe4000f8e02ff */
[----:B------:R-:W-:-:S04]  /*29f0*/  IMAD.WIDE.U32 R12, R24, UR12, R12 ;  /* 0x0000000c180c7c25 */ /* 0x000fc8000f8e000c */
[----:B------:R-:W-:Y:S02]  /*2a00*/  IMAD R21, R24, UR13, R19 ;  /* 0x0000000d18157c24 */ /* 0x000fe4000f8e0213 */
[----:B------:R-:W-:Y:S01]  /*2a10*/  FADD.FTZ R19, R11, -UR5 ;  /* 0x800000050b137e21 */ /* 0x000fe20008010000 */
[----:B------:R-:W-:Y:S01]  /*2a20*/  FMUL.FTZ R11, R10, UR10 ;  /* 0x0000000a0a0b7c20 */ /* 0x000fe20008410000 */
[----:B0-----:R-:W-:Y:S02]  /*2a30*/  LEA R18, P2, R12, UR18, 0x2 ;  /* 0x000000120c127c11 */ /* 0x001fe4000f8410ff */
[----:B------:R-:W-:Y:S01]  /*2a40*/  IADD3 R21, PT, PT, R13, R21, RZ ;  /* 0x000000150d157210 */ /* 0x000fe20007ffe0ff */
[----:B------:R-:W-:Y:S01]  /*2a50*/  FMUL.FTZ R20, R19, UR10 ;  /* 0x0000000a13147c20 */ /* 0x000fe20008410000 */
[----:B-----5:R-:W-:Y:S02]  /*2a60*/  FFMA.FTZ R10, R14, R11, R16 ;  /* 0x0000000b0e0a7223 */ /* 0x020fe40000010010 */
[----:B------:R-:W-:Y:S01]  /*2a70*/  LEA.HI.X R19, R12, UR19, R21, 0x2, P2 ;  /* 0x000000130c137c11 */ /* 0x000fe200090f1415 */
[----:B------:R-:W-:-:S05]  /*2a80*/  FFMA.FTZ R11, R15, R20, R17 ;  /* 0x000000140f0b7223 */ /* 0x000fca0000010011 */
[----:B------:R1:W-:Y:S02]  /*2a90*/  STG.E.64 desc[UR16][R18.64], R10 ;  /* 0x0000000a12007986 */ /* 0x0003e4000c101b10 */
.L_x_2961:
[----:B------:R-:W-:Y:S05]  /*2aa0*/  BSYNC.RECONVERGENT B1 ;  /* 0x0000000000017941 */ /* 0x000fea0003800200 */
.L_x_2960:
[----:B------:R-:W-:Y:S04]  /*2ab0*/  BSSY.RECONVERGENT B1, `(.L_x_2962) ;  /* 0x0000013000017945 */ /* 0x000fe80003800200 */
[----:B------:R-:W-:Y:S05]  /*2ac0*/  @P1 BRA `(.L_x_2963) ;  /* 0x0000000000441947 */ /* 0x000fea0003800000 */
[----:B------:R-:W1:Y:S01]  /*2ad0*/  LDCU.64 UR12, c[0x0][0x3e0] ;  /* 0x00007c00ff0c77ac */ /* 0x000e620008000a00 */
[----:B0-----:R-:W-:Y:S01]  /*2ae0*/  MOV R12, R42 ;  /* 0x0000002a000c7202 */ /* 0x001fe20000000f00 */
[----:B------:R-:W-:Y:S01]  /*2af0*/  FADD.FTZ R26, R26, -UR5 ;  /* 0x800000051a1a7e21 */ /* 0x000fe20008010000 */
[----:B------:R-:W-:Y:S01]  /*2b00*/  MOV R13, R41 ;  /* 0x00000029000d7202 */ /* 0x000fe20000000f00 */
[----:B------:R-:W0:Y:S01]  /*2b10*/  LDCU.64 UR18, c[0x0][0x380] ;  /* 0x00007000ff1277ac */ /* 0x000e220008000a00 */
[----:B------:R-:W-:-:S04]  /*2b20*/  FADD.FTZ R27, R27, -UR5 ;  /* 0x800000051b1b7e21 */ /* 0x000fc80008010000 */
[----:B------:R-:W-:Y:S01]  /*2b30*/  FMUL.FTZ R20, R27, UR10 ;  /* 0x0000000a1b147c20 */ /* 0x000fe20008410000 */
[----:B-1----:R-:W-:Y:S02]  /*2b40*/  IMAD R11, R7, UR12, RZ ;  /* 0x0000000c070b7c24 */ /* 0x002fe4000f8e02ff */
[----:B------:R-:W-:-:S04]  /*2b50*/  IMAD.WIDE.U32 R12, R34, UR12, R12 ;  /* 0x0000000c220c7c25 */ /* 0x000fc8000f8e000c */
[----:B------:R-:W-:Y:S02]  /*2b60*/  IMAD R19, R34, UR13, R11 ;  /* 0x0000000d22137c24 */ /* 0x000fe4000f8e020b */
[----:B------:R-:W-:Y:S01]  /*2b70*/  FMUL.FTZ R11, R26, UR10 ;  /* 0x0000000a1a0b7c20 */ /* 0x000fe20008410000 */
[----:B0-----:R-:W-:Y:S02]  /*2b80*/  LEA R18, P1, R12, UR18, 0x2 ;  /* 0x000000120c127c11 */ /* 0x001fe4000f8210ff */
[----:B------:R-:W-:Y:S01]  /*2b90*/  IADD3 R19, PT, PT, R13, R19, RZ ;  /* 0x000000130d137210 */ /* 0x000fe20007ffe0ff */
[----:B-----5:R-:W-:Y:S01]  /*2ba0*/  FFMA.FTZ R10, R14, R11, R16 ;  /* 0x0000000b0e0a7223 */ /* 0x020fe20000010010 */
[----:B------:R-:W-:Y:S02]  /*2bb0*/  FFMA.FTZ R11, R15, R20, R17 ;  /* 0x000000140f0b7223 */ /* 0x000fe40000010011 */
[----:B------:R-:W-:-:S05]  /*2bc0*/  LEA.HI.X R19, R12, UR19, R19, 0x2, P1 ;  /* 0x000000130c137c11 */ /* 0x000fca00088f1413 */
[----:B------:R2:W-:Y:S02]  /*2bd0*/  STG.E.64 desc[UR16][R18.64], R10 ;  /* 0x0000000a12007986 */ /* 0x0005e4000c101b10 */
.L_x_2963:
[----:B------:R-:W-:Y:S05]  /*2be0*/  BSYNC.RECONVERGENT B1 ;  /* 0x0000000000017941 */ /* 0x000fea0003800200 */
.L_x_2962:
        /* <DEDUP_REMOVED lines=9> */
[----:B-12---:R-:W-:Y:S02]  /*2c80*/  IMAD R11, R9, UR12, RZ ;  /* 0x0000000c090b7c24 */ /* 0x006fe4000f8e02ff */
        /* <DEDUP_REMOVED lines=9> */
.L_x_2965:
[----:B------:R-:W-:Y:S05]  /*2d20*/  BSYNC.RECONVERGENT B1 ;  /* 0x0000000000017941 */ /* 0x000fea0003800200 */
.L_x_2964:
[----:B------:R-:W-:Y:S04]  /*2d30*/  BSSY.RECONVERGENT B1, `(.L_x_2966) ;  /* 0x0000013000017945 */ /* 0x000fe80003800200 */
[----:B------:R-:W-:Y:S05]  /*2d40*/  @P3 BRA `(.L_x_2967) ;  /* 0x0000000000443947 */ /* 0x000fea0003800000 */
[----:B------:R-:W4:Y:S01]  /*2d50*/  LDCU.64 UR12, c[0x0][0x3e0] ;  /* 0x00007c00ff0c77ac */ /* 0x000f220008000a00 */
[----:B-123--:R-:W-:Y:S01]  /*2d60*/  MOV R10, R42 ;  /* 0x0000002a000a7202 */ /* 0x00efe20000000f00 */
[----:B------:R-:W-:Y:S01]  /*2d70*/  FADD.FTZ R30, R30, -UR5 ;  /* 0x800000051e1e7e21 */ /* 0x000fe20008010000 */
[----:B------:R-:W-:Y:S01]  /*2d80*/  MOV R11, R41 ;  /* 0x00000029000b7202 */ /* 0x000fe20000000f00 */
[----:B------:R-:W1:Y:S01]  /*2d90*/  LDCU.64 UR18, c[0x0][0x380] ;  /* 0x00007000ff1277ac */ /* 0x000e620008000a00 */
[----:B------:R-:W-:-:S04]  /*2da0*/  FADD.FTZ R31, R31, -UR5 ;  /* 0x800000051f1f7e21 */ /* 0x000fc80008010000 */
[----:B0-----:R-:W-:Y:S01]  /*2db0*/  FMUL.FTZ R20, R31, UR10 ;  /* 0x0000000a1f147c20 */ /* 0x001fe20008410000 */
[----:B----4-:R-:W-:Y:S02]  /*2dc0*/  IMAD R13, R35, UR12, RZ ;  /* 0x0000000c230d7c24 */ /* 0x010fe4000f8e02ff */
[----:B------:R-:W-:-:S04]  /*2dd0*/  IMAD.WIDE.U32 R10, R4, UR12, R10 ;  /* 0x0000000c040a7c25 */ /* 0x000fc8000f8e000a */
[----:B------:R-:W-:Y:S02]  /*2de0*/  IMAD R19, R4, UR13, R13 ;  /* 0x0000000d04137c24 */ /* 0x000fe4000f8e020d */
[----:B------:R-:W-:Y:S01]  /*2df0*/  FMUL.FTZ R13, R30, UR10 ;  /* 0x0000000a1e0d7c20 */ /* 0x000fe20008410000 */
[----:B-1----:R-:W-:Y:S02]  /*2e00*/  LEA R18, P1, R10, UR18, 0x2 ;  /* 0x000000120a127c11 */ /* 0x002fe4000f8210ff */
[----:B------:R-:W-:Y:S01]  /*2e10*/  IADD3 R19, PT, PT, R11, R19, RZ ;  /* 0x000000130b137210 */ /* 0x000fe20007ffe0ff */
[----:B-----5:R-:W-:Y:S01]  /*2e20*/  FFMA.FTZ R12, R14, R13, R16 ;  /* 0x0000000d0e0c7223 */ /* 0x020fe20000010010 */
[----:B------:R-:W-:Y:S02]  /*2e30*/  FFMA.FTZ R13, R15, R20, R17 ;  /* 0x000000140f0d7223 */ /* 0x000fe40000010011 */
[----:B------:R-:W-:-:S05]  /*2e40*/  LEA.HI.X R19, R10, UR19, R19, 0x2, P1 ;  /* 0x000000130a137c11 */ /* 0x000fca00088f1413 */
[----:B------:R4:W-:Y:S02]  /*2e50*/  STG.E.64 desc[UR16][R18.64], R12 ;  /* 0x0000000c12007986 */ /* 0x0009e4000c101b10 */
.L_x_2967:
[----:B------:R-:W-:Y:S05]  /*2e60*/  BSYNC.RECONVERGENT B1 ;  /* 0x0000000000017941 */ /* 0x000fea0003800200 */
.L_x_2966:
[----:B------:R-:W-:Y:S05]  /*2e70*/  @P4 BRA `(.L_x_2968) ;  /* 0x0000001000544947 */ /* 0x000fea0003800000 */
[----:B------:R-:W0:Y:S01]  /*2e80*/  LDCU.64 UR12, c[0x0][0x3e0] ;  /* 0x00007c00ff0c77ac */ /* 0x000e220008000a00 */
[----:B-123--:R-:W-:Y:S01]  /*2e90*/  MOV R10, R42 ;  /* 0x0000002a000a7202 */ /* 0x00efe20000000f00 */
[----:B------:R-:W-:Y:S01]  /*2ea0*/  FADD.FTZ R32, R32, -UR5 ;  /* 0x8000000520207e21 */ /* 0x000fe20008010000 */
[----:B------:R-:W-:Y:S01]  /*2eb0*/  MOV R11, R41 ;  /* 0x00000029000b7202 */ /* 0x000fe20000000f00 */
[----:B------:R-:W1:Y:S01]  /*2ec0*/  LDCU.64 UR14, c[0x0][0x380] ;  /* 0x00007000ff0e77ac */ /* 0x000e620008000a00 */
[----:B------:R-:W-:-:S04]  /*2ed0*/  FADD.FTZ R33, R33, -UR5 ;  /* 0x8000000521217e21 */ /* 0x000fc80008010000 */
[----:B----4-:R-:W-:-:S04]  /*2ee0*/  FMUL.FTZ R18, R33, UR10 ;  /* 0x0000000a21127c20 */ /* 0x010fc80008410000 */
[----:B-----5:R-:W-:Y:S01]  /*2ef0*/  FFMA.FTZ R15, R15, R18, R17 ;  /* 0x000000120f0f7223 */ /* 0x020fe20000010011 */
[----:B0-----:R-:W-:Y:S02]  /*2f00*/  IMAD R13, R37, UR12, RZ ;  /* 0x0000000c250d7c24 */ /* 0x001fe4000f8e02ff */
[----:B------:R-:W-:-:S04]  /*2f10*/  IMAD.WIDE.U32 R10, R6, UR12, R10 ;  /* 0x0000000c060a7c25 */ /* 0x000fc8000f8e000a */
[----:B------:R-:W-:Y:S02]  /*2f20*/  IMAD R19, R6, UR13, R13 ;  /* 0x0000000d06137c24 */ /* 0x000fe4000f8e020d */
[----:B------:R-:W-:Y:S01]  /*2f30*/  FMUL.FTZ R13, R32, UR10 ;  /* 0x0000000a200d7c20 */ /* 0x000fe20008410000 */
[----:B-1----:R-:W-:Y:S02]  /*2f40*/  LEA R12, P1, R10, UR14, 0x2 ;  /* 0x0000000e0a0c7c11 */ /* 0x002fe4000f8210ff */
[----:B------:R-:W-:Y:S01]  /*2f50*/  IADD3 R19, PT, PT, R11, R19, RZ ;  /* 0x000000130b137210 */ /* 0x000fe20007ffe0ff */
[----:B------:R-:W-:-:S03]  /*2f60*/  FFMA.FTZ R14, R14, R13, R16 ;  /* 0x0000000d0e0e7223 */ /* 0x000fc60000010010 */
[----:B------:R-:W-:-:S05]  /*2f70*/  LEA.HI.X R13, R10, UR15, R19, 0x2, P1 ;  /* 0x0000000f0a0d7c11 */ /* 0x000fca00088f1413 */
[----:B------:R0:W-:Y:S01]  /*2f80*/  STG.E.64 desc[UR16][R12.64], R14 ;  /* 0x0000000e0c007986 */ /* 0x0001e2000c101b10 */
[----:B------:R-:W-:Y:S05]  /*2f90*/  BRA `(.L_x_2968) ;  /* 0x00000010000c7947 */ /* 0x000fea0003800000 */
.L_x_2953:
[----:B------:R-:W0:Y:S01]  /*2fa0*/  LDCU.64 UR18, c[0x0][0x3e8] ;  /* 0x00007d00ff1277ac */ /* 0x000e220008000a00 */
[----:B------:R-:W-:Y:S04]  /*2fb0*/  BSSY.RECONVERGENT B1, `(.L_x_2969) ;  /* 0x000001d000017945 */ /* 0x000fe80003800200 */
[----:B------:R-:W-:Y:S05]  /*2fc0*/  @P1 BRA `(.L_x_2970) ;  /* 0x00000000006c1947 */ /* 0x000fea0003800000 */
[----:B------:R-:W1:Y:S01]  /*2fd0*/  LDCU.64 UR12, c[0x0][0x3e0] ;  /* 0x00007c00ff0c77ac */ /* 0x000e620008000a00 */
[----:B---3--:R-:W-:Y:S01]  /*2fe0*/  MOV R12, R42 ;  /* 0x0000002a000c7202 */ /* 0x008fe20000000f00 */
[----:B------:R-:W-:Y:S01]  /*2ff0*/  FADD.FTZ R24, R24, -UR5 ;  /* 0x8000000518187e21 */ /* 0x000fe20008010000 */
[----:B------:R-:W-:Y:S01]  /*3000*/  MOV R13, R41 ;  /* 0x00000029000d7202 */ /* 0x000fe20000000f00 */
[----:B------:R-:W2:Y:S01]  /*3010*/  LDCU.64 UR14, c[0x0][0x380] ;  /* 0x00007000ff0e77ac */ /* 0x000ea20008000a00 */
[----:B------:R-:W-:Y:S01]  /*3020*/  FADD.FTZ R25, R25, -UR5 ;  /* 0x8000000519197e21 */ /* 0x000fe20008010000 */
[----:B-1----:R-:W-:Y:S02]  /*3030*/  IMAD R19, R5, UR12, RZ ;  /* 0x0000000c05137c24 */ /* 0x002fe4000f8e02ff */
[----:B------:R-:W-:-:S04]  /*3040*/  IMAD.WIDE.U32 R12, R38, UR12, R12 ;  /* 0x0000000c260c7c25 */ /* 0x000fc8000f8e000c */
[----:B------:R-:W-:Y:S01]  /*3050*/  IMAD R19, R38, UR13, R19 ;  /* 0x0000000d26137c24 */ /* 0x000fe2000f8e0213 */
[----:B--2---:R-:W-:-:S04]  /*3060*/  LEA R18, P1, R12, UR14, 0x2 ;  /* 0x0000000e0c127c11 */ /* 0x004fc8000f8210ff */
[----:B------:R-:W-:Y:S01]  /*3070*/  IADD3 R19, PT, PT, R13, R19, RZ ;  /* 0x000000130d137210 */ /* 0x000fe20007ffe0ff */
[----:B------:R-:W-:Y:S01]  /*3080*/  FMUL.FTZ R13, R24, UR10 ;  /* 0x0000000a180d7c20 */ /* 0x000fe20008410000 */
[----:B------:R-:W-:Y:S02]  /*3090*/  FMUL.FTZ R24, R25, UR10 ;  /* 0x0000000a19187c20 */ /* 0x000fe40008410000 */
[----:B------:R-:W-:Y:S01]  /*30a0*/  LEA.HI.X R19, R12, UR15, R19, 0x2, P1 ;  /* 0x0000000f0c137c11 */ /* 0x000fe200088f1413 */
[----:B-----5:R-:W-:Y:S01]  /*30b0*/  FFMA.FTZ R12, R14, R13, R16 ;  /* 0x0000000d0e0c7223 */ /* 0x020fe20000010010 */
        /* <DEDUP_REMOVED lines=9> */
[----:B-1----:R-:W-:Y:S01]  /*3150*/  FMUL.FTZ R12, R12, R25 ;  /* 0x000000190c0c7220 */ /* 0x002fe20000410000 */
[----:B--2---:R-:W-:-:S05]  /*3160*/  FMUL.FTZ R13, R13, R45 ;  /* 0x0000002d0d0d7220 */ /* 0x004fca0000410000 */
[----:B------:R1:W-:Y:S02]  /*3170*/  STG.E.64 desc[UR16][R18.64], R12 ;  /* 0x0000000c12007986 */ /* 0x0003e4000c101b10 */
.L_x_2970:
[----:B0-----:R-:W-:Y:S05]  /*3180*/  BSYNC.RECONVERGENT B1 ;  /* 0x0000000000017941 */ /* 0x001fea0003800200 */
.L_x_2969:
[C---:B------:R-:W-:Y:S01]  /*3190*/  IADD3 R25, PT, PT, R38.reuse, 0x20, RZ ;  /* 0x0000002026197810 */ /* 0x040fe20007ffe0ff */
[----:B------:R-:W-:Y:S01]  /*31a0*/  BSSY.RECONVERGENT B1, `(.L_x_2971) ;  /* 0x0000022000017945 */ /* 0x000fe20003800200 */
[C---:B-1----:R-:W-:Y:S01]  /*31b0*/  IADD3 R18, PT, PT, R38.reuse, 0x40, RZ ;  /* 0x0000004026127810 */ /* 0x042fe20007ffe0ff */
[----:B------:R-:W-:Y:S01]  /*31c0*/  VIADD R24, R38, 0x60 ;  /* 0x0000006026187836 */ /* 0x000fe20000000000 */
[----:B------:R-:W-:Y:S02]  /*31d0*/  ISETP.GE.U32.AND P1, PT, R25, UR18, PT ;  /* 0x0000001219007c0c */ /* 0x000fe4000bf26070 */
[----:B---3--:R-:W-:-:S04]  /*31e0*/  SHF.R.S32.HI R12, RZ, 0x1f, R25 ;  /* 0x0000001fff0c7819 */ /* 0x008fc80000011419 */
        /* <DEDUP_REMOVED lines=29> */
.L_x_2972:
[----:B------:R-:W-:Y:S05]  /*33c0*/  BSYNC.RECONVERGENT B1 ;  /* 0x0000000000017941 */ /* 0x000fea0003800200 */
.L_x_2971:
        /* <DEDUP_REMOVED lines=27> */
[----:B0-----:R-:W-:Y:S01]  /*3580*/  IMAD R25, R12, UR12, RZ ;  /* 0x0000000c0c197c24 */ /* 0x001fe2000f8e02ff */
[----:B------:R-:W-:-:S03]  /*3590*/  MOV R12, R42 ;  /* 0x0000002a000c7202 */ /* 0x000fc60000000f00 */
        /* <DEDUP_REMOVED lines=14> */
.L_x_2974:
[----:B------:R-:W-:Y:S05]  /*3680*/  BSYNC.RECONVERGENT B1 ;  /* 0x0000000000017941 */ /* 0x000fea0003800200 */
.L_x_2973:
[----:B------:R-:W-:Y:S04]  /*3690*/  BSSY.RECONVERGENT B1, `(.L_x_2975) ;  /* 0x000001d000017945 */ /* 0x000fe80003800200 */
[----:B------:R-:W-:Y:S05]  /*36a0*/  @P2 BRA `(.L_x_2976) ;  /* 0x00000000006c2947 */ /* 0x000fea0003800000 */
[----:B------:R-:W-:Y:S01]  /*36b0*/  FADD.FTZ R10, R10, -UR5 ;  /* 0x800000050a0a7e21 */ /* 0x000fe20008010000 */
[----:B------:R-:W-:Y:S01]  /*36c0*/  FADD.FTZ R11, R11, -UR5 ;  /* 0x800000050b0b7e21 */ /* 0x000fe20008010000 */
[----:B------:R-:W1:Y:S02]  /*36d0*/  LDCU.64 UR12, c[0x0][0x3e0] ;  /* 0x00007c00ff0c77ac */ /* 0x000e640008000a00 */
[----:B0-----:R-:W-:Y:S01]  /*36e0*/  FMUL.FTZ R19, R10, UR10 ;  /* 0x0000000a0a137c20 */ /* 0x001fe20008410000 */
[----:B------:R-:W-:Y:S01]  /*36f0*/  FMUL.FTZ R18, R11, UR10 ;  /* 0x0000000a0b127c20 */ /* 0x000fe20008410000 */
[----:B------:R-:W0:Y:S01]  /*3700*/  LDCU.64 UR14, c[0x0][0x380] ;  /* 0x00007000ff0e77ac */ /* 0x000e220008000a00 */
[----:B------:R-:W-:Y:S01]  /*3710*/  MOV R11, R41 ;  /* 0x00000029000b7202 */ /* 0x000fe20000000f00 */
        /* <DEDUP_REMOVED lines=13> */
[----:B0-----:R-:W-:-:S05]  /*37f0*/  LEA R12, P2, R10, UR14, 0x2 ;  /* 0x0000000e0a0c7c11 */ /* 0x001fca000f8410ff */
[----:B------:R-:W0:Y:S01]  /*3800*/  MUFU.RCP R21, R21 ;  /* 0x0000001500157308 */ /* 0x000e220000001000 */
[----:B------:R-:W-:-:S04]  /*3810*/  IADD3 R13, PT, PT, R11, R13, RZ ;  /* 0x0000000d0b0d7210 */ /* 0x000fc80007ffe0ff */
[----:B------:R-:W-:Y:S01]  /*3820*/  LEA.HI.X R13, R10, UR15, R13, 0x2, P2 ;  /* 0x0000000f0a0d7c11 */ /* 0x000fe200090f140d */
[----:B--2---:R-:W-:Y:S01]  /*3830*/  FMUL.FTZ R10, R19, R22 ;  /* 0x00000016130a7220 */ /* 0x004fe20000410000 */
[----:B0-----:R-:W-:-:S05]  /*3840*/  FMUL.FTZ R11, R18, R21 ;  /* 0x00000015120b7220 */ /* 0x001fca0000410000 */
[----:B------:R1:W-:Y:S02]  /*3850*/  STG.E.64 desc[UR16][R12.64], R10 ;  /* 0x0000000a0c007986 */ /* 0x0003e4000c101b10 */
.L_x_2976:
[----:B------:R-:W-:Y:S05]  /*3860*/  BSYNC.RECONVERGENT B1 ;  /* 0x0000000000017941 */ /* 0x000fea0003800200 */
.L_x_2975:
[----:B------:R-:W-:Y:S04]  /*3870*/  BSSY.RECONVERGENT B1, `(.L_x_2977) ;  /* 0x000001d000017945 */ /* 0x000fe80003800200 */
[----:B------:R-:W-:Y:S05]  /*3880*/  @P1 BRA `(.L_x_2978) ;  /* 0x00000000006c1947 */ /* 0x000fea0003800000 */
[----:B------:R-:W-:Y:S01]  /*3890*/  FADD.FTZ R26, R26, -UR5 ;  /* 0x800000051a1a7e21 */ /* 0x000fe20008010000 */
[----:B------:R-:W-:Y:S01]  /*38a0*/  FADD.FTZ R27, R27, -UR5 ;  /* 0x800000051b1b7e21 */ /* 0x000fe20008010000 */
[----:B------:R-:W2:Y:S01]  /*38b0*/  LDCU.64 UR12, c[0x0][0x3e0] ;  /* 0x00007c00ff0c77ac */ /* 0x000ea20008000a00 */
[----:B-1----:R-:W-:Y:S01]  /*38c0*/  MOV R11, R41 ;  /* 0x00000029000b7202 */ /* 0x002fe20000000f00 */
[----:B0-----:R-:W-:Y:S01]  /*38d0*/  FMUL.FTZ R19, R26, UR10 ;  /* 0x0000000a1a137c20 */ /* 0x001fe20008410000 */
[----:B------:R-:W-:Y:S01]  /*38e0*/  FMUL.FTZ R18, R27, UR10 ;  /* 0x0000000a1b127c20 */ /* 0x000fe20008410000 */
[----:B------:R-:W0:Y:S02]  /*38f0*/  LDCU.64 UR14, c[0x0][0x380] ;  /* 0x00007000ff0e77ac */ /* 0x000e240008000a00 */
[----:B-----5:R-:W-:Y:S01]  /*3900*/  FFMA.FTZ R19, R14, R19, R16 ;  /* 0x000000130e137223 */ /* 0x020fe20000010010 */
[----:B------:R-:W-:-:S03]  /*3910*/  FFMA.FTZ R18, R15, R18, R17 ;  /* 0x000000120f127223 */ /* 0x000fc60000010011 */
        /* <DEDUP_REMOVED lines=11> */
[----:B0-----:R-:W-:-:S05]  /*39d0*/  LEA R12, P1, R10, UR14, 0x2 ;  /* 0x0000000e0a0c7c11 */ /* 0x001fca000f8210ff */
[----:B------:R-:W0:Y:S01]  /*39e0*/  MUFU.RCP R21, R21 ;  /* 0x0000001500157308 */ /* 0x000e220000001000 */
[----:B------:R-:W-:-:S04]  /*39f0*/  IADD3 R13, PT, PT, R11, R13, RZ ;  /* 0x0000000d0b0d7210 */ /* 0x000fc80007ffe0ff */
[----:B------:R-:W-:Y:S01]  /*3a00*/  LEA.HI.X R13, R10, UR15, R13, 0x2, P1 ;  /* 0x0000000f0a0d7c11 */ /* 0x000fe200088f140d */
[----:B-1----:R-:W-:Y:S01]  /*3a10*/  FMUL.FTZ R10, R19, R20 ;  /* 0x00000014130a7220 */ /* 0x002fe20000410000 */
[----:B0-----:R-:W-:-:S05]  /*3a20*/  FMUL.FTZ R11, R18, R21 ;  /* 0x00000015120b7220 */ /* 0x001fca0000410000 */
[----:B------:R2:W-:Y:S02]  /*3a30*/  STG.E.64 desc[UR16][R12.64], R10 ;  /* 0x0000000a0c007986 */ /* 0x0005e4000c101b10 */
.L_x_2978:
[----:B------:R-:W-:Y:S05]  /*3a40*/  BSYNC.RECONVERGENT B1 ;  /* 0x0000000000017941 */ /* 0x000fea0003800200 */
.L_x_2977:
[----:B------:R-:W-:Y:S04]  /*3a50*/  BSSY.RECONVERGENT B1, `(.L_x_2979) ;  /* 0x000001d000017945 */ /* 0x000fe80003800200 */
[----:B------:R-:W-:Y:S05]  /*3a60*/  @P6 BRA `(.L_x_2980) ;  /* 0x00000000006c6947 */ /* 0x000fea0003800000 */
[----:B------:R-:W-:Y:S01]  /*3a70*/  FADD.FTZ R29, R29, -UR5 ;  /* 0x800000051d1d7e21 */ /* 0x000fe20008010000 */
[----:B------:R-:W-:Y:S01]  /*3a80*/  FADD.FTZ R28, R28, -UR5 ;  /* 0x800000051c1c7e21 */ /* 0x000fe20008010000 */
[----:B------:R-:W3:Y:S02]  /*3a90*/  LDCU.64 UR12, c[0x0][0x3e0] ;  /* 0x00007c00ff0c77ac */ /* 0x000ee40008000a00 */
[----:B012---:R-:W-:Y:S01]  /*3aa0*/  FMUL.FTZ R12, R29, UR10 ;  /* 0x0000000a1d0c7c20 */ /* 0x007fe20008410000 */
[----:B------:R-:W-:Y:S01]  /*3ab0*/  FMUL.FTZ R11, R28, UR10 ;  /* 0x0000000a1c0b7c20 */ /* 0x000fe20008410000 */
[----:B------:R-:W0:Y:S02]  /*3ac0*/  LDCU.64 UR14, c[0x0][0x380] ;  /* 0x00007000ff0e77ac */ /* 0x000e240008000a00 */
[----:B-----5:R-:W-:Y:S01]  /*3ad0*/  FFMA.FTZ R19, R15, R12, R17 ;  /* 0x0000000c0f137223 */ /* 0x020fe20000010011 */
[----:B------:R-:W-:Y:S01]  /*3ae0*/  FFMA.FTZ R18, R14, R11, R16 ;  /* 0x0000000b0e127223 */ /* 0x000fe20000010010 */
[----:B------:R-:W-:-:S02]  /*3af0*/  MOV R11, R41 ;  /* 0x00000029000b7202 */ /* 0x000fc40000000f00 */
[----:B------:R-:W-:Y:S01]  /*3b00*/  FMUL.FTZ R12, R19, -1.4426950216293334961 ;  /* 0xbfb8aa3b130c7820 */ /* 0x000fe20000410000 */
[----:B------:R-:W-:-:S05]  /*3b10*/  FMUL.FTZ R10, R18, -1.4426950216293334961 ;  /* 0xbfb8aa3b120a7820 */ /* 0x000fca0000410000 */
[----:B------:R-:W1:Y:S01]  /*3b20*/  MUFU.EX2 R12, R12 ;  /* 0x0000000c000c7308 */ /* 0x000e620000000800 */
[----:B---3--:R-:W-:-:S04]  /*3b30*/  IMAD R13, R9, UR12, RZ ;  /* 0x0000000c090d7c24 */ /* 0x008fc8000f8e02ff */
[----:B------:R-:W-:-:S03]  /*3b40*/  IMAD R13, R8, UR13, R13 ;  /* 0x0000000d080d7c24 */ /* 0x000fc6000f8e020d */
[----:B------:R-:W2:Y:S01]  /*3b50*/  MUFU.EX2 R10, R10 ;  /* 0x0000000a000a7308 */ /* 0x000ea20000000800 */
[----:B-1----:R-:W-:-:S07]  /*3b60*/  FADD.FTZ R22, R12, 1 ;  /* 0x3f8000000c167421 */ /* 0x002fce0000010000 */
[----:B------:R-:W1:Y:S01]  /*3b70*/  MUFU.RCP R22, R22 ;  /* 0x0000001600167308 */ /* 0x000e620000001000 */
[----:B--2---:R-:W-:Y:S01]  /*3b80*/  FADD.FTZ R20, R10, 1 ;  /* 0x3f8000000a147421 */ /* 0x004fe20000010000 */
[----:B------:R-:W-:-:S06]  /*3b90*/  MOV R10, R42 ;  /* 0x0000002a000a7202 */ /* 0x000fcc0000000f00 */
[----:B------:R-:W2:Y:S01]  /*3ba0*/  MUFU.RCP R21, R20 ;  /* 0x0000001400157308 */ /* 0x000ea20000001000 */
[----:B------:R-:W-:-:S03]  /*3bb0*/  IMAD.WIDE.U32 R10, R8, UR12, R10 ;  /* 0x0000000c080a7c25 */ /* 0x000fc6000f8e000a */
[----:B0-----:R-:W-:Y:S02]  /*3bc0*/  LEA R12, P1, R10, UR14, 0x2 ;  /* 0x0000000e0a0c7c11 */ /* 0x001fe4000f8210ff */
[----:B------:R-:W-:Y:S01]  /*3bd0*/  IADD3 R13, PT, PT, R11, R13, RZ ;  /* 0x0000000d0b0d7210 */ /* 0x000fe20007ffe0ff */
[----:B-1----:R-:W-:-:S03]  /*3be0*/  FMUL.FTZ R11, R19, R22 ;  /* 0x00000016130b7220 */ /* 0x002fc60000410000 */
[----:B------:R-:W-:Y:S01]  /*3bf0*/  LEA.HI.X R13, R10, UR15, R13, 0x2, P1 ;  /* 0x0000000f0a0d7c11 */ /* 0x000fe200088f140d */
[----:B--2---:R-:W-:-:S05]  /*3c00*/  FMUL.FTZ R10, R18, R21 ;  /* 0x00000015120a7220 */ /* 0x004fca0000410000 */
[----:B------:R3:W-:Y:S02]  /*3c10*/  STG.E.64 desc[UR16][R12.64], R10 ;  /* 0x0000000a0c007986 */ /* 0x0007e4000c101b10 */
.L_x_2980:
[----:B------:R-:W-:Y:S05]  /*3c20*/  BSYNC.RECONVERGENT B1 ;  /* 0x0000000000017941 */ /* 0x000fea0003800200 */
.L_x_2979:
[----:B------:R-:W-:Y:S04]  /*3c30*/  BSSY.RECONVERGENT B1, `(.L_x_2981) ;  /* 0x000001d000017945 */ /* 0x000fe80003800200 */
[----:B------:R-:W-:Y:S05]  /*3c40*/  @P3 BRA `(.L_x_2982) ;  /* 0x00000000006c3947 */ /* 0x000fea0003800000 */
[----:B------:R-:W-:Y:S01]  /*3c50*/  FADD.FTZ R30, R30, -UR5 ;  /* 0x800000051e1e7e21 */ /* 0x000fe20008010000 */
[----:B------:R-:W-:Y:S01]  /*3c60*/  FADD.FTZ R31, R31, -UR5 ;  /* 0x800000051f1f7e21 */ /* 0x000fe20008010000 */
[----:B------:R-:W4:Y:S01]  /*3c70*/  LDCU.64 UR12, c[0x0][0x3e0] ;  /* 0x00007c00ff0c77ac */ /* 0x000f220008000a00 */
[----:B0123--:R-:W-:Y:S01]  /*3c80*/  MOV R13, R41 ;  /* 0x00000029000d7202 */ /* 0x00ffe20000000f00 */
[----:B------:R-:W-:Y:S01]  /*3c90*/  FMUL.FTZ R11, R30, UR10 ;  /* 0x0000000a1e0b7c20 */ /* 0x000fe20008410000 */
        /* <DEDUP_REMOVED lines=8> */
[----:B----4-:R-:W-:Y:S02]  /*3d20*/  IMAD R23, R35, UR12, RZ ;  /* 0x0000000c23177c24 */ /* 0x010fe4000f8e02ff */
[----:B------:R-:W-:-:S05]  /*3d30*/  IMAD.WIDE.U32 R12, R4, UR12, R12 ;  /* 0x0000000c040c7c25 */ /* 0x000fca000f8e000c */
[----:B------:R-:W2:Y:S01]  /*3d40*/  MUFU.EX2 R11, R11 ;  /* 0x0000000b000b7308 */ /* 0x000ea20000000800 */
[----:B------:R-:W-:-:S05]  /*3d50*/  IMAD R23, R4, UR13, R23 ;  /* 0x0000000d04177c24 */ /* 0x000fca000f8e0217 */
[----:B------:R-:W-:Y:S01]  /*3d60*/  IADD3 R23, PT, PT, R13, R23, RZ ;  /* 0x000000170d177210 */ /* 0x000fe20007ffe0ff */
[----:B-1----:R-:W-:Y:S01]  /*3d70*/  FADD.FTZ R19, R10, 1 ;  /* 0x3f8000000a137421 */ /* 0x002fe20000010000 */
[----:B0-----:R-:W-:-:S05]  /*3d80*/  LEA R10, P1, R12, UR14, 0x2 ;  /* 0x0000000e0c0a7c11 */ /* 0x001fca000f8210ff */
[----:B------:R-:W0:Y:S01]  /*3d90*/  MUFU.RCP R19, R19 ;  /* 0x0000001300137308 */ /* 0x000e220000001000 */
[----:B--2---:R-:W-:Y:S01]  /*3da0*/  FADD.FTZ R20, R11, 1 ;  /* 0x3f8000000b147421 */ /* 0x004fe20000010000 */
[----:B------:R-:W-:-:S06]  /*3db0*/  LEA.HI.X R11, R12, UR15, R23, 0x2, P1 ;  /* 0x0000000f0c0b7c11 */ /* 0x000fcc00088f1417 */
[----:B------:R-:W1:Y:S01]  /*3dc0*/  MUFU.RCP R20, R20 ;  /* 0x0000001400147308 */ /* 0x000e620000001000 */
[----:B0-----:R-:W-:Y:S01]  /*3dd0*/  FMUL.FTZ R12, R18, R19 ;  /* 0x00000013120c7220 */ /* 0x001fe20000410000 */
[----:B-1----:R-:W-:-:S05]  /*3de0*/  FMUL.FTZ R13, R21, R20 ;  /* 0x00000014150d7220 */ /* 0x002fca0000410000 */
[----:B------:R4:W-:Y:S02]  /*3df0*/  STG.E.64 desc[UR16][R10.64], R12 ;  /* 0x0000000c0a007986 */ /* 0x0009e4000c101b10 */
.L_x_2982:
[----:B------:R-:W-:Y:S05]  /*3e00*/  BSYNC.RECONVERGENT B1 ;  /* 0x0000000000017941 */ /* 0x000fea0003800200 */
.L_x_2981:
[----:B------:R-:W-:Y:S05]  /*3e10*/  @P4 BRA `(.L_x_2968) ;  /* 0x00000000006c4947 */ /* 0x000fea0003800000 */
[----:B------:R-:W-:Y:S01]  /*3e20*/  FADD.FTZ R32, R32, -UR5 ;  /* 0x8000000520207e21 */ /* 0x000fe20008010000 */
[----:B------:R-:W-:Y:S01]  /*3e30*/  FADD.FTZ R33, R33, -UR5 ;  /* 0x8000000521217e21 */ /* 0x000fe20008010000 */
[----:B------:R-:W0:Y:S02]  /*3e40*/  LDCU.64 UR12, c[0x0][0x3e0] ;  /* 0x00007c00ff0c77ac */ /* 0x000e240008000a00 */
[----:B-1234-:R-:W-:Y:S01]  /*3e50*/  FMUL.FTZ R11, R32, UR10 ;  /* 0x0000000a200b7c20 */ /* 0x01efe20008410000 */
[----:B0-----:R-:W-:Y:S01]  /*3e60*/  FMUL.FTZ R12, R33, UR10 ;  /* 0x0000000a210c7c20 */ /* 0x001fe20008410000 */
[----:B------:R-:W0:Y:S02]  /*3e70*/  LDCU.64 UR14, c[0x0][0x380] ;  /* 0x00007000ff0e77ac */ /* 0x000e240008000a00 */
[----:B-----5:R-:W-:Y:S01]  /*3e80*/  FFMA.FTZ R19, R14, R11, R16 ;  /* 0x0000000b0e137223 */ /* 0x020fe20000010010 */
[----:B------:R-:W-:Y:S01]  /*3e90*/  FFMA.FTZ R16, R15, R12, R17 ;  /* 0x0000000c0f107223 */ /* 0x000fe20000010011 */
[----:B------:R-:W-:-:S02]  /*3ea0*/  MOV R11, R41 ;  /* 0x00000029000b7202 */ /* 0x000fc40000000f00 */
[----:B------:R-:W-:Y:S01]  /*3eb0*/  FMUL.FTZ R10, R19, -1.4426950216293334961 ;  /* 0xbfb8aa3b130a7820 */ /* 0x000fe20000410000 */
[----:B------:R-:W-:-:S05]  /*3ec0*/  FMUL.FTZ R12, R16, -1.4426950216293334961 ;  /* 0xbfb8aa3b100c7820 */ /* 0x000fca0000410000 */
[----:B------:R-:W1:Y:S01]  /*3ed0*/  MUFU.EX2 R10, R10 ;  /* 0x0000000a000a7308 */ /* 0x000e620000000800 */
[----:B------:R-:W-:-:S04]  /*3ee0*/  IMAD R13, R37, UR12, RZ ;  /* 0x0000000c250d7c24 */ /* 0x000fc8000f8e02ff */
        /* <DEDUP_REMOVED lines=14> */
.L_x_2968:
[----:B------:R-:W-:Y:S05]  /*3fd0*/  BSYNC.RECONVERGENT B0 ;  /* 0x0000000000007941 */ /* 0x000fea0003800200 */
.L_x_2952:
[----:B------:R-:W-:Y:S02]  /*3fe0*/  UIADD3 UR9, UPT, UPT, UR20, UR9, URZ ;  /* 0x0000000914097290 */ /* 0x000fe4000fffe0ff */
[----:B------:R-:W-:Y:S02]  /*3ff0*/  UIADD3 UR4, UPT, UPT, UR4, 0x1, URZ ;  /* 0x0000000104047890 */ /* 0x000fe4000fffe0ff */
[----:B------:R-:W-:-:S09]  /*4000*/  UISETP.GE.AND UP1, UPT, UR9, UR7, UPT ;  /* 0x000000070900728c */ /* 0x000fd2000bf26270 */
[----:B------:R-:W-:Y:S05]  /*4010*/  BRA.U !UP1, `(.L_x_2983) ;  /* 0xffffffc109a07547 */ /* 0x000fea000b83ffff */
[----:B------:R-:W-:Y:S05]  /*4020*/  EXIT ;  /* 0x000000000000794d */ /* 0x000fea0003800000 */
.L_x_2984:
        /* <DEDUP_REMOVED lines=13> */
.L_x_3469:


//--------------------- .text._Z35group_norm_nhwc_fwd_one_pass_kernelI11Fp32IOFp32WLi512ELi16ELi256EEv26Group_norm_nhwc_fwd_params --------------------------
	.section	.text._Z35group_norm_nhwc_fwd_one_pass_kernelI11Fp32IOFp32WLi512ELi16ELi256EEv26Group_norm_nhwc_fwd_params,"ax",@progbits
	.align	128
        .global         _Z35group_norm_nhwc_fwd_one_pass_kernelI11Fp32IOFp32WLi512ELi16ELi256EEv26Group_norm_nhwc_fwd_params
        .type           _Z35group_norm_nhwc_fwd_one_pass_kernelI11Fp32IOFp32WLi512ELi16ELi256EEv26Group_norm_nhwc_fwd_params,@function
        .size           _Z35group_norm_nhwc_fwd_one_pass_kernelI11Fp32IOFp32WLi512ELi16ELi256EEv26Group_norm_nhwc_fwd_params,(.L_x_3470 - _Z35group_norm_nhwc_fwd_one_pass_kernelI11Fp32IOFp32WLi512ELi16ELi256EEv26Group_norm_nhwc_fwd_params)
        .other          _Z35group_norm_nhwc_fwd_one_pass_kernelI11Fp32IOFp32WLi512ELi16ELi256EEv26Group_norm_nhwc_fwd_params,@"STO_CUDA_ENTRY STV_DEFAULT"
_Z35group_norm_nhwc_fwd_one_pass_kernelI11Fp32IOFp32WLi512ELi16ELi256EEv26Group_norm_nhwc_fwd_params:
.text._Z35group_norm_nhwc_fwd_one_pass_kernelI11Fp32IOFp32WLi512ELi16ELi256EEv26Group_norm_nhwc_fwd_params:
        /* <DEDUP_REMOVED lines=13> */
[----:B------:R-:W0:Y:S01]  /*00d0*/  LDCU UR14, c[0x0][0x374] ;  /* 0x00006e80ff0e77ac */ /* 0x000e220008000800 */
        /* <DEDUP_REMOVED lines=8> */
[----:B------:R-:W-:Y:S01]  /*0160*/  ISETP.NE.AND.EX P0, PT, RZ, UR9, !P0, P1 ;  /* 0x00000009ff007c0c */ /* 0x000fe2000c705310 */
[----:B------:R-:W0:Y:S03]  /*0170*/  LDC R3, c[0x0][0x370] ;  /* 0x0000dc00ff037b82 */ /* 0x000e260000000800 */
[C---:B------:R-:W-:Y:S02]  /*0180*/  IADD3 R50, PT, PT, R52.reuse, 0x20, RZ ;  /* 0x0000002034327810 */ /* 0x040fe40007ffe0ff */
[C---:B------:R-:W-:Y:S02]  /*0190*/  IADD3 R48, PT, PT, R52.reuse, 0x40, RZ ;  /* 0x0000004034307810 */ /* 0x040fe40007ffe0ff */
[C---:B------:R-:W-:Y:S02]  /*01a0*/  IADD3 R10, PT, PT, R52.reuse, 0x60, RZ ;  /* 0x00000060340a7810 */ /* 0x040fe40007ffe0ff */
[----:B------:R-:W-:-:S02]  /*01b0*/  IADD3 R8, PT, PT, R52, 0x1a0, RZ ;  /* 0x000001a034087810 */ /* 0x000fc40007ffe0ff */
[C---:B------:R-:W-:Y:S02]  /*01c0*/  IADD3 R6, PT, PT, R52.reuse, 0x1c0, RZ ;  /* 0x000001c034067810 */ /* 0x040fe40007ffe0ff */
[----:B------:R-:W-:Y:S02]  /*01d0*/  IADD3 R4, PT, PT, R52, 0x1e0, RZ ;  /* 0x000001e034047810 */ /* 0x000fe40007ffe0ff */
[----:B------:R-:W-:Y:S02]  /*01e0*/  SHF.R.S32.HI R5, RZ, 0x1f, R52 ;  /* 0x0000001fff057819 */ /* 0x000fe40000011434 */
[----:B------:R-:W-:Y:S02]  /*01f0*/  SHF.R.S32.HI R7, RZ, 0x1f, R50 ;  /* 0x0000001fff077819 */ /* 0x000fe40000011432 */
[----:B------:R-:W-:Y:S02]  /*0200*/  SHF.R.S32.HI R9, RZ, 0x1f, R48 ;  /* 0x0000001fff097819 */ /* 0x000fe40000011430 */
[----:B------:R-:W-:-:S02]  /*0210*/  SHF.R.S32.HI R11, RZ, 0x1f, R10 ;  /* 0x0000001fff0b7819 */ /* 0x000fc4000001140a */
[----:B------:R-:W-:Y:S02]  /*0220*/  SHF.R.S32.HI R49, RZ, 0x1f, R8 ;  /* 0x0000001fff317819 */ /* 0x000fe40000011408 */
[----:B------:R-:W-:Y:S02]  /*0230*/  SHF.R.S32.HI R51, RZ, 0x1f, R6 ;  /* 0x0000001fff337819 */ /* 0x000fe40000011406 */
[----:B---3--:R-:W-:-:S07]  /*0240*/  SHF.R.S32.HI R53, RZ, 0x1f, R4 ;  /* 0x0000001fff357819 */ /* 0x008fce0000011404 */
.L_x_3060:
[----:B------:R-:W1:Y:S01]  /*0250*/  LDCU UR5, c[0x0][0x3f8] ;  /* 0x00007f00ff0577ac */ /* 0x000e620008000800 */
[----:B0-23--:R-:W-:Y:S02]  /*0260*/  IABS R18, UR7 ;  /* 0x0000000700127c13 */ /* 0x00dfe40008000000 */
[C---:B------:R-:W-:Y:S01]  /*0270*/  IADD3 R21, PT, PT, R52.reuse, 0x160, RZ ;  /* 0x0000016034157810 */ /* 0x040fe20007ffe0ff */
[----:B------:R-:W2:Y:S01]  /*0280*/  LDCU.64 UR18, c[0x0][0x3e8] ;  /* 0x00007d00ff1277ac */ /* 0x000ea20008000a00 */
[C---:B------:R-:W-:Y:S02]  /*0290*/  IADD3 R41, PT, PT, R52.reuse, 0x80, RZ ;  /* 0x0000008034297810 */ /* 0x040fe40007ffe0ff */
[----:B-----5:R-:W-:Y:S02]  /*02a0*/  SHF.R.S32.HI R25, RZ, 0x1f, R21 ;  /* 0x0000001fff197819 */ /* 0x020fe40000011415 */
[----:B------:R-:W-:Y:S02]  /*02b0*/  IADD3 R31, PT, PT, R52, 0xa0, RZ ;  /* 0x000000a0341f7810 */ /* 0x000fe40007ffe0ff */
[----:B------:R-:W-:-:S02]  /*02c0*/  SHF.L.U32 R58, R0, 0x1, RZ ;  /* 0x00000001003a7819 */ /* 0x000fc400000006ff */
[----:B------:R-:W-:Y:S02]  /*02d0*/  SHF.R.S32.HI R23, RZ, 0x1f, R31 ;  /* 0x0000001fff177819 */ /* 0x000fe4000001141f */
[C---:B------:R-:W-:Y:S02]  /*02e0*/  IADD3 R27, PT, PT, R52.reuse, 0xc0, RZ ;  /* 0x000000c0341b7810 */ /* 0x040fe40007ffe0ff */
[----:B------:R-:W-:Y:S02]  /*02f0*/  IADD3 R35, PT, PT, R52, 0xe0, RZ ;  /* 0x000000e034237810 */ /* 0x000fe40007ffe0ff */
[----:B-1--4-:R-:W-:Y:S02]  /*0300*/  MOV R12, UR5 ;  /* 0x00000005000c7c02 */ /* 0x012fe40008000f00 */
[----:B------:R-:W-:Y:S02]  /*0310*/  SHF.R.S32.HI R39, RZ, 0x1f, R27 ;  /* 0x0000001fff277819 */ /* 0x000fe4000001141b */
[----:B------:R-:W-:-:S02]  /*0320*/  IABS R15, R12 ;  /* 0x0000000c000f7213 */ /* 0x000fc40000000000 */
[----:B--2---:R-:W-:Y:S02]  /*0330*/  ISETP.GE.U32.AND P4, PT, R21, UR18, PT ;  /* 0x0000001215007c0c */ /* 0x004fe4000bf86070 */
[----:B------:R-:W1:Y:S01]  /*0340*/  I2F.RP R14, R15 ;  /* 0x0000000f000e7306 */ /* 0x000e620000209400 */
[----:B------:R-:W-:Y:S02]  /*0350*/  ISETP.GE.U32.AND P3, PT, R41, UR18, PT ;  /* 0x0000001229007c0c */ /* 0x000fe4000bf66070 */
[----:B------:R-:W-:Y:S02]  /*0360*/  ISETP.GE.AND.EX P4, PT, R25, UR19, PT, P4 ;  /* 0x0000001319007c0c */ /* 0x000fe4000bf86340 */
[----:B------:R-:W-:Y:S02]  /*0370*/  ISETP.GE.U32.AND P5, PT, R31, UR18, PT ;  /* 0x000000121f007c0c */ /* 0x000fe4000bfa6070 */
[----:B------:R-:W-:Y:S02]  /*0380*/  ISETP.GE.U32.AND P6, PT, R27, UR18, PT ;  /* 0x000000121b007c0c */ /* 0x000fe4000bfc6070 */
[----:B------:R-:W-:-:S02]  /*0390*/  ISETP.GE.AND.EX P5, PT, R23, UR19, PT, P5 ;  /* 0x0000001317007c0c */ /* 0x000fc4000bfa6350 */
[----:B------:R-:W-:Y:S02]  /*03a0*/  ISETP.GE.AND.EX P6, PT, R39, UR19, PT, P6 ;  /* 0x0000001327007c0c */ /* 0x000fe4000bfc6360 */
[----:B------:R-:W-:Y:S01]  /*03b0*/  SHF.R.S32.HI R37, RZ, 0x1f, R35 ;  /* 0x0000001fff257819 */ /* 0x000fe20000011423 */
[----:B-1----:R-:W1:Y:S02]  /*03c0*/  MUFU.RCP R14, R14 ;  /* 0x0000000e000e7308 */ /* 0x002e640000001000 */
[----:B------:R-:W2:Y:S01]  /*03d0*/  @!P4 LDC.64 R46, c[0x0][0x390] ;  /* 0x0000e400ff2ecb82 */ /* 0x000ea20000000a00 */
[----:B-1----:R-:W-:-:S05]  /*03e0*/  IADD3 R12, PT, PT, R14, 0xffffffe, RZ ;  /* 0x0ffffffe0e0c7810 */ /* 0x002fca0007ffe0ff */
        /* <DEDUP_REMOVED lines=10> */
[----:B------:R-:W-:Y:S01]  /*0490*/  R2UR UR8, R17 ;  /* 0x00000000110872ca */ /* 0x000fe200000e0000 */
[----:B-1----:R-:W-:-:S12]  /*04a0*/  @!P4 IMAD R14, R25, R18, RZ ;  /* 0x00000012190ec224 */ /* 0x002fd800078e02ff */
[----:B------:R-:W-:Y:S02]  /*04b0*/  UIMAD.WIDE.U32 UR8, UR8, UR10, URZ ;  /* 0x0000000a080872a5 */ /* 0x000fe4000f8e00ff */
[----:B------:R-:W-:Y:S01]  /*04c0*/  ULOP3.LUT UR8, UR7, UR5, URZ, 0x3c, !UPT ;  /* 0x0000000507087292 */ /* 0x000fe2000f8e3cff */
[----:B------:R-:W-:-:S03]  /*04d0*/  @!P4 IMAD R25, R21, R19, R14 ;  /* 0x000000131519c224 */ /* 0x000fc600078e020e */
[----:B------:R-:W-:-:S05]  /*04e0*/  IADD3 R12, PT, PT, RZ, -UR9, RZ ;  /* 0x80000009ff0c7c10 */ /* 0x000fca000fffe0ff */
[C---:B------:R-:W-:Y:S01]  /*04f0*/  IMAD R12, R15.reuse, R12, UR10 ;  /* 0x0000000a0f0c7e24 */ /* 0x040fe2000f8e020c */
[----:B------:R-:W1:Y:S04]  /*0500*/  LDCU.64 UR10, c[0x0][0x3f0] ;  /* 0x00007e00ff0a77ac */ /* 0x000e680008000a00 */
[----:B------:R-:W-:-:S13]  /*0510*/  ISETP.GT.U32.AND P1, PT, R15, R12, PT ;  /* 0x0000000c0f00720c */ /* 0x000fda0003f24070 */
[----:B------:R-:W-:Y:S01]  /*0520*/  VOTEU.ANY UP0, P1 ;  /* 0x0000000000ff7886 */ /* 0x000fe20000800100 */
[----:B------:R-:W-:Y:S02]  /*0530*/  PLOP3.LUT P1, PT, PT, PT, UP0, 0x80, 0x8 ;  /* 0x000000000008781c */ /* 0x000fe40003f2f008 */
[----:B-1----:R-:W-:Y:S02]  /*0540*/  MOV R17, UR10 ;  /* 0x0000000a00117c02 */ /* 0x002fe40008000f00 */
[----:B------:R-:W-:Y:S02]  /*0550*/  @!UP0 UIADD3 UR9, UPT, UPT, UR9, 0x1, URZ ;  /* 0x0000000109098890 */ /* 0x000fe4000fffe0ff */
[----:B------:R-:W-:-:S07]  /*0560*/  UISETP.GE.AND UP0, UPT, UR8, URZ, UPT ;  /* 0x000000ff0800728c */ /* 0x000fce000bf06270 */
[----:B------:R-:W-:-:S04]  /*0570*/  @!P1 IADD3 R12, PT, PT, R12, -R15, RZ ;  /* 0x8000000f0c0c9210 */ /* 0x000fc80007ffe0ff */
[----:B------:R-:W-:Y:S02]  /*0580*/  ISETP.GE.U32.AND P1, PT, R12, R15, PT ;  /* 0x0000000f0c00720c */ /* 0x000fe40003f26070 */
[----:B------:R-:W-:-:S04]  /*0590*/  SHF.R.S32.HI R15, RZ, 0x1f, R41 ;  /* 0x0000001fff0f7819 */ /* 0x000fc80000011429 */
[----:B------:R-:W-:-:S07]  /*05a0*/  ISETP.GE.AND.EX P3, PT, R15, UR19, PT, P3 ;  /* 0x000000130f007c0c */ /* 0x000fce000bf66330 */
[----:B------:R-:W-:Y:S01]  /*05b0*/  VOTEU.ANY UP1, P1 ;  /* 0x0000000000ff7886 */ /* 0x000fe20000820100 */
[----:B------:R-:W-:-:S04]  /*05c0*/  ISETP.GE.U32.AND P1, PT, R35, UR18, PT ;  /* 0x0000001223007c0c */ /* 0x000fc8000bf26070 */
[----:B------:R-:W-:Y:S01]  /*05d0*/  @UP1 UIADD3 UR9, UPT, UPT, UR9, 0x1, URZ ;  /* 0x0000000109091890 */ /* 0x000fe2000fffe0ff */
[----:B------:R-:W1:Y:S01]  /*05e0*/  @!P3 LDC.64 R12, c[0x0][0x3e0] ;  /* 0x0000f800ff0cbb82 */ /* 0x000e620000000a00 */
[----:B------:R-:W-:Y:S01]  /*05f0*/  UISETP.NE.AND UP1, UPT, UR5, URZ, UPT ;  /* 0x000000ff0500728c */ /* 0x000fe2000bf25270 */
[----:B------:R-:W-:Y:S01]  /*0600*/  ISETP.GE.AND.EX P1, PT, R37, UR19, PT, P1 ;  /* 0x0000001325007c0c */ /* 0x000fe2000bf26310 */
[----:B------:R-:W-:-:S05]  /*0610*/  @!UP0 UIADD3 UR9, UPT, UPT, -UR9, URZ, URZ ;  /* 0x000000ff09098290 */ /* 0x000fca000fffe1ff */
[----:B------:R-:W3:Y:S04]  /*0620*/  @!P3 LDC.64 R32, c[0x0][0x390] ;  /* 0x0000e400ff20bb82 */ /* 0x000ee80000000a00 */
[----:B------:R-:W-:-:S04]  /*0630*/  @!UP1 ULOP3.LUT UR9, URZ, UR5, URZ, 0x33, !UPT ;  /* 0x00000005ff099292 */ /* 0x000fc8000f8e33ff */
[----:B------:R-:W-:-:S04]  /*0640*/  UIADD3 UR8, UPT, UPT, -UR9, URZ, URZ ;  /* 0x000000ff09087290 */ /* 0x000fc8000fffe1ff */
[----:B------:R-:W-:Y:S02]  /*0650*/  UIMAD UR8, UR5, UR8, UR7 ;  /* 0x00000008050872a4 */ /* 0x000fe4000f8e0207 */
[----:B------:R-:W-:Y:S02]  /*0660*/  USHF.R.S32.HI UR5, URZ, 0x1f, UR9 ;  /* 0x0000001fff057899 */ /* 0x000fe40008011409 */
[----:B------:R-:W-:Y:S01]  /*0670*/  USHF.L.U32 UR8, UR8, 0x4, URZ ;  /* 0x0000000408087899 */ /* 0x000fe200080006ff */
[----:B-1----:R-:W-:Y:S01]  /*0680*/  @!P3 IMAD R20, R15, R12, RZ ;  /* 0x0000000c0f14b224 */ /* 0x002fe200078e02ff */
[----:B------:R-:W-:Y:S01]  /*0690*/  UIMAD UR5, UR5, UR10, URZ ;  /* 0x0000000a050572a4 */ /* 0x000fe2000f8e02ff */
[----:B------:R-:W1:Y:S01]  /*06a0*/  @!P6 LDC.64 R14, c[0x0][0x3e0] ;  /* 0x0000f800ff0eeb82 */ /* 0x000e620000000a00 */
[----:B------:R-:W-:Y:S01]  /*06b0*/  USHF.R.S32.HI UR16, URZ, 0x1f, UR8 ;  /* 0x0000001fff107899 */ /* 0x000fe20008011408 */
[----:B------:R-:W-:Y:S01]  /*06c0*/  @!P3 IMAD R29, R41, R13, R20 ;  /* 0x0000000d291db224 */ /* 0x000fe200078e0214 */
[----:B------:R-:W-:Y:S01]  /*06d0*/  MOV R59, UR8 ;  /* 0x00000008003b7c02 */ /* 0x000fe20008000f00 */
[----:B------:R-:W-:-:S03]  /*06e0*/  UIMAD UR5, UR9, UR11, UR5 ;  /* 0x0000000b090572a4 */ /* 0x000fc6000f8e0205 */
[----:B------:R-:W-:Y:S02]  /*06f0*/  LOP3.LUT R58, R59, 0xe, R58, 0xf8, !PT ;  /* 0x0000000e3b3a7812 */ /* 0x000fe400078ef83a */
[----:B------:R-:W-:-:S03]  /*0700*/  MOV R59, UR16 ;  /* 0x00000010003b7c02 */ /* 0x000fc60008000f00 */
[----:B------:R-:W-:Y:S02]  /*0710*/  IMAD.WIDE.U32 R58, R17, UR9, R58 ;  /* 0x00000009113a7c25 */ /* 0x000fe4000f8e003a */
[----:B------:R-:W4:Y:S03]  /*0720*/  @!P5 LDC.64 R16, c[0x0][0x3e0] ;  /* 0x0000f800ff10db82 */ /* 0x000f260000000a00 */
[----:B------:R-:W-:Y:S02]  /*0730*/  IADD3 R57, PT, PT, R59, UR5, RZ ;  /* 0x000000053b397c10 */ /* 0x000fe4000fffe0ff */
[-C--:B------:R-:W-:Y:S02]  /*0740*/  @!P4 MOV R56, R58.reuse ;  /* 0x0000003a0038c202 */ /* 0x080fe40000000f00 */
[----:B------:R-:W-:-:S03]  /*0750*/  @!P3 MOV R20, R58 ;  /* 0x0000003a0014b202 */ /* 0x000fc60000000f00 */
[----:B------:R-:W-:Y:S01]  /*0760*/  @!P4 IMAD.WIDE.U32 R18, R21, R18, R56 ;  /* 0x000000121512c225 */ /* 0x000fe200078e0038 */
[----:B------:R-:W-:-:S04]  /*0770*/  @!P3 MOV R21, R57 ;  /* 0x000000390015b202 */ /* 0x000fc80000000f00 */
[----:B------:R-:W-:Y:S01]  /*0780*/  @!P4 IADD3 R19, PT, PT, R19, R25, RZ ;  /* 0x000000191313c210 */ /* 0x000fe20007ffe0ff */
[----:B------:R-:W-:Y:S01]  /*0790*/  @!P3 IMAD.WIDE.U32 R12, R41, R12, R20 ;  /* 0x0000000c290cb225 */ /* 0x000fe200078e0014 */
[C---:B--2---:R-:W-:Y:S01]  /*07a0*/  @!P4 LEA R46, P2, R18.reuse, R46, 0x2 ;  /* 0x0000002e122ec211 */ /* 0x044fe200078410ff */
[----:B------:R-:W2:Y:S01]  /*07b0*/  @!P5 LDC.64 R24, c[0x0][0x390] ;  /* 0x0000e400ff18db82 */ /* 0x000ea20000000a00 */
[----:B------:R-:W-:Y:S01]  /*07c0*/  @!P6 MOV R21, R57 ;  /* 0x000000390015e202 */ /* 0x000fe20000000f00 */
[----:B-1----:R-:W-:Y:S01]  /*07d0*/  @!P6 IMAD R20, R39, R14, RZ ;  /* 0x0000000e2714e224 */ /* 0x002fe200078e02ff */
[----:B------:R-:W-:Y:S02]  /*07e0*/  @!P4 LEA.HI.X R47, R18, R47, R19, 0x2, P2 ;  /* 0x0000002f122fc211 */ /* 0x000fe400010f1413 */
[----:B------:R-:W-:Y:S01]  /*07f0*/  @!P3 IADD3 R13, PT, PT, R13, R29, RZ ;  /* 0x0000001d0d0db210 */ /* 0x000fe20007ffe0ff */
[----:B----4-:R-:W-:Y:S01]  /*0800*/  @!P5 IMAD R18, R23, R16, RZ ;  /* 0x000000101712d224 */ /* 0x010fe200078e02ff */
[----:B---3--:R-:W-:Y:S01]  /*0810*/  @!P3 LEA R32, P2, R12, R32, 0x2 ;  /* 0x000000200c20b211 */ /* 0x008fe200078410ff */
[----:B------:R-:W1:Y:S01]  /*0820*/  @!P6 LDC.64 R22, c[0x0][0x390] ;  /* 0x0000e400ff16eb82 */ /* 0x000e620000000a00 */
[----:B------:R-:W-:Y:S01]  /*0830*/  IADD3 R29, PT, PT, R52, 0x100, RZ ;  /* 0x00000100341d7810 */ /* 0x000fe20007ffe0ff */
[----:B------:R-:W-:Y:S01]  /*0840*/  @!P5 IMAD R41, R31, R17, R18 ;  /* 0x000000111f29d224 */ /* 0x000fe200078e0212 */
[----:B------:R-:W-:Y:S01]  /*0850*/  @!P3 LEA.HI.X R33, R12, R33, R13, 0x2, P2 ;  /* 0x000000210c21b211 */ /* 0x000fe200010f140d */
[----:B------:R-:W-:Y:S01]  /*0860*/  @!P6 IMAD R39, R27, R15, R20 ;  /* 0x0000000f1b27e224 */ /* 0x000fe200078e0214 */
[----:B------:R-:W-:-:S02]  /*0870*/  @!P5 MOV R12, R58 ;  /* 0x0000003a000cd202 */ /* 0x000fc40000000f00 */
[----:B------:R-:W-:Y:S01]  /*0880*/  @!P5 MOV R13, R57 ;  /* 0x00000039000dd202 */ /* 0x000fe20000000f00 */
[----:B------:R-:W3:Y:S01]  /*0890*/  @!P1 LDC.64 R18, c[0x0][0x3e0] ;  /* 0x0000f800ff129b82 */ /* 0x000ee20000000a00 */
[----:B------:R-:W-:Y:S02]  /*08a0*/  ISETP.GE.U32.AND P2, PT, R29, UR18, PT ;  /* 0x000000121d007c0c */ /* 0x000fe4000bf46070 */
[----:B------:R-:W-:Y:S01]  /*08b0*/  @!P6 MOV R20, R58 ;  /* 0x0000003a0014e202 */ /* 0x000fe20000000f00 */
[----:B------:R-:W-:Y:S01]  /*08c0*/  @!P5 IMAD.WIDE.U32 R16, R31, R16, R12 ;  /* 0x000000101f10d225 */ /* 0x000fe200078e000c */
[----:B------:R-:W-:-:S03]  /*08d0*/  SHF.R.S32.HI R31, RZ, 0x1f, R29 ;  /* 0x0000001fff1f7819 */ /* 0x000fc6000001141d */
[----:B------:R-:W-:Y:S01]  /*08e0*/  HFMA2 R13, -RZ, RZ, 0, 0 ;  /* 0x00000000ff0d7431 */ /* 0x000fe200000001ff */
[----:B------:R-:W-:Y:S01]  /*08f0*/  MOV R12, RZ ;  /* 0x000000ff000c7202 */ /* 0x000fe20000000f00 */
[----:B------:R-:W-:Y:S01]  /*0900*/  @!P6 IMAD.WIDE.U32 R14, R27, R14, R20 ;  /* 0x0000000e1b0ee225 */ /* 0x000fe200078e0014 */
[----:B------:R-:W-:Y:S01]  /*0910*/  ISETP.GE.AND.EX P2, PT, R31, UR19, PT, P2 ;  /* 0x000000131f007c0c */ /* 0x000fe2000bf46320 */
[----:B------:R-:W4:Y:S01]  /*0920*/  @!P1 LDC.64 R26, c[0x0][0x390] ;  /* 0x0000e400ff1a9b82 */ /* 0x000f220000000a00 */
[----:B------:R-:W-:Y:S02]  /*0930*/  @!P5 IADD3 R17, PT, PT, R17, R41, RZ ;  /* 0x000000291111d210 */ /* 0x000fe40007ffe0ff */
[----:B------:R5:W4:Y:S01]  /*0940*/  @!P3 LDG.E.64 R12, desc[UR12][R32.64] ;  /* 0x0000000c200cb981 */ /* 0x000b22000c1e1b00 */
[----:B--2---:R-:W-:Y:S02]  /*0950*/  @!P5 LEA R24, P3, R16, R24, 0x2 ;  /* 0x000000181018d211 */ /* 0x004fe400078610ff */
[----:B------:R-:W-:-:S02]  /*0960*/  @!P6 IADD3 R15, PT, PT, R15, R39, RZ ;  /* 0x000000270f0fe210 */ /* 0x000fc40007ffe0ff */
[----:B------:R-:W-:-:S04]  /*0970*/  @!P5 LEA.HI.X R25, R16, R25, R17, 0x2, P3 ;  /* 0x000000191019d211 */ /* 0x000fc800018f1411 */
[----:B------:R-:W2:Y:S01]  /*0980*/  @!P2 LDC.64 R20, c[0x0][0x3e0] ;  /* 0x0000f800ff14ab82 */ /* 0x000ea20000000a00 */
[C---:B-1----:R-:W-:Y:S01]  /*0990*/  @!P6 LEA R22, P3, R14.reuse, R22, 0x2 ;  /* 0x000000160e16e211 */ /* 0x042fe200078610ff */
[----:B---3--:R-:W-:Y:S01]  /*09a0*/  @!P1 IMAD R16, R37, R18, RZ ;  /* 0x0000001225109224 */ /* 0x008fe200078e02ff */
[----:B------:R-:W-:Y:S02]  /*09b0*/  @!P1 MOV R17, R57 ;  /* 0x0000003900119202 */ /* 0x000fe40000000f00 */
[----:B------:R-:W-:Y:S01]  /*09c0*/  @!P6 LEA.HI.X R23, R14, R23, R15, 0x2, P3 ;  /* 0x000000170e17e211 */ /* 0x000fe200018f140f */
[C---:B------:R-:W-:Y:S01]  /*09d0*/  @!P1 IMAD R45, R35.reuse, R19, R16 ;  /* 0x00000013232d9224 */ /* 0x040fe200078e0210 */
[----:B------:R-:W-:Y:S02]  /*09e0*/  @!P1 MOV R16, R58 ;  /* 0x0000003a00109202 */ /* 0x000fe40000000f00 */
[----:B------:R-:W-:Y:S02]  /*09f0*/  CS2R R14, SRZ ;  /* 0x00000000000e7805 */ /* 0x000fe4000001ff00 */
[----:B------:R-:W-:Y:S01]  /*0a00*/  IADD3 R39, PT, PT, R52, 0x120, RZ ;  /* 0x0000012034277810 */ /* 0x000fe20007ffe0ff */
[----:B------:R-:W1:Y:S01]  /*0a10*/  @!P2 LDC.64 R42, c[0x0][0x390] ;  /* 0x0000e400ff2aab82 */ /* 0x000e620000000a00 */
[----:B------:R-:W-:Y:S01]  /*0a20*/  @!P1 IMAD.WIDE.U32 R18, R35, R18, R16 ;  /* 0x0000001223129225 */ /* 0x000fe200078e0010 */
[----:B------:R-:W-:Y:S01]  /*0a30*/  CS2R R16, SRZ ;  /* 0x0000000000107805 */ /* 0x000fe2000001ff00 */
[----:B------:R2:W3:Y:S01]  /*0a40*/  @!P5 LDG.E.64 R14, desc[UR12][R24.64] ;  /* 0x0000000c180ed981 */ /* 0x0004e2000c1e1b00 */
[----:B------:R-:W-:-:S02]  /*0a50*/  ISETP.GE.U32.AND P5, PT, R39, UR18, PT ;  /* 0x0000001227007c0c */ /* 0x000fc4000bfa6070 */
[----:B-----5:R-:W-:Y:S02]  /*0a60*/  SHF.R.S32.HI R33, RZ, 0x1f, R39 ;  /* 0x0000001fff217819 */ /* 0x020fe40000011427 */
[----:B------:R-:W-:Y:S01]  /*0a70*/  IADD3 R41, PT, PT, R52, 0x140, RZ ;  /* 0x0000014034297810 */ /* 0x000fe20007ffe0ff */
[----:B------:R5:W3:Y:S01]  /*0a80*/  @!P6 LDG.E.64 R16, desc[UR12][R22.64] ;  /* 0x0000000c1610e981 */ /* 0x000ae2000c1e1b00 */
[----:B------:R-:W-:Y:S02]  /*0a90*/  ISETP.GE.AND.EX P5, PT, R33, UR19, PT, P5 ;  /* 0x0000001321007c0c */ /* 0x000fe4000bfa6350 */
[----:B------:R-:W-:Y:S01]  /*0aa0*/  ISETP.GE.U32.AND P6, PT, R41, UR18, PT ;  /* 0x0000001229007c0c */ /* 0x000fe2000bfc6070 */
[----:B--2---:R-:W-:Y:S01]  /*0ab0*/  @!P2 IMAD R24, R31, R20, RZ ;  /* 0x000000141f18a224 */ /* 0x004fe200078e02ff */
[----:B------:R-:W-:Y:S02]  /*0ac0*/  SHF.R.S32.HI R37, RZ, 0x1f, R41 ;  /* 0x0000001fff257819 */ /* 0x000fe40000011429 */
[----:B------:R-:W-:Y:S01]  /*0ad0*/  @!P1 IADD3 R19, PT, PT, R19, R45, RZ ;  /* 0x0000002d13139210 */ /* 0x000fe20007ffe0ff */
[----:B------:R-:W-:Y:S01]  /*0ae0*/  @!P2 IMAD R45, R29, R21, R24 ;  /* 0x000000151d2da224 */ /* 0x000fe200078e0218 */
[----:B------:R-:W-:-:S02]  /*0af0*/  ISETP.GE.AND.EX P6, PT, R37, UR19, PT, P6 ;  /* 0x0000001325007c0c */ /* 0x000fc4000bfc6360 */
[----:B----4-:R-:W-:Y:S02]  /*0b00*/  @!P1 LEA R26, P3, R18, R26, 0x2 ;  /* 0x0000001a121a9211 */ /* 0x010fe400078610ff */
[----:B------:R-:W-:Y:S01]  /*0b10*/  IADD3 R40, PT, PT, R52, 0x180, RZ ;  /* 0x0000018034287810 */ /* 0x000fe20007ffe0ff */
[----:B------:R-:W2:Y:S01]  /*0b20*/  @!P5 LDC.64 R24, c[0x0][0x3e0] ;  /* 0x0000f800ff18db82 */ /* 0x000ea20000000a00 */
[----:B------:R-:W-:Y:S02]  /*0b30*/  @!P1 LEA.HI.X R27, R18, R27, R19, 0x2, P3 ;  /* 0x0000001b121b9211 */ /* 0x000fe400018f1413 */
[----:B------:R-:W-:Y:S02]  /*0b40*/  CS2R R18, SRZ ;  /* 0x0000000000127805 */ /* 0x000fe4000001ff00 */
[----:B------:R-:W-:Y:S02]  /*0b50*/  ISETP.GE.U32.AND P3, PT, R40, UR18, PT ;  /* 0x0000001228007c0c */ /* 0x000fe4000bf66070 */
[----:B------:R-:W-:-:S02]  /*0b60*/  SHF.R.S32.HI R35, RZ, 0x1f, R40 ;  /* 0x0000001fff237819 */ /* 0x000fc40000011428 */
[----:B-----5:R-:W-:Y:S01]  /*0b70*/  @!P2 MOV R22, R58 ;  /* 0x0000003a0016a202 */ /* 0x020fe20000000f00 */
[----:B------:R-:W4:Y:S01]  /*0b80*/  @!P6 LDC.64 R30, c[0x0][0x3e0] ;  /* 0x0000f800ff1eeb82 */ /* 0x000f220000000a00 */
[----:B------:R-:W-:Y:S01]  /*0b90*/  @!P2 MOV R23, R57 ;  /* 0x000000390017a202 */ /* 0x000fe20000000f00 */
[----:B------:R5:W3:Y:S01]  /*0ba0*/  @!P1 LDG.E.64 R18, desc[UR12][R26.64] ;  /* 0x0000000c1a129981 */ /* 0x000ae2000c1e1b00 */
[----:B------:R-:W-:Y:S01]  /*0bb0*/  ISETP.GE.AND.EX P3, PT, R35, UR19, PT, P3 ;  /* 0x0000001323007c0c */ /* 0x000fe2000bf66330 */
[----:B------:R-:W-:-:S04]  /*0bc0*/  @!P2 IMAD.WIDE.U32 R20, R29, R20, R22 ;  /* 0x000000141d14a225 */ /* 0x000fc800078e0016 */
[----:B------:R-:W0:Y:S01]  /*0bd0*/  @!P5 LDC.64 R22, c[0x0][0x390] ;  /* 0x0000e400ff16db82 */ /* 0x000e220000000a00 */
[----:B------:R-:W-:Y:S02]  /*0be0*/  @!P2 IADD3 R21, PT, PT, R21, R45, RZ ;  /* 0x0000002d1515a210 */ /* 0x000fe40007ffe0ff */
[----:B-1----:R-:W-:-:S05]  /*0bf0*/  @!P2 LEA R42, P1, R20, R42, 0x2 ;  /* 0x0000002a142aa211 */ /* 0x002fca00078210ff */
[----:B------:R-:W1:Y:S01]  /*0c00*/  @!P6 LDC.64 R28, c[0x0][0x390] ;  /* 0x0000e400ff1ceb82 */ /* 0x000e620000000a00 */
[----:B------:R-:W-:Y:S01]  /*0c10*/  @!P2 LEA.HI.X R43, R20, R43, R21, 0x2, P1 ;  /* 0x0000002b142ba211 */ /* 0x000fe200008f1415 */
[----:B--2---:R-:W-:Y:S01]  /*0c20*/  @!P5 IMAD R20, R33, R24, RZ ;  /* 0x000000182114d224 */ /* 0x004fe200078e02ff */
[----:B------:R-:W-:-:S05]  /*0c30*/  ISETP.GE.U32.AND P1, PT, R50, UR18, PT ;  /* 0x0000001232007c0c */ /* 0x000fca000bf26070 */
[----:B------:R-:W2:Y:S01]  /*0c40*/  @!P3 LDC.64 R32, c[0x0][0x3e0] ;  /* 0x0000f800ff20bb82 */ /* 0x000ea20000000a00 */
[----:B------:R-:W-:Y:S01]  /*0c50*/  ISETP.GE.AND.EX P1, PT, R7, UR19, PT, P1 ;  /* 0x0000001307007c0c */ /* 0x000fe2000bf26310 */
[----:B----4-:R-:W-:Y:S01]  /*0c60*/  @!P6 IMAD R34, R37, R30, RZ ;  /* 0x0000001e2522e224 */ /* 0x010fe200078e02ff */
[-C--:B------:R-:W-:Y:S02]  /*0c70*/  @!P5 MOV R36, R58.reuse ;  /* 0x0000003a0024d202 */ /* 0x080fe40000000f00 */
[----:B------:R-:W-:Y:S01]  /*0c80*/  @!P5 MOV R37, R57 ;  /* 0x000000390025d202 */ /* 0x000fe20000000f00 */
[C---:B------:R-:W-:Y:S01]  /*0c90*/  @!P5 IMAD R55, R39.reuse, R25, R20 ;  /* 0x000000192737d224 */ /* 0x040fe200078e0214 */
[----:B------:R-:W-:Y:S02]  /*0ca0*/  CS2R R20, SRZ ;  /* 0x0000000000147805 */ /* 0x000fe4000001ff00 */
[----:B------:R-:W-:Y:S01]  /*0cb0*/  @!P6 MOV R38, R58 ;  /* 0x0000003a0026e202 */ /* 0x000fe20000000f00 */
[----:B------:R-:W-:Y:S01]  /*0cc0*/  @!P5 IMAD.WIDE.U32 R24, R39, R24, R36 ;  /* 0x000000182718d225 */ /* 0x000fe200078e0024 */
[----:B------:R-:W-:-:S02]  /*0cd0*/  @!P6 MOV R39, R57 ;  /* 0x000000390027e202 */ /* 0x000fc40000000f00 */
[----:B------:R-:W4:Y:S01]  /*0ce0*/  @!P2 LDG.E.64 R20, desc[UR12][R42.64] ;  /* 0x0000000c2a14a981 */ /* 0x000f22000c1e1b00 */
[----:B-----5:R-:W5:Y:S01]  /*0cf0*/  @!P1 LDC.64 R26, c[0x0][0x3e0] ;  /* 0x0000f800ff1a9b82 */ /* 0x020f620000000a00 */
[C---:B------:R-:W-:Y:S02]  /*0d00*/  @!P6 IMAD R45, R41.reuse, R31, R34 ;  /* 0x0000001f292de224 */ /* 0x040fe400078e0222 */
[----:B------:R-:W-:Y:S01]  /*0d10*/  @!P6 IMAD.WIDE.U32 R38, R41, R30, R38 ;  /* 0x0000001e2926e225 */ /* 0x000fe200078e0026 */
[----:B------:R-:W-:Y:S02]  /*0d20*/  @!P5 IADD3 R25, PT, PT, R25, R55, RZ ;  /* 0x000000371919d210 */ /* 0x000fe40007ffe0ff */
[C---:B0-----:R-:W-:Y:S02]  /*0d30*/  @!P5 LEA R36, P2, R24.reuse, R22, 0x2 ;  /* 0x000000161824d211 */ /* 0x041fe400078410ff */
[----:B------:R-:W0:Y:S02]  /*0d40*/  @!P3 LDC.64 R30, c[0x0][0x390] ;  /* 0x0000e400ff1ebb82 */ /* 0x000e240000000a00 */
[----:B------:R-:W-:-:S02]  /*0d50*/  @!P5 LEA.HI.X R37, R24, R23, R25, 0x2, P2 ;  /* 0x000000171825d211 */ /* 0x000fc400010f1419 */
[----:B-1----:R-:W-:Y:S01]  /*0d60*/  @!P6 LEA R34, P2, R38, R28, 0x2 ;  /* 0x0000001c2622e211 */ /* 0x002fe200078410ff */
[----:B--2---:R-:W-:Y:S01]  /*0d70*/  @!P3 IMAD R28, R35, R32, RZ ;  /* 0x00000020231cb224 */ /* 0x004fe200078e02ff */
[----:B------:R-:W-:Y:S02]  /*0d80*/  @!P6 IADD3 R45, PT, PT, R39, R45, RZ ;  /* 0x0000002d272de210 */ /* 0x000fe40007ffe0ff */
[----:B------:R-:W1:Y:S01]  /*0d90*/  @!P1 LDC.64 R24, c[0x0][0x390] ;  /* 0x0000e400ff189b82 */ /* 0x000e620000000a00 */
[----:B------:R-:W-:Y:S01]  /*0da0*/  @!P3 IMAD R39, R40, R33, R28 ;  /* 0x000000212827b224 */ /* 0x000fe200078e021c */
[----:B------:R-:W-:Y:S02]  /*0db0*/  @!P6 LEA.HI.X R35, R38, R29, R45, 0x2, P2 ;  /* 0x0000001d2623e211 */ /* 0x000fe400010f142d */
[----:B------:R-:W-:Y:S02]  /*0dc0*/  @!P3 MOV R28, R58 ;  /* 0x0000003a001cb202 */ /* 0x000fe40000000f00 */
[----:B------:R-:W-:-:S02]  /*0dd0*/  @!P3 MOV R29, R57 ;  /* 0x00000039001db202 */ /* 0x000fc40000000f00 */
[----:B------:R-:W-:Y:S02]  /*0de0*/  CS2R R22, SRZ ;  /* 0x0000000000167805 */ /* 0x000fe4000001ff00 */
[----:B------:R-:W-:Y:S02]  /*0df0*/  ISETP.GE.U32.AND P2, PT, R48, UR18, PT ;  /* 0x0000001230007c0c */ /* 0x000fe4000bf46070 */
[----:B------:R-:W-:Y:S01]  /*0e00*/  @!P1 MOV R41, R57 ;  /* 0x0000003900299202 */ /* 0x000fe20000000f00 */
[----:B------:R-:W-:Y:S01]  /*0e10*/  @!P3 IMAD.WIDE.U32 R32, R40, R32, R28 ;  /* 0x000000202820b225 */ /* 0x000fe200078e001c */
[----:B------:R-:W-:Y:S01]  /*0e20*/  @!P1 MOV R40, R58 ;  /* 0x0000003a00289202 */ /* 0x000fe20000000f00 */
[----:B------:R2:W4:Y:S01]  /*0e30*/  @!P5 LDG.E.64 R22, desc[UR12][R36.64] ;  /* 0x0000000c2416d981 */ /* 0x000522000c1e1b00 */
[----:B------:R-:W-:Y:S01]  /*0e40*/  ISETP.GE.AND.EX P2, PT, R9, UR19, PT, P2 ;  /* 0x0000001309007c0c */ /* 0x000fe2000bf46320 */
[----:B-----5:R-:W-:Y:S01]  /*0e50*/  @!P1 IMAD R38, R7, R26, RZ ;  /* 0x0000001a07269224 */ /* 0x020fe200078e02ff */
[----:B0-----:R-:W-:Y:S01]  /*0e60*/  @!P3 LEA R54, P5, R32, R30, 0x2 ;  /* 0x0000001e2036b211 */ /* 0x001fe200078a10ff */
[----:B------:R-:W-:Y:S01]  /*0e70*/  @!P1 IMAD.WIDE.U32 R40, R50, R26, R40 ;  /* 0x0000001a32289225 */ /* 0x000fe200078e0028 */
[----:B------:R-:W-:-:S03]  /*0e80*/  @!P3 IADD3 R26, PT, PT, R33, R39, RZ ;  /* 0x00000027211ab210 */ /* 0x000fc60007ffe0ff */
[----:B------:R-:W-:Y:S01]  /*0e90*/  @!P1 IMAD R27, R50, R27, R38 ;  /* 0x0000001b321b9224 */ /* 0x000fe200078e0226 */
[----:B------:R-:W-:Y:S02]  /*0ea0*/  @!P3 LEA.HI.X R55, R32, R31, R26, 0x2, P5 ;  /* 0x0000001f2037b211 */ /* 0x000fe400028f141a */
[----:B------:R-:W-:Y:S02]  /*0eb0*/  CS2R R28, SRZ ;  /* 0x00000000001c7805 */ /* 0x000fe4000001ff00 */
[----:B------:R-:W-:Y:S02]  /*0ec0*/  ISETP.GE.U32.AND P5, PT, R10, UR18, PT ;  /* 0x000000120a007c0c */ /* 0x000fe4000bfa6070 */
[----:B------:R-:W-:Y:S01]  /*0ed0*/  @!P1 IADD3 R30, PT, PT, R41, R27, RZ ;  /* 0x0000001b291e9210 */ /* 0x000fe20007ffe0ff */
[----:B------:R-:W0:Y:S01]  /*0ee0*/  @!P2 LDC.64 R32, c[0x0][0x390] ;  /* 0x0000e400ff20ab82 */ /* 0x000e220000000a00 */
[----:B------:R-:W-:Y:S01]  /*0ef0*/  ISETP.GE.AND.EX P5, PT, R11, UR19, PT, P5 ;  /* 0x000000130b007c0c */ /* 0x000fe2000bfa6350 */
[----:B------:R5:W4:Y:S01]  /*0f00*/  @!P6 LDG.E.64 R28, desc[UR12][R34.64] ;  /* 0x0000000c221ce981 */ /* 0x000b22000c1e1b00 */
[----:B-1----:R-:W-:-:S05]  /*0f10*/  @!P1 LEA R38, P6, R40, R24, 0x2 ;  /* 0x0000001828269211 */ /* 0x002fca00078c10ff */
[----:B------:R-:W1:Y:S01]  /*0f20*/  @!P2 LDC.64 R26, c[0x0][0x3e0] ;  /* 0x0000f800ff1aab82 */ /* 0x000e620000000a00 */
[----:B------:R-:W-:Y:S02]  /*0f30*/  @!P1 LEA.HI.X R39, R40, R25, R30, 0x2, P6 ;  /* 0x0000001928279211 */ /* 0x000fe400030f141e */
[----:B------:R-:W-:-:S04]  /*0f40*/  ISETP.GE.U32.AND P6, PT, R52, UR18, PT ;  /* 0x0000001234007c0c */ /* 0x000fc8000bfc6070 */
[----:B------:R-:W-:Y:S01]  /*0f50*/  ISETP.GE.AND.EX P6, PT, R5, UR19, PT, P6 ;  /* 0x0000001305007c0c */ /* 0x000fe2000bfc6360 */
[----:B--2---:R-:W2:Y:S01]  /*0f60*/  @!P5 LDC.64 R36, c[0x0][0x3e0] ;  /* 0x0000f800ff24db82 */ /* 0x004ea20000000a00 */
[----:B------:R-:W-:Y:S02]  /*0f70*/  @!P2 MOV R40, R58 ;  /* 0x0000003a0028a202 */ /* 0x000fe40000000f00 */
[----:B------:R-:W-:-:S05]  /*0f80*/  @!P2 MOV R41, R57 ;  /* 0x000000390029a202 */ /* 0x000fca0000000f00 */
[----:B-----5:R-:W5:Y:S01]  /*0f90*/  @!P5 LDC.64 R34, c[0x0][0x390] ;  /* 0x0000e400ff22db82 */ /* 0x020f620000000a00 */
[----:B-1----:R-:W-:-:S07]  /*0fa0*/  @!P2 IMAD R30, R9, R26, RZ ;  /* 0x0000001a091ea224 */ /* 0x002fce00078e02ff */
[----:B------:R-:W1:Y:S01]  /*0fb0*/  @!P6 LDC.64 R24, c[0x0][0x3e0] ;  /* 0x0000f800ff18eb82 */ /* 0x000e620000000a00 */
[----:B------:R-:W-:-:S04]  /*0fc0*/  @!P2 IMAD.WIDE.U32 R40, R48, R26, R40 ;  /* 0x0000001a3028a225 */ /* 0x000fc800078e0028 */
[----:B------:R-:W-:Y:S01]  /*0fd0*/  @!P2 IMAD R27, R48, R27, R30 ;  /* 0x0000001b301ba224 */ /* 0x000fe200078e021e */
[----:B------:R-:W-:-:S04]  /*0fe0*/  CS2R R30, SRZ ;  /* 0x00000000001e7805 */ /* 0x000fc8000001ff00 */
[----:B------:R-:W-:Y:S02]  /*0ff0*/  @!P2 IADD3 R41, PT, PT, R41, R27, RZ ;  /* 0x0000001b2929a210 */ /* 0x000fe40007ffe0ff */
[----:B------:R5:W3:Y:S01]  /*1000*/  @!P1 LDG.E.64 R30, desc[UR12][R38.64] ;  /* 0x0000000c261e9981 */ /* 0x000ae2000c1e1b00 */
[C---:B0-----:R-:W-:Y:S01]  /*1010*/  @!P2 LEA R42, P1, R40.reuse, R32, 0x2 ;  /* 0x00000020282aa211 */ /* 0x041fe200078210ff */
[----:B------:R-:W0:Y:S01]  /*1020*/  @!P6 LDC.64 R26, c[0x0][0x390] ;  /* 0x0000e400ff1aeb82 */ /* 0x000e220000000a00 */
[----:B--2---:R-:W-:Y:S02]  /*1030*/  @!P5 IMAD R32, R11, R36, RZ ;  /* 0x000000240b20d224 */ /* 0x004fe400078e02ff */
[----:B------:R-:W-:Y:S02]  /*1040*/  @!P2 LEA.HI.X R43, R40, R33, R41, 0x2, P1 ;  /* 0x00000021282ba211 */ /* 0x000fe400008f1429 */
[----:B------:R-:W-:Y:S01]  /*1050*/  @!P5 IMAD R41, R10, R37, R32 ;  /* 0x000000250a29d224 */ /* 0x000fe200078e0220 */
[----:B------:R-:W-:-:S02]  /*1060*/  @!P5 MOV R32, R58 ;  /* 0x0000003a0020d202 */ /* 0x000fc40000000f00 */
[-C--:B------:R-:W-:Y:S02]  /*1070*/  @!P5 MOV R33, R57.reuse ;  /* 0x000000390021d202 */ /* 0x080fe40000000f00 */
[----:B------:R-:W-:Y:S01]  /*1080*/  ISETP.GE.U32.AND P1, PT, R8, UR18, PT ;  /* 0x0000001208007c0c */ /* 0x000fe2000bf26070 */
[----:B------:R-:W-:Y:S01]  /*1090*/  @!P5 IMAD.WIDE.U32 R36, R10, R36, R32 ;  /* 0x000000240a24d225 */ /* 0x000fe200078e0020 */
[----:B------:R-:W-:Y:S02]  /*10a0*/  CS2R R32, SRZ ;  /* 0x0000000000207805 */ /* 0x000fe4000001ff00 */
[----:B-----5:R-:W-:Y:S01]  /*10b0*/  @!P6 MOV R38, R58 ;  /* 0x0000003a0026e202 */ /* 0x020fe20000000f00 */
[-C--:B-1----:R-:W-:Y:S01]  /*10c0*/  @!P6 IMAD R40, R5, R24.reuse, RZ ;  /* 0x000000180528e224 */ /* 0x082fe200078e02ff */
[----:B------:R-:W-:Y:S02]  /*10d0*/  @!P6 MOV R39, R57 ;  /* 0x000000390027e202 */ /* 0x000fe40000000f00 */
[----:B------:R-:W-:Y:S01]  /*10e0*/  ISETP.GE.AND.EX P1, PT, R49, UR19, PT, P1 ;  /* 0x0000001331007c0c */ /* 0x000fe2000bf26310 */
[C---:B------:R-:W-:Y:S01]  /*10f0*/  @!P6 IMAD R25, R52.reuse, R25, R40 ;  /* 0x000000193419e224 */ /* 0x040fe200078e0228 */
[----:B------:R1:W2:Y:S01]  /*1100*/  @!P2 LDG.E.64 R32, desc[UR12][R42.64] ;  /* 0x0000000c2a20a981 */ /* 0x0002a2000c1e1b00 */
[----:B------:R-:W-:Y:S01]  /*1110*/  @!P6 IMAD.WIDE.U32 R38, R52, R24, R38 ;  /* 0x000000183426e225 */ /* 0x000fe200078e0026 */
[----:B------:R-:W-:-:S02]  /*1120*/  @!P5 IADD3 R41, PT, PT, R37, R41, RZ ;  /* 0x000000292529d210 */ /* 0x000fc40007ffe0ff */
[C---:B------:R-:W-:Y:S02]  /*1130*/  @!P5 LEA R40, P2, R36.reuse, R34, 0x2 ;  /* 0x000000222428d211 */ /* 0x040fe400078410ff */
[----:B------:R-:W-:Y:S02]  /*1140*/  @!P6 IADD3 R34, PT, PT, R39, R25, RZ ;  /* 0x000000192722e210 */ /* 0x000fe40007ffe0ff */
[----:B------:R-:W-:Y:S02]  /*1150*/  @!P5 LEA.HI.X R41, R36, R35, R41, 0x2, P2 ;  /* 0x000000232429d211 */ /* 0x000fe400010f1429 */
[C---:B0-----:R-:W-:Y:S01]  /*1160*/  @!P6 LEA R44, P2, R38.reuse, R26, 0x2 ;  /* 0x0000001a262ce211 */ /* 0x041fe200078410ff */
[----:B------:R-:W1:Y:S03]  /*1170*/  @!P1 LDC.64 R24, c[0x0][0x3e0] ;  /* 0x0000f800ff189b82 */ /* 0x000e660000000a00 */
[----:B------:R-:W-:-:S02]  /*1180*/  @!P6 LEA.HI.X R45, R38, R27, R34, 0x2, P2 ;  /* 0x0000001b262de211 */ /* 0x000fc400010f1422 */
[----:B------:R-:W-:Y:S02]  /*1190*/  ISETP.GE.U32.AND P2, PT, R6, UR18, PT ;  /* 0x0000001206007c0c */ /* 0x000fe4000bf46070 */
[----:B------:R-:W-:Y:S02]  /*11a0*/  CS2R R34, SRZ ;  /* 0x0000000000227805 */ /* 0x000fe4000001ff00 */
[----:B------:R-:W-:Y:S01]  /*11b0*/  CS2R R36, SRZ ;  /* 0x0000000000247805 */ /* 0x000fe2000001ff00 */
[----:B------:R-:W0:Y:S01]  /*11c0*/  @!P1 LDC.64 R26, c[0x0][0x390] ;  /* 0x0000e400ff1a9b82 */ /* 0x000e220000000a00 */
[----:B------:R-:W-:Y:S02]  /*11d0*/  ISETP.GE.AND.EX P2, PT, R51, UR19, PT, P2 ;  /* 0x0000001333007c0c */ /* 0x000fe4000bf46320 */
[----:B------:R-:W5:Y:S04]  /*11e0*/  @!P6 LDG.E.64 R34, desc[UR12][R44.64] ;  /* 0x0000000c2c22e981 */ /* 0x000f68000c1e1b00 */
[----:B------:R1:W4:Y:S07]  /*11f0*/  @!P5 LDG.E.64 R36, desc[UR12][R40.64] ;  /* 0x0000000c2824d981 */ /* 0x00032e000c1e1b00 */
[----:B------:R-:W0:Y:S01]  /*1200*/  @!P2 LDC.64 R38, c[0x0][0x3e0] ;  /* 0x0000f800ff26ab82 */ /* 0x000e220000000a00 */
[----:B-1----:R-:W-:Y:S01]  /*1210*/  @!P1 IMAD R42, R49, R24, RZ ;  /* 0x00000018312a9224 */ /* 0x002fe200078e02ff */
[----:B------:R-:W-:-:S03]  /*1220*/  @!P1 MOV R43, R57 ;  /* 0x00000039002b9202 */ /* 0x000fc60000000f00 */
[----:B------:R-:W-:Y:S01]  /*1230*/  @!P1 IMAD R61, R8, R25, R42 ;  /* 0x00000019083d9224 */ /* 0x000fe200078e022a */
[----:B------:R-:W-:-:S05]  /*1240*/  @!P1 MOV R42, R58 ;  /* 0x0000003a002a9202 */ /* 0x000fca0000000f00 */
[----:B------:R-:W-:Y:S01]  /*1250*/  @!P1 IMAD.WIDE.U32 R42, R8, R24, R42 ;  /* 0x00000018082a9225 */ /* 0x000fe200078e002a */
[----:B------:R-:W-:Y:S01]  /*1260*/  CS2R R40, SRZ ;  /* 0x0000000000287805 */ /* 0x000fe2000001ff00 */
[----:B------:R-:W1:Y:S03]  /*1270*/  @!P2 LDC.64 R24, c[0x0][0x390] ;  /* 0x0000e400ff18ab82 */ /* 0x000e660000000a00 */
[----:B------:R-:W-:Y:S02]  /*1280*/  @!P1 IADD3 R43, PT, PT, R43, R61, RZ ;  /* 0x0000003d2b2b9210 */ /* 0x000fe40007ffe0ff */
[C---:B0-----:R-:W-:Y:S01]  /*1290*/  @!P1 LEA R60, P5, R42.reuse, R26, 0x2 ;  /* 0x0000001a2a3c9211 */ /* 0x041fe200078a10ff */
[----:B------:R-:W4:Y:S01]  /*12a0*/  @!P3 LDG.E.64 R40, desc[UR12][R54.64] ;  /* 0x0000000c3628b981 */ /* 0x000f22000c1e1b00 */
[----:B------:R-:W-:Y:S02]  /*12b0*/  @!P2 IMAD R26, R51, R38, RZ ;  /* 0x00000026331aa224 */ /* 0x000fe400078e02ff */
[----:B------:R-:W-:-:S02]  /*12c0*/  @!P1 LEA.HI.X R61, R42, R27, R43, 0x2, P5 ;  /* 0x0000001b2a3d9211 */ /* 0x000fc400028f142b */
[----:B------:R-:W-:Y:S01]  /*12d0*/  @!P2 MOV R27, R57 ;  /* 0x00000039001ba202 */ /* 0x000fe20000000f00 */
[----:B------:R-:W-:Y:S01]  /*12e0*/  @!P2 IMAD R43, R6, R39, R26 ;  /* 0x00000027062ba224 */ /* 0x000fe200078e021a */
[----:B------:R-:W-:-:S05]  /*12f0*/  @!P2 MOV R26, R58 ;  /* 0x0000003a001aa202 */ /* 0x000fca0000000f00 */
[----:B------:R-:W-:Y:S01]  /*1300*/  @!P2 IMAD.WIDE.U32 R26, R6, R38, R26 ;  /* 0x00000026061aa225 */ /* 0x000fe200078e001a */
[----:B------:R-:W-:-:S04]  /*1310*/  CS2R R38, SRZ ;  /* 0x0000000000267805 */ /* 0x000fc8000001ff00 */
[----:B------:R-:W-:Y:S02]  /*1320*/  @!P2 IADD3 R27, PT, PT, R27, R43, RZ ;  /* 0x0000002b1b1ba210 */ /* 0x000fe40007ffe0ff */
[----:B------:R-:W4:Y:S01]  /*1330*/  @!P4 LDG.E.64 R38, desc[UR12][R46.64] ;  /* 0x0000000c2e26c981 */ /* 0x000f22000c1e1b00 */
[----:B------:R-:W-:-:S06]  /*1340*/  CS2R R42, SRZ ;  /* 0x00000000002a7805 */ /* 0x000fcc000001ff00 */
[----:B------:R-:W4:Y:S01]  /*1350*/  @!P1 LDG.E.64 R42, desc[UR12][R60.64] ;  /* 0x0000000c3c2a9981 */ /* 0x000f22000c1e1b00 */
[----:B------:R-:W-:-:S04]  /*1360*/  ISETP.GE.U32.AND P1, PT, R4, UR18, PT ;  /* 0x0000001204007c0c */ /* 0x000fc8000bf26070 */
[----:B------:R-:W-:Y:S02]  /*1370*/  ISETP.GE.AND.EX P1, PT, R53, UR19, PT, P1 ;  /* 0x0000001335007c0c */ /* 0x000fe4000bf26310 */
[C---:B-1----:R-:W-:Y:S02]  /*1380*/  @!P2 LEA R24, P5, R26.reuse, R24, 0x2 ;  /* 0x000000181a18a211 */ /* 0x042fe400078a10ff */
[----:B------:R-:W-:Y:S02]  /*1390*/  CS2R R44, SRZ ;  /* 0x00000000002c7805 */ /* 0x000fe4000001ff00 */
[----:B------:R-:W-:-:S05]  /*13a0*/  @!P2 LEA.HI.X R25, R26, R25, R27, 0x2, P5 ;  /* 0x000000191a19a211 */ /* 0x000fca00028f141b */
[----:B------:R0:W4:Y:S02]  /*13b0*/  @!P2 LDG.E.64 R44, desc[UR12][R24.64] ;  /* 0x0000000c182ca981 */ /* 0x000124000c1e1b00 */
[----:B------:R-:W1:Y:S08]  /*13c0*/  @!P1 LDC.64 R26, c[0x0][0x390] ;  /* 0x0000e400ff1a9b82 */ /* 0x000e700000000a00 */
[----:B0-----:R-:W0:Y:S01]  /*13d0*/  @!P1 LDC.64 R24, c[0x0][0x3e0] ;  /* 0x0000f800ff189b82 */ /* 0x001e220000000a00 */
[----:B------:R-:W-:Y:S01]  /*13e0*/  @!P1 MOV R47, R57 ;  /* 0x00000039002f9202 */ /* 0x000fe20000000f00 */
[----:B0-----:R-:W-:-:S04]  /*13f0*/  @!P1 IMAD R46, R53, R24, RZ ;  /* 0x00000018352e9224 */ /* 0x001fc800078e02ff */
[----:B------:R-:W-:Y:S01]  /*1400*/  @!P1 IMAD R25, R4, R25, R46 ;  /* 0x0000001904199224 */ /* 0x000fe200078e022e */
[----:B------:R-:W-:-:S05]  /*1410*/  @!P1 MOV R46, R58 ;  /* 0x0000003a002e9202 */ /* 0x000fca0000000f00 */
[----:B------:R-:W-:-:S05]  /*1420*/  @!P1 IMAD.WIDE.U32 R46, R4, R24, R46 ;  /* 0x00000018042e9225 */ /* 0x000fca00078e002e */
[----:B------:R-:W-:Y:S02]  /*1430*/  @!P1 IADD3 R47, PT, PT, R47, R25, RZ ;  /* 0x000000192f2f9210 */ /* 0x000fe40007ffe0ff */
[----:B-1----:R-:W-:-:S04]  /*1440*/  @!P1 LEA R26, P2, R46, R26, 0x2 ;  /* 0x0000001a2e1a9211 */ /* 0x002fc800078410ff */
[----:B------:R-:W-:Y:S02]  /*1450*/  @!P1 LEA.HI.X R27, R46, R27, R47, 0x2, P2 ;  /* 0x0000001b2e1b9211 */ /* 0x000fe400010f142f */
[----:B------:R-:W-:-:S06]  /*1460*/  CS2R R46, SRZ ;  /* 0x00000000002e7805 */ /* 0x000fcc000001ff00 */
[----:B------:R0:W4:Y:S02]  /*1470*/  @!P1 LDG.E.64 R46, desc[UR12][R26.64] ;  /* 0x0000000c1a2e9981 */ /* 0x000124000c1e1b00 */
[----:B0-----:R-:W-:-:S04]  /*1480*/  FMUL.FTZ R27, R13, R13 ;  /* 0x0000000d0d1b7220 */ /* 0x001fc80000410000 */
[----:B------:R-:W-:Y:S01]  /*1490*/  FFMA.FTZ R27, R12, R12, R27 ;  /* 0x0000000c0c1b7223 */ /* 0x000fe2000001001b */
[----:B---3--:R-:W-:-:S04]  /*14a0*/  FMUL.FTZ R55, R31, R31 ;  /* 0x0000001f1f377220 */ /* 0x008fc80000410000 */
[----:B------:R-:W-:Y:S01]  /*14b0*/  FFMA.FTZ R24, R30, R30, R55 ;  /* 0x0000001e1e187223 */ /* 0x000fe20000010037 */
[----:B--2---:R-:W-:-:S04]  /*14c0*/  FMUL.FTZ R55, R33, R33 ;  /* 0x0000002121377220 */ /* 0x004fc80000410000 */
[----:B------:R-:W-:Y:S01]  /*14d0*/  FFMA.FTZ R55, R32, R32, R55 ;  /* 0x0000002020377223 */ /* 0x000fe20000010037 */
[----:B-----5:R-:W-:-:S04]  /*14e0*/  FMUL.FTZ R25, R35, R35 ;  /* 0x0000002323197220 */ /* 0x020fc80000410000 */
[----:B------:R-:W-:-:S04]  /*14f0*/  FFMA.FTZ R25, R34, R34, R25 ;  /* 0x0000002222197223 */ /* 0x000fc80000010019 */
[----:B------:R-:W-:-:S04]  /*1500*/  FADD.FTZ R25, RZ, R25 ;  /* 0x00000019ff197221 */ /* 0x000fc80000010000 */
[----:B------:R-:W-:Y:S01]  /*1510*/  FADD.FTZ R24, R25, R24 ;  /* 0x0000001819187221 */ /* 0x000fe20000010000 */
[----:B----4-:R-:W-:-:S03]  /*1520*/  FMUL.FTZ R25, R37, R37 ;  /* 0x0000002525197220 */ /* 0x010fc60000410000 */
[----:B------:R-:W-:Y:S01]  /*1530*/  FADD.FTZ R24, R24, R55 ;  /* 0x0000003718187221 */ /* 0x000fe20000010000 */
[----:B------:R-:W-:-:S04]  /*1540*/  FFMA.FTZ R25, R36, R36, R25 ;  /* 0x0000002424197223 */ /* 0x000fc80000010019 */
[----:B------:R-:W-:Y:S01]  /*1550*/  FADD.FTZ R24, R24, R25 ;  /* 0x0000001918187221 */ /* 0x000fe20000010000 */
[----:B------:R-:W-:-:S03]  /*1560*/  FMUL.FTZ R25, R15, R15 ;  /* 0x0000000f0f197220 */ /* 0x000fc60000410000 */
[----:B------:R-:W-:Y:S01]  /*1570*/  FADD.FTZ R24, R24, R27 ;  /* 0x0000001b18187221 */ /* 0x000fe20000010000 */
[----:B------:R-:W-:Y:S01]  /*1580*/  FFMA.FTZ R25, R14, R14, R25 ;  /* 0x0000000e0e197223 */ /* 0x000fe20000010019 */
        /* <DEDUP_REMOVED lines=23> */
[----:B------:R-:W-:-:S04]  /*1700*/  FFMA.FTZ R25, R42, R42, R25 ;  /* 0x0000002a2a197223 */ /* 0x000fc80000010019 */
[----:B------:R-:W-:Y:S01]  /*1710*/  FADD.FTZ R24, R24, R25 ;  /* 0x0000001918187221 */ /* 0x000fe20000010000 */
[----:B------:R-:W-:Y:S01]  /*1720*/  FADD.FTZ R25, R34, R35 ;  /* 0x0000002322197221 */ /* 0x000fe20000010000 */
[----:B------:R-:W-:-:S03]  /*1730*/  FADD.FTZ R26, R30, R31 ;  /* 0x0000001f1e1a7221 */ /* 0x000fc60000010000 */
[----:B------:R-:W-:-:S04]  /*1740*/  FADD.FTZ R25, RZ, R25 ;  /* 0x00000019ff197221 */ /* 0x000fc80000010000 */
[----:B------:R-:W-:Y:S01]  /*1750*/  FADD.FTZ R25, R25, R26 ;  /* 0x0000001a19197221 */ /* 0x000fe20000010000 */
[----:B------:R-:W-:-:S04]  /*1760*/  FADD.FTZ R26, R32, R33 ;  /* 0x00000021201a7221 */ /* 0x000fc80000010000 */
        /* <DEDUP_REMOVED lines=17> */
[----:B------:R-:W-:Y:S01]  /*1880*/  FADD.FTZ R26, R38, R39 ;  /* 0x00000027261a7221 */ /* 0x000fe20000010000 */
[----:B------:R-:W-:-:S03]  /*1890*/  FMUL.FTZ R27, R45, R45 ;  /* 0x0000002d2d1b7220 */ /* 0x000fc60000410000 */
[----:B------:R-:W-:Y:S01]  /*18a0*/  FADD.FTZ R25, R25, R26 ;  /* 0x0000001a19197221 */ /* 0x000fe20000010000 */
[----:B------:R-:W-:Y:S01]  /*18b0*/  FADD.FTZ R26, R40, R41 ;  /* 0x00000029281a7221 */ /* 0x000fe20000010000 */
[----:B------:R-:W-:-:S03]  /*18c0*/  FFMA.FTZ R27, R44, R44, R27 ;  /* 0x0000002c2c1b7223 */ /* 0x000fc6000001001b */
[----:B------:R-:W-:Y:S01]  /*18d0*/  FADD.FTZ R25, R25, R26 ;  /* 0x0000001a19197221 */ /* 0x000fe20000010000 */
[----:B------:R-:W-:Y:S01]  /*18e0*/  FADD.FTZ R26, R42, R43 ;  /* 0x0000002b2a1a7221 */ /* 0x000fe20000010000 */
[----:B------:R-:W-:Y:S01]  /*18f0*/  FADD.FTZ R24, R24, R27 ;  /* 0x0000001b18187221 */ /* 0x000fe20000010000 */
[----:B------:R-:W-:Y:S02]  /*1900*/  FMUL.FTZ R27, R47, R47 ;  /* 0x0000002f2f1b7220 */ /* 0x000fe40000410000 */
[----:B------:R-:W-:Y:S01]  /*1910*/  FADD.FTZ R25, R25, R26 ;  /* 0x0000001a19197221 */ /* 0x000fe20000010000 */
[----:B------:R-:W-:Y:S01]  /*1920*/  FADD.FTZ R26, R44, R45 ;  /* 0x0000002d2c1a7221 */ /* 0x000fe20000010000 */
[----:B------:R-:W-:-:S03]  /*1930*/  FFMA.FTZ R27, R46, R46, R27 ;  /* 0x0000002e2e1b7223 */ /* 0x000fc6000001001b */
[----:B------:R-:W-:Y:S01]  /*1940*/  FADD.FTZ R25, R25, R26 ;  /* 0x0000001a19197221 */ /* 0x000fe20000010000 */
[----:B------:R-:W-:Y:S01]  /*1950*/  FADD.FTZ R26, R46, R47 ;  /* 0x0000002f2e1a7221 */ /* 0x000fe20000010000 */
[----:B------:R-:W-:-:S03]  /*1960*/  FADD.FTZ R24, R24, R27 ;  /* 0x0000001b18187221 */ /* 0x000fc60000010000 */
[----:B------:R-:W-:Y:S02]  /*1970*/  FADD.FTZ R25, R25, R26 ;  /* 0x0000001a19197221 */ /* 0x000fe40000010000 */
        /* <DEDUP_REMOVED lines=30> */
[----:B------:R-:W0:Y:S01]  /*1b60*/  @!P1 S2R R25, SR_CgaCtaId ;  /* 0x0000000000199919 */ /* 0x000e220000008800 */
[----:B------:R-:W-:-:S04]  /*1b70*/  @!P1 MOV R24, 0x400 ;  /* 0x0000040000189802 */ /* 0x000fc80000000f00 */
[----:B0-----:R-:W-:Y:S02]  /*1b80*/  @!P1 LEA R25, R25, R24, 0x18 ;  /* 0x0000001819199211 */ /* 0x001fe400078ec0ff */
[----:B------:R-:W-:-:S04]  /*1b90*/  @!P1 SHF.R.U32.HI R24, RZ, 0x2, R0 ;  /* 0x00000002ff189819 */ /* 0x000fc80000011600 */
[----:B------:R-:W-:-:S04]  /*1ba0*/  @!P1 LOP3.LUT R24, R24, 0xf8, RZ, 0xc0, !PT ;  /* 0x000000f818189812 */ /* 0x000fc800078ec0ff */
[----:B------:R-:W-:-:S05]  /*1bb0*/  @!P1 IADD3 R24, PT, PT, R24, R25, RZ ;  /* 0x0000001918189210 */ /* 0x000fca0007ffe0ff */
[----:B------:R3:W-:Y:S02]  /*1bc0*/  @!P1 STS.64 [R24+0x8], R54 ;  /* 0x0000083618009388 */ /* 0x0007e40000000a00 */
.L_x_2986:
[----:B------:R-:W-:Y:S05]  /*1bd0*/  BSYNC.RECONVERGENT B0 ;  /* 0x0000000000007941 */ /* 0x000fea0003800200 */
.L_x_2985:
        /* <DEDUP_REMOVED lines=8> */
[----:B-1-3--:R-:W2:Y:S02]  /*1c60*/  LDS.128 R24, [UR5+0x10] ;  /* 0x00001005ff187984 */ /* 0x00aea40008000c00 */
[----:B--2---:R-:W-:Y:S01]  /*1c70*/  FADD.FTZ R61, R54, R24 ;  /* 0x00000018363d7221 */ /* 0x004fe20000010000 */
        /* <DEDUP_REMOVED lines=16> */
.L_x_2988:
[----:B------:R-:W-:Y:S05]  /*1d80*/  BSYNC.RECONVERGENT B0 ;  /* 0x0000000000007941 */ /* 0x000fea0003800200 */
.L_x_2987:
[----:B------:R-:W-:Y:S05]  /*1d90*/  @!P1 BRA `(.L_x_2989) ;  /* 0x0000000c00ac9947 */ /* 0x000fea0003800000 */
[----:B---3--:R-:W3:Y:S01]  /*1da0*/  LDC.64 R24, c[0x0][0x3b8] ;  /* 0x0000ee00ff187b82 */ /* 0x008ee20000000a00 */
[----:B------:R-:W-:Y:S01]  /*1db0*/  ULOP3.LUT UR9, UR4, 0x1, URZ, 0xc0, !UPT ;  /* 0x0000000104097892 */ /* 0x000fe2000f8ec0ff */
[----:B------:R-:W-:-:S03]  /*1dc0*/  ISETP.GE.U32.AND P3, PT, R3, 0x8, PT ;  /* 0x000000080300780c */ /* 0x000fc60003f66070 */
[----:B------:R-:W-:-:S06]  /*1dd0*/  UIMAD UR5, UR9, UR14, URZ ;  /* 0x0000000e090572a4 */ /* 0x000fcc000f8e02ff */
[----:B-1----:R-:W-:-:S05]  /*1de0*/  IMAD R26, R3, UR5, RZ ;  /* 0x00000005031a7c24 */ /* 0x002fca000f8e02ff */
[----:B------:R-:W-:-:S05]  /*1df0*/  SHF.L.U32 R27, R26, 0x1, RZ ;  /* 0x000000011a1b7819 */ /* 0x000fca00000006ff */
[----:B---3--:R-:W-:-:S03]  /*1e00*/  IMAD.WIDE R24, R27, 0x4, R24 ;  /* 0x000000041b187825 */ /* 0x008fc600078e0218 */
[----:B------:R-:W-:Y:S02]  /*1e10*/  R2UR UR16, R24 ;  /* 0x00000000181072ca */ /* 0x000fe400000e0000 */
[----:B------:R-:W-:Y:S01]  /*1e20*/  R2UR UR17, R25 ;  /* 0x00000000191172ca */ /* 0x000fe200000e0000 */
[----:B------:R-:W-:-:S14]  /*1e30*/  @P2 BRA `(.L_x_2990) ;  /* 0x0000000000642947 */ /* 0x000fdc0003800000 */
[----:B------:R-:W1:Y:S01]  /*1e40*/  LDC.64 R26, c[0x0][0x3b0] ;  /* 0x0000ec00ff1a7b82 */ /* 0x000e620000000a00 */
        /* <DEDUP_REMOVED lines=9> */
[----:B--2---:R-:W-:Y:S01]  /*1ee0*/  MOV R61, UR10 ;  /* 0x0000000a003d7c02 */ /* 0x004fe20008000f00 */
[----:B------:R3:W-:Y:S04]  /*1ef0*/  STG.E.64 desc[UR12][R24.64], R54 ;  /* 0x0000003618007986 */ /* 0x0007e8000c101b0c */
[----:B-1----:R-:W-:Y:S01]  /*1f00*/  IMAD.WIDE.U32 R26, R61, 0x4, R26 ;  /* 0x000000043d1a7825 */ /* 0x002fe200078e001a */
[----:B------:R-:W-:-:S04]  /*1f10*/  SEL R61, R3, RZ, !P1 ;  /* 0x000000ff033d7207 */ /* 0x000fc80004800000 */
[----:B------:R-:W-:Y:S01]  /*1f20*/  ISETP.NE.AND P1, PT, R61, -0x1, PT ;  /* 0xffffffff3d00780c */ /* 0x000fe20003f25270 */
[----:B------:R-:W-:Y:S06]  /*1f30*/  MEMBAR.ALL.GPU ;  /* 0x0000000000007992 */ /* 0x000fec000000a000 */
[----:B------:R-:W-:-:S00]  /*1f40*/  ERRBAR ;  /* 0x00000000000079ab */ /* 0x000fc00000000000 */
[----:B------:R-:W-:Y:S06]  /*1f50*/  CGAERRBAR ;  /* 0x00000000000075ab */ /* 0x000fec0000000000 */
[----:B------:R3:W-:Y:S01]  /*1f60*/  REDG.E.ADD.S32.STRONG.GPU desc[UR12][R26.64], R60 ;  /* 0x0000003c1a00798e */ /* 0x0007e2000c12e30c */
[----:B------:R-:W-:Y:S05]  /*1f70*/  @!P1 BRA `(.L_x_2990) ;  /* 0x0000000000149947 */ /* 0x000fea0003800000 */
.L_x_2991:
[----:B---3--:R-:W2:Y:S04]  /*1f80*/  LDG.E.STRONG.GPU R24, desc[UR12][R26.64] ;  /* 0x0000000c1a187981 */ /* 0x008ea8000c1ef900 */
[----:B--2---:R-:W-:Y:S01]  /*1f90*/  CCTL.IVALL ;  /* 0x00000000ff00798f */ /* 0x004fe20002000000 */
[----:B------:R-:W-:Y:S05]  /*1fa0*/  YIELD ;  /* 0x0000000000007946 */ /* 0x000fea0003800000 */
[----:B------:R-:W-:-:S13]  /*1fb0*/  ISETP.NE.AND P1, PT, R24, R61, PT ;  /* 0x0000003d1800720c */ /* 0x000fda0003f25270 */
[----:B------:R-:W-:Y:S05]  /*1fc0*/  @P1 BRA `(.L_x_2991) ;  /* 0xfffffffc00ec1947 */ /* 0x000fea000383ffff */
.L_x_2990:
        /* <DEDUP_REMOVED lines=15> */
.L_x_2993:
        /* <DEDUP_REMOVED lines=13> */
[----:B------:R-:W3:Y:S01]  /*2190*/  @!P3 LDG.E.64 R24, desc[UR12][R24.64] ;  /* 0x0000000c1818b981 */ /* 0x000ee2000c1e1b00 */
        /* <DEDUP_REMOVED lines=12> */
[----:B------:R-:W3:Y:S01]  /*2260*/  @!P1 LDG.E.64 R26, desc[UR12][R26.64] ;  /* 0x0000000c1a1a9981 */ /* 0x000ee2000c1e1b00 */
[----:B------:R-:W-:Y:S02]  /*2270*/  @!P3 FADD.FTZ R55, R55, R25 ;  /* 0x000000193737b221 */ /* 0x000fe40000010000 */
[----:B------:R-:W-:-:S13]  /*2280*/  ISETP.EQ.OR P3, PT, R24, UR15, P2 ;  /* 0x0000000f18007c0c */ /* 0x000fda0009762670 */
[----:B------:R-:W-:-:S05]  /*2290*/  VOTEU.ALL UP0, P3 ;  /* 0x0000000000ff7886 */ /* 0x000fca0001800000 */
[----:B------:R-:W-:-:S06]  /*22a0*/  @!UP0 UIMAD.WIDE.U32 UR24, UR10, 0x8, UR16 ;  /* 0x000000080a1888a5 */ /* 0x000fcc000f8e0010 */
[----:B------:R-:W-:Y:S02]  /*22b0*/  MOV R24, UR24 ;  /* 0x0000001800187c02 */ /* 0x000fe40008000f00 */
[----:B------:R-:W-:-:S06]  /*22c0*/  MOV R25, UR25 ;  /* 0x0000001900197c02 */ /* 0x000fcc0008000f00 */
[----:B------:R-:W4:Y:S01]  /*22d0*/  @!P3 LDG.E.64 R24, desc[UR12][R24.64] ;  /* 0x0000000c1818b981 */ /* 0x000f22000c1e1b00 */
[----:B------:R-:W-:Y:S01]  /*22e0*/  UIADD3 UR24, UPT, UPT, UR5, 0x4, URZ ;  /* 0x0000000405187890 */ /* 0x000fe2000fffe0ff */
[----:B---3--:R-:W-:-:S05]  /*22f0*/  @!P1 FADD.FTZ R54, R54, R26 ;  /* 0x0000001a36369221 */ /* 0x008fca0000010000 */
        /* <DEDUP_REMOVED lines=8> */
[----:B----4-:R-:W-:-:S04]  /*2380*/  @!P3 FADD.FTZ R54, R54, R24 ;  /* 0x000000183636b221 */ /* 0x010fc80000010000 */
        /* <DEDUP_REMOVED lines=18> */
[----:B----4-:R-:W-:-:S05]  /*24b0*/  @!P3 FADD.FTZ R54, R54, R24 ;  /* 0x000000183636b221 */ /* 0x010fca0000010000 */
[----:B------:R-:W-:Y:S01]  /*24c0*/  MOV R24, UR24 ;  /* 0x0000001800187c02 */ /* 0x000fe20008000f00 */
[----:B------:R-:W-:-:S03]  /*24d0*/  @!P3 FADD.FTZ R55, R55, R25 ;  /* 0x000000193737b221 */ /* 0x000fc60000010000 */
[----:B------:R-:W-:Y:S02]  /*24e0*/  ISETP.EQ.OR P3, PT, R24, UR15, P2 ;  /* 0x0000000f18007c0c */ /* 0x000fe40009762670 */
[----:B------:R-:W-:-:S06]  /*24f0*/  MOV R27, UR25 ;  /* 0x00000019001b7c02 */ /* 0x000fcc0008000f00 */
[----:B------:R-:W3:Y:S05]  /*2500*/  @!P1 LDG.E.64 R26, desc[UR12][R26.64] ;  /* 0x0000000c1a1a9981 */ /* 0x000eea000c1e1b00 */
[----:B------:R-:W-:-:S05]  /*2510*/  VOTEU.ALL UP0, P3 ;  /* 0x0000000000ff7886 */ /* 0x000fca0001800000 */
[----:B------:R-:W-:-:S06]  /*2520*/  @!UP0 UIMAD.WIDE.U32 UR24, UR20, 0x8, UR16 ;  /* 0x00000008141888a5 */ /* 0x000fcc000f8e0010 */
[----:B------:R-:W-:Y:S02]  /*2530*/  MOV R24, UR24 ;  /* 0x0000001800187c02 */ /* 0x000fe40008000f00 */
[----:B------:R-:W-:-:S06]  /*2540*/  MOV R25, UR25 ;  /* 0x0000001900197c02 */ /* 0x000fcc0008000f00 */
[----:B------:R-:W4:Y:S01]  /*2550*/  @!P3 LDG.E.64 R24, desc[UR12][R24.64] ;  /* 0x0000000c1818b981 */ /* 0x000f22000c1e1b00 */
        /* <DEDUP_REMOVED lines=10> */
[----:B---3--:R-:W-:Y:S01]  /*2600*/  @!P1 FADD.FTZ R54, R54, R26 ;  /* 0x0000001a36369221 */ /* 0x008fe20000010000 */
[----:B------:R-:W-:Y:S01]  /*2610*/  @!P1 FADD.FTZ R55, R55, R27 ;  /* 0x0000001b37379221 */ /* 0x000fe20000010000 */
[----:B------:R-:W-:Y:S02]  /*2620*/  ISETP.NE.AND P1, PT, R60, UR5, PT ;  /* 0x000000053c007c0c */ /* 0x000fe4000bf25270 */
[----:B----4-:R-:W-:Y:S01]  /*2630*/  @!P3 FADD.FTZ R54, R54, R24 ;  /* 0x000000183636b221 */ /* 0x010fe20000010000 */
[----:B------:R-:W-:-:S10]  /*2640*/  @!P3 FADD.FTZ R55, R55, R25 ;  /* 0x000000193737b221 */ /* 0x000fd40000010000 */
[----:B------:R-:W-:Y:S05]  /*2650*/  @P1 BRA `(.L_x_2993) ;  /* 0xfffffff800981947 */ /* 0x000fea000383ffff */
[----:B------:R-:W-:-:S15]  /*2660*/  R2UR UR5, R60 ;  /* 0x000000003c0572ca */ /* 0x000fde00000e0000 */
.L_x_2992:
        /* <DEDUP_REMOVED lines=22> */
[----:B------:R-:W3:Y:S01]  /*27d0*/  @!P3 LDG.E.64 R24, desc[UR12][R24.64] ;  /* 0x0000000c1818b981 */ /* 0x000ee2000c1e1b00 */
        /* <DEDUP_REMOVED lines=13> */
[----:B------:R-:W4:Y:S05]  /*28b0*/  @!P4 LDG.E.64 R26, desc[UR12][R26.64] ;  /* 0x0000000c1a1ac981 */ /* 0x000f2a000c1e1b00 */
[----:B------:R-:W-:-:S05]  /*28c0*/  VOTEU.ALL UP0, P5 ;  /* 0x0000000000ff7886 */ /* 0x000fca0002800000 */
[----:B------:R-:W-:Y:S01]  /*28d0*/  @!UP0 UIMAD UR10, UR9, UR14, UR6 ;  /* 0x0000000e090a82a4 */ /* 0x000fe2000f8e0206 */
[----:B---3--:R-:W-:-:S03]  /*28e0*/  @!P3 FADD.FTZ R54, R54, R24 ;  /* 0x000000183636b221 */ /* 0x008fc60000010000 */
[----:B------:R-:W-:Y:S01]  /*28f0*/  @!UP0 UIMAD.WIDE.U32 UR10, UR10, 0x8, UR16 ;  /* 0x000000080a0a88a5 */ /* 0x000fe2000f8e0010 */
[----:B------:R-:W-:-:S05]  /*2900*/  @!P3 FADD.FTZ R55, R55, R25 ;  /* 0x000000193737b221 */ /* 0x000fca0000010000 */
[----:B------:R-:W-:Y:S02]  /*2910*/  MOV R24, UR10 ;  /* 0x0000000a00187c02 */ /* 0x000fe40008000f00 */
[----:B------:R-:W-:-:S06]  /*2920*/  MOV R25, UR11 ;  /* 0x0000000b00197c02 */ /* 0x000fcc0008000f00 */
[----:B------:R-:W3:Y:S01]  /*2930*/  @!P5 LDG.E.64 R24, desc[UR12][R24.64] ;  /* 0x0000000c1818d981 */ /* 0x000ee2000c1e1b00 */
[----:B------:R-:W-:-:S04]  /*2940*/  MOV R60, UR5 ;  /* 0x00000005003c7c02 */ /* 0x000fc80008000f00 */
[----:B------:R-:W-:-:S04]  /*2950*/  IADD3 R60, PT, PT, R60, 0x4, RZ ;  /* 0x000000043c3c7810 */ /* 0x000fc80007ffe0ff */
[----:B------:R-:W-:Y:S01]  /*2960*/  R2UR UR5, R60 ;  /* 0x000000003c0572ca */ /* 0x000fe200000e0000 */
[----:B----4-:R-:W-:Y:S01]  /*2970*/  @!P4 FADD.FTZ R54, R54, R26 ;  /* 0x0000001a3636c221 */ /* 0x010fe20000010000 */
[----:B------:R-:W-:-:S03]  /*2980*/  @!P4 FADD.FTZ R55, R55, R27 ;  /* 0x0000001b3737c221 */ /* 0x000fc60000010000 */
[----:B---3--:R-:W-:Y:S01]  /*2990*/  @!P5 FADD.FTZ R54, R54, R24 ;  /* 0x000000183636d221 */ /* 0x008fe20000010000 */
[----:B------:R-:W-:-:S09]  /*29a0*/  @!P5 FADD.FTZ R55, R55, R25 ;  /* 0x000000193737d221 */ /* 0x000fd20000010000 */
.L_x_2994:
        /* <DEDUP_REMOVED lines=28> */
.L_x_2995:
        /* <DEDUP_REMOVED lines=13> */
.L_x_2996:
[----:B------:R-:W-:Y:S05]  /*2c40*/  BSYNC.RECONVERGENT B0 ;  /* 0x0000000000007941 */ /* 0x000fea0003800200 */
.L_x_2989:
[----:B------:R-:W4:Y:S01]  /*2c50*/  S2UR UR9, SR_CgaCtaId ;  /* 0x00000000000979c3 */ /* 0x000f220000008800 */
[----:B------:R-:W0:Y:S01]  /*2c60*/  LDCU UR10, c[0x0][0x414] ;  /* 0x00008280ff0a77ac */ /* 0x000e220008000800 */
[----:B---3--:R-:W-:Y:S01]  /*2c70*/  MOV R25, UR7 ;  /* 0x0000000700197c02 */ /* 0x008fe20008000f00 */
[----:B------:R-:W-:-:S05]  /*2c80*/  UMOV UR5, 0x400 ;  /* 0x0000040000057882 */ /* 0x000fca0000000000 */
[----:B--2---:R-:W2:Y:S01]  /*2c90*/  @P0 LDC.64 R60, c[0x0][0x388] ;  /* 0x0000e200ff3c0b82 */ /* 0x004ea20000000a00 */
[----:B0-----:R-:W-:Y:S01]  /*2ca0*/  @P0 FMUL.FTZ R24, R54, UR10 ;  /* 0x0000000a36180c20 */ /* 0x001fe20008410000 */
[----:B----4-:R-:W-:Y:S01]  /*2cb0*/  ULEA UR5, UR9, UR5, 0x18 ;  /* 0x0000000509057291 */ /* 0x010fe2000f8ec0ff */
[----:B------:R-:W0:Y:S01]  /*2cc0*/  LDCU.U8 UR9, c[0x0][0x3fc] ;  /* 0x00007f80ff0977ac */ /* 0x000e220008000000 */
[----:B--2---:R-:W-:-:S04]  /*2cd0*/  @P0 IMAD.WIDE R60, R25, 0x8, R60 ;  /* 0x00000008193c0825 */ /* 0x004fc800078e023c */
[----:B------:R-:W-:-:S03]  /*2ce0*/  @P0 FMUL.FTZ R25, R55, UR10 ;  /* 0x0000000a37190c20 */ /* 0x000fc60008410000 */
[----:B------:R-:W-:Y:S04]  /*2cf0*/  @!P2 STS.64 [UR5+0x50], R54 ;  /* 0x00005036ff00a988 */ /* 0x000fe80008000a05 */
[----:B------:R2:W-:Y:S01]  /*2d00*/  @P0 STG.E.64 desc[UR12][R60.64], R24 ;  /* 0x000000183c000986 */ /* 0x0005e2000c101b0c */
[----:B------:R-:W-:Y:S08]  /*2d10*/  BAR.SYNC.DEFER_BLOCKING 0x0 ;  /* 0x0000000000007b1d */ /* 0x000ff00000010000 */
[----:B--2---:R-:W2:Y:S08]  /*2d20*/  LDC.64 R24, c[0x0][0x398] ;  /* 0x0000e600ff187b82 */ /* 0x004eb00000000a00 */
[----:B------:R-:W3:Y:S01]  /*2d30*/  LDC.64 R60, c[0x0][0x3a0] ;  /* 0x0000e800ff3c7b82 */ /* 0x000ee20000000a00 */
[----:B-1----:R-:W1:Y:S02]  /*2d40*/  LDS.64 R26, [UR5+0x50] ;  /* 0x00005005ff1a7984 */ /* 0x002e640008000a00 */
[----:B-1----:R-:W-:-:S05]  /*2d50*/  FMUL.FTZ R26, R26, UR10 ;  /* 0x0000000a1a1a7c20 */ /* 0x002fca0008410000 */
[----:B------:R-:W-:-:S13]  /*2d60*/  R2UR UR5, R26 ;  /* 0x000000001a0572ca */ /* 0x000fda00000e0000 */
[----:B------:R-:W-:-:S05]  /*2d70*/  MOV R26, UR5 ;  /* 0x00000005001a7c02 */ /* 0x000fca0008000f00 */
[----:B------:R-:W-:Y:S01]  /*2d80*/  FMUL.FTZ R54, R26, UR5 ;  /* 0x000000051a367c20 */ /* 0x000fe20008410000 */
[----:B------:R-:W-:-:S03]  /*2d90*/  SHF.L.U32 R26, R0, 0x1, RZ ;  /* 0x00000001001a7819 */ /* 0x000fc600000006ff */
[----:B------:R-:W-:Y:S01]  /*2da0*/  FFMA.FTZ R54, R27, UR10, -R54 ;  /* 0x0000000a1b367c23 */ /* 0x000fe20008010836 */
[----:B------:R-:W-:-:S04]  /*2db0*/  LOP3.LUT R26, R26, 0xe, RZ, 0xc0, !PT ;  /* 0x0000000e1a1a7812 */ /* 0x000fc800078ec0ff */
[----:B------:R-:W-:-:S05]  /*2dc0*/  IADD3 R27, PT, PT, R26, UR8, RZ ;  /* 0x000000081a1b7c10 */ /* 0x000fca000fffe0ff */
[----:B--2---:R-:W-:-:S04]  /*2dd0*/  IMAD.WIDE R24, R27, 0x4, R24 ;  /* 0x000000041b187825 */ /* 0x004fc800078e0218 */
        /* <DEDUP_REMOVED lines=38> */
[----:B------:R0:W-:Y:S02]  /*3040*/  STG.E.64 desc[UR12][R54.64], R34 ;  /* 0x0000002236007986 */ /* 0x0001e4000c101b0c */
.L_x_3000:
[----:B------:R-:W-:Y:S05]  /*3050*/  BSYNC.RECONVERGENT B1 ;  /* 0x0000000000017941 */ /* 0x000fea0003800200 */
.L_x_2999:
        /* <DEDUP_REMOVED lines=9> */
[----:B------:R-:W-:Y:S01]  /*30f0*/  IMAD R35, R50, UR17, R35 ;  /* 0x0000001132237c24 */ /* 0x000fe2000f8e0223 */
[----:B0-----:R-:W-:-:S04]  /*3100*/  LEA R34, P1, R54, UR18, 0x2 ;  /* 0x0000001236227c11 */ /* 0x001fc8000f8210ff */
        /* <DEDUP_REMOVED lines=8> */
.L_x_3002:
[----:B------:R-:W-:Y:S05]  /*3190*/  BSYNC.RECONVERGENT B1 ;  /* 0x0000000000017941 */ /* 0x000fea0003800200 */
.L_x_3001:
        /* <DEDUP_REMOVED lines=10> */
[----:B------:R-:W0:Y:S01]  /*3240*/  LDCU.64 UR16, c[0x0][0x3e0] ;  /* 0x00007c00ff1077ac */ /* 0x000e220008000a00 */
[----:B------:R-:W-:Y:S01]  /*3250*/  MOV R30, R58 ;  /* 0x0000003a001e7202 */ /* 0x000fe20000000f00 */
        /* <DEDUP_REMOVED lines=15> */
.L_x_3004:
[----:B------:R-:W-:Y:S05]  /*3350*/  BSYNC.RECONVERGENT B1 ;  /* 0x0000000000017941 */ /* 0x000fea0003800200 */
.L_x_3003:
[----:B------:R-:W-:Y:S01]  /*3360*/  BSSY.RECONVERGENT B1, `(.L_x_3005) ;  /* 0x0000015000017945 */ /* 0x000fe20003800200 */
[C---:B------:R-:W-:Y:S02]  /*3370*/  IADD3 R35, PT, PT, R52.reuse, 0xa0, RZ ;  /* 0x000000a034237810 */ /* 0x040fe40007ffe0ff */
[----:B------:R-:W-:Y:S01]  /*3380*/  IADD3 R32, PT, PT, R52, 0xc0, RZ ;  /* 0x000000c034207810 */ /* 0x000fe20007ffe0ff */
[----:B------:R-:W-:Y:S06]  /*3390*/  @P2 BRA `(.L_x_3006) ;  /* 0x0000000000442947 */ /* 0x000fec0003800000 */
[----:B------:R-:W1:Y:S01]  /*33a0*/  LDCU.64 UR16, c[0x0][0x3e0] ;  /* 0x00007c00ff1077ac */ /* 0x000e620008000a00 */
[----:B0-----:R-:W-:Y:S01]  /*33b0*/  MOV R30, R58 ;  /* 0x0000003a001e7202 */ /* 0x001fe20000000f00 */
[----:B------:R-:W-:Y:S01]  /*33c0*/  FADD.FTZ R36, R36, -UR5 ;  /* 0x8000000524247e21 */ /* 0x000fe20008010000 */
[----:B------:R-:W-:Y:S01]  /*33d0*/  MOV R31, R57 ;  /* 0x00000039001f7202 */ /* 0x000fe20000000f00 */
[----:B------:R-:W0:Y:S01]  /*33e0*/  LDCU.64 UR18, c[0x0][0x380] ;  /* 0x00007000ff1277ac */ /* 0x000e220008000a00 */
[----:B------:R-:W-:Y:S01]  /*33f0*/  FADD.FTZ R37, R37, -UR5 ;  /* 0x8000000525257e21 */ /* 0x000fe20008010000 */
[----:B-1----:R-:W-:Y:S02]  /*3400*/  IMAD R33, R11, UR16, RZ ;  /* 0x000000100b217c24 */ /* 0x002fe4000f8e02ff */
[----:B------:R-:W-:-:S04]  /*3410*/  IMAD.WIDE.U32 R30, R10, UR16, R30 ;  /* 0x000000100a1e7c25 */ /* 0x000fc8000f8e001e */
[----:B------:R-:W-:Y:S01]  /*3420*/  IMAD R33, R10, UR17, R33 ;  /* 0x000000110a217c24 */ /* 0x000fe2000f8e0221 */
[----:B0-----:R-:W-:-:S04]  /*3430*/  LEA R60, P1, R30, UR18, 0x2 ;  /* 0x000000121e3c7c11 */ /* 0x001fc8000f8210ff */
[----:B------:R-:W-:Y:S01]  /*3440*/  IADD3 R33, PT, PT, R31, R33, RZ ;  /* 0x000000211f217210 */ /* 0x000fe20007ffe0ff */
[----:B------:R-:W-:Y:S01]  /*3450*/  FMUL.FTZ R31, R36, UR10 ;  /* 0x0000000a241f7c20 */ /* 0x000fe20008410000 */
[----:B------:R-:W-:Y:S02]  /*3460*/  FMUL.FTZ R36, R37, UR10 ;  /* 0x0000000a25247c20 */ /* 0x000fe40008410000 */
[----:B------:R-:W-:Y:S01]  /*3470*/  LEA.HI.X R61, R30, UR19, R33, 0x2, P1 ;  /* 0x000000131e3d7c11 */ /* 0x000fe200088f1421 */
[----:B-----5:R-:W-:Y:S01]  /*3480*/  FFMA.FTZ R30, R24, R31, R26 ;  /* 0x0000001f181e7223 */ /* 0x020fe2000001001a */
[----:B------:R-:W-:-:S05]  /*3490*/  FFMA.FTZ R31, R25, R36, R27 ;  /* 0x00000024191f7223 */ /* 0x000fca000001001b */
[----:B------:R1:W-:Y:S02]  /*34a0*/  STG.E.64 desc[UR12][R60.64], R30 ;  /* 0x0000001e3c007986 */ /* 0x0003e4000c101b0c */
.L_x_3006:
[----:B------:R-:W-:Y:S05]  /*34b0*/  BSYNC.RECONVERGENT B1 ;  /* 0x0000000000017941 */ /* 0x000fea0003800200 */
.L_x_3005:
[----:B------:R-:W-:Y:S04]  /*34c0*/  BSSY.RECONVERGENT B1, `(.L_x_3007) ;  /* 0x0000013000017945 */ /* 0x000fe80003800200 */
[----:B------:R-:W-:Y:S05]  /*34d0*/  @P3 BRA `(.L_x_3008) ;  /* 0x0000000000443947 */ /* 0x000fea0003800000 */
[----:B------:R-:W2:Y:S01]  /*34e0*/  LDCU.64 UR16, c[0x0][0x3e0] ;  /* 0x00007c00ff1077ac */ /* 0x000ea20008000a00 */
[----:B01----:R-:W-:Y:S01]  /*34f0*/  MOV R30, R58 ;  /* 0x0000003a001e7202 */ /* 0x003fe20000000f00 */
[----:B------:R-:W-:Y:S01]  /*3500*/  FADD.FTZ R12, R12, -UR5 ;  /* 0x800000050c0c7e21 */ /* 0x000fe20008010000 */
[----:B------:R-:W-:Y:S01]  /*3510*/  MOV R31, R57 ;  /* 0x00000039001f7202 */ /* 0x000fe20000000f00 */
[----:B------:R-:W0:Y:S01]  /*3520*/  LDCU.64 UR18, c[0x0][0x380] ;  /* 0x00007000ff1277ac */ /* 0x000e220008000a00 */
[----:B--2---:R-:W-:Y:S02]  /*3530*/  IMAD R33, R54, UR16, RZ ;  /* 0x0000001036217c24 */ /* 0x004fe4000f8e02ff */
        /* <DEDUP_REMOVED lines=11> */
.L_x_3008:
[----:B------:R-:W-:Y:S05]  /*35f0*/  BSYNC.RECONVERGENT B1 ;  /* 0x0000000000017941 */ /* 0x000fea0003800200 */
.L_x_3007:
[----:B------:R-:W-:Y:S01]  /*3600*/  ISETP.GE.U32.AND P3, PT, R35, UR8, PT ;  /* 0x0000000823007c0c */ /* 0x000fe2000bf66070 */
[----:B------:R-:W-:Y:S01]  /*3610*/  BSSY.RECONVERGENT B1, `(.L_x_3009) ;  /* 0x0000024000017945 */ /* 0x000fe20003800200 */
[----:B--2---:R-:W-:Y:S02]  /*3620*/  SHF.R.S32.HI R12, RZ, 0x1f, R35 ;  /* 0x0000001fff0c7819 */ /* 0x004fe40000011423 */
[----:B------:R-:W-:Y:S02]  /*3630*/  IADD3 R54, PT, PT, R52, 0xe0, RZ ;  /* 0x000000e034367810 */ /* 0x000fe40007ffe0ff */
[----:B------:R-:W-:Y:S02]  /*3640*/  ISETP.GE.AND.EX P3, PT, R12, UR9, PT, P3 ;  /* 0x000000090c007c0c */ /* 0x000fe4000bf66330 */
[C---:B------:R-:W-:Y:S02]  /*3650*/  IADD3 R36, PT, PT, R52.reuse, 0x100, RZ ;  /* 0x0000010034247810 */ /* 0x040fe40007ffe0ff */
[----:B------:R-:W-:-:S02]  /*3660*/  IADD3 R33, PT, PT, R52, 0x120, RZ ;  /* 0x0000012034217810 */ /* 0x000fc40007ffe0ff */
[----:B------:R-:W-:Y:S02]  /*3670*/  ISETP.GE.U32.AND P1, PT, R32, UR8, PT ;  /* 0x0000000820007c0c */ /* 0x000fe4000bf26070 */
[----:B------:R-:W-:Y:S02]  /*3680*/  ISETP.GE.U32.AND P4, PT, R54, UR8, PT ;  /* 0x0000000836007c0c */ /* 0x000fe4000bf86070 */
[----:B------:R-:W-:Y:S02]  /*3690*/  ISETP.GE.U32.AND P5, PT, R36, UR8, PT ;  /* 0x0000000824007c0c */ /* 0x000fe4000bfa6070 */
[----:B01----:R-:W-:Y:S02]  /*36a0*/  SHF.R.S32.HI R60, RZ, 0x1f, R32 ;  /* 0x0000001fff3c7819 */ /* 0x003fe40000011420 */
        /* <DEDUP_REMOVED lines=26> */
.L_x_3010:
[----:B------:R-:W-:Y:S05]  /*3850*/  BSYNC.RECONVERGENT B1 ;  /* 0x0000000000017941 */ /* 0x000fea0003800200 */
.L_x_3009:
[----:B------:R-:W-:Y:S04]  /*3860*/  BSSY.RECONVERGENT B1, `(.L_x_3011) ;  /* 0x0000013000017945 */ /* 0x000fe80003800200 */
[----:B------:R-:W-:Y:S05]  /*3870*/  @P1 BRA `(.L_x_3012) ;  /* 0x0000000000441947 */ /* 0x000fea0003800000 */
[----:B------:R-:W1:Y:S01]  /*3880*/  LDCU.64 UR16, c[0x0][0x3e0] ;  /* 0x00007c00ff1077ac */ /* 0x000e620008000a00 */
[----:B------:R-:W-:Y:S01]  /*3890*/  MOV R14, R58 ;  /* 0x0000003a000e7202 */ /* 0x000fe20000000f00 */
[----:B------:R-:W-:Y:S01]  /*38a0*/  FADD.FTZ R16, R16, -UR5 ;  /* 0x8000000510107e21 */ /* 0x000fe20008010000 */
[----:B------:R-:W-:Y:S01]  /*38b0*/  MOV R15, R57 ;  /* 0x00000039000f7202 */ /* 0x000fe20000000f00 */
[----:B------:R-:W2:Y:S01]  /*38c0*/  LDCU.64 UR18, c[0x0][0x380] ;  /* 0x00007000ff1277ac */ /* 0x000ea20008000a00 */
[----:B------:R-:W-:-:S04]  /*38d0*/  FADD.FTZ R17, R17, -UR5 ;  /* 0x8000000511117e21 */ /* 0x000fc80008010000 */
[----:B0-----:R-:W-:Y:S01]  /*38e0*/  FMUL.FTZ R30, R17, UR10 ;  /* 0x0000000a111e7c20 */ /* 0x001fe20008410000 */
[----:B-1----:R-:W-:Y:S02]  /*38f0*/  IMAD R13, R60, UR16, RZ ;  /* 0x000000103c0d7c24 */ /* 0x002fe4000f8e02ff */
[----:B------:R-:W-:-:S04]  /*3900*/  IMAD.WIDE.U32 R14, R32, UR16, R14 ;  /* 0x00000010200e7c25 */ /* 0x000fc8000f8e000e */
[----:B------:R-:W-:Y:S02]  /*3910*/  IMAD R31, R32, UR17, R13 ;  /* 0x00000011201f7c24 */ /* 0x000fe4000f8e020d */
[----:B------:R-:W-:Y:S01]  /*3920*/  FMUL.FTZ R13, R16, UR10 ;  /* 0x0000000a100d7c20 */ /* 0x000fe20008410000 */
[----:B--2---:R-:W-:Y:S02]  /*3930*/  LEA R16, P1, R14, UR18, 0x2 ;  /* 0x000000120e107c11 */ /* 0x004fe4000f8210ff */
[----:B------:R-:W-:Y:S01]  /*3940*/  IADD3 R31, PT, PT, R15, R31, RZ ;  /* 0x0000001f0f1f7210 */ /* 0x000fe20007ffe0ff */
[----:B-----5:R-:W-:Y:S01]  /*3950*/  FFMA.FTZ R12, R24, R13, R26 ;  /* 0x0000000d180c7223 */ /* 0x020fe2000001001a */
[----:B------:R-:W-:Y:S02]  /*3960*/  FFMA.FTZ R13, R25, R30, R27 ;  /* 0x0000001e190d7223 */ /* 0x000fe4000001001b */
[----:B------:R-:W-:-:S05]  /*3970*/  LEA.HI.X R17, R14, UR19, R31, 0x2, P1 ;  /* 0x000000130e117c11 */ /* 0x000fca00088f141f */
[----:B------:R1:W-:Y:S02]  /*3980*/  STG.E.64 desc[UR12][R16.64], R12 ;  /* 0x0000000c10007986 */ /* 0x0003e4000c101b0c */
.L_x_3012:
[----:B------:R-:W-:Y:S05]  /*3990*/  BSYNC.RECONVERGENT B1 ;  /* 0x0000000000017941 */ /* 0x000fea0003800200 */
.L_x_3011:
[----:B------:R-:W-:Y:S01]  /*39a0*/  BSSY.RECONVERGENT B1, `(.L_x_3013) ;  /* 0x0000016000017945 */ /* 0x000fe20003800200 */
[C---:B-1----:R-:W-:Y:S02]  /*39b0*/  IADD3 R16, PT, PT, R52.reuse, 0x140, RZ ;  /* 0x0000014034107810 */ /* 0x042fe40007ffe0ff */
[C---:B------:R-:W-:Y:S02]  /*39c0*/  IADD3 R17, PT, PT, R52.reuse, 0x160, RZ ;  /* 0x0000016034117810 */ /* 0x040fe40007ffe0ff */
[----:B0-----:R-:W-:Y:S01]  /*39d0*/  IADD3 R30, PT, PT, R52, 0x180, RZ ;  /* 0x00000180341e7810 */ /* 0x001fe20007ffe0ff */
        /* <DEDUP_REMOVED lines=15> */
[----:B------:R-:W-:-:S04]  /*3ad0*/  IADD3 R55, PT, PT, R15, R55, RZ ;  /* 0x000000370f377210 */ /* 0x000fc80007ffe0ff */
[----:B------:R-:W-:-:S05]  /*3ae0*/  LEA.HI.X R19, R14, UR19, R55, 0x2, P1 ;  /* 0x000000130e137c11 */ /* 0x000fca00088f1437 */
[----:B------:R0:W-:Y:S02]  /*3af0*/  STG.E.64 desc[UR12][R18.64], R12 ;  /* 0x0000000c12007986 */ /* 0x0001e4000c101b0c */
.L_x_3014:
[----:B------:R-:W-:Y:S05]  /*3b00*/  BSYNC.RECONVERGENT B1 ;  /* 0x0000000000017941 */ /* 0x000fea0003800200 */
.L_x_3013:
        /* <DEDUP_REMOVED lines=12> */
[----:B-1----:R-:W-:Y:S02]  /*3bd0*/  IMAD R37, R37, UR16, RZ ;  /* 0x0000001025257c24 */ /* 0x002fe4000f8e02ff */
[----:B------:R-:W-:-:S04]  /*3be0*/  IMAD.WIDE.U32 R14, R36, UR16, R14 ;  /* 0x00000010240e7c25 */ /* 0x000fc8000f8e000e */
[----:B------:R-:W-:Y:S01]  /*3bf0*/  IMAD R37, R36, UR17, R37 ;  /* 0x0000001124257c24 */ /* 0x000fe2000f8e0225 */
[----:B--2---:R-:W-:-:S04]  /*3c00*/  LEA R18, P1, R14, UR18, 0x2 ;  /* 0x000000120e127c11 */ /* 0x004fc8000f8210ff */
[----:B------:R-:W-:-:S04]  /*3c10*/  IADD3 R37, PT, PT, R15, R37, RZ ;  /* 0x000000250f257210 */ /* 0x000fc80007ffe0ff */
[----:B------:R-:W-:-:S05]  /*3c20*/  LEA.HI.X R19, R14, UR19, R37, 0x2, P1 ;  /* 0x000000130e137c11 */ /* 0x000fca00088f1425 */
[----:B------:R1:W-:Y:S02]  /*3c30*/  STG.E.64 desc[UR12][R18.64], R12 ;  /* 0x0000000c12007986 */ /* 0x0003e4000c101b0c */
.L_x_3016:
[----:B------:R-:W-:Y:S05]  /*3c40*/  BSYNC.RECONVERGENT B1 ;  /* 0x0000000000017941 */ /* 0x000fea0003800200 */
.L_x_3015:
[----:B------:R-:W-:Y:S04]  /*3c50*/  BSSY.RECONVERGENT B1, `(.L_x_3017) ;  /* 0x0000013000017945 */ /* 0x000fe80003800200 */
[----:B------:R-:W-:Y:S05]  /*3c60*/  @P2 BRA `(.L_x_3018) ;  /* 0x0000000000442947 */ /* 0x000fea0003800000 */
[----:B------:R-:W2:Y:S01]  /*3c70*/  LDCU.64 UR16, c[0x0][0x3e0] ;  /* 0x00007c00ff1077ac */ /* 0x000ea20008000a00 */
[----:B------:R-:W-:Y:S01]  /*3c80*/  MOV R14, R58 ;  /* 0x0000003a000e7202 */ /* 0x000fe20000000f00 */
[----:B------:R-:W-:Y:S01]  /*3c90*/  FADD.FTZ R22, R22, -UR5 ;  /* 0x8000000516167e21 */ /* 0x000fe20008010000 */
[----:B------:R-:W-:Y:S01]  /*3ca0*/  MOV R15, R57 ;  /* 0x00000039000f7202 */ /* 0x000fe20000000f00 */
[----:B------:R-:W3:Y:S01]  /*3cb0*/  LDCU.64 UR18, c[0x0][0x380] ;  /* 0x00007000ff1277ac */ /* 0x000ee20008000a00 */
[----:B------:R-:W-:Y:S01]  /*3cc0*/  FADD.FTZ R23, R23, -UR5 ;  /* 0x8000000517177e21 */ /* 0x000fe20008010000 */
[----:B01----:R-:W-:-:S03]  /*3cd0*/  FMUL.FTZ R13, R22, UR10 ;  /* 0x0000000a160d7c20 */ /* 0x003fc60008410000 */
[----:B------:R-:W-:Y:S01]  /*3ce0*/  FMUL.FTZ R20, R23, UR10 ;  /* 0x0000000a17147c20 */ /* 0x000fe20008410000 */
[----:B-----5:R-:W-:-:S03]  /*3cf0*/  FFMA.FTZ R12, R24, R13, R26 ;  /* 0x0000000d180c7223 */ /* 0x020fc6000001001a */
[----:B------:R-:W-:Y:S01]  /*3d00*/  FFMA.FTZ R13, R25, R20, R27 ;  /* 0x00000014190d7223 */ /* 0x000fe2000001001b */
[----:B--2---:R-:W-:Y:S02]  /*3d10*/  IMAD R34, R34, UR16, RZ ;  /* 0x0000001022227c24 */ /* 0x004fe4000f8e02ff */
[----:B------:R-:W-:-:S04]  /*3d20*/  IMAD.WIDE.U32 R14, R33, UR16, R14 ;  /* 0x00000010210e7c25 */ /* 0x000fc8000f8e000e */
[----:B------:R-:W-:Y:S01]  /*3d30*/  IMAD R33, R33, UR17, R34 ;  /* 0x0000001121217c24 */ /* 0x000fe2000f8e0222 */
[----:B---3--:R-:W-:-:S04]  /*3d40*/  LEA R18, P1, R14, UR18, 0x2 ;  /* 0x000000120e127c11 */ /* 0x008fc8000f8210ff */
[----:B------:R-:W-:-:S04]  /*3d50*/  IADD3 R33, PT, PT, R15, R33, RZ ;  /* 0x000000210f217210 */ /* 0x000fc80007ffe0ff */
[----:B------:R-:W-:-:S05]  /*3d60*/  LEA.HI.X R19, R14, UR19, R33, 0x2, P1 ;  /* 0x000000130e137c11 */ /* 0x000fca00088f1421 */
[----:B------:R2:W-:Y:S02]  /*3d70*/  STG.E.64 desc[UR12][R18.64], R12 ;  /* 0x0000000c12007986 */ /* 0x0005e4000c101b0c */
.L_x_3018:
[----:B------:R-:W-:Y:S05]  /*3d80*/  BSYNC.RECONVERGENT B1 ;  /* 0x0000000000017941 */ /* 0x000fea0003800200 */
.L_x_3017:
[----:B------:R-:W-:Y:S01]  /*3d90*/  ISETP.GE.U32.AND P5, PT, R16, UR8, PT ;  /* 0x0000000810007c0c */ /* 0x000fe2000bfa6070 */
[----:B------:R-:W-:Y:S01]  /*3da0*/  BSSY.RECONVERGENT B1, `(.L_x_3019) ;  /* 0x0000021000017945 */ /* 0x000fe20003800200 */
[----:B------:R-:W-:Y:S02]  /*3db0*/  SHF.R.S32.HI R15, RZ, 0x1f, R16 ;  /* 0x0000001fff0f7819 */ /* 0x000fe40000011410 */
[----:B------:R-:W-:Y:S02]  /*3dc0*/  ISETP.GE.U32.AND P2, PT, R17, UR8, PT ;  /* 0x0000000811007c0c */ /* 0x000fe4000bf46070 */
[----:B------:R-:W-:Y:S02]  /*3dd0*/  ISETP.GE.AND.EX P5, PT, R15, UR9, PT, P5 ;  /* 0x000000090f007c0c */ /* 0x000fe4000bfa6350 */
[----:B------:R-:W-:Y:S02]  /*3de0*/  ISETP.GE.U32.AND P1, PT, R30, UR8, PT ;  /* 0x000000081e007c0c */ /* 0x000fe4000bf26070 */
[----:B------:R-:W-:-:S02]  /*3df0*/  ISETP.GE.U32.AND P6, PT, R8, UR8, PT ;  /* 0x0000000808007c0c */ /* 0x000fc4000bfc6070 */
[----:B------:R-:W-:Y:S02]  /*3e00*/  ISETP.GE.U32.AND P3, PT, R6, UR8, PT ;  /* 0x0000000806007c0c */ /* 0x000fe4000bf66070 */
[----:B------:R-:W-:Y:S02]  /*3e10*/  SHF.R.S32.HI R21, RZ, 0x1f, R17 ;  /* 0x0000001fff157819 */ /* 0x000fe40000011411 */
        /* <DEDUP_REMOVED lines=8> */
[----:B------:R-:W3:Y:S01]  /*3ea0*/  LDCU.64 UR16, c[0x0][0x3e0] ;  /* 0x00007c00ff1077ac */ /* 0x000ee20008000a00 */
[----:B012---:R-:W-:Y:S01]  /*3eb0*/  MOV R12, R58 ;  /* 0x0000003a000c7202 */ /* 0x007fe20000000f00 */
[----:B------:R-:W-:Y:S01]  /*3ec0*/  FADD.FTZ R28, R28, -UR5 ;  /* 0x800000051c1c7e21 */ /* 0x000fe20008010000 */
[----:B------:R-:W-:Y:S01]  /*3ed0*/  MOV R13, R57 ;  /* 0x00000039000d7202 */ /* 0x000fe20000000f00 */
[----:B------:R-:W0:Y:S01]  /*3ee0*/  LDCU.64 UR18, c[0x0][0x380] ;  /* 0x00007000ff1277ac */ /* 0x000e220008000a00 */
[----:B------:R-:W-:Y:S01]  /*3ef0*/  FADD.FTZ R29, R29, -UR5 ;  /* 0x800000051d1d7e21 */ /* 0x000fe20008010000 */
[----:B---3--:R-:W-:Y:S02]  /*3f00*/  IMAD R15, R15, UR16, RZ ;  /* 0x000000100f0f7c24 */ /* 0x008fe4000f8e02ff */
[----:B------:R-:W-:-:S04]  /*3f10*/  IMAD.WIDE.U32 R12, R16, UR16, R12 ;  /* 0x00000010100c7c25 */ /* 0x000fc8000f8e000c */
[----:B------:R-:W-:Y:S02]  /*3f20*/  IMAD R19, R16, UR17, R15 ;  /* 0x0000001110137c24 */ /* 0x000fe4000f8e020f */
[----:B------:R-:W-:Y:S01]  /*3f30*/  FMUL.FTZ R15, R28, UR10 ;  /* 0x0000000a1c0f7c20 */ /* 0x000fe20008410000 */
[----:B0-----:R-:W-:Y:S01]  /*3f40*/  LEA R18, P5, R12, UR18, 0x2 ;  /* 0x000000120c127c11 */ /* 0x001fe2000f8a10ff */
[----:B------:R-:W-:Y:S01]  /*3f50*/  FMUL.FTZ R16, R29, UR10 ;  /* 0x0000000a1d107c20 */ /* 0x000fe20008410000 */
[----:B------:R-:W-:Y:S01]  /*3f60*/  IADD3 R19, PT, PT, R13, R19, RZ ;  /* 0x000000130d137210 */ /* 0x000fe20007ffe0ff */
[----:B-----5:R-:W-:Y:S02]  /*3f70*/  FFMA.FTZ R14, R24, R15, R26 ;  /* 0x0000000f180e7223 */ /* 0x020fe4000001001a */
[----:B------:R-:W-:Y:S01]  /*3f80*/  FFMA.FTZ R15, R25, R16, R27 ;  /* 0x00000010190f7223 */ /* 0x000fe2000001001b */
[----:B------:R-:W-:-:S05]  /*3f90*/  LEA.HI.X R19, R12, UR19, R19, 0x2, P5 ;  /* 0x000000130c137c11 */ /* 0x000fca000a8f1413 */
[----:B------:R3:W-:Y:S02]  /*3fa0*/  STG.E.64 desc[UR12][R18.64], R14 ;  /* 0x0000000e12007986 */ /* 0x0007e4000c101b0c */
.L_x_3020:
[----:B------:R-:W-:Y:S05]  /*3fb0*/  BSYNC.RECONVERGENT B1 ;  /* 0x0000000000017941 */ /* 0x000fea0003800200 */
.L_x_3019:
[----:B------:R-:W-:Y:S04]  /*3fc0*/  BSSY.RECONVERGENT B1, `(.L_x_3021) ;  /* 0x0000013000017945 */ /* 0x000fe80003800200 */
[----:B------:R-:W-:Y:S05]  /*3fd0*/  @P2 BRA `(.L_x_3022) ;  /* 0x0000000000442947 */ /* 0x000fea0003800000 */
[----:B------:R-:W4:Y:S01]  /*3fe0*/  LDCU.64 UR16, c[0x0][0x3e0] ;  /* 0x00007c00ff1077ac */ /* 0x000f220008000a00 */
[----:B012---:R-:W-:Y:S01]  /*3ff0*/  MOV R12, R58 ;  /* 0x0000003a000c7202 */ /* 0x007fe20000000f00 */
[----:B------:R-:W-:Y:S01]  /*4000*/  FADD.FTZ R38, R38, -UR5 ;  /* 0x8000000526267e21 */ /* 0x000fe20008010000 */
[----:B------:R-:W-:Y:S01]  /*4010*/  MOV R13, R57 ;  /* 0x00000039000d7202 */ /* 0x000fe20000000f00 */
[----:B------:R-:W0:Y:S01]  /*4020*/  LDCU.64 UR18, c[0x0][0x380] ;  /* 0x00007000ff1277ac */ /* 0x000e220008000a00 */
[----:B------:R-:W-:Y:S01]  /*4030*/  FADD.FTZ R39, R39, -UR5 ;  /* 0x8000000527277e21 */ /* 0x000fe20008010000 */
[----:B---3--:R-:W-:-:S03]  /*4040*/  FMUL.FTZ R15, R38, UR10 ;  /* 0x0000000a260f7c20 */ /* 0x008fc60008410000 */
[----:B------:R-:W-:Y:S01]  /*4050*/  FMUL.FTZ R18, R39, UR10 ;  /* 0x0000000a27127c20 */ /* 0x000fe20008410000 */
[----:B-----5:R-:W-:Y:S01]  /*4060*/  FFMA.FTZ R16, R24, R15, R26 ;  /* 0x0000000f18107223 */ /* 0x020fe2000001001a */
[----:B----4-:R-:W-:Y:S02]  /*4070*/  IMAD R14, R21, UR16, RZ ;  /* 0x00000010150e7c24 */ /* 0x010fe4000f8e02ff */
[----:B------:R-:W-:-:S04]  /*4080*/  IMAD.WIDE.U32 R12, R17, UR16, R12 ;  /* 0x00000010110c7c25 */ /* 0x000fc8000f8e000c */
[----:B------:R-:W-:Y:S01]  /*4090*/  IMAD R17, R17, UR17, R14 ;  /* 0x0000001111117c24 */ /* 0x000fe2000f8e020e */
[----:B0-----:R-:W-:-:S04]  /*40a0*/  LEA R14, P2, R12, UR18, 0x2 ;  /* 0x000000120c0e7c11 */ /* 0x001fc8000f8410ff */
[----:B------:R-:W-:-:S04]  /*40b0*/  IADD3 R17, PT, PT, R13, R17, RZ ;  /* 0x000000110d117210 */ /* 0x000fc80007ffe0ff */
[----:B------:R-:W-:Y:S01]  /*40c0*/  LEA.HI.X R15, R12, UR19, R17, 0x2, P2 ;  /* 0x000000130c0f7c11 */ /* 0x000fe200090f1411 */
[----:B------:R-:W-:-:S05]  /*40d0*/  FFMA.FTZ R17, R25, R18, R27 ;  /* 0x0000001219117223 */ /* 0x000fca000001001b */
[----:B------:R4:W-:Y:S02]  /*40e0*/  STG.E.64 desc[UR12][R14.64], R16 ;  /* 0x000000100e007986 */ /* 0x0009e4000c101b0c */
.L_x_3022:
[----:B------:R-:W-:Y:S05]  /*40f0*/  BSYNC.RECONVERGENT B1 ;  /* 0x0000000000017941 */ /* 0x000fea0003800200 */
.L_x_3021:
[----:B------:R-:W-:Y:S04]  /*4100*/  BSSY.RECONVERGENT B1, `(.L_x_3023) ;  /* 0x0000013000017945 */ /* 0x000fe80003800200 */
[----:B------:R-:W-:Y:S05]  /*4110*/  @P1 BRA `(.L_x_3024) ;  /* 0x0000000000441947 */ /* 0x000fea0003800000 */
[----:B------:R-:W3:Y:S01]  /*4120*/  LDCU.64 UR16, c[0x0][0x3e0] ;  /* 0x00007c00ff1077ac */ /* 0x000ee20008000a00 */
[----:B012---:R-:W-:Y:S01]  /*4130*/  MOV R12, R58 ;  /* 0x0000003a000c7202 */ /* 0x007fe20000000f00 */
[----:B------:R-:W-:Y:S01]  /*4140*/  FADD.FTZ R40, R40, -UR5 ;  /* 0x8000000528287e21 */ /* 0x000fe20008010000 */
[----:B------:R-:W-:Y:S01]  /*4150*/  MOV R13, R57 ;  /* 0x00000039000d7202 */ /* 0x000fe20000000f00 */
[----:B------:R-:W0:Y:S01]  /*4160*/  LDCU.64 UR18, c[0x0][0x380] ;  /* 0x00007000ff1277ac */ /* 0x000e220008000a00 */
[----:B------:R-:W-:-:S04]  /*4170*/  FADD.FTZ R41, R41, -UR5 ;  /* 0x8000000529297e21 */ /* 0x000fc80008010000 */
[----:B----4-:R-:W-:-:S04]  /*4180*/  FMUL.FTZ R16, R41, UR10 ;  /* 0x0000000a29107c20 */ /* 0x010fc80008410000 */
[----:B---3-5:R-:W-:Y:S01]  /*4190*/  FFMA.FTZ R19, R25, R16, R27 ;  /* 0x0000001019137223 */ /* 0x028fe2000001001b */
[----:B------:R-:W-:Y:S02]  /*41a0*/  IMAD R15, R20, UR16, RZ ;  /* 0x00000010140f7c24 */ /* 0x000fe4000f8e02ff */
[----:B------:R-:W-:-:S04]  /*41b0*/  IMAD.WIDE.U32 R12, R30, UR16, R12 ;  /* 0x000000101e0c7c25 */ /* 0x000fc8000f8e000c */
[----:B------:R-:W-:Y:S02]  /*41c0*/  IMAD R17, R30, UR17, R15 ;  /* 0x000000111e117c24 */ /* 0x000fe4000f8e020f */
[----:B------:R-:W-:Y:S01]  /*41d0*/  FMUL.FTZ R15, R40, UR10 ;  /* 0x0000000a280f7c20 */ /* 0x000fe20008410000 */
[----:B0-----:R-:W-:Y:S02]  /*41e0*/  LEA R14, P1, R12, UR18, 0x2 ;  /* 0x000000120c0e7c11 */ /* 0x001fe4000f8210ff */
[----:B------:R-:W-:Y:S01]  /*41f0*/  IADD3 R17, PT, PT, R13, R17, RZ ;  /* 0x000000110d117210 */ /* 0x000fe20007ffe0ff */
[----:B------:R-:W-:-:S03]  /*4200*/  FFMA.FTZ R18, R24, R15, R26 ;  /* 0x0000000f18127223 */ /* 0x000fc6000001001a */
[----:B------:R-:W-:-:S05]  /*4210*/  LEA.HI.X R15, R12, UR19, R17, 0x2, P1 ;  /* 0x000000130c0f7c11 */ /* 0x000fca00088f1411 */
[----:B------:R0:W-:Y:S02]  /*4220*/  STG.E.64 desc[UR12][R14.64], R18 ;  /* 0x000000120e007986 */ /* 0x0001e4000c101b0c */
.L_x_3024:
[----:B------:R-:W-:Y:S05]  /*4230*/  BSYNC.RECONVERGENT B1 ;  /* 0x0000000000017941 */ /* 0x000fea0003800200 */
.L_x_3023:
        /* <DEDUP_REMOVED lines=19> */
.L_x_3026:
[----:B------:R-:W-:Y:S05]  /*4370*/  BSYNC.RECONVERGENT B1 ;  /* 0x0000000000017941 */ /* 0x000fea0003800200 */
.L_x_3025:
        /* <DEDUP_REMOVED lines=19> */
.L_x_3028:
[----:B------:R-:W-:Y:S05]  /*44b0*/  BSYNC.RECONVERGENT B1 ;  /* 0x0000000000017941 */ /* 0x000fea0003800200 */
.L_x_3027:
[----:B------:R-:W-:Y:S05]  /*44c0*/  @P4 BRA `(.L_x_3029) ;  /* 0x00000020007c4947 */ /* 0x000fea0003800000 */
[----:B------:R-:W1:Y:S01]  /*44d0*/  LDCU.64 UR8, c[0x0][0x3e0] ;  /* 0x00007c00ff0877ac */ /* 0x000e620008000a00 */
[----:B------:R-:W-:Y:S01]  /*44e0*/  MOV R56, R58 ;  /* 0x0000003a00387202 */ /* 0x000fe20000000f00 */
[----:B------:R-:W-:Y:S01]  /*44f0*/  FADD.FTZ R46, R46, -UR5 ;  /* 0x800000052e2e7e21 */ /* 0x000fe20008010000 */
[----:B------:R-:W-:Y:S01]  /*4500*/  FADD.FTZ R47, R47, -UR5 ;  /* 0x800000052f2f7e21 */ /* 0x000fe20008010000 */
[----:B------:R-:W1:Y:S03]  /*4510*/  LDCU.64 UR16, c[0x0][0x380] ;  /* 0x00007000ff1077ac */ /* 0x000e660008000a00 */
[----:B0--34-:R-:W-:-:S04]  /*4520*/  FMUL.FTZ R14, R47, UR10 ;  /* 0x0000000a2f0e7c20 */ /* 0x019fc80008410000 */
[----:B-----5:R-:W-:Y:S01]  /*4530*/  FFMA.FTZ R25, R25, R14, R27 ;  /* 0x0000000e19197223 */ /* 0x020fe2000001001b */
[----:B-12---:R-:W-:Y:S02]  /*4540*/  IMAD R13, R53, UR8, RZ ;  /* 0x00000008350d7c24 */ /* 0x006fe4000f8e02ff */
[----:B------:R-:W-:-:S04]  /*4550*/  IMAD.WIDE.U32 R56, R4, UR8, R56 ;  /* 0x0000000804387c25 */ /* 0x000fc8000f8e0038 */
[----:B------:R-:W-:Y:S02]  /*4560*/  IMAD R15, R4, UR9, R13 ;  /* 0x00000009040f7c24 */ /* 0x000fe4000f8e020d */
[----:B------:R-:W-:Y:S01]  /*4570*/  FMUL.FTZ R13, R46, UR10 ;  /* 0x0000000a2e0d7c20 */ /* 0x000fe20008410000 */
[----:B------:R-:W-:Y:S02]  /*4580*/  LEA R12, P1, R56, UR16, 0x2 ;  /* 0x00000010380c7c11 */ /* 0x000fe4000f8210ff */
[----:B------:R-:W-:Y:S01]  /*4590*/  IADD3 R15, PT, PT, R57, R15, RZ ;  /* 0x0000000f390f7210 */ /* 0x000fe20007ffe0ff */
[----:B------:R-:W-:-:S03]  /*45a0*/  FFMA.FTZ R24, R24, R13, R26 ;  /* 0x0000000d18187223 */ /* 0x000fc6000001001a */
[----:B------:R-:W-:-:S05]  /*45b0*/  LEA.HI.X R13, R56, UR17, R15, 0x2, P1 ;  /* 0x00000011380d7c11 */ /* 0x000fca00088f140f */
[----:B------:R0:W-:Y:S01]  /*45c0*/  STG.E.64 desc[UR12][R12.64], R24 ;  /* 0x000000180c007986 */ /* 0x0001e2000c101b0c */
[----:B------:R-:W-:Y:S05]  /*45d0*/  BRA `(.L_x_3029) ;  /* 0x0000002000387947 */ /* 0x000fea0003800000 */
.L_x_2998:
[----:B------:R-:W0:Y:S01]  /*45e0*/  LDCU.64 UR8, c[0x0][0x3e8] ;  /* 0x00007d00ff0877ac */ /* 0x000e220008000a00 */
[----:B------:R-:W-:Y:S01]  /*45f0*/  BSSY.RECONVERGENT B1, `(.L_x_3030) ;  /* 0x000001f000017945 */ /* 0x000fe20003800200 */
[----:B0-----:R-:W-:-:S04]  /*4600*/  ISETP.GE.U32.AND P1, PT, R50, UR8, PT ;  /* 0x0000000832007c0c */ /* 0x001fc8000bf26070 */
[----:B------:R-:W-:Y:S01]  /*4610*/  ISETP.GE.AND.EX P1, PT, R7, UR9, PT, P1 ;  /* 0x0000000907007c0c */ /* 0x000fe2000bf26310 */
[----:B------:R-:W-:-:S12]  /*4620*/  @P6 BRA `(.L_x_3031) ;  /* 0x00000000006c6947 */ /* 0x000fd80003800000 */
[----:B------:R-:W0:Y:S01]  /*4630*/  LDCU.64 UR16, c[0x0][0x3e0] ;  /* 0x00007c00ff1077ac */ /* 0x000e220008000a00 */
[----:B------:R-:W-:Y:S01]  /*4640*/  MOV R60, R58 ;  /* 0x0000003a003c7202 */ /* 0x000fe20000000f00 */
[----:B------:R-:W-:Y:S01]  /*4650*/  FADD.FTZ R34, R34, -UR5 ;  /* 0x8000000522227e21 */ /* 0x000fe20008010000 */
[----:B------:R-:W-:Y:S01]  /*4660*/  MOV R61, R57 ;  /* 0x00000039003d7202 */ /* 0x000fe20000000f00 */
[----:B------:R-:W1:Y:S01]  /*4670*/  LDCU.64 UR18, c[0x0][0x380] ;  /* 0x00007000ff1277ac */ /* 0x000e620008000a00 */
[----:B------:R-:W-:-:S04]  /*4680*/  FADD.FTZ R35, R35, -UR5 ;  /* 0x8000000523237e21 */ /* 0x000fc80008010000 */
[----:B------:R-:W-:-:S04]  /*4690*/  FMUL.FTZ R35, R35, UR10 ;  /* 0x0000000a23237c20 */ /* 0x000fc80008410000 */
[----:B-----5:R-:W-:Y:S01]  /*46a0*/  FFMA.FTZ R35, R25, R35, R27 ;  /* 0x0000002319237223 */ /* 0x020fe2000001001b */
[----:B0-----:R-:W-:Y:S02]  /*46b0*/  IMAD R55, R5, UR16, RZ ;  /* 0x0000001005377c24 */ /* 0x001fe4000f8e02ff */
[----:B------:R-:W-:-:S04]  /*46c0*/  IMAD.WIDE.U32 R60, R52, UR16, R60 ;  /* 0x00000010343c7c25 */ /* 0x000fc8000f8e003c */
[----:B------:R-:W-:Y:S01]  /*46d0*/  IMAD R55, R52, UR17, R55 ;  /* 0x0000001134377c24 */ /* 0x000fe2000f8e0237 */
[----:B-1----:R-:W-:-:S04]  /*46e0*/  LEA R54, P2, R60, UR18, 0x2 ;  /* 0x000000123c367c11 */ /* 0x002fc8000f8410ff */
[----:B------:R-:W-:Y:S01]  /*46f0*/  IADD3 R55, PT, PT, R61, R55, RZ ;  /* 0x000000373d377210 */ /* 0x000fe20007ffe0ff */
[----:B------:R-:W-:-:S03]  /*4700*/  FMUL.FTZ R61, R34, UR10 ;  /* 0x0000000a223d7c20 */ /* 0x000fc60008410000 */
[----:B------:R-:W-:Y:S01]  /*4710*/  LEA.HI.X R55, R60, UR19, R55, 0x2, P2 ;  /* 0x000000133c377c11 */ /* 0x000fe200090f1437 */
[----:B------:R-:W-:-:S04]  /*4720*/  FFMA.FTZ R34, R24, R61, R26 ;  /* 0x0000003d18227223 */ /* 0x000fc8000001001a */
[----:B------:R-:W-:-:S06]  /*4730*/  FMUL.FTZ R60, R34, -1.4426950216293334961 ;  /* 0xbfb8aa3b223c7820 */ /* 0x000fcc0000410000 */
[----:B------:R-:W0:Y:S02]  /*4740*/  MUFU.EX2 R60, R60 ;  /* 0x0000003c003c7308 */ /* 0x000e240000000800 */
[----:B0-----:R-:W-:Y:S01]  /*4750*/  FADD.FTZ R61, R60, 1 ;  /* 0x3f8000003c3d7421 */ /* 0x001fe20000010000 */
[----:B------:R-:W-:-:S05]  /*4760*/  FMUL.FTZ R60, R35, -1.4426950216293334961 ;  /* 0xbfb8aa3b233c7820 */ /* 0x000fca0000410000 */
[----:B------:R-:W0:Y:S08]  /*4770*/  MUFU.RCP R61, R61 ;  /* 0x0000003d003d7308 */ /* 0x000e300000001000 */
[----:B------:R-:W1:Y:S01]  /*4780*/  MUFU.EX2 R60, R60 ;  /* 0x0000003c003c7308 */ /* 0x000e620000000800 */
[----:B0-----:R-:W-:Y:S01]  /*4790*/  FMUL.FTZ R34, R34, R61 ;  /* 0x0000003d22227220 */ /* 0x001fe20000410000 */
[----:B-1----:R-:W-:-:S06]  /*47a0*/  FADD.FTZ R61, R60, 1 ;  /* 0x3f8000003c3d7421 */ /* 0x002fcc0000010000 */
[----:B------:R-:W0:Y:S02]  /*47b0*/  MUFU.RCP R61, R61 ;  /* 0x0000003d003d7308 */ /* 0x000e240000001000 */
[----:B0-----:R-:W-:-:S05]  /*47c0*/  FMUL.FTZ R35, R35, R61 ;  /* 0x0000003d23237220 */ /* 0x001fca0000410000 */
[----:B------:R0:W-:Y:S02]  /*47d0*/  STG.E.64 desc[UR12][R54.64], R34 ;  /* 0x0000002236007986 */ /* 0x0001e4000c101b0c */
.L_x_3031:
[----:B------:R-:W-:Y:S05]  /*47e0*/  BSYNC.RECONVERGENT B1 ;  /* 0x0000000000017941 */ /* 0x000fea0003800200 */
.L_x_3030:
        /* <DEDUP_REMOVED lines=29> */
.L_x_3033:
[----:B------:R-:W-:Y:S05]  /*49c0*/  BSYNC.RECONVERGENT B1 ;  /* 0x0000000000017941 */ /* 0x000fea0003800200 */
.L_x_3032:
        /* <DEDUP_REMOVED lines=37> */
.L_x_3035:
[----:B------:R-:W-:Y:S05]  /*4c20*/  BSYNC.RECONVERGENT B1 ;  /* 0x0000000000017941 */ /* 0x000fea0003800200 */
.L_x_3034:
        /* <DEDUP_REMOVED lines=31> */
.L_x_3037:
[----:B------:R-:W-:Y:S05]  /*4e20*/  BSYNC.RECONVERGENT B1 ;  /* 0x0000000000017941 */ /* 0x000fea0003800200 */
.L_x_3036:
[----:B------:R-:W-:Y:S04]  /*4e30*/  BSSY.RECONVERGENT B1, `(.L_x_3038) ;  /* 0x000001d000017945 */ /* 0x000fe80003800200 */
[----:B------:R-:W-:Y:S05]  /*4e40*/  @P3 BRA `(.L_x_3039) ;  /* 0x00000000006c3947 */ /* 0x000fea0003800000 */
[----:B------:R-:W-:Y:S01]  /*4e50*/  FADD.FTZ R12, R12, -UR5 ;  /* 0x800000050c0c7e21 */ /* 0x000fe20008010000 */
[----:B------:R-:W-:Y:S01]  /*4e60*/  FADD.FTZ R13, R13, -UR5 ;  /* 0x800000050d0d7e21 */ /* 0x000fe20008010000 */
[----:B------:R-:W2:Y:S02]  /*4e70*/  LDCU.64 UR16, c[0x0][0x3e0] ;  /* 0x00007c00ff1077ac */ /* 0x000ea40008000a00 */
[----:B01----:R-:W-:Y:S01]  /*4e80*/  FMUL.FTZ R31, R12, UR10 ;  /* 0x0000000a0c1f7c20 */ /* 0x003fe20008410000 */
        /* <DEDUP_REMOVED lines=8> */
[----:B------:R-:W-:Y:S01]  /*4f10*/  IMAD R31, R34, UR17, R13 ;  /* 0x00000011221f7c24 */ /* 0x000fe2000f8e020d */
[----:B------:R-:W-:Y:S02]  /*4f20*/  MOV R13, R57 ;  /* 0x00000039000d7202 */ /* 0x000fe40000000f00 */
[----:B------:R-:W2:Y:S01]  /*4f30*/  MUFU.EX2 R30, R30 ;  /* 0x0000001e001e7308 */ /* 0x000ea20000000800 */
[----:B-1----:R-:W-:Y:S01]  /*4f40*/  FADD.FTZ R37, R12, 1 ;  /* 0x3f8000000c257421 */ /* 0x002fe20000010000 */
[----:B------:R-:W-:-:S06]  /*4f50*/  MOV R12, R58 ;  /* 0x0000003a000c7202 */ /* 0x000fcc0000000f00 */
[----:B------:R-:W1:Y:S01]  /*4f60*/  MUFU.RCP R37, R37 ;  /* 0x0000002500257308 */ /* 0x000e620000001000 */
[----:B------:R-:W-:-:S04]  /*4f70*/  IMAD.WIDE.U32 R12, R34, UR16, R12 ;  /* 0x00000010220c7c25 */ /* 0x000fc8000f8e000c */
[----:B--2---:R-:W-:Y:S01]  /*4f80*/  FADD.FTZ R55, R30, 1 ;  /* 0x3f8000001e377421 */ /* 0x004fe20000010000 */
[----:B------:R-:W-:-:S03]  /*4f90*/  IADD3 R31, PT, PT, R13, R31, RZ ;  /* 0x0000001f0d1f7210 */ /* 0x000fc60007ffe0ff */
[----:B------:R-:W2:Y:S01]  /*4fa0*/  MUFU.RCP R54, R55 ;  /* 0x0000003700367308 */ /* 0x000ea20000001000 */
[----:B0-----:R-:W-:-:S04]  /*4fb0*/  LEA R30, P1, R12, UR18, 0x2 ;  /* 0x000000120c1e7c11 */ /* 0x001fc8000f8210ff */
[----:B------:R-:W-:Y:S01]  /*4fc0*/  LEA.HI.X R31, R12, UR19, R31, 0x2, P1 ;  /* 0x000000130c1f7c11 */ /* 0x000fe200088f141f */
[----:B-1----:R-:W-:Y:S01]  /*4fd0*/  FMUL.FTZ R12, R36, R37 ;  /* 0x00000025240c7220 */ /* 0x002fe20000410000 */
[----:B--2---:R-:W-:-:S05]  /*4fe0*/  FMUL.FTZ R13, R33, R54 ;  /* 0x00000036210d7220 */ /* 0x004fca0000410000 */
[----:B------:R2:W-:Y:S02]  /*4ff0*/  STG.E.64 desc[UR12][R30.64], R12 ;  /* 0x0000000c1e007986 */ /* 0x0005e4000c101b0c */
.L_x_3039:
[----:B------:R-:W-:Y:S05]  /*5000*/  BSYNC.RECONVERGENT B1 ;  /* 0x0000000000017941 */ /* 0x000fea0003800200 */
.L_x_3038:
        /* <DEDUP_REMOVED lines=47> */
.L_x_3041:
[----:B------:R-:W-:Y:S05]  /*5300*/  BSYNC.RECONVERGENT B1 ;  /* 0x0000000000017941 */ /* 0x000fea0003800200 */
.L_x_3040:
        /* <DEDUP_REMOVED lines=29> */
.L_x_3043:
[----:B------:R-:W-:Y:S05]  /*54e0*/  BSYNC.RECONVERGENT B1 ;  /* 0x0000000000017941 */ /* 0x000fea0003800200 */
.L_x_3042:
[----:B------:R-:W-:Y:S01]  /*54f0*/  BSSY.RECONVERGENT B1, `(.L_x_3044) ;  /* 0x0000020000017945 */ /* 0x000fe20003800200 */
[C---:B------:R-:W-:Y:S02]  /*5500*/  IADD3 R16, PT, PT, R52.reuse, 0x140, RZ ;  /* 0x0000014034107810 */ /* 0x040fe40007ffe0ff */
[C---:B------:R-:W-:Y:S02]  /*5510*/  IADD3 R17, PT, PT, R52.reuse, 0x160, RZ ;  /* 0x0000016034117810 */ /* 0x040fe40007ffe0ff */
[----:B0-----:R-:W-:Y:S01]  /*5520*/  IADD3 R30, PT, PT, R52, 0x180, RZ ;  /* 0x00000180341e7810 */ /* 0x001fe20007ffe0ff */
[----:B------:R-:W-:Y:S06]  /*5530*/  @P4 BRA `(.L_x_3045) ;  /* 0x00000000006c4947 */ /* 0x000fec0003800000 */
[----:B------:R-:W-:Y:S01]  /*5540*/  FADD.FTZ R18, R18, -UR5 ;  /* 0x8000000512127e21 */ /* 0x000fe20008010000 */
[----:B-1----:R-:W-:Y:S01]  /*5550*/  FADD.FTZ R12, R19, -UR5 ;  /* 0x80000005130c7e21 */ /* 0x002fe20008010000 */
        /* <DEDUP_REMOVED lines=24> */
[----:B------:R0:W-:Y:S03]  /*56e0*/  STG.E.64 desc[UR12][R14.64], R12 ;  /* 0x0000000c0e007986 */ /* 0x0001e6000c101b0c */
.L_x_3045:
[----:B------:R-:W-:Y:S05]  /*56f0*/  BSYNC.RECONVERGENT B1 ;  /* 0x0000000000017941 */ /* 0x000fea0003800200 */
.L_x_3044:
        /* <DEDUP_REMOVED lines=29> */
.L_x_3047:
[----:B------:R-:W-:Y:S05]  /*58d0*/  BSYNC.RECONVERGENT B1 ;  /* 0x0000000000017941 */ /* 0x000fea0003800200 */
.L_x_3046:
        /* <DEDUP_REMOVED lines=14> */
[----:B---3--:R-:W-:-:S07]  /*59c0*/  IMAD R34, R34, UR16, RZ ;  /* 0x0000001022227c24 */ /* 0x008fce000f8e02ff */
[----:B------:R-:W2:Y:S01]  /*59d0*/  MUFU.EX2 R12, R12 ;  /* 0x0000000c000c7308 */ /* 0x000ea20000000800 */
[----:B-1----:R-:W-:-:S07]  /*59e0*/  FADD.FTZ R22, R14, 1 ;  /* 0x3f8000000e167421 */ /* 0x002fce0000010000 */
[----:B------:R-:W1:Y:S01]  /*59f0*/  MUFU.RCP R22, R22 ;  /* 0x0000001600167308 */ /* 0x000e620000001000 */
[----:B--2---:R-:W-:Y:S01]  /*5a00*/  FADD.FTZ R20, R12, 1 ;  /* 0x3f8000000c147421 */ /* 0x004fe20000010000 */
[----:B------:R-:W-:-:S06]  /*5a10*/  MOV R12, R58 ;  /* 0x0000003a000c7202 */ /* 0x000fcc0000000f00 */
[----:B------:R-:W2:Y:S01]  /*5a20*/  MUFU.RCP R21, R20 ;  /* 0x0000001400157308 */ /* 0x000ea20000001000 */
[----:B------:R-:W-:-:S04]  /*5a30*/  IMAD.WIDE.U32 R12, R33, UR16, R12 ;  /* 0x00000010210c7c25 */ /* 0x000fc8000f8e000c */
[----:B------:R-:W-:Y:S01]  /*5a40*/  IMAD R33, R33, UR17, R34 ;  /* 0x0000001121217c24 */ /* 0x000fe2000f8e0222 */
[----:B0-----:R-:W-:-:S04]  /*5a50*/  LEA R14, P1, R12, UR18, 0x2 ;  /* 0x000000120c0e7c11 */ /* 0x001fc8000f8210ff */
[----:B------:R-:W-:Y:S01]  /*5a60*/  IADD3 R33, PT, PT, R13, R33, RZ ;  /* 0x000000210d217210 */ /* 0x000fe20007ffe0ff */
[----:B-1----:R-:W-:-:S03]  /*5a70*/  FMUL.FTZ R13, R19, R22 ;  /* 0x00000016130d7220 */ /* 0x002fc60000410000 */
[----:B------:R-:W-:Y:S01]  /*5a80*/  LEA.HI.X R15, R12, UR19, R33, 0x2, P1 ;  /* 0x000000130c0f7c11 */ /* 0x000fe200088f1421 */
[----:B--2---:R-:W-:-:S05]  /*5a90*/  FMUL.FTZ R12, R18, R21 ;  /* 0x00000015120c7220 */ /* 0x004fca0000410000 */
[----:B------:R3:W-:Y:S02]  /*5aa0*/  STG.E.64 desc[UR12][R14.64], R12 ;  /* 0x0000000c0e007986 */ /* 0x0007e4000c101b0c */
.L_x_3049:
[----:B------:R-:W-:Y:S05]  /*5ab0*/  BSYNC.RECONVERGENT B1 ;  /* 0x0000000000017941 */ /* 0x000fea0003800200 */
.L_x_3048:
[----:B------:R-:W-:Y:S01]  /*5ac0*/  ISETP.GE.U32.AND P5, PT, R16, UR8, PT ;  /* 0x0000000810007c0c */ /* 0x000fe2000bfa6070 */
[----:B------:R-:W-:Y:S01]  /*5ad0*/  BSSY.RECONVERGENT B1, `(.L_x_3050) ;  /* 0x000002b000017945 */ /* 0x000fe20003800200 */
[----:B0123--:R-:W-:Y:S02]  /*5ae0*/  SHF.R.S32.HI R15, RZ, 0x1f, R16 ;  /* 0x0000001fff0f7819 */ /* 0x00ffe40000011410 */
        /* <DEDUP_REMOVED lines=34> */
[----:B-1----:R-:W-:-:S05]  /*5d10*/  LEA R14, P5, R12, UR18, 0x2 ;  /* 0x000000120c0e7c11 */ /* 0x002fca000f8a10ff */
[----:B------:R-:W0:Y:S01]  /*5d20*/  MUFU.RCP R22, R22 ;  /* 0x0000001600167308 */ /* 0x000e220000001000 */
[----:B------:R-:W-:-:S04]  /*5d30*/  IADD3 R15, PT, PT, R13, R15, RZ ;  /* 0x0000000f0d0f7210 */ /* 0x000fc80007ffe0ff */
[----:B------:R-:W-:Y:S01]  /*5d40*/  LEA.HI.X R15, R12, UR19, R15, 0x2, P5 ;  /* 0x000000130c0f7c11 */ /* 0x000fe2000a8f140f */
[----:B--2---:R-:W-:Y:S01]  /*5d50*/  FMUL.FTZ R12, R20, R21 ;  /* 0x00000015140c7220 */ /* 0x004fe20000410000 */
[----:B0-----:R-:W-:-:S05]  /*5d60*/  FMUL.FTZ R13, R23, R22 ;  /* 0x00000016170d7220 */ /* 0x001fca0000410000 */
[----:B------:R0:W-:Y:S02]  /*5d70*/  STG.E.64 desc[UR12][R14.64], R12 ;  /* 0x0000000c0e007986 */ /* 0x0001e4000c101b0c */
.L_x_3051:
[----:B------:R-:W-:Y:S05]  /*5d80*/  BSYNC.RECONVERGENT B1 ;  /* 0x0000000000017941 */ /* 0x000fea0003800200 */
.L_x_3050:
[----:B------:R-:W-:Y:S04]  /*5d90*/  BSSY.RECONVERGENT B1, `(.L_x_3052) ;  /* 0x000001d000017945 */ /* 0x000fe80003800200 */
[----:B------:R-:W-:Y:S05]  /*5da0*/  @P2 BRA `(.L_x_3053) ;  /* 0x00000000006c2947 */ /* 0x000fea0003800000 */
[----:B------:R-:W-:Y:S01]  /*5db0*/  FADD.FTZ R38, R38, -UR5 ;  /* 0x8000000526267e21 */ /* 0x000fe20008010000 */
[----:B------:R-:W-:Y:S01]  /*5dc0*/  FADD.FTZ R39, R39, -UR5 ;  /* 0x8000000527277e21 */ /* 0x000fe20008010000 */
[----:B------:R-:W1:Y:S02]  /*5dd0*/  LDCU.64 UR16, c[0x0][0x3e0] ;  /* 0x00007c00ff1077ac */ /* 0x000e640008000a00 */
[----:B0-----:R-:W-:Y:S01]  /*5de0*/  FMUL.FTZ R13, R38, UR10 ;  /* 0x0000000a260d7c20 */ /* 0x001fe20008410000 */
[----:B------:R-:W-:Y:S01]  /*5df0*/  FMUL.FTZ R14, R39, UR10 ;  /* 0x0000000a270e7c20 */ /* 0x000fe20008410000 */
[----:B------:R-:W0:Y:S02]  /*5e00*/  LDCU.64 UR18, c[0x0][0x380] ;  /* 0x00007000ff1277ac */ /* 0x000e240008000a00 */
[----:B-----5:R-:W-:Y:S01]  /*5e10*/  FFMA.FTZ R21, R24, R13, R26 ;  /* 0x0000000d18157223 */ /* 0x020fe2000001001a */
[----:B------:R-:W-:Y:S01]  /*5e20*/  FFMA.FTZ R23, R25, R14, R27 ;  /* 0x0000000e19177223 */ /* 0x000fe2000001001b */
[----:B------:R-:W-:-:S02]  /*5e30*/  MOV R13, R57 ;  /* 0x00000039000d7202 */ /* 0x000fc40000000f00 */
[----:B------:R-:W-:Y:S01]  /*5e40*/  FMUL.FTZ R12, R21, -1.4426950216293334961 ;  /* 0xbfb8aa3b150c7820 */ /* 0x000fe20000410000 */
[----:B------:R-:W-:-:S05]  /*5e50*/  FMUL.FTZ R14, R23, -1.4426950216293334961 ;  /* 0xbfb8aa3b170e7820 */ /* 0x000fca0000410000 */
[----:B------:R-:W2:Y:S01]  /*5e60*/  MUFU.EX2 R12, R12 ;  /* 0x0000000c000c7308 */ /* 0x000ea20000000800 */
[----:B-1----:R-:W-:-:S07]  /*5e70*/  IMAD R22, R19, UR16, RZ ;  /* 0x0000001013167c24 */ /* 0x002fce000f8e02ff */
[----:B------:R-:W1:Y:S01]  /*5e80*/  MUFU.EX2 R14, R14 ;  /* 0x0000000e000e7308 */ /* 0x000e620000000800 */
[----:B--2---:R-:W-:Y:S01]  /*5e90*/  FADD.FTZ R16, R12, 1 ;  /* 0x3f8000000c107421 */ /* 0x004fe20000010000 */
[----:B------:R-:W-:-:S06]  /*5ea0*/  MOV R12, R58 ;  /* 0x0000003a000c7202 */ /* 0x000fcc0000000f00 */
[----:B------:R-:W2:Y:S01]  /*5eb0*/  MUFU.RCP R16, R16 ;  /* 0x0000001000107308 */ /* 0x000ea20000001000 */
[----:B------:R-:W-:-:S04]  /*5ec0*/  IMAD.WIDE.U32 R12, R17, UR16, R12 ;  /* 0x00000010110c7c25 */ /* 0x000fc8000f8e000c */
[----:B-1----:R-:W-:Y:S01]  /*5ed0*/  FADD.FTZ R20, R14, 1 ;  /* 0x3f8000000e147421 */ /* 0x002fe20000010000 */
[----:B------:R-:W-:Y:S01]  /*5ee0*/  IMAD R17, R17, UR17, R22 ;  /* 0x0000001111117c24 */ /* 0x000fe2000f8e0216 */
[----:B0-----:R-:W-:-:S04]  /*5ef0*/  LEA R14, P2, R12, UR18, 0x2 ;  /* 0x000000120c0e7c11 */ /* 0x001fc8000f8410ff */
[----:B------:R-:W0:Y:S01]  /*5f00*/  MUFU.RCP R20, R20 ;  /* 0x0000001400147308 */ /* 0x000e220000001000 */
[----:B------:R-:W-:-:S04]  /*5f10*/  IADD3 R17, PT, PT, R13, R17, RZ ;  /* 0x000000110d117210 */ /* 0x000fc80007ffe0ff */
[----:B------:R-:W-:Y:S01]  /*5f20*/  LEA.HI.X R15, R12, UR19, R17, 0x2, P2 ;  /* 0x000000130c0f7c11 */ /* 0x000fe200090f1411 */
[----:B--2---:R-:W-:Y:S01]  /*5f30*/  FMUL.FTZ R12, R21, R16 ;  /* 0x00000010150c7220 */ /* 0x004fe20000410000 */
[----:B0-----:R-:W-:-:S05]  /*5f40*/  FMUL.FTZ R13, R23, R20 ;  /* 0x00000014170d7220 */ /* 0x001fca0000410000 */
[----:B------:R1:W-:Y:S02]  /*5f50*/  STG.E.64 desc[UR12][R14.64], R12 ;  /* 0x0000000c0e007986 */ /* 0x0003e4000c101b0c */
.L_x_3053:
[----:B------:R-:W-:Y:S05]  /*5f60*/  BSYNC.RECONVERGENT B1 ;  /* 0x0000000000017941 */ /* 0x000fea0003800200 */
.L_x_3052:
        /* <DEDUP_REMOVED lines=29> */
.L_x_3055:
[----:B------:R-:W-:Y:S05]  /*6140*/  BSYNC.RECONVERGENT B1 ;  /* 0x0000000000017941 */ /* 0x000fea0003800200 */
.L_x_3054:
        /* <DEDUP_REMOVED lines=29> */
.L_x_3057:
[----:B------:R-:W-:Y:S05]  /*6320*/  BSYNC.RECONVERGENT B1 ;  /* 0x0000000000017941 */ /* 0x000fea0003800200 */
.L_x_3056:
        /* <DEDUP_REMOVED lines=29> */
.L_x_3059:
[----:B------:R-:W-:Y:S05]  /*6500*/  BSYNC.RECONVERGENT B1 ;  /* 0x0000000000017941 */ /* 0x000fea0003800200 */
.L_x_3058:
[----:B------:R-:W-:Y:S05]  /*6510*/  @P4 BRA `(.L_x_3029) ;  /* 0x0000000000684947 */ /* 0x000fea0003800000 */
[----:B------:R-:W-:Y:S01]  /*6520*/  FADD.FTZ R46, R46, -UR5 ;  /* 0x800000052e2e7e21 */ /* 0x000fe20008010000 */
[----:B------:R-:W-:Y:S01]  /*6530*/  FADD.FTZ R47, R47, -UR5 ;  /* 0x800000052f2f7e21 */ /* 0x000fe20008010000 */
[----:B------:R-:W0:Y:S01]  /*6540*/  LDCU.64 UR8, c[0x0][0x3e0] ;  /* 0x00007c00ff0877ac */ /* 0x000e220008000a00 */
[----:B------:R-:W-:Y:S01]  /*6550*/  MOV R56, R58 ;  /* 0x0000003a00387202 */ /* 0x000fe20000000f00 */
[----:B01234-:R-:W-:Y:S01]  /*6560*/  FMUL.FTZ R13, R46, UR10 ;  /* 0x0000000a2e0d7c20 */ /* 0x01ffe20008410000 */
[----:B------:R-:W-:Y:S01]  /*6570*/  FMUL.FTZ R14, R47, UR10 ;  /* 0x0000000a2f0e7c20 */ /* 0x000fe20008410000 */
[----:B------:R-:W0:Y:S02]  /*6580*/  LDCU.64 UR16, c[0x0][0x380] ;  /* 0x00007000ff1077ac */ /* 0x000e240008000a00 */
[----:B-----5:R-:W-:Y:S01]  /*6590*/  FFMA.FTZ R17, R24, R13, R26 ;  /* 0x0000000d18117223 */ /* 0x020fe2000001001a */
[----:B------:R-:W-:-:S03]  /*65a0*/  FFMA.FTZ R18, R25, R14, R27 ;  /* 0x0000000e19127223 */ /* 0x000fc6000001001b */
        /* <DEDUP_REMOVED lines=17> */
.L_x_3029:
[----:B------:R-:W-:Y:S05]  /*66c0*/  BSYNC.RECONVERGENT B0 ;  /* 0x0000000000007941 */ /* 0x000fea0003800200 */
.L_x_2997:
        /* <DEDUP_REMOVED lines=8> */
.L_x_3061:
        /* <DEDUP_REMOVED lines=11> */
.L_x_3470:


//--------------------- .text._Z35group_norm_nhwc_fwd_one_pass_kernelI11Fp32IOBf16WLi64ELi16ELi256EEv26Group_norm_nhwc_fwd_params --------------------------
	.section	.text._Z35group_norm_nhwc_fwd_one_pass_kernelI11Fp32IOBf16WLi64ELi16ELi256EEv26Group_norm_nhwc_fwd_params,"ax",@progbits
	.align	128
        .global         _Z35group_norm_nhwc_fwd_one_pass_kernelI11Fp32IOBf16WLi64ELi16ELi256EEv26Group_norm_nhwc_fwd_params
        .type           _Z35group_norm_nhwc_fwd_one_pass_kernelI11Fp32IOBf16WLi64ELi16ELi256EEv26Group_norm_nhwc_fwd_params,@function
        .size           _Z35group_norm_nhwc_fwd_one_pass_kernelI11Fp32IOBf16WLi64ELi16ELi256EEv26Group_norm_nhwc_fwd_params,(.L_x_3471 - _Z35group_norm_nhwc_fwd_one_pass_kernelI11Fp32IOBf16WLi64ELi16ELi256EEv26Group_norm_nhwc_fwd_params)
        .other          _Z35group_norm_nhwc_fwd_one_pass_kernelI11Fp32IOBf16WLi64ELi16ELi256EEv26Group_norm_nhwc_fwd_params,@"STO_CUDA_ENTRY STV_DEFAULT"
_Z35group_norm_nhwc_fwd_one_pass_kernelI11Fp32IOBf16WLi64ELi16ELi256EEv26Group_norm_nhwc_fwd_params:
.text._Z35group_norm_nhwc_fwd_one_pass_kernelI11Fp32IOBf16WLi64ELi16ELi256EEv26Group_norm_nhwc_fwd_params:
        /* <DEDUP_REMOVED lines=26> */
.L_x_3081:
[----:B0-----:R-:W0:Y:S01]  /*01a0*/  LDC R11, c[0x0][0x3f8] ;  /* 0x0000fe00ff0b7b82 */ /* 0x001e220000000800 */
[----:B-1----:R-:W1:Y:S01]  /*01b0*/  LDCU.64 UR10, c[0x0][0x3e8] ;  /* 0x00007d00ff0a77ac */ /* 0x002e620008000a00 */
[----:B--2---:R-:W3:Y:S01]  /*01c0*/  S2R R12, SR_TID.X ;  /* 0x00000000000c7919 */ /* 0x004ee20000002100 */
[----:B------:R-:W-:Y:S02]  /*01d0*/  SHF.R.S32.HI R17, RZ, 0x1f, R27 ;  /* 0x0000001fff117819 */ /* 0x000fe4000001141b */
[----:B------:R-:W-:-:S04]  /*01e0*/  IADD3 R13, PT, PT, R27, 0x20, RZ ;  /* 0x000000201b0d7810 */ /* 0x000fc80007ffe0ff */
[----:B------:R-:W-:Y:S02]  /*01f0*/  SHF.R.S32.HI R15, RZ, 0x1f, R13 ;  /* 0x0000001fff0f7819 */ /* 0x000fe4000001140d */
[----:B0-----:R-:W-:Y:S02]  /*0200*/  IABS R5, R11 ;  /* 0x0000000b00057213 */ /* 0x001fe40000000000 */
        /* <DEDUP_REMOVED lines=20> */
[----:B------:R-:W-:-:S11]  /*0350*/  ISETP.GE.AND.EX P2, PT, R15, UR11, PT, P2 ;  /* 0x0000000b0f007c0c */ /* 0x000fd6000bf46320 */
[----:B------:R-:W-:Y:S01]  /*0360*/  @P1 VIADD R3, R3, 0x1 ;  /* 0x0000000103031836 */ /* 0x000fe20000000000 */
[----:B------:R-:W-:Y:S01]  /*0370*/  ISETP.GE.U32.AND P1, PT, R27, UR10, PT ;  /* 0x0000000a1b007c0c */ /* 0x000fe2000bf26070 */
[----:B------:R-:W0:Y:S03]  /*0380*/  @!P2 LDC.64 R4, c[0x0][0x390] ;  /* 0x0000e400ff04ab82 */ /* 0x000e260000000a00 */
[----:B------:R-:W-:Y:S01]  /*0390*/  ISETP.GE.AND.EX P1, PT, R17, UR11, PT, P1 ;  /* 0x0000000b11007c0c */ /* 0x000fe2000bf26310 */
[----:B------:R-:W1:Y:S01]  /*03a0*/  LDCU.64 UR10, c[0x0][0x3f0] ;  /* 0x00007e00ff0a77ac */ /* 0x000e620008000a00 */
[----:B------:R-:W-:Y:S02]  /*03b0*/  MOV R19, R3 ;  /* 0x0000000300137202 */ /* 0x000fe40000000f00 */
[----:B---3--:R-:W-:Y:S02]  /*03c0*/  SHF.L.U32 R3, R12, 0x1, RZ ;  /* 0x000000010c037819 */ /* 0x008fe400000006ff */
[----:B------:R-:W-:-:S02]  /*03d0*/  @!P4 IADD3 R19, PT, PT, -R19, RZ, RZ ;  /* 0x000000ff1313c210 */ /* 0x000fc40007ffe1ff */
[----:B------:R-:W-:Y:S02]  /*03e0*/  @!P3 LOP3.LUT R19, RZ, R11, RZ, 0x33, !PT ;  /* 0x0000000bff13b212 */ /* 0x000fe400078e33ff */
[----:B------:R-:W-:Y:S02]  /*03f0*/  LOP3.LUT R3, R3, 0xe, RZ, 0xc0, !PT ;  /* 0x0000000e03037812 */ /* 0x000fe400078ec0ff */
        /* <DEDUP_REMOVED lines=78> */
.L_x_3063:
[----:B------:R-:W-:Y:S05]  /*08e0*/  BSYNC.RECONVERGENT B0 ;  /* 0x0000000000007941 */ /* 0x000fea0003800200 */
.L_x_3062:
        /* <DEDUP_REMOVED lines=26> */
.L_x_3065:
[----:B------:R-:W-:Y:S05]  /*0a90*/  BSYNC.RECONVERGENT B0 ;  /* 0x0000000000007941 */ /* 0x000fea0003800200 */
.L_x_3064:
        /* <DEDUP_REMOVED lines=33> */
.L_x_3068:
[----:B------:R-:W2:Y:S04]  /*0cb0*/  LDG.E.STRONG.GPU R6, desc[UR14][R4.64] ;  /* 0x0000000e04067981 */ /* 0x000ea8000c1ef900 */
[----:B--2---:R-:W-:Y:S01]  /*0cc0*/  CCTL.IVALL ;  /* 0x00000000ff00798f */ /* 0x004fe20002000000 */
[----:B------:R-:W-:Y:S05]  /*0cd0*/  YIELD ;  /* 0x0000000000007946 */ /* 0x000fea0003800000 */
[----:B------:R-:W-:-:S13]  /*0ce0*/  ISETP.NE.AND P4, PT, R6, R9, PT ;  /* 0x000000090600720c */ /* 0x000fda0003f85270 */
[----:B------:R-:W-:Y:S05]  /*0cf0*/  @P4 BRA `(.L_x_3068) ;  /* 0xfffffffc00ec4947 */ /* 0x000fea000383ffff */
.L_x_3067:
        /* <DEDUP_REMOVED lines=15> */
.L_x_3070:
        /* <DEDUP_REMOVED lines=23> */
[----:B------:R-:W-:Y:S02]  /*0f60*/  MOV R10, UR26 ;  /* 0x0000001a000a7c02 */ /* 0x000fe40008000f00 */
[----:B------:R-:W-:Y:S01]  /*0f70*/  MOV R11, UR27 ;  /* 0x0000001b000b7c02 */ /* 0x000fe20008000f00 */
[----:B------:R-:W2:Y:S01]  /*0f80*/  @!P4 LDG.E.64 R6, desc[UR14][R6.64] ;  /* 0x0000000e0606c981 */ /* 0x000ea2000c1e1b00 */
[----:B---3--:R-:W-:Y:S01]  /*0f90*/  IMAD.U32 R8, RZ, RZ, UR24 ;  /* 0x00000018ff087e24 */ /* 0x008fe2000f8e00ff */
        /* <DEDUP_REMOVED lines=64> */
.L_x_3069:
        /* <DEDUP_REMOVED lines=30> */
[----:B0--3--:R-:W-:Y:S01]  /*1580*/  @!P6 FADD.FTZ R22, R22, R4 ;  /* 0x000000041616e221 */ /* 0x009fe20000010000 */
[----:B------:R-:W-:Y:S01]  /*1590*/  @!P6 FADD.FTZ R23, R23, R5 ;  /* 0x000000051717e221 */ /* 0x000fe20000010000 */
[----:B------:R-:W-:Y:S02]  /*15a0*/  ISETP.EQ.OR P6, PT, R6, UR18, P3 ;  /* 0x0000001206007c0c */ /* 0x000fe40009fc2670 */
[----:B------:R-:W-:Y:S02]  /*15b0*/  MOV R4, UR10 ;  /* 0x0000000a00047c02 */ /* 0x000fe40008000f00 */
[----:B------:R-:W-:Y:S02]  /*15c0*/  MOV R5, UR11 ;  /* 0x0000000b00057c02 */ /* 0x000fe40008000f00 */
[----:B------:R-:W-:-:S04]  /*15d0*/  MOV R6, UR12 ;  /* 0x0000000c00067c02 */ /* 0x000fc80008000f00 */
[----:B------:R-:W2:Y:S03]  /*15e0*/  @!P5 LDG.E.64 R4, desc[UR14][R4.64] ;  /* 0x0000000e0404d981 */ /* 0x000ea6000c1e1b00 */
[----:B------:R-:W-:Y:S01]  /*15f0*/  VOTEU.ALL UP3, P6 ;  /* 0x0000000000ff7886 */ /* 0x000fe20003060000 */
[----:B------:R-:W3:Y:S04]  /*1600*/  @!P4 LDG.E.64 R6, desc[UR14][R6.64] ;  /* 0x0000000e0606c981 */ /* 0x000ee8000c1e1b00 */
[----:B------:R-:W-:-:S04]  /*1610*/  @!UP3 UIMAD UR9, UR9, UR19, UR6 ;  /* 0x000000130909b2a4 */ /* 0x000fc8000f8e0206 */
[----:B------:R-:W-:-:S06]  /*1620*/  @!UP3 UIMAD.WIDE.U32 UR10, UR9, 0x8, UR16 ;  /* 0x00000008090ab8a5 */ /* 0x000fcc000f8e0010 */
[----:B------:R-:W-:Y:S02]  /*1630*/  MOV R8, UR10 ;  /* 0x0000000a00087c02 */ /* 0x000fe40008000f00 */
[----:B------:R-:W-:-:S06]  /*1640*/  MOV R9, UR11 ;  /* 0x0000000b00097c02 */ /* 0x000fcc0008000f00 */
[----:B------:R-:W4:Y:S01]  /*1650*/  @!P6 LDG.E.64 R8, desc[UR14][R8.64] ;  /* 0x0000000e0808e981 */ /* 0x000f22000c1e1b00 */
[----:B------:R-:W-:-:S05]  /*1660*/  MOV R11, UR5 ;  /* 0x00000005000b7c02 */ /* 0x000fca0008000f00 */
[----:B------:R-:W-:-:S05]  /*1670*/  VIADD R11, R11, 0x4 ;  /* 0x000000040b0b7836 */ /* 0x000fca0000000000 */
[----:B------:R-:W-:Y:S01]  /*1680*/  R2UR UR5, R11 ;  /* 0x000000000b0572ca */ /* 0x000fe200000e0000 */
[----:B--2---:R-:W-:Y:S01]  /*1690*/  @!P5 FADD.FTZ R22, R22, R4 ;  /* 0x000000041616d221 */ /* 0x004fe20000010000 */
[----:B------:R-:W-:-:S03]  /*16a0*/  @!P5 FADD.FTZ R23, R23, R5 ;  /* 0x000000051717d221 */ /* 0x000fc60000010000 */
[----:B---3--:R-:W-:Y:S01]  /*16b0*/  @!P4 FADD.FTZ R22, R22, R6 ;  /* 0x000000061616c221 */ /* 0x008fe20000010000 */
[----:B------:R-:W-:-:S03]  /*16c0*/  @!P4 FADD.FTZ R23, R23, R7 ;  /* 0x000000071717c221 */ /* 0x000fc60000010000 */
[----:B----4-:R-:W-:Y:S01]  /*16d0*/  @!P6 FADD.FTZ R22, R22, R8 ;  /* 0x000000081616e221 */ /* 0x010fe20000010000 */
[----:B------:R-:W-:-:S07]  /*16e0*/  @!P6 FADD.FTZ R23, R23, R9 ;  /* 0x000000091717e221 */ /* 0x000fce0000010000 */
.L_x_3071:
        /* <DEDUP_REMOVED lines=19> */
[----:B------:R-:W2:Y:S01]  /*1820*/  @!P2 LDG.E.64 R6, desc[UR14][R6.64] ;  /* 0x0000000e0606a981 */ /* 0x000ea2000c1e1b00 */
[----:B---3--:R-:W-:-:S05]  /*1830*/  MOV R8, UR5 ;  /* 0x0000000500087c02 */ /* 0x008fca0008000f00 */
[----:B------:R-:W-:-:S05]  /*1840*/  VIADD R8, R8, 0x2 ;  /* 0x0000000208087836 */ /* 0x000fca0000000000 */
[----:B------:R-:W-:Y:S01]  /*1850*/  R2UR UR5, R8 ;  /* 0x00000000080572ca */ /* 0x000fe200000e0000 */
[----:B0-----:R-:W-:Y:S01]  /*1860*/  @!P4 FADD.FTZ R22, R22, R4 ;  /* 0x000000041616c221 */ /* 0x001fe20000010000 */
[----:B------:R-:W-:-:S03]  /*1870*/  @!P4 FADD.FTZ R23, R23, R5 ;  /* 0x000000051717c221 */ /* 0x000fc60000010000 */
[----:B--2---:R-:W-:Y:S01]  /*1880*/  @!P2 FADD.FTZ R22, R22, R6 ;  /* 0x000000061616a221 */ /* 0x004fe20000010000 */
[----:B------:R-:W-:-:S09]  /*1890*/  @!P2 FADD.FTZ R23, R23, R7 ;  /* 0x000000071717a221 */ /* 0x000fd20000010000 */
.L_x_3072:
        /* <DEDUP_REMOVED lines=13> */
.L_x_3073:
[----:B------:R-:W-:Y:S05]  /*1970*/  BSYNC.RECONVERGENT B0 ;  /* 0x0000000000007941 */ /* 0x000fea0003800200 */
.L_x_3066:
[----:B------:R-:W4:Y:S01]  /*1980*/  S2UR UR9, SR_CgaCtaId ;  /* 0x00000000000979c3 */ /* 0x000f220000008800 */
[----:B------:R-:W5:Y:S01]  /*1990*/  S2R R10, SR_TID.X ;  /* 0x00000000000a7919 */ /* 0x000f620000002100 */
[----:B------:R-:W0:Y:S01]  /*19a0*/  LDCU UR10, c[0x0][0x414] ;  /* 0x00008280ff0a77ac */ /* 0x000e220008000800 */
[----:B------:R-:W-:Y:S01]  /*19b0*/  MOV R13, UR8 ;  /* 0x00000008000d7c02 */ /* 0x000fe20008000f00 */
[----:B------:R-:W-:-:S04]  /*19c0*/  UMOV UR5, 0x400 ;  /* 0x0000040000057882 */ /* 0x000fc80000000000 */
[----:B---3--:R-:W3:Y:S08]  /*19d0*/  @P0 LDC.64 R8, c[0x0][0x388] ;  /* 0x0000e200ff080b82 */ /* 0x008ef00000000a00 */
[----:B-12---:R-:W1:Y:S01]  /*19e0*/  LDC.64 R6, c[0x0][0x398] ;  /* 0x0000e600ff067b82 */ /* 0x006e620000000a00 */
[----:B0-----:R-:W-:Y:S01]  /*19f0*/  @P0 FMUL.FTZ R12, R22, UR10 ;  /* 0x0000000a160c0c20 */ /* 0x001fe20008410000 */
[----:B----4-:R-:W-:-:S06]  /*1a00*/  ULEA UR5, UR9, UR5, 0x18 ;  /* 0x0000000509057291 */ /* 0x010fcc000f8ec0ff */
[----:B------:R-:W0:Y:S01]  /*1a10*/  LDC.64 R4, c[0x0][0x3a0] ;  /* 0x0000e800ff047b82 */ /* 0x000e220000000a00 */
[----:B---3--:R-:W-:-:S04]  /*1a20*/  @P0 IMAD.WIDE R8, R13, 0x8, R8 ;  /* 0x000000080d080825 */ /* 0x008fc800078e0208 */
[----:B------:R-:W-:Y:S01]  /*1a30*/  @P0 FMUL.FTZ R13, R23, UR10 ;  /* 0x0000000a170d0c20 */ /* 0x000fe20008410000 */
[----:B------:R-:W-:Y:S01]  /*1a40*/  @!P3 STS.64 [UR5+0x50], R22 ;  /* 0x00005016ff00b988 */ /* 0x000fe20008000a05 */
[----:B-----5:R-:W-:-:S03]  /*1a50*/  IMAD.SHL.U32 R10, R10, 0x2, RZ ;  /* 0x000000020a0a7824 */ /* 0x020fc600078e00ff */
[----:B------:R-:W-:Y:S02]  /*1a60*/  @P0 STG.E.64 desc[UR14][R8.64], R12 ;  /* 0x0000000c08000986 */ /* 0x000fe4000c101b0e */
[----:B------:R-:W-:-:S04]  /*1a70*/  LOP3.LUT R11, R10, 0xe, RZ, 0xc0, !PT ;  /* 0x0000000e0a0b7812 */ /* 0x000fc800078ec0ff */
[----:B------:R-:W-:-:S05]  /*1a80*/  IADD3 R11, PT, PT, R11, R28, RZ ;  /* 0x0000001c0b0b7210 */ /* 0x000fca0007ffe0ff */
[C---:B-1----:R-:W-:Y:S01]  /*1a90*/  IMAD.WIDE R6, R11.reuse, 0x2, R6 ;  /* 0x000000020b067825 */ /* 0x042fe200078e0206 */
[----:B------:R-:W-:Y:S03]  /*1aa0*/  BAR.SYNC.DEFER_BLOCKING 0x0 ;  /* 0x0000000000007b1d */ /* 0x000fe60000010000 */
[----:B0-----:R-:W-:-:S03]  /*1ab0*/  IMAD.WIDE R4, R11, 0x2, R4 ;  /* 0x000000020b047825 */ /* 0x001fc600078e0204 */
[----:B------:R-:W2:Y:S04]  /*1ac0*/  LDG.E.U16 R14, desc[UR14][R6.64] ;  /* 0x0000000e060e7981 */ /* 0x000ea8000c1e1500 */
[----:B------:R-:W3:Y:S04]  /*1ad0*/  LDG.E.U16 R15, desc[UR14][R6.64+0x2] ;  /* 0x0000020e060f7981 */ /* 0x000ee8000c1e1500 */
[----:B------:R-:W4:Y:S04]  /*1ae0*/  LDG.E.U16 R24, desc[UR14][R4.64] ;  /* 0x0000000e04187981 */ /* 0x000f28000c1e1500 */
[----:B------:R-:W5:Y:S01]  /*1af0*/  LDG.E.U16 R25, desc[UR14][R4.64+0x2] ;  /* 0x0000020e04197981 */ /* 0x000f62000c1e1500 */
        /* <DEDUP_REMOVED lines=10> */
[----:B--2---:R-:W-:Y:S01]  /*1ba0*/  IMAD.U32 R12, R14, 0x10000, RZ ;  /* 0x000100000e0c7824 */ /* 0x004fe200078e00ff */
[----:B---3--:R-:W-:Y:S02]  /*1bb0*/  SHF.L.U32 R13, R15, 0x10, RZ ;  /* 0x000000100f0d7819 */ /* 0x008fe400000006ff */
[----:B----4-:R-:W-:Y:S02]  /*1bc0*/  SHF.L.U32 R15, R24, 0x10, RZ ;  /* 0x00000010180f7819 */ /* 0x010fe400000006ff */
[----:B-----5:R-:W-:Y:S01]  /*1bd0*/  SHF.L.U32 R14, R25, 0x10, RZ ;  /* 0x00000010190e7819 */ /* 0x020fe200000006ff */
[----:B01----:R-:W-:Y:S06]  /*1be0*/  BRA.U UP0, `(.L_x_3075) ;  /* 0x0000000100b87547 */ /* 0x003fec000b800000 */
[----:B------:R-:W0:Y:S01]  /*1bf0*/  LDCU.64 UR12, c[0x0][0x3e8] ;  /* 0x00007d00ff0c77ac */ /* 0x000e220008000a00 */
[----:B------:R-:W-:Y:S01]  /*1c00*/  SHF.R.S32.HI R6, RZ, 0x1f, R27 ;  /* 0x0000001fff067819 */ /* 0x000fe2000001141b */
[C---:B------:R-:W-:Y:S01]  /*1c10*/  VIADD R22, R27.reuse, 0x20 ;  /* 0x000000201b167836 */ /* 0x040fe20000000000 */
[----:B------:R-:W-:Y:S04]  /*1c20*/  BSSY.RECONVERGENT B1, `(.L_x_3076) ;  /* 0x0000018000017945 */ /* 0x000fe80003800200 */
[----:B------:R-:W-:Y:S02]  /*1c30*/  SHF.R.S32.HI R23, RZ, 0x1f, R22 ;  /* 0x0000001fff177819 */ /* 0x000fe40000011416 */
[----:B0-----:R-:W-:Y:S02]  /*1c40*/  ISETP.GE.U32.AND P1, PT, R27, UR12, PT ;  /* 0x0000000c1b007c0c */ /* 0x001fe4000bf26070 */
[----:B------:R-:W-:-:S02]  /*1c50*/  ISETP.GE.U32.AND P2, PT, R22, UR12, PT ;  /* 0x0000000c16007c0c */ /* 0x000fc4000bf46070 */
[----:B------:R-:W-:Y:S02]  /*1c60*/  ISETP.GE.AND.EX P1, PT, R6, UR13, PT, P1 ;  /* 0x0000000d06007c0c */ /* 0x000fe4000bf26310 */
[----:B------:R-:W-:-:S11]  /*1c70*/  ISETP.GE.AND.EX P2, PT, R23, UR13, PT, P2 ;  /* 0x0000000d17007c0c */ /* 0x000fd6000bf46320 */
[----:B------:R-:W-:Y:S05]  /*1c80*/  @P1 BRA `(.L_x_3077) ;  /* 0x0000000000441947 */ /* 0x000fea0003800000 */
[----:B------:R-:W0:Y:S01]  /*1c90*/  LDCU.64 UR16, c[0x0][0x3e0] ;  /* 0x00007c00ff1077ac */ /* 0x000e220008000a00 */
[----:B------:R-:W-:Y:S01]  /*1ca0*/  MOV R4, R2 ;  /* 0x0000000200047202 */ /* 0x000fe20000000f00 */
[C---:B------:R-:W-:Y:S01]  /*1cb0*/  FADD.FTZ R18, -R10.reuse, R18 ;  /* 0x000000120a127221 */ /* 0x040fe20000010100 */
[----:B------:R-:W-:Y:S01]  /*1cc0*/  MOV R5, R17 ;  /* 0x0000001100057202 */ /* 0x000fe20000000f00 */
[----:B------:R-:W1:Y:S01]  /*1cd0*/  LDCU.64 UR10, c[0x0][0x380] ;  /* 0x00007000ff0a77ac */ /* 0x000e620008000a00 */
[----:B------:R-:W-:Y:S01]  /*1ce0*/  FADD.FTZ R24, -R10, R19 ;  /* 0x000000130a187221 */ /* 0x000fe20000010100 */
        /* <DEDUP_REMOVED lines=11> */
.L_x_3077:
[----:B------:R-:W-:Y:S05]  /*1da0*/  BSYNC.RECONVERGENT B1 ;  /* 0x0000000000017941 */ /* 0x000fea0003800200 */
.L_x_3076:
[----:B------:R-:W-:Y:S05]  /*1db0*/  @P2 BRA `(.L_x_3078) ;  /* 0x0000000400402947 */ /* 0x000fea0003800000 */
[----:B------:R-:W1:Y:S01]  /*1dc0*/  LDCU.64 UR10, c[0x0][0x3e0] ;  /* 0x00007c00ff0a77ac */ /* 0x000e620008000a00 */
[----:B------:R-:W-:Y:S02]  /*1dd0*/  IMAD.MOV.U32 R3, RZ, RZ, R17 ;  /* 0x000000ffff037224 */ /* 0x000fe400078e0011 */
[C---:B------:R-:W-:Y:S01]  /*1de0*/  FADD.FTZ R20, -R10.reuse, R20 ;  /* 0x000000140a147221 */ /* 0x040fe20000010100 */
[----:B------:R-:W-:Y:S01]  /*1df0*/  FADD.FTZ R10, -R10, R21 ;  /* 0x000000150a0a7221 */ /* 0x000fe20000010100 */
[----:B------:R-:W2:Y:S02]  /*1e00*/  LDCU.64 UR12, c[0x0][0x380] ;  /* 0x00007000ff0c77ac */ /* 0x000ea40008000a00 */
[-C--:B------:R-:W-:Y:S01]  /*1e10*/  FMUL.FTZ R20, R20, R11.reuse ;  /* 0x0000000b14147220 */ /* 0x080fe20000410000 */
[----:B------:R-:W-:-:S03]  /*1e20*/  FMUL.FTZ R10, R10, R11 ;  /* 0x0000000b0a0a7220 */ /* 0x000fc60000410000 */
[----:B------:R-:W-:Y:S01]  /*1e30*/  FFMA.FTZ R12, R12, R20, R15 ;  /* 0x000000140c0c7223 */ /* 0x000fe2000001000f */
[----:B------:R-:W-:Y:S01]  /*1e40*/  FFMA.FTZ R13, R13, R10, R14 ;  /* 0x0000000a0d0d7223 */ /* 0x000fe2000001000e */
[----:B-1----:R-:W-:Y:S02]  /*1e50*/  IMAD R23, R23, UR10, RZ ;  /* 0x0000000a17177c24 */ /* 0x002fe4000f8e02ff */
[----:B------:R-:W-:-:S04]  /*1e60*/  IMAD.WIDE.U32 R2, R22, UR10, R2 ;  /* 0x0000000a16027c25 */ /* 0x000fc8000f8e0002 */
[----:B------:R-:W-:Y:S01]  /*1e70*/  IMAD R23, R22, UR11, R23 ;  /* 0x0000000b16177c24 */ /* 0x000fe2000f8e0217 */
[----:B--2---:R-:W-:-:S04]  /*1e80*/  LEA R4, P1, R2, UR12, 0x2 ;  /* 0x0000000c02047c11 */ /* 0x004fc8000f8210ff */
[----:B------:R-:W-:-:S04]  /*1e90*/  IADD3 R23, PT, PT, R3, R23, RZ ;  /* 0x0000001703177210 */ /* 0x000fc80007ffe0ff */
[----:B------:R-:W-:-:S05]  /*1ea0*/  LEA.HI.X R5, R2, UR13, R23, 0x2, P1 ;  /* 0x0000000d02057c11 */ /* 0x000fca00088f1417 */
[----:B------:R1:W-:Y:S01]  /*1eb0*/  STG.E.64 desc[UR14][R4.64], R12 ;  /* 0x0000000c04007986 */ /* 0x0003e2000c101b0e */
[----:B------:R-:W-:Y:S05]  /*1ec0*/  BRA `(.L_x_3078) ;  /* 0x0000000000fc7947 */ /* 0x000fea0003800000 */
.L_x_3075:
[----:B------:R-:W-:Y:S04]  /*1ed0*/  BSSY.RECONVERGENT B1, `(.L_x_3079) ;  /* 0x000001e000017945 */ /* 0x000fe80003800200 */
[----:B------:R-:W-:Y:S05]  /*1ee0*/  @P1 BRA `(.L_x_3080) ;  /* 0x0000000000701947 */ /* 0x000fea0003800000 */
[C---:B------:R-:W-:Y:S01]  /*1ef0*/  FADD.FTZ R18, -R10.reuse, R18 ;  /* 0x000000120a127221 */ /* 0x040fe20000010100 */
[----:B------:R-:W-:Y:S01]  /*1f00*/  FADD.FTZ R4, -R10, R19 ;  /* 0x000000130a047221 */ /* 0x000fe20000010100 */
[----:B------:R-:W0:Y:S01]  /*1f10*/  LDCU.64 UR10, c[0x0][0x3e0] ;  /* 0x00007c00ff0a77ac */ /* 0x000e220008000a00 */
[----:B------:R-:W-:Y:S01]  /*1f20*/  SHF.R.S32.HI R22, RZ, 0x1f, R27 ;  /* 0x0000001fff167819 */ /* 0x000fe2000001141b */
[-C--:B------:R-:W-:Y:S01]  /*1f30*/  FMUL.FTZ R9, R18, R11.reuse ;  /* 0x0000000b12097220 */ /* 0x080fe20000410000 */
[----:B------:R-:W-:Y:S01]  /*1f40*/  FMUL.FTZ R8, R4, R11 ;  /* 0x0000000b04087220 */ /* 0x000fe20000410000 */
[----:B------:R-:W1:Y:S01]  /*1f50*/  LDCU.64 UR12, c[0x0][0x380] ;  /* 0x00007000ff0c77ac */ /* 0x000e620008000a00 */
[----:B------:R-:W-:Y:S01]  /*1f60*/  MOV R6, R2 ;  /* 0x0000000200067202 */ /* 0x000fe20000000f00 */
[----:B------:R-:W-:Y:S01]  /*1f70*/  FFMA.FTZ R9, R12, R9, R15 ;  /* 0x000000090c097223 */ /* 0x000fe2000001000f */
[----:B------:R-:W-:Y:S01]  /*1f80*/  FFMA.FTZ R8, R13, R8, R14 ;  /* 0x000000080d087223 */ /* 0x000fe2000001000e */
[----:B------:R-:W-:-:S02]  /*1f90*/  MOV R7, R17 ;  /* 0x0000001100077202 */ /* 0x000fc40000000f00 */
[----:B------:R-:W-:Y:S01]  /*1fa0*/  FMUL.FTZ R4, R9, -1.4426950216293334961 ;  /* 0xbfb8aa3b09047820 */ /* 0x000fe20000410000 */
[----:B------:R-:W-:-:S05]  /*1fb0*/  FMUL.FTZ R5, R8, -1.4426950216293334961 ;  /* 0xbfb8aa3b08057820 */ /* 0x000fca0000410000 */
[----:B------:R-:W2:Y:S01]  /*1fc0*/  MUFU.EX2 R4, R4 ;  /* 0x0000000400047308 */ /* 0x000ea20000000800 */
[----:B0-----:R-:W-:Y:S02]  /*1fd0*/  IMAD R22, R22, UR10, RZ ;  /* 0x0000000a16167c24 */ /* 0x001fe4000f8e02ff */
[----:B------:R-:W-:-:S05]  /*1fe0*/  IMAD.WIDE.U32 R6, R27, UR10, R6 ;  /* 0x0000000a1b067c25 */ /* 0x000fca000f8e0006 */
[----:B------:R-:W0:Y:S01]  /*1ff0*/  MUFU.EX2 R5, R5 ;  /* 0x0000000500057308 */ /* 0x000e220000000800 */
[----:B--2---:R-:W-:Y:S01]  /*2000*/  FADD.FTZ R18, R4, 1 ;  /* 0x3f80000004127421 */ /* 0x004fe20000010000 */
[----:B-1----:R-:W-:-:S06]  /*2010*/  LEA R4, P1, R6, UR12, 0x2 ;  /* 0x0000000c06047c11 */ /* 0x002fcc000f8210ff */
[----:B------:R-:W1:Y:S01]  /*2020*/  MUFU.RCP R18, R18 ;  /* 0x0000001200127308 */ /* 0x000e620000001000 */
[----:B0-----:R-:W-:Y:S01]  /*2030*/  FADD.FTZ R19, R5, 1 ;  /* 0x3f80000005137421 */ /* 0x001fe20000010000 */
[----:B------:R-:W-:-:S04]  /*2040*/  IMAD R5, R27, UR11, R22 ;  /* 0x0000000b1b057c24 */ /* 0x000fc8000f8e0216 */
[----:B------:R-:W-:Y:S02]  /*2050*/  IMAD.IADD R5, R7, 0x1, R5 ;  /* 0x0000000107057824 */ /* 0x000fe400078e0205 */
[----:B------:R-:W0:Y:S03]  /*2060*/  MUFU.RCP R19, R19 ;  /* 0x0000001300137308 */ /* 0x000e260000001000 */
[----:B------:R-:W-:Y:S01]  /*2070*/  LEA.HI.X R5, R6, UR13, R5, 0x2, P1 ;  /* 0x0000000d06057c11 */ /* 0x000fe200088f1405 */
[----:B-1----:R-:W-:Y:S01]  /*2080*/  FMUL.FTZ R6, R9, R18 ;  /* 0x0000001209067220 */ /* 0x002fe20000410000 */
[----:B0-----:R-:W-:-:S05]  /*2090*/  FMUL.FTZ R7, R8, R19 ;  /* 0x0000001308077220 */ /* 0x001fca0000410000 */
[----:B------:R0:W-:Y:S02]  /*20a0*/  STG.E.64 desc[UR14][R4.64], R6 ;  /* 0x0000000604007986 */ /* 0x0001e4000c101b0e */
.L_x_3080:
[----:B------:R-:W-:Y:S05]  /*20b0*/  BSYNC.RECONVERGENT B1 ;  /* 0x0000000000017941 */ /* 0x000fea0003800200 */
.L_x_3079:
[----:B------:R-:W1:Y:S01]  /*20c0*/  LDCU.64 UR10, c[0x0][0x3e8] ;  /* 0x00007d00ff0a77ac */ /* 0x000e620008000a00 */
[----:B0-----:R-:W-:-:S04]  /*20d0*/  IADD3 R4, PT, PT, R27, 0x20, RZ ;  /* 0x000000201b047810 */ /* 0x001fc80007ffe0ff */
[----:B------:R-:W-:Y:S02]  /*20e0*/  SHF.R.S32.HI R5, RZ, 0x1f, R4 ;  /* 0x0000001fff057819 */ /* 0x000fe40000011404 */
[----:B-1----:R-:W-:-:S04]  /*20f0*/  ISETP.GE.U32.AND P1, PT, R4, UR10, PT ;  /* 0x0000000a04007c0c */ /* 0x002fc8000bf26070 */
[----:B------:R-:W-:-:S13]  /*2100*/  ISETP.GE.AND.EX P1, PT, R5, UR11, PT, P1 ;  /* 0x0000000b05007c0c */ /* 0x000fda000bf26310 */
[----:B------:R-:W-:Y:S05]  /*2110*/  @P1 BRA `(.L_x_3078) ;  /* 0x0000000000681947 */ /* 0x000fea0003800000 */
[C---:B------:R-:W-:Y:S01]  /*2120*/  FADD.FTZ R20, -R10.reuse, R20 ;  /* 0x000000140a147221 */ /* 0x040fe20000010100 */
[----:B------:R-:W-:Y:S01]  /*2130*/  FADD.FTZ R10, -R10, R21 ;  /* 0x000000150a0a7221 */ /* 0x000fe20000010100 */
        /* <DEDUP_REMOVED lines=20> */
[----:B------:R-:W-:Y:S01]  /*2280*/  LEA.HI.X R5, R2, UR13, R5, 0x2, P1 ;  /* 0x0000000d02057c11 */ /* 0x000fe200088f1405 */
[----:B--2---:R-:W-:Y:S01]  /*2290*/  FMUL.FTZ R12, R12, R7 ;  /* 0x000000070c0c7220 */ /* 0x004fe20000410000 */
[----:B0-----:R-:W-:-:S05]  /*22a0*/  FMUL.FTZ R13, R10, R9 ;  /* 0x000000090a0d7220 */ /* 0x001fca0000410000 */
[----:B------:R2:W-:Y:S02]  /*22b0*/  STG.E.64 desc[UR14][R4.64], R12 ;  /* 0x0000000c04007986 */ /* 0x0005e4000c101b0e */
.L_x_3078:
[----:B------:R-:W-:Y:S05]  /*22c0*/  BSYNC.RECONVERGENT B0 ;  /* 0x0000000000007941 */ /* 0x000fea0003800200 */
.L_x_3074:
[----:B------:R-:W-:Y:S02]  /*22d0*/  UIADD3 UR8, UPT, UPT, UR19, UR8, URZ ;  /* 0x0000000813087290 */ /* 0x000fe4000fffe0ff */
[----:B------:R-:W-:Y:S02]  /*22e0*/  UIADD3 UR4, UPT, UPT, UR4, 0x1, URZ ;  /* 0x0000000104047890 */ /* 0x000fe4000fffe0ff */
[----:B------:R-:W-:-:S09]  /*22f0*/  UISETP.GE.AND UP1, UPT, UR8, UR7, UPT ;  /* 0x000000070800728c */ /* 0x000fd2000bf26270 */
[----:B------:R-:W-:Y:S05]  /*2300*/  BRA.U !UP1, `(.L_x_3081) ;  /* 0xffffffdd09a47547 */ /* 0x000fea000b83ffff */
[----:B------:R-:W-:Y:S05]  /*2310*/  EXIT ;  /* 0x000000000000794d */ /* 0x000fea0003800000 */
.L_x_3082:
        /* <DEDUP_REMOVED lines=14> */
.L_x_3471:


//--------------------- .text._Z35group_norm_nhwc_fwd_one_pass_kernelI11Fp32IOBf16WLi128ELi16ELi256EEv26Group_norm_nhwc_fwd_params --------------------------
	.section	.text._Z35group_norm_nhwc_fwd_one_pass_kernelI11Fp32IOBf16WLi128ELi16ELi256EEv26Group_norm_nhwc_fwd_params,"ax",@progbits
	.align	128
        .global         _Z35group_norm_nhwc_fwd_one_pass_kernelI11Fp32IOBf16WLi128ELi16ELi256EEv26Group_norm_nhwc_fwd_params
        .type           _Z35group_norm_nhwc_fwd_one_pass_kernelI11Fp32IOBf16WLi128ELi16ELi256EEv26Group_norm_nhwc_fwd_params,@function
        .size           _Z35group_norm_nhwc_fwd_one_pass_kernelI11Fp32IOBf16WLi128ELi16ELi256EEv26Group_norm_nhwc_fwd_params,(.L_x_3472 - _Z35group_norm_nhwc_fwd_one_pass_kernelI11Fp32IOBf16WLi128ELi16ELi256EEv26Group_norm_nhwc_fwd_params)
        .other          _Z35group_norm_nhwc_fwd_one_pass_kernelI11Fp32IOBf16WLi128ELi16ELi256EEv26Group_norm_nhwc_fwd_params,@"STO_CUDA_ENTRY STV_DEFAULT"
_Z35group_norm_nhwc_fwd_one_pass_kernelI11Fp32IOBf16WLi128ELi16ELi256EEv26Group_norm_nhwc_fwd_params:
.text._Z35group_norm_nhwc_fwd_one_pass_kernelI11Fp32IOBf16WLi128ELi16ELi256EEv26Group_norm_nhwc_fwd_params:
        /* <DEDUP_REMOVED lines=23> */
.L_x_3110:
[----:B01----:R-:W0:Y:S01]  /*0170*/  LDC R10, c[0x0][0x3f8] ;  /* 0x0000fe00ff0a7b82 */ /* 0x003e220000000800 */
[----:B--23--:R-:W-:Y:S01]  /*0180*/  IABS R8, UR8 ;  /* 0x0000000800087c13 */ /* 0x00cfe20008000000 */
[----:B------:R-:W1:Y:S01]  /*0190*/  LDCU.64 UR10, c[0x0][0x3e8] ;  /* 0x00007d00ff0a77ac */ /* 0x000e620008000a00 */
[----:B------:R-:W-:Y:S01]  /*01a0*/  SHF.R.S32.HI R15, RZ, 0x1f, R2 ;  /* 0x0000001fff0f7819 */ /* 0x000fe20000011402 */
[----:B------:R-:W2:Y:S01]  /*01b0*/  LDCU.64 UR12, c[0x0][0x3f0] ;  /* 0x00007e00ff0c77ac */ /* 0x000ea20008000a00 */
[----:B0-----:R-:W-:Y:S02]  /*01c0*/  IABS R6, R10 ;  /* 0x0000000a00067213 */ /* 0x001fe40000000000 */
        /* <DEDUP_REMOVED lines=154> */
.L_x_3084:
[----:B------:R-:W-:Y:S05]  /*0b70*/  BSYNC.RECONVERGENT B0 ;  /* 0x0000000000007941 */ /* 0x000fea0003800200 */
.L_x_3083:
        /* <DEDUP_REMOVED lines=26> */
.L_x_3086:
[----:B------:R-:W-:Y:S05]  /*0d20*/  BSYNC.RECONVERGENT B0 ;  /* 0x0000000000007941 */ /* 0x000fea0003800200 */
.L_x_3085:
        /* <DEDUP_REMOVED lines=31> */
.L_x_3089:
[----:B---3--:R-:W2:Y:S04]  /*0f20*/  LDG.E.STRONG.GPU R6, desc[UR16][R4.64] ;  /* 0x0000001004067981 */ /* 0x008ea8000c1ef900 */
[----:B--2---:R-:W-:Y:S01]  /*0f30*/  CCTL.IVALL ;  /* 0x00000000ff00798f */ /* 0x004fe20002000000 */
[----:B------:R-:W-:Y:S05]  /*0f40*/  YIELD ;  /* 0x0000000000007946 */ /* 0x000fea0003800000 */
[----:B------:R-:W-:-:S13]  /*0f50*/  ISETP.NE.AND P2, PT, R6, R9, PT ;  /* 0x000000090600720c */ /* 0x000fda0003f45270 */
[----:B------:R-:W-:Y:S05]  /*0f60*/  @P2 BRA `(.L_x_3089) ;  /* 0xfffffffc00ec2947 */ /* 0x000fea000383ffff */
.L_x_3088:
        /* <DEDUP_REMOVED lines=15> */
.L_x_3091:
        /* <DEDUP_REMOVED lines=26> */
[----:B------:R-:W-:Y:S01]  /*1200*/  IMAD.U32 R14, RZ, RZ, UR24 ;  /* 0x00000018ff0e7e24 */ /* 0x000fe2000f8e00ff */
[----:B------:R-:W-:Y:S02]  /*1210*/  MOV R15, UR25 ;  /* 0x00000019000f7c02 */ /* 0x000fe40008000f00 */
        /* <DEDUP_REMOVED lines=15> */
[----:B------:R-:W-:Y:S02]  /*1310*/  IMAD.U32 R5, RZ, RZ, UR24 ;  /* 0x00000018ff057e24 */ /* 0x000fe4000f8e00ff */
[----:B---3--:R-:W-:Y:S01]  /*1320*/  @!P6 FADD.FTZ R12, R12, R10 ;  /* 0x0000000a0c0ce221 */ /* 0x008fe20000010000 */
[----:B------:R-:W-:Y:S01]  /*1330*/  @!P6 FADD.FTZ R13, R13, R11 ;  /* 0x0000000b0d0de221 */ /* 0x000fe20000010000 */
[----:B------:R-:W-:Y:S01]  /*1340*/  ISETP.EQ.OR P6, PT, R6, UR15, P3 ;  /* 0x0000000f06007c0c */ /* 0x000fe20009fc2670 */
[----:B------:R-:W-:Y:S01]  /*1350*/  VOTEU.ALL UP0, P2 ;  /* 0x0000000000ff7886 */ /* 0x000fe20001000000 */
[----:B----4-:R-:W-:Y:S01]  /*1360*/  @!P5 FADD.FTZ R12, R12, R14 ;  /* 0x0000000e0c0cd221 */ /* 0x010fe20000010000 */
[----:B------:R-:W-:Y:S01]  /*1370*/  @!P5 FADD.FTZ R13, R13, R15 ;  /* 0x0000000f0d0dd221 */ /* 0x000fe20000010000 */
[----:B------:R-:W-:-:S02]  /*1380*/  ISETP.EQ.OR P5, PT, R5, UR15, P3 ;  /* 0x0000000f05007c0c */ /* 0x000fc40009fa2670 */
        /* <DEDUP_REMOVED lines=40> */
.L_x_3090:
[----:B---3--:R-:W-:-:S13]  /*1610*/  LOP3.LUT P2, R4, R0, 0x7, RZ, 0xc0, !PT ;  /* 0x0000000700047812 */ /* 0x008fda000784c0ff */
[----:B------:R-:W-:Y:S05]  /*1620*/  @!P2 BRA `(.L_x_3087) ;  /* 0x00000004006ca947 */ /* 0x000fea0003800000 */
[----:B------:R-:W-:-:S04]  /*1630*/  IADD3 R4, PT, PT, R4, -0x1, RZ ;  /* 0xffffffff04047810 */ /* 0x000fc80007ffe0ff */
[----:B------:R-:W-:-:S13]  /*1640*/  ISETP.GE.U32.AND P2, PT, R4, 0x3, PT ;  /* 0x000000030400780c */ /* 0x000fda0003f46070 */
[----:B------:R-:W-:Y:S05]  /*1650*/  @!P2 BRA `(.L_x_3092) ;  /* 0x0000000000b8a947 */ /* 0x000fea0003800000 */
[----:B------:R-:W-:Y:S02]  /*1660*/  UIADD3 UR12, UPT, UPT, UR5, 0x1, URZ ;  /* 0x00000001050c7890 */ /* 0x000fe4000fffe0ff */
[----:B------:R-:W-:Y:S01]  /*1670*/  IMAD.U32 R4, RZ, RZ, UR5 ;  /* 0x00000005ff047e24 */ /* 0x000fe2000f8e00ff */
[----:B------:R-:W-:Y:S02]  /*1680*/  UIADD3 UR9, UPT, UPT, UR5, 0x2, URZ ;  /* 0x0000000205097890 */ /* 0x000fe4000fffe0ff */
[----:B------:R-:W-:Y:S02]  /*1690*/  UIADD3 UR14, UPT, UPT, UR5, 0x3, URZ ;  /* 0x00000003050e7890 */ /* 0x000fe4000fffe0ff */
        /* <DEDUP_REMOVED lines=42> */
.L_x_3092:
        /* <DEDUP_REMOVED lines=21> */
[----:B------:R-:W-:-:S05]  /*1a90*/  IMAD.U32 R8, RZ, RZ, UR5 ;  /* 0x00000005ff087e24 */ /* 0x000fca000f8e00ff */
[----:B------:R-:W-:-:S04]  /*1aa0*/  IADD3 R8, PT, PT, R8, 0x2, RZ ;  /* 0x0000000208087810 */ /* 0x000fc80007ffe0ff */
[----:B------:R-:W-:Y:S01]  /*1ab0*/  R2UR UR5, R8 ;  /* 0x00000000080572ca */ /* 0x000fe200000e0000 */
[----:B0-----:R-:W-:Y:S01]  /*1ac0*/  @!P4 FADD.FTZ R12, R12, R4 ;  /* 0x000000040c0cc221 */ /* 0x001fe20000010000 */
[----:B------:R-:W-:-:S03]  /*1ad0*/  @!P4 FADD.FTZ R13, R13, R5 ;  /* 0x000000050d0dc221 */ /* 0x000fc60000010000 */
[----:B---3--:R-:W-:Y:S01]  /*1ae0*/  @!P2 FADD.FTZ R12, R12, R6 ;  /* 0x000000060c0ca221 */ /* 0x008fe20000010000 */
[----:B------:R-:W-:-:S09]  /*1af0*/  @!P2 FADD.FTZ R13, R13, R7 ;  /* 0x000000070d0da221 */ /* 0x000fd20000010000 */
.L_x_3093:
        /* <DEDUP_REMOVED lines=13> */
.L_x_3094:
[----:B------:R-:W-:Y:S05]  /*1bd0*/  BSYNC.RECONVERGENT B0 ;  /* 0x0000000000007941 */ /* 0x000fea0003800200 */
.L_x_3087:
[----:B------:R-:W4:Y:S01]  /*1be0*/  S2R R6, SR_TID.X ;  /* 0x0000000000067919 */ /* 0x000f220000002100 */
[----:B------:R-:W5:Y:S01]  /*1bf0*/  S2UR UR9, SR_CgaCtaId ;  /* 0x00000000000979c3 */ /* 0x000f620000008800 */
[----:B------:R-:W0:Y:S01]  /*1c00*/  LDCU UR10, c[0x0][0x414] ;  /* 0x00008280ff0a77ac */ /* 0x000e220008000800 */
[----:B------:R-:W-:Y:S01]  /*1c10*/  IMAD.U32 R7, RZ, RZ, UR8 ;  /* 0x00000008ff077e24 */ /* 0x000fe2000f8e00ff */
[----:B------:R-:W-:-:S05]  /*1c20*/  UMOV UR5, 0x400 ;  /* 0x0000040000057882 */ /* 0x000fca0000000000 */
[----:B------:R-:W0:Y:S08]  /*1c30*/  @P0 LDC.64 R8, c[0x0][0x388] ;  /* 0x0000e200ff080b82 */ /* 0x000e300000000a00 */
[----:B-12---:R-:W1:Y:S01]  /*1c40*/  LDC.64 R10, c[0x0][0x398] ;  /* 0x0000e600ff0a7b82 */ /* 0x006e620000000a00 */
[----:B-----5:R-:W-:-:S07]  /*1c50*/  ULEA UR5, UR9, UR5, 0x18 ;  /* 0x0000000509057291 */ /* 0x020fce000f8ec0ff */
[----:B---3--:R-:W2:Y:S01]  /*1c60*/  LDC.64 R4, c[0x0][0x3a0] ;  /* 0x0000e800ff047b82 */ /* 0x008ea20000000a00 */
[----:B----4-:R-:W-:Y:S01]  /*1c70*/  SHF.L.U32 R6, R6, 0x1, RZ ;  /* 0x0000000106067819 */ /* 0x010fe200000006ff */
[----:B0-----:R-:W-:-:S04]  /*1c80*/  @P0 IMAD.WIDE R8, R7, 0x8, R8 ;  /* 0x0000000807080825 */ /* 0x001fc800078e0208 */
[----:B------:R-:W-:Y:S01]  /*1c90*/  @P0 FMUL.FTZ R7, R13, UR10 ;  /* 0x0000000a0d070c20 */ /* 0x000fe20008410000 */
[----:B------:R-:W-:Y:S01]  /*1ca0*/  @!P3 STS.64 [UR5+0x50], R12 ;  /* 0x0000500cff00b988 */ /* 0x000fe20008000a05 */
[----:B------:R-:W-:-:S04]  /*1cb0*/  LOP3.LUT R6, R6, 0xe, RZ, 0xc0, !PT ;  /* 0x0000000e06067812 */ /* 0x000fc800078ec0ff */
[----:B------:R-:W-:Y:S01]  /*1cc0*/  IADD3 R3, PT, PT, R3, R6, RZ ;  /* 0x0000000603037210 */ /* 0x000fe20007ffe0ff */
[----:B------:R-:W-:-:S04]  /*1cd0*/  @P0 FMUL.FTZ R6, R12, UR10 ;  /* 0x0000000a0c060c20 */ /* 0x000fc80008410000 */
[C---:B-1----:R-:W-:Y:S01]  /*1ce0*/  IMAD.WIDE R10, R3.reuse, 0x2, R10 ;  /* 0x00000002030a7825 */ /* 0x042fe200078e020a */
[----:B------:R-:W-:Y:S01]  /*1cf0*/  @P0 STG.E.64 desc[UR16][R8.64], R6 ;  /* 0x0000000608000986 */ /* 0x000fe2000c101b10 */
[----:B------:R-:W-:Y:S02]  /*1d00*/  BAR.SYNC.DEFER_BLOCKING 0x0 ;  /* 0x0000000000007b1d */ /* 0x000fe40000010000 */
[----:B--2---:R-:W-:-:S04]  /*1d10*/  IMAD.WIDE R14, R3, 0x2, R4 ;  /* 0x00000002030e7825 */ /* 0x004fc800078e0204 */
[----:B------:R-:W2:Y:S04]  /*1d20*/  LDG.E.U16 R28, desc[UR16][R10.64] ;  /* 0x000000100a1c7981 */ /* 0x000ea8000c1e1500 */
[----:B------:R-:W3:Y:S04]  /*1d30*/  LDG.E.U16 R29, desc[UR16][R14.64] ;  /* 0x000000100e1d7981 */ /* 0x000ee8000c1e1500 */
[----:B------:R-:W0:Y:S01]  /*1d40*/  LDS.64 R4, [UR5+0x50] ;  /* 0x00005005ff047984 */ /* 0x000e220008000a00 */
[----:B------:R-:W1:Y:S03]  /*1d50*/  LDCU.U8 UR5, c[0x0][0x3fc] ;  /* 0x00007f80ff0577ac */ /* 0x000e660008000000 */
[----:B------:R-:W4:Y:S04]  /*1d60*/  LDG.E.U16 R10, desc[UR16][R10.64+0x2] ;  /* 0x000002100a0a7981 */ /* 0x000f28000c1e1500 */
[----:B------:R-:W5:Y:S01]  /*1d70*/  LDG.E.U16 R14, desc[UR16][R14.64+0x2] ;  /* 0x000002100e0e7981 */ /* 0x000f62000c1e1500 */
[----:B0-----:R-:W-:-:S04]  /*1d80*/  FMUL.FTZ R3, R4, UR10 ;  /* 0x0000000a04037c20 */ /* 0x001fc80008410000 */
[----:B------:R-:W-:-:S04]  /*1d90*/  FMUL.FTZ R4, R3, R3 ;  /* 0x0000000303047220 */ /* 0x000fc80000410000 */
[----:B------:R-:W-:-:S05]  /*1da0*/  FFMA.FTZ R4, R5, UR10, -R4 ;  /* 0x0000000a05047c23 */ /* 0x000fca0008010804 */
[----:B------:R-:W-:-:S13]  /*1db0*/  FSETP.GTU.FTZ.AND P2, PT, R4, RZ, PT ;  /* 0x000000ff0400720b */ /* 0x000fda0003f5c000 */
[----:B------:R-:W0:Y:S01]  /*1dc0*/  @P2 LDC R9, c[0x0][0x3a8] ;  /* 0x0000ea00ff092b82 */ /* 0x000e220000000800 */
[----:B-1----:R-:W-:Y:S01]  /*1dd0*/  UISETP.NE.AND UP0, UPT, UR5, URZ, UPT ;  /* 0x000000ff0500728c */ /* 0x002fe2000bf05270 */
[----:B------:R-:W-:Y:S01]  /*1de0*/  BSSY.RECONVERGENT B0, `(.L_x_3095) ;  /* 0x00000eb000007945 */ /* 0x000fe20003800200 */
        /* <DEDUP_REMOVED lines=11> */
[C---:B------:R-:W-:Y:S02]  /*1ea0*/  IADD3 R15, PT, PT, R2.reuse, 0x20, RZ ;  /* 0x00000020020f7810 */ /* 0x040fe40007ffe0ff */
[C---:B------:R-:W-:Y:S02]  /*1eb0*/  IADD3 R9, PT, PT, R2.reuse, 0x40, RZ ;  /* 0x0000004002097810 */ /* 0x040fe40007ffe0ff */
[C---:B------:R-:W-:Y:S02]  /*1ec0*/  IADD3 R14, PT, PT, R2.reuse, 0x60, RZ ;  /* 0x00000060020e7810 */ /* 0x040fe40007ffe0ff */
[----:B0-----:R-:W-:-:S04]  /*1ed0*/  ISETP.GE.U32.AND P1, PT, R2, UR12, PT ;  /* 0x0000000c02007c0c */ /* 0x001fc8000bf26070 */
[----:B------:R-:W-:-:S13]  /*1ee0*/  ISETP.GE.AND.EX P1, PT, R11, UR13, PT, P1 ;  /* 0x0000000d0b007c0c */ /* 0x000fda000bf26310 */
[----:B------:R-:W-:Y:S05]  /*1ef0*/  @P1 BRA `(.L_x_3098) ;  /* 0x0000000000441947 */ /* 0x000fea0003800000 */
[----:B------:R-:W0:Y:S01]  /*1f00*/  LDCU.64 UR18, c[0x0][0x3e0] ;  /* 0x00007c00ff1277ac */ /* 0x000e220008000a00 */
[----:B------:R-:W-:Y:S01]  /*1f10*/  MOV R12, R24 ;  /* 0x00000018000c7202 */ /* 0x000fe20000000f00 */
[----:B------:R-:W-:Y:S01]  /*1f20*/  FADD.FTZ R23, -R3, R23 ;  /* 0x0000001703177221 */ /* 0x000fe20000010100 */
[----:B------:R-:W-:Y:S01]  /*1f30*/  MOV R13, R27 ;  /* 0x0000001b000d7202 */ /* 0x000fe20000000f00 */
[----:B------:R-:W1:Y:S01]  /*1f40*/  LDCU.64 UR10, c[0x0][0x380] ;  /* 0x00007000ff0a77ac */ /* 0x000e620008000a00 */
[----:B0-----:R-:W-:Y:S02]  /*1f50*/  IMAD R11, R11, UR18, RZ ;  /* 0x000000120b0b7c24 */ /* 0x001fe4000f8e02ff */
[----:B------:R-:W-:-:S04]  /*1f60*/  IMAD.WIDE.U32 R12, R2, UR18, R12 ;  /* 0x00000012020c7c25 */ /* 0x000fc8000f8e000c */
[----:B------:R-:W-:Y:S01]  /*1f70*/  IMAD R11, R2, UR19, R11 ;  /* 0x00000013020b7c24 */ /* 0x000fe2000f8e020b */
[----:B-1----:R-:W-:-:S03]  /*1f80*/  LEA R10, P1, R12, UR10, 0x2 ;  /* 0x0000000a0c0a7c11 */ /* 0x002fc6000f8210ff */
[----:B------:R-:W-:Y:S02]  /*1f90*/  IMAD.IADD R11, R13, 0x1, R11 ;  /* 0x000000010d0b7824 */ /* 0x000fe400078e020b */
[----:B------:R-:W-:-:S03]  /*1fa0*/  FADD.FTZ R13, -R3, R22 ;  /* 0x00000016030d7221 */ /* 0x000fc60000010100 */
[----:B------:R-:W-:Y:S01]  /*1fb0*/  LEA.HI.X R11, R12, UR11, R11, 0x2, P1 ;  /* 0x0000000b0c0b7c11 */ /* 0x000fe200088f140b */
[-C--:B------:R-:W-:Y:S01]  /*1fc0*/  FMUL.FTZ R12, R13, R4.reuse ;  /* 0x000000040d0c7220 */ /* 0x080fe20000410000 */
[----:B------:R-:W-:-:S03]  /*1fd0*/  FMUL.FTZ R13, R23, R4 ;  /* 0x00000004170d7220 */ /* 0x000fc60000410000 */
[----:B------:R-:W-:Y:S01]  /*1fe0*/  FFMA.FTZ R12, R5, R12, R8 ;  /* 0x0000000c050c7223 */ /* 0x000fe20000010008 */
[----:B------:R-:W-:-:S05]  /*1ff0*/  FFMA.FTZ R13, R6, R13, R7 ;  /* 0x0000000d060d7223 */ /* 0x000fca0000010007 */
[----:B------:R0:W-:Y:S02]  /*2000*/  STG.E.64 desc[UR16][R10.64], R12 ;  /* 0x0000000c0a007986 */ /* 0x0001e4000c101b10 */
.L_x_3098:
[----:B------:R-:W-:Y:S05]  /*2010*/  BSYNC.RECONVERGENT B1 ;  /* 0x0000000000017941 */ /* 0x000fea0003800200 */
.L_x_3097:
        /* <DEDUP_REMOVED lines=14> */
[----:B------:R-:W1:Y:S01]  /*2100*/  LDCU.64 UR18, c[0x0][0x380] ;  /* 0x00007000ff1277ac */ /* 0x000e620008000a00 */
[----:B0-----:R-:W-:-:S04]  /*2110*/  IMAD R10, R10, UR10, RZ ;  /* 0x0000000a0a0a7c24 */ /* 0x001fc8000f8e02ff */
[----:B------:R-:W-:Y:S01]  /*2120*/  IMAD R23, R15, UR11, R10 ;  /* 0x0000000b0f177c24 */ /* 0x000fe2000f8e020a */
[----:B------:R-:W-:-:S05]  /*2130*/  MOV R10, R24 ;  /* 0x00000018000a7202 */ /* 0x000fca0000000f00 */
[----:B------:R-:W-:-:S04]  /*2140*/  IMAD.WIDE.U32 R10, R15, UR10, R10 ;  /* 0x0000000a0f0a7c25 */ /* 0x000fc8000f8e000a */
[----:B------:R-:W-:Y:S01]  /*2150*/  FADD.FTZ R15, -R3, R20 ;  /* 0x00000014030f7221 */ /* 0x000fe20000010100 */
[----:B------:R-:W-:-:S03]  /*2160*/  IADD3 R23, PT, PT, R11, R23, RZ ;  /* 0x000000170b177210 */ /* 0x000fc60007ffe0ff */
[-C--:B------:R-:W-:Y:S01]  /*2170*/  FMUL.FTZ R15, R15, R4.reuse ;  /* 0x000000040f0f7220 */ /* 0x080fe20000410000 */
[----:B-1----:R-:W-:Y:S01]  /*2180*/  LEA R20, P1, R10, UR18, 0x2 ;  /* 0x000000120a147c11 */ /* 0x002fe2000f8210ff */
[----:B------:R-:W-:-:S03]  /*2190*/  FMUL.FTZ R11, R21, R4 ;  /* 0x00000004150b7220 */ /* 0x000fc60000410000 */
[----:B------:R-:W-:Y:S01]  /*21a0*/  LEA.HI.X R21, R10, UR19, R23, 0x2, P1 ;  /* 0x000000130a157c11 */ /* 0x000fe200088f1417 */
[----:B------:R-:W-:Y:S01]  /*21b0*/  FFMA.FTZ R10, R5, R15, R8 ;  /* 0x0000000f050a7223 */ /* 0x000fe20000010008 */
[----:B------:R-:W-:-:S05]  /*21c0*/  FFMA.FTZ R11, R6, R11, R7 ;  /* 0x0000000b060b7223 */ /* 0x000fca0000010007 */
[----:B------:R0:W-:Y:S02]  /*21d0*/  STG.E.64 desc[UR16][R20.64], R10 ;  /* 0x0000000a14007986 */ /* 0x0001e4000c101b10 */
.L_x_3100:
[----:B------:R-:W-:Y:S05]  /*21e0*/  BSYNC.RECONVERGENT B1 ;  /* 0x0000000000017941 */ /* 0x000fea0003800200 */
.L_x_3099:
[----:B------:R-:W-:Y:S04]  /*21f0*/  BSSY.RECONVERGENT B1, `(.L_x_3101) ;  /* 0x0000013000017945 */ /* 0x000fe80003800200 */
[----:B------:R-:W-:Y:S05]  /*2200*/  @P2 BRA `(.L_x_3102) ;  /* 0x0000000000442947 */ /* 0x000fea0003800000 */
[----:B------:R-:W1:Y:S01]  /*2210*/  LDCU.64 UR10, c[0x0][0x3e0] ;  /* 0x00007c00ff0a77ac */ /* 0x000e620008000a00 */
[----:B0-----:R-:W-:Y:S01]  /*2220*/  MOV R20, R24 ;  /* 0x0000001800147202 */ /* 0x001fe20000000f00 */
[C---:B------:R-:W-:Y:S01]  /*2230*/  FADD.FTZ R11, -R3.reuse, R18 ;  /* 0x00000012030b7221 */ /* 0x040fe20000010100 */
[----:B------:R-:W-:Y:S01]  /*2240*/  MOV R21, R27 ;  /* 0x0000001b00157202 */ /* 0x000fe20000000f00 */
[----:B------:R-:W0:Y:S01]  /*2250*/  LDCU.64 UR18, c[0x0][0x380] ;  /* 0x00007000ff1277ac */ /* 0x000e220008000a00 */
[----:B------:R-:W-:Y:S01]  /*2260*/  FADD.FTZ R19, -R3, R19 ;  /* 0x0000001303137221 */ /* 0x000fe20000010100 */
[----:B------:R-:W-:-:S03]  /*2270*/  FMUL.FTZ R10, R11, R4 ;  /* 0x000000040b0a7220 */ /* 0x000fc60000410000 */
[----:B------:R-:W-:Y:S01]  /*2280*/  FMUL.FTZ R11, R19, R4 ;  /* 0x00000004130b7220 */ /* 0x000fe20000410000 */
[----:B------:R-:W-:-:S03]  /*2290*/  FFMA.FTZ R10, R5, R10, R8 ;  /* 0x0000000a050a7223 */ /* 0x000fc60000010008 */
[----:B------:R-:W-:Y:S01]  /*22a0*/  FFMA.FTZ R11, R6, R11, R7 ;  /* 0x0000000b060b7223 */ /* 0x000fe20000010007 */
[----:B-1----:R-:W-:Y:S02]  /*22b0*/  IMAD R12, R12, UR10, RZ ;  /* 0x0000000a0c0c7c24 */ /* 0x002fe4000f8e02ff */
[----:B------:R-:W-:-:S04]  /*22c0*/  IMAD.WIDE.U32 R20, R9, UR10, R20 ;  /* 0x0000000a09147c25 */ /* 0x000fc8000f8e0014 */
[----:B------:R-:W-:Y:S01]  /*22d0*/  IMAD R9, R9, UR11, R12 ;  /* 0x0000000b09097c24 */ /* 0x000fe2000f8e020c */
[----:B0-----:R-:W-:-:S03]  /*22e0*/  LEA R18, P1, R20, UR18, 0x2 ;  /* 0x0000001214127c11 */ /* 0x001fc6000f8210ff */
[----:B------:R-:W-:-:S05]  /*22f0*/  IMAD.IADD R9, R21, 0x1, R9 ;  /* 0x0000000115097824 */ /* 0x000fca00078e0209 */
[----:B------:R-:W-:-:S05]  /*2300*/  LEA.HI.X R19, R20, UR19, R9, 0x2, P1 ;  /* 0x0000001314137c11 */ /* 0x000fca00088f1409 */
[----:B------:R1:W-:Y:S02]  /*2310*/  STG.E.64 desc[UR16][R18.64], R10 ;  /* 0x0000000a12007986 */ /* 0x0003e4000c101b10 */
.L_x_3102:
[----:B------:R-:W-:Y:S05]  /*2320*/  BSYNC.RECONVERGENT B1 ;  /* 0x0000000000017941 */ /* 0x000fea0003800200 */
.L_x_3101:
[----:B------:R-:W-:Y:S05]  /*2330*/  @P3 BRA `(.L_x_3103) ;  /* 0x0000000800543947 */ /* 0x000fea0003800000 */
[----:B------:R-:W2:Y:S01]  /*2340*/  LDCU.64 UR10, c[0x0][0x3e0] ;  /* 0x00007c00ff0a77ac */ /* 0x000ea20008000a00 */
[----:B01----:R-:W-:Y:S01]  /*2350*/  MOV R10, R24 ;  /* 0x00000018000a7202 */ /* 0x003fe20000000f00 */
        /* <DEDUP_REMOVED lines=12> */
[----:B------:R-:W-:-:S04]  /*2420*/  IADD3 R13, PT, PT, R11, R13, RZ ;  /* 0x0000000d0b0d7210 */ /* 0x000fc80007ffe0ff */
[----:B------:R-:W-:-:S05]  /*2430*/  LEA.HI.X R13, R10, UR13, R13, 0x2, P1 ;  /* 0x0000000d0a0d7c11 */ /* 0x000fca00088f140d */
[----:B------:R2:W-:Y:S01]  /*2440*/  STG.E.64 desc[UR16][R12.64], R8 ;  /* 0x000000080c007986 */ /* 0x0005e2000c101b10 */
[----:B------:R-:W-:Y:S05]  /*2450*/  BRA `(.L_x_3103) ;  /* 0x00000008000c7947 */ /* 0x000fea0003800000 */
.L_x_3096:
[----:B------:R-:W0:Y:S01]  /*2460*/  LDCU.64 UR10, c[0x0][0x3e8] ;  /* 0x00007d00ff0a77ac */ /* 0x000e220008000a00 */
[----:B------:R-:W-:Y:S01]  /*2470*/  SHF.R.S32.HI R15, RZ, 0x1f, R2 ;  /* 0x0000001fff0f7819 */ /* 0x000fe20000011402 */
[----:B------:R-:W-:Y:S01]  /*2480*/  BSSY.RECONVERGENT B1, `(.L_x_3104) ;  /* 0x0000023000017945 */ /* 0x000fe20003800200 */
[C---:B------:R-:W-:Y:S02]  /*2490*/  IADD3 R9, PT, PT, R2.reuse, 0x20, RZ ;  /* 0x0000002002097810 */ /* 0x040fe40007ffe0ff */
[C---:B------:R-:W-:Y:S02]  /*24a0*/  IADD3 R14, PT, PT, R2.reuse, 0x60, RZ ;  /* 0x00000060020e7810 */ /* 0x040fe40007ffe0ff */
[----:B0-----:R-:W-:Y:S02]  /*24b0*/  ISETP.GE.U32.AND P2, PT, R2, UR10, PT ;  /* 0x0000000a02007c0c */ /* 0x001fe4000bf46070 */
        /* <DEDUP_REMOVED lines=8> */
[----:B------:R-:W-:Y:S01]  /*2540*/  FADD.FTZ R13, -R3, R22 ;  /* 0x00000016030d7221 */ /* 0x000fe20000010100 */
[----:B------:R-:W1:Y:S03]  /*2550*/  LDCU.64 UR18, c[0x0][0x380] ;  /* 0x00007000ff1277ac */ /* 0x000e660008000a00 */
[----:B------:R-:W-:Y:S01]  /*2560*/  FMUL.FTZ R13, R13, R4 ;  /* 0x000000040d0d7220 */ /* 0x000fe20000410000 */
[----:B0-----:R-:W-:-:S02]  /*2570*/  IMAD R15, R15, UR12, RZ ;  /* 0x0000000c0f0f7c24 */ /* 0x001fc4000f8e02ff */
[----:B------:R-:W-:-:S04]  /*2580*/  IMAD.WIDE.U32 R10, R2, UR12, R10 ;  /* 0x0000000c020a7c25 */ /* 0x000fc8000f8e000a */
[----:B------:R-:W-:Y:S01]  /*2590*/  IMAD R15, R2, UR13, R15 ;  /* 0x0000000d020f7c24 */ /* 0x000fe2000f8e020f */
[----:B-1----:R-:W-:-:S04]  /*25a0*/  LEA R12, P2, R10, UR18, 0x2 ;  /* 0x000000120a0c7c11 */ /* 0x002fc8000f8410ff */
[----:B------:R-:W-:Y:S01]  /*25b0*/  IADD3 R29, PT, PT, R11, R15, RZ ;  /* 0x0000000f0b1d7210 */ /* 0x000fe20007ffe0ff */
[----:B------:R-:W-:Y:S01]  /*25c0*/  FMUL.FTZ R15, R23, R4 ;  /* 0x00000004170f7220 */ /* 0x000fe20000410000 */
[----:B------:R-:W-:Y:S02]  /*25d0*/  FFMA.FTZ R11, R5, R13, R8 ;  /* 0x0000000d050b7223 */ /* 0x000fe40000010008 */
        /* <DEDUP_REMOVED lines=13> */
.L_x_3105:
[----:B------:R-:W-:Y:S05]  /*26b0*/  BSYNC.RECONVERGENT B1 ;  /* 0x0000000000017941 */ /* 0x000fea0003800200 */
.L_x_3104:
        /* <DEDUP_REMOVED lines=33> */
.L_x_3107:
[----:B------:R-:W-:Y:S05]  /*28d0*/  BSYNC.RECONVERGENT B1 ;  /* 0x0000000000017941 */ /* 0x000fea0003800200 */
.L_x_3106:
[----:B------:R-:W-:Y:S04]  /*28e0*/  BSSY.RECONVERGENT B1, `(.L_x_3108) ;  /* 0x000001f000017945 */ /* 0x000fe80003800200 */
[----:B------:R-:W-:Y:S05]  /*28f0*/  @P1 BRA `(.L_x_3109) ;  /* 0x0000000000741947 */ /* 0x000fea0003800000 */
[C---:B------:R-:W-:Y:S01]  /*2900*/  FADD.FTZ R9, -R3.reuse, R18 ;  /* 0x0000001203097221 */ /* 0x040fe20000010100 */
[----:B------:R-:W-:Y:S01]  /*2910*/  FADD.FTZ R19, -R3, R19 ;  /* 0x0000001303137221 */ /* 0x000fe20000010100 */
[----:B------:R-:W1:Y:S01]  /*2920*/  LDCU.64 UR12, c[0x0][0x3e0] ;  /* 0x00007c00ff0c77ac */ /* 0x000e620008000a00 */
[----:B0-----:R-:W-:Y:S02]  /*2930*/  VIADD R13, R2, 0x40 ;  /* 0x00000040020d7836 */ /* 0x001fe40000000000 */
[-C--:B------:R-:W-:Y:S01]  /*2940*/  FMUL.FTZ R9, R9, R4.reuse ;  /* 0x0000000409097220 */ /* 0x080fe20000410000 */
[----:B------:R-:W0:Y:S03]  /*2950*/  LDCU.64 UR18, c[0x0][0x380] ;  /* 0x00007000ff1277ac */ /* 0x000e260008000a00 */
[----:B------:R-:W-:Y:S01]  /*2960*/  FFMA.FTZ R18, R5, R9, R8 ;  /* 0x0000000905127223 */ /* 0x000fe20000010008 */
[----:B------:R-:W-:Y:S01]  /*2970*/  FMUL.FTZ R9, R19, R4 ;  /* 0x0000000413097220 */ /* 0x000fe20000410000 */
[----:B------:R-:W-:-:S02]  /*2980*/  SHF.R.S32.HI R12, RZ, 0x1f, R13 ;  /* 0x0000001fff0c7819 */ /* 0x000fc4000001140d */
[----:B------:R-:W-:Y:S01]  /*2990*/  FMUL.FTZ R10, R18, -1.4426950216293334961 ;  /* 0xbfb8aa3b120a7820 */ /* 0x000fe20000410000 */
[----:B------:R-:W-:-:S04]  /*29a0*/  FFMA.FTZ R9, R6, R9, R7 ;  /* 0x0000000906097223 */ /* 0x000fc80000010007 */
[----:B------:R-:W-:Y:S01]  /*29b0*/  FMUL.FTZ R11, R9, -1.4426950216293334961 ;  /* 0xbfb8aa3b090b7820 */ /* 0x000fe20000410000 */
[----:B------:R-:W2:Y:S01]  /*29c0*/  MUFU.EX2 R10, R10 ;  /* 0x0000000a000a7308 */ /* 0x000ea20000000800 */
[----:B-1----:R-:W-:-:S07]  /*29d0*/  IMAD R12, R12, UR12, RZ ;  /* 0x0000000c0c0c7c24 */ /* 0x002fce000f8e02ff */
        /* <DEDUP_REMOVED lines=8> */
[----:B------:R-:W-:Y:S01]  /*2a60*/  IMAD R13, R13, UR13, R12 ;  /* 0x0000000d0d0d7c24 */ /* 0x000fe2000f8e020c */
[----:B0-----:R-:W-:-:S04]  /*2a70*/  LEA R12, P1, R10, UR18, 0x2 ;  /* 0x000000120a0c7c11 */ /* 0x001fc8000f8210ff */
[----:B------:R-:W-:-:S04]  /*2a80*/  IADD3 R13, PT, PT, R11, R13, RZ ;  /* 0x0000000d0b0d7210 */ /* 0x000fc80007ffe0ff */
[----:B------:R-:W-:Y:S01]  /*2a90*/  LEA.HI.X R13, R10, UR19, R13, 0x2, P1 ;  /* 0x000000130a0d7c11 */ /* 0x000fe200088f140d */
[----:B--2---:R-:W-:Y:S01]  /*2aa0*/  FMUL.FTZ R10, R18, R19 ;  /* 0x00000013120a7220 */ /* 0x004fe20000410000 */
[----:B-1----:R-:W-:-:S05]  /*2ab0*/  FMUL.FTZ R11, R9, R20 ;  /* 0x00000014090b7220 */ /* 0x002fca0000410000 */
[----:B------:R1:W-:Y:S02]  /*2ac0*/  STG.E.64 desc[UR16][R12.64], R10 ;  /* 0x0000000a0c007986 */ /* 0x0003e4000c101b10 */
.L_x_3109:
[----:B------:R-:W-:Y:S05]  /*2ad0*/  BSYNC.RECONVERGENT B1 ;  /* 0x0000000000017941 */ /* 0x000fea0003800200 */
.L_x_3108:
[----:B------:R-:W-:Y:S05]  /*2ae0*/  @P4 BRA `(.L_x_3103) ;  /* 0x0000000000684947 */ /* 0x000fea0003800000 */
[C---:B------:R-:W-:Y:S01]  /*2af0*/  FADD.FTZ R9, -R3.reuse, R16 ;  /* 0x0000001003097221 */ /* 0x040fe20000010100 */
[----:B------:R-:W-:Y:S01]  /*2b00*/  FADD.FTZ R3, -R3, R17 ;  /* 0x0000001103037221 */ /* 0x000fe20000010100 */
[----:B------:R-:W2:Y:S01]  /*2b10*/  LDCU.64 UR10, c[0x0][0x3e0] ;  /* 0x00007c00ff0a77ac */ /* 0x000ea20008000a00 */
[----:B------:R-:W-:Y:S01]  /*2b20*/  MOV R25, R27 ;  /* 0x0000001b00197202 */ /* 0x000fe20000000f00 */
[-C--:B------:R-:W-:Y:S01]  /*2b30*/  FMUL.FTZ R9, R9, R4.reuse ;  /* 0x0000000409097220 */ /* 0x080fe20000410000 */
[----:B------:R-:W-:Y:S01]  /*2b40*/  FMUL.FTZ R4, R3, R4 ;  /* 0x0000000403047220 */ /* 0x000fe20000410000 */
[----:B------:R-:W3:Y:S02]  /*2b50*/  LDCU.64 UR12, c[0x0][0x380] ;  /* 0x00007000ff0c77ac */ /* 0x000ee40008000a00 */
[----:B------:R-:W-:Y:S01]  /*2b60*/  FFMA.FTZ R5, R5, R9, R8 ;  /* 0x0000000905057223 */ /* 0x000fe20000010008 */
[----:B01----:R-:W-:-:S03]  /*2b70*/  FFMA.FTZ R12, R6, R4, R7 ;  /* 0x00000004060c7223 */ /* 0x003fc60000010007 */
[----:B------:R-:W-:Y:S01]  /*2b80*/  FMUL.FTZ R3, R5, -1.4426950216293334961 ;  /* 0xbfb8aa3b05037820 */ /* 0x000fe20000410000 */
[----:B------:R-:W-:-:S05]  /*2b90*/  FMUL.FTZ R6, R12, -1.4426950216293334961 ;  /* 0xbfb8aa3b0c067820 */ /* 0x000fca0000410000 */
[----:B------:R-:W0:Y:S01]  /*2ba0*/  MUFU.EX2 R3, R3 ;  /* 0x0000000300037308 */ /* 0x000e220000000800 */
[----:B--2---:R-:W-:Y:S02]  /*2bb0*/  IMAD R15, R15, UR10, RZ ;  /* 0x0000000a0f0f7c24 */ /* 0x004fe4000f8e02ff */
[----:B------:R-:W-:-:S05]  /*2bc0*/  IMAD.WIDE.U32 R24, R14, UR10, R24 ;  /* 0x0000000a0e187c25 */ /* 0x000fca000f8e0018 */
[----:B------:R-:W1:Y:S01]  /*2bd0*/  MUFU.EX2 R6, R6 ;  /* 0x0000000600067308 */ /* 0x000e620000000800 */
[----:B------:R-:W-:-:S05]  /*2be0*/  IMAD R15, R14, UR11, R15 ;  /* 0x0000000b0e0f7c24 */ /* 0x000fca000f8e020f */
[----:B------:R-:W-:Y:S01]  /*2bf0*/  IADD3 R15, PT, PT, R25, R15, RZ ;  /* 0x0000000f190f7210 */ /* 0x000fe20007ffe0ff */
[----:B0-----:R-:W-:-:S06]  /*2c00*/  FADD.FTZ R4, R3, 1 ;  /* 0x3f80000003047421 */ /* 0x001fcc0000010000 */
[----:B------:R-:W0:Y:S01]  /*2c10*/  MUFU.RCP R4, R4 ;  /* 0x0000000400047308 */ /* 0x000e220000001000 */
[----:B-1----:R-:W-:Y:S01]  /*2c20*/  FADD.FTZ R10, R6, 1 ;  /* 0x3f800000060a7421 */ /* 0x002fe20000010000 */
[----:B---3--:R-:W-:-:S04]  /*2c30*/  LEA R6, P1, R24, UR12, 0x2 ;  /* 0x0000000c18067c11 */ /* 0x008fc8000f8210ff */
[----:B------:R-:W-:Y:S02]  /*2c40*/  LEA.HI.X R7, R24, UR13, R15, 0x2, P1 ;  /* 0x0000000d18077c11 */ /* 0x000fe400088f140f */
[----:B------:R-:W1:Y:S01]  /*2c50*/  MUFU.RCP R9, R10 ;  /* 0x0000000a00097308 */ /* 0x000e620000001000 */
[----:B0-----:R-:W-:Y:S01]  /*2c60*/  FMUL.FTZ R8, R5, R4 ;  /* 0x0000000405087220 */ /* 0x001fe20000410000 */
[----:B-1----:R-:W-:-:S05]  /*2c70*/  FMUL.FTZ R9, R12, R9 ;  /* 0x000000090c097220 */ /* 0x002fca0000410000 */
[----:B------:R3:W-:Y:S02]  /*2c80*/  STG.E.64 desc[UR16][R6.64], R8 ;  /* 0x0000000806007986 */ /* 0x0007e4000c101b10 */
.L_x_3103:
[----:B------:R-:W-:Y:S05]  /*2c90*/  BSYNC.RECONVERGENT B0 ;  /* 0x0000000000007941 */ /* 0x000fea0003800200 */
.L_x_3095:
[----:B------:R-:W-:Y:S02]  /*2ca0*/  UIADD3 UR8, UPT, UPT, UR20, UR8, URZ ;  /* 0x0000000814087290 */ /* 0x000fe4000fffe0ff */
[----:B------:R-:W-:Y:S02]  /*2cb0*/  UIADD3 UR4, UPT, UPT, UR4, 0x1, URZ ;  /* 0x0000000104047890 */ /* 0x000fe4000fffe0ff */
[----:B------:R-:W-:-:S09]  /*2cc0*/  UISETP.GE.AND UP0, UPT, UR8, UR7, UPT ;  /* 0x000000070800728c */ /* 0x000fd2000bf06270 */
[----:B------:R-:W-:Y:S05]  /*2cd0*/  BRA.U !UP0, `(.L_x_3110) ;  /* 0xffffffd508247547 */ /* 0x000fea000b83ffff */
[----:B------:R-:W-:Y:S05]  /*2ce0*/  EXIT ;  /* 0x000000000000794d */ /* 0x000fea0003800000 */
.L_x_3111:
        /* <DEDUP_REMOVED lines=9> */
.L_x_3472:


//--------------------- .text._Z35group_norm_nhwc_fwd_one_pass_kernelI11Fp32IOBf16WLi256ELi16ELi256EEv26Group_norm_nhwc_fwd_params --------------------------
	.section	.text._Z35group_norm_nhwc_fwd_one_pass_kernelI11Fp32IOBf16WLi256ELi16ELi256EEv26Group_norm_nhwc_fwd_params,"ax",@progbits
	.align	128
        .global         _Z35group_norm_nhwc_fwd_one_pass_kernelI11Fp32IOBf16WLi256ELi16ELi256EEv26Group_norm_nhwc_fwd_params
        .type           _Z35group_norm_nhwc_fwd_one_pass_kernelI11Fp32IOBf16WLi256ELi16ELi256EEv26Group_norm_nhwc_fwd_params,@function
        .size           _Z35group_norm_nhwc_fwd_one_pass_kernelI11Fp32IOBf16WLi256ELi16ELi256EEv26Group_norm_nhwc_fwd_params,(.L_x_3473 - _Z35group_norm_nhwc_fwd_one_pass_kernelI11Fp32IOBf16WLi256ELi16ELi256EEv26Group_norm_nhwc_fwd_params)
        .other          _Z35group_norm_nhwc_fwd_one_pass_kernelI11Fp32IOBf16WLi256ELi16ELi256EEv26Group_norm_nhwc_fwd_params,@"STO_CUDA_ENTRY STV_DEFAULT"
_Z35group_norm_nhwc_fwd_one_pass_kernelI11Fp32IOBf16WLi256ELi16ELi256EEv26Group_norm_nhwc_fwd_params:
.text._Z35group_norm_nhwc_fwd_one_pass_kernelI11Fp32IOBf16WLi256ELi16ELi256EEv26Group_norm_nhwc_fwd_params:
        /* <DEDUP_REMOVED lines=42> */
.L_x_3155:
[----:B-1----:R-:W1:Y:S01]  /*02a0*/  LDCU UR5, c[0x0][0x3f8] ;  /* 0x00007f00ff0577ac */ /* 0x002e620008000800 */
[----:B------:R-:W-:Y:S02]  /*02b0*/  IABS R16, UR9 ;  /* 0x0000000900107c13 */ /* 0x000fe40008000000 */
        /* <DEDUP_REMOVED lines=68> */
[----:B------:R-:W2:Y:S02]  /*0700*/  @!P3 LDC.64 R14, c[0x0][0x3e0] ;  /* 0x0000f800ff0ebb82 */ /* 0x000ea40000000a00 */
[----:B------:R-:W-:Y:S01]  /*0710*/  @!P4 IMAD.MOV.U32 R40, RZ, RZ, R42 ;  /* 0x000000ffff28c224 */ /* 0x000fe200078e002a */
[----:B------:R-:W-:Y:S02]  /*0720*/  IADD3 R41, PT, PT, R43, UR5, RZ ;  /* 0x000000052b297c10 */ /* 0x000fe4000fffe0ff */
[----:B------:R-:W-:Y:S02]  /*0730*/  @!P5 MOV R20, R42 ;  /* 0x0000002a0014d202 */ /* 0x000fe40000000f00 */
[----:B------:R-:W-:Y:S01]  /*0740*/  @!P5 MOV R21, R41 ;  /* 0x000000290015d202 */ /* 0x000fe20000000f00 */
[----:B------:R-:W-:-:S04]  /*0750*/  @!P4 IMAD.WIDE.U32 R24, R25, R12, R40 ;  /* 0x0000000c1918c225 */ /* 0x000fc800078e0028 */
[----:B------:R-:W-:Y:S01]  /*0760*/  @!P5 IMAD.WIDE.U32 R20, R23, R18, R20 ;  /* 0x000000121714d225 */ /* 0x000fe200078e0014 */
[----:B------:R-:W-:Y:S01]  /*0770*/  @!P4 IADD3 R18, PT, PT, R25, R13, RZ ;  /* 0x0000000d1912c210 */ /* 0x000fe20007ffe0ff */
[----:B------:R-:W3:Y:S01]  /*0780*/  @!P2 LDC.64 R22, c[0x0][0x3e0] ;  /* 0x0000f800ff16ab82 */ /* 0x000ee20000000a00 */
[C---:B----4-:R-:W-:Y:S02]  /*0790*/  @!P4 LEA R26, P6, R24.reuse, R10, 0x2 ;  /* 0x0000000a181ac211 */ /* 0x050fe400078c10ff */
[----:B------:R-:W-:Y:S02]  /*07a0*/  @!P5 IADD3 R21, PT, PT, R21, R19, RZ ;  /* 0x000000131515d210 */ /* 0x000fe40007ffe0ff */
[----:B------:R-:W-:Y:S01]  /*07b0*/  @!P4 LEA.HI.X R27, R24, R11, R18, 0x2, P6 ;  /* 0x0000000b181bc211 */ /* 0x000fe200030f1412 */
[----:B------:R-:W-:Y:S01]  /*07c0*/  HFMA2 R11, -RZ, RZ, 0, 0 ;  /* 0x00000000ff0b7431 */ /* 0x000fe200000001ff */
[C---:B-1----:R-:W-:Y:S01]  /*07d0*/  @!P5 LEA R24, P6, R20.reuse, R16, 0x2 ;  /* 0x000000101418d211 */ /* 0x042fe200078c10ff */
[----:B------:R-:W1:Y:S01]  /*07e0*/  @!P3 LDC.64 R12, c[0x0][0x390] ;  /* 0x0000e400ff0cbb82 */ /* 0x000e620000000a00 */
[----:B------:R-:W-:Y:S01]  /*07f0*/  MOV R10, RZ ;  /* 0x000000ff000a7202 */ /* 0x000fe20000000f00 */
[----:B--2---:R-:W-:Y:S01]  /*0800*/  @!P3 IMAD R29, R29, R14, RZ ;  /* 0x0000000e1d1db224 */ /* 0x004fe200078e02ff */
[----:B------:R-:W-:-:S02]  /*0810*/  @!P5 LEA.HI.X R25, R20, R17, R21, 0x2, P6 ;  /* 0x000000111419d211 */ /* 0x000fc400030f1415 */
[----:B------:R-:W-:Y:S01]  /*0820*/  @!P3 MOV R16, R42 ;  /* 0x0000002a0010b202 */ /* 0x000fe20000000f00 */
[----:B------:R-:W-:Y:S01]  /*0830*/  @!P3 IMAD R15, R28, R15, R29 ;  /* 0x0000000f1c0fb224 */ /* 0x000fe200078e021d */
[----:B------:R-:W-:Y:S01]  /*0840*/  @!P3 MOV R17, R41 ;  /* 0x000000290011b202 */ /* 0x000fe20000000f00 */
[----:B------:R-:W2:Y:S01]  /*0850*/  @!P1 LDC.64 R18, c[0x0][0x3e0] ;  /* 0x0000f800ff129b82 */ /* 0x000ea20000000a00 */
[----:B------:R4:W5:Y:S01]  /*0860*/  @!P4 LDG.E.64 R10, desc[UR16][R26.64] ;  /* 0x000000101a0ac981 */ /* 0x000962000c1e1b00 */
[----:B------:R-:W-:Y:S02]  /*0870*/  ISETP.GE.U32.AND P4, PT, R8, UR18, PT ;  /* 0x0000001208007c0c */ /* 0x000fe4000bf86070 */
[----:B------:R-:W-:Y:S01]  /*0880*/  CS2R R20, SRZ ;  /* 0x0000000000147805 */ /* 0x000fe2000001ff00 */
[----:B------:R-:W-:Y:S01]  /*0890*/  @!P3 IMAD.WIDE.U32 R28, R28, R14, R16 ;  /* 0x0000000e1c1cb225 */ /* 0x000fe200078e0010 */
[----:B------:R-:W-:Y:S02]  /*08a0*/  ISETP.GE.AND.EX P4, PT, R9, UR19, PT, P4 ;  /* 0x0000001309007c0c */ /* 0x000fe4000bf86340 */
[----:B------:R-:W0:Y:S02]  /*08b0*/  @!P2 LDC.64 R16, c[0x0][0x390] ;  /* 0x0000e400ff10ab82 */ /* 0x000e240000000a00 */
[----:B------:R-:W-:Y:S01]  /*08c0*/  @!P3 IADD3 R29, PT, PT, R29, R15, RZ ;  /* 0x0000000f1d1db210 */ /* 0x000fe20007ffe0ff */
[----:B------:R3:W5:Y:S01]  /*08d0*/  @!P5 LDG.E.64 R20, desc[UR16][R24.64] ;  /* 0x000000101814d981 */ /* 0x000762000c1e1b00 */
[----:B------:R-:W-:-:S02]  /*08e0*/  ISETP.GE.U32.AND P5, PT, R4, UR18, PT ;  /* 0x0000001204007c0c */ /* 0x000fc4000bfa6070 */
[----:B----4-:R-:W-:Y:S02]  /*08f0*/  @!P2 MOV R26, R42 ;  /* 0x0000002a001aa202 */ /* 0x010fe40000000f00 */
[----:B------:R-:W-:Y:S01]  /*0900*/  @!P2 MOV R27, R41 ;  /* 0x00000029001ba202 */ /* 0x000fe20000000f00 */
[----:B------:R-:W4:Y:S01]  /*0910*/  @!P1 LDC.64 R14, c[0x0][0x390] ;  /* 0x0000e400ff0e9b82 */ /* 0x000f220000000a00 */
[----:B-1----:R-:W-:Y:S01]  /*0920*/  @!P3 LEA R30, P6, R28, R12, 0x2 ;  /* 0x0000000c1c1eb211 */ /* 0x002fe200078c10ff */
[-C--:B---3--:R-:W-:Y:S01]  /*0930*/  @!P2 IMAD R12, R7, R22.reuse, RZ ;  /* 0x00000016070ca224 */ /* 0x088fe200078e02ff */
[----:B------:R-:W-:Y:S01]  /*0940*/  ISETP.GE.AND.EX P5, PT, R35, UR19, PT, P5 ;  /* 0x0000001323007c0c */ /* 0x000fe2000bfa6350 */
[----:B------:R-:W-:Y:S01]  /*0950*/  @!P2 IMAD.WIDE.U32 R26, R34, R22, R26 ;  /* 0x00000016221aa225 */ /* 0x000fe200078e001a */
[----:B------:R-:W-:Y:S02]  /*0960*/  @!P3 LEA.HI.X R31, R28, R13, R29, 0x2, P6 ;  /* 0x0000000d1c1fb211 */ /* 0x000fe400030f141d */
[----:B------:R-:W-:Y:S01]  /*0970*/  @!P1 MOV R24, R42 ;  /* 0x0000002a00189202 */ /* 0x000fe20000000f00 */
[----:B------:R-:W-:Y:S01]  /*0980*/  @!P2 IMAD R29, R34, R23, R12 ;  /* 0x00000017221da224 */ /* 0x000fe200078e020c */
[----:B------:R-:W-:Y:S01]  /*0990*/  @!P1 MOV R25, R41 ;  /* 0x0000002900199202 */ /* 0x000fe20000000f00 */
[----:B------:R-:W1:Y:S01]  /*09a0*/  @!P4 LDC.64 R12, c[0x0][0x3e0] ;  /* 0x0000f800ff0ccb82 */ /* 0x000e620000000a00 */
[----:B--2---:R-:W-:Y:S01]  /*09b0*/  @!P1 IMAD R45, R5, R18, RZ ;  /* 0x00000012052d9224 */ /* 0x004fe200078e02ff */
[----:B------:R-:W-:-:S02]  /*09c0*/  CS2R R22, SRZ ;  /* 0x0000000000167805 */ /* 0x000fc4000001ff00 */
        /* <DEDUP_REMOVED lines=19> */
[----:B-1----:R-:W-:Y:S01]  /*0b00*/  @!P4 MOV R28, R42 ;  /* 0x0000002a001cc202 */ /* 0x002fe20000000f00 */
[----:B------:R-:W-:-:S04]  /*0b10*/  @!P4 IMAD.MOV.U32 R29, RZ, RZ, R41 ;  /* 0x000000ffff1dc224 */ /* 0x000fc800078e0029 */
        /* <DEDUP_REMOVED lines=100> */
.L_x_3113:
[----:B------:R-:W-:Y:S05]  /*1160*/  BSYNC.RECONVERGENT B0 ;  /* 0x0000000000007941 */ /* 0x000fea0003800200 */
.L_x_3112:
        /* <DEDUP_REMOVED lines=26> */
.L_x_3115:
[----:B------:R-:W-:Y:S05]  /*1310*/  BSYNC.RECONVERGENT B0 ;  /* 0x0000000000007941 */ /* 0x000fea0003800200 */
.L_x_3114:
        /* <DEDUP_REMOVED lines=33> */
.L_x_3118:
[----:B----4-:R-:W2:Y:S04]  /*1530*/  LDG.E.STRONG.GPU R16, desc[UR16][R14.64] ;  /* 0x000000100e107981 */ /* 0x010ea8000c1ef900 */
[----:B--2---:R-:W-:Y:S01]  /*1540*/  CCTL.IVALL ;  /* 0x00000000ff00798f */ /* 0x004fe20002000000 */
[----:B------:R-:W-:Y:S05]  /*1550*/  YIELD ;  /* 0x0000000000007946 */ /* 0x000fea0003800000 */
[----:B------:R-:W-:-:S13]  /*1560*/  ISETP.NE.AND P4, PT, R16, R19, PT ;  /* 0x000000131000720c */ /* 0x000fda0003f85270 */
[----:B------:R-:W-:Y:S05]  /*1570*/  @P4 BRA `(.L_x_3118) ;  /* 0xfffffffc00ec4947 */ /* 0x000fea000383ffff */
.L_x_3117:
        /* <DEDUP_REMOVED lines=15> */
.L_x_3120:
        /* <DEDUP_REMOVED lines=63> */
[----:B------:R-:W-:Y:S01]  /*1a60*/  MOV R14, UR26 ;  /* 0x0000001a000e7c02 */ /* 0x000fe20008000f00 */
[----:B------:R-:W-:Y:S01]  /*1a70*/  IMAD.U32 R15, RZ, RZ, UR27 ;  /* 0x0000001bff0f7e24 */ /* 0x000fe2000f8e00ff */
        /* <DEDUP_REMOVED lines=26> */
.L_x_3119:
        /* <DEDUP_REMOVED lines=52> */
.L_x_3121:
        /* <DEDUP_REMOVED lines=28> */
.L_x_3122:
        /* <DEDUP_REMOVED lines=13> */
.L_x_3123:
[----:B------:R-:W-:Y:S05]  /*21f0*/  BSYNC.RECONVERGENT B0 ;  /* 0x0000000000007941 */ /* 0x000fea0003800200 */
.L_x_3116:
[----:B------:R-:W4:Y:S01]  /*2200*/  S2UR UR11, SR_CgaCtaId ;  /* 0x00000000000b79c3 */ /* 0x000f220000008800 */
[----:B------:R-:W5:Y:S01]  /*2210*/  LDCU UR12, c[0x0][0x414] ;  /* 0x00008280ff0c77ac */ /* 0x000f620008000800 */
[----:B------:R-:W-:Y:S01]  /*2220*/  MOV R15, UR9 ;  /* 0x00000009000f7c02 */ /* 0x000fe20008000f00 */
[----:B------:R-:W-:-:S05]  /*2230*/  UMOV UR5, 0x400 ;  /* 0x0000040000057882 */ /* 0x000fca0000000000 */
[----:B------:R-:W0:Y:S08]  /*2240*/  @P0 LDC.64 R44, c[0x0][0x388] ;  /* 0x0000e200ff2c0b82 */ /* 0x000e300000000a00 */
[----:B-12---:R-:W1:Y:S01]  /*2250*/  LDC.64 R18, c[0x0][0x398] ;  /* 0x0000e600ff127b82 */ /* 0x006e620000000a00 */
[----:B-----5:R-:W-:Y:S01]  /*2260*/  @P0 FMUL.FTZ R14, R12, UR12 ;  /* 0x0000000c0c0e0c20 */ /* 0x020fe20008410000 */
[----:B----4-:R-:W-:-:S06]  /*2270*/  ULEA UR5, UR11, UR5, 0x18 ;  /* 0x000000050b057291 */ /* 0x010fcc000f8ec0ff */
[----:B------:R-:W2:Y:S01]  /*2280*/  LDC.64 R16, c[0x0][0x3a0] ;  /* 0x0000e800ff107b82 */ /* 0x000ea20000000a00 */
[----:B0-----:R-:W-:-:S04]  /*2290*/  @P0 IMAD.WIDE R44, R15, 0x8, R44 ;  /* 0x000000080f2c0825 */ /* 0x001fc800078e022c */
[----:B------:R-:W-:Y:S01]  /*22a0*/  @P0 FMUL.FTZ R15, R13, UR12 ;  /* 0x0000000c0d0f0c20 */ /* 0x000fe20008410000 */
[----:B------:R-:W-:Y:S04]  /*22b0*/  @!P3 STS.64 [UR5+0x50], R12 ;  /* 0x0000500cff00b988 */ /* 0x000fe80008000a05 */
[----:B------:R0:W-:Y:S02]  /*22c0*/  @P0 STG.E.64 desc[UR16][R44.64], R14 ;  /* 0x0000000e2c000986 */ /* 0x0001e4000c101b10 */
[----:B0-----:R-:W-:-:S05]  /*22d0*/  IADD3 R15, PT, PT, R39, UR10, RZ ;  /* 0x0000000a270f7c10 */ /* 0x001fca000fffe0ff */
[C---:B-1----:R-:W-:Y:S01]  /*22e0*/  IMAD.WIDE R18, R15.reuse, 0x2, R18 ;  /* 0x000000020f127825 */ /* 0x042fe200078e0212 */
[----:B------:R-:W-:Y:S03]  /*22f0*/  BAR.SYNC.DEFER_BLOCKING 0x0 ;  /* 0x0000000000007b1d */ /* 0x000fe60000010000 */
[----:B--2---:R-:W-:-:S03]  /*2300*/  IMAD.WIDE R16, R15, 0x2, R16 ;  /* 0x000000020f107825 */ /* 0x004fc600078e0210 */
[----:B---3--:R-:W2:Y:S04]  /*2310*/  LDG.E.U16 R12, desc[UR16][R18.64] ;  /* 0x00000010120c7981 */ /* 0x008ea8000c1e1500 */
[----:B------:R0:W3:Y:S04]  /*2320*/  LDG.E.U16 R45, desc[UR16][R18.64+0x2] ;  /* 0x00000210122d7981 */ /* 0x0000e8000c1e1500 */
[----:B------:R-:W4:Y:S04]  /*2330*/  LDG.E.U16 R44, desc[UR16][R16.64] ;  /* 0x00000010102c7981 */ /* 0x000f28000c1e1500 */
[----:B------:R2:W5:Y:S01]  /*2340*/  LDG.E.U16 R13, desc[UR16][R16.64+0x2] ;  /* 0x00000210100d7981 */ /* 0x000562000c1e1500 */
[----:B------:R-:W-:Y:S03]  /*2350*/  BSSY.RECONVERGENT B0, `(.L_x_3124) ;  /* 0x00001ce000007945 */ /* 0x000fe60003800200 */
[----:B------:R-:W1:Y:S02]  /*2360*/  LDS.64 R14, [UR5+0x50] ;  /* 0x00005005ff0e7984 */ /* 0x000e640008000a00 */
[----:B-1----:R-:W-:-:S05]  /*2370*/  FMUL.FTZ R14, R14, UR12 ;  /* 0x0000000c0e0e7c20 */ /* 0x002fca0008410000 */
[----:B------:R-:W-:-:S13]  /*2380*/  R2UR UR5, R14 ;  /* 0x000000000e0572ca */ /* 0x000fda00000e0000 */
[----:B------:R-:W-:-:S05]  /*2390*/  MOV R14, UR5 ;  /* 0x00000005000e7c02 */ /* 0x000fca0008000f00 */
[----:B------:R-:W-:-:S04]  /*23a0*/  FMUL.FTZ R14, R14, UR5 ;  /* 0x000000050e0e7c20 */ /* 0x000fc80008410000 */
[----:B------:R-:W-:-:S05]  /*23b0*/  FFMA.FTZ R14, R15, UR12, -R14 ;  /* 0x0000000c0f0e7c23 */ /* 0x000fca000801080e */
[----:B------:R-:W-:-:S13]  /*23c0*/  FSETP.GTU.FTZ.AND P2, PT, R14, RZ, PT ;  /* 0x000000ff0e00720b */ /* 0x000fda0003f5c000 */
[----:B------:R-:W-:Y:S01]  /*23d0*/  VOTEU.ANY UP1, P2 ;  /* 0x0000000000ff7886 */ /* 0x000fe20001020100 */
[----:B------:R-:W-:-:S04]  /*23e0*/  PLOP3.LUT P2, PT, PT, PT, UP1, 0x80, 0x8 ;  /* 0x000000000008781c */ /* 0x000fc80003f4f018 */
[----:B------:R-:W0:Y:S09]  /*23f0*/  @UP1 LDCU UR10, c[0x0][0x3a8] ;  /* 0x00007500ff0a17ac */ /* 0x000e320008000800 */
[----:B0-----:R-:W-:Y:S01]  /*2400*/  @P2 FADD.FTZ R18, R14, UR10 ;  /* 0x0000000a0e122e21 */ /* 0x001fe20008010000 */
[----:B------:R-:W-:-:S05]  /*2410*/  UMOV UR10, 0x3f800000 ;  /* 0x3f800000000a7882 */ /* 0x000fca0000000000 */
[----:B------:R-:W0:Y:S02]  /*2420*/  @P2 MUFU.RSQ R18, R18 ;  /* 0x0000001200122308 */ /* 0x000e240000001400 */
[----:B0-----:R-:W-:-:S13]  /*2430*/  @P2 R2UR UR11, R18 ;  /* 0x00000000120b22ca */ /* 0x001fda00000e0000 */
        /* <DEDUP_REMOVED lines=13> */
[----:B------:R-:W-:Y:S02]  /*2510*/  IMAD.MOV.U32 R12, RZ, RZ, R42 ;  /* 0x000000ffff0c7224 */ /* 0x000fe400078e002a */
[----:B------:R-:W-:Y:S01]  /*2520*/  FADD.FTZ R24, R24, -UR5 ;  /* 0x8000000518187e21 */ /* 0x000fe20008010000 */
[----:B------:R-:W1:Y:S01]  /*2530*/  LDCU.64 UR12, c[0x0][0x380] ;  /* 0x00007000ff0c77ac */ /* 0x000e620008000a00 */
[----:B------:R-:W-:Y:S01]  /*2540*/  FADD.FTZ R25, R25, -UR5 ;  /* 0x8000000519197e21 */ /* 0x000fe20008010000 */
[----:B0-----:R-:W-:Y:S02]  /*2550*/  IMAD R19, R5, UR18, RZ ;  /* 0x0000001205137c24 */ /* 0x001fe4000f8e02ff */
[----:B------:R-:W-:-:S04]  /*2560*/  IMAD.WIDE.U32 R12, R38, UR18, R12 ;  /* 0x00000012260c7c25 */ /* 0x000fc8000f8e000c */
[----:B------:R-:W-:Y:S01]  /*2570*/  IMAD R19, R38, UR19, R19 ;  /* 0x0000001326137c24 */ /* 0x000fe2000f8e0213 */
[----:B-1----:R-:W-:-:S04]  /*2580*/  LEA R18, P1, R12, UR12, 0x2 ;  /* 0x0000000c0c127c11 */ /* 0x002fc8000f8210ff */
[----:B------:R-:W-:Y:S01]  /*2590*/  IADD3 R19, PT, PT, R13, R19, RZ ;  /* 0x000000130d137210 */ /* 0x000fe20007ffe0ff */
[----:B------:R-:W-:-:S03]  /*25a0*/  FMUL.FTZ R13, R25, UR10 ;  /* 0x0000000a190d7c20 */ /* 0x000fc60008410000 */
[----:B------:R-:W-:Y:S01]  /*25b0*/  LEA.HI.X R19, R12, UR13, R19, 0x2, P1 ;  /* 0x0000000d0c137c11 */ /* 0x000fe200088f1413 */
[----:B------:R-:W-:Y:S01]  /*25c0*/  FMUL.FTZ R12, R24, UR10 ;  /* 0x0000000a180c7c20 */ /* 0x000fe20008410000 */
[----:B------:R-:W-:-:S03]  /*25d0*/  FFMA.FTZ R13, R17, R13, R14 ;  /* 0x0000000d110d7223 */ /* 0x000fc6000001000e */
[----:B------:R-:W-:-:S05]  /*25e0*/  FFMA.FTZ R12, R16, R12, R15 ;  /* 0x0000000c100c7223 */ /* 0x000fca000001000f */
[----:B------:R0:W-:Y:S02]  /*25f0*/  STG.E.64 desc[UR16][R18.64], R12 ;  /* 0x0000000c12007986 */ /* 0x0001e4000c101b10 */
.L_x_3127:
[----:B------:R-:W-:Y:S05]  /*2600*/  BSYNC.RECONVERGENT B1 ;  /* 0x0000000000017941 */ /* 0x000fea0003800200 */
.L_x_3126:
[C---:B------:R-:W-:Y:S01]  /*2610*/  IADD3 R45, PT, PT, R38.reuse, 0x20, RZ ;  /* 0x00000020262d7810 */ /* 0x040fe20007ffe0ff */
[----:B------:R-:W-:Y:S01]  /*2620*/  BSSY.RECONVERGENT B1, `(.L_x_3128) ;  /* 0x0000018000017945 */ /* 0x000fe20003800200 */
[C---:B------:R-:W-:Y:S02]  /*2630*/  IADD3 R25, PT, PT, R38.reuse, 0x40, RZ ;  /* 0x0000004026197810 */ /* 0x040fe40007ffe0ff */
[----:B------:R-:W-:Y:S02]  /*2640*/  ISETP.GE.U32.AND P1, PT, R45, UR14, PT ;  /* 0x0000000e2d007c0c */ /* 0x000fe4000bf26070 */
[----:B0-----:R-:W-:Y:S02]  /*2650*/  SHF.R.S32.HI R12, RZ, 0x1f, R45 ;  /* 0x0000001fff0c7819 */ /* 0x001fe4000001142d */
        /* <DEDUP_REMOVED lines=14> */
[----:B-1----:R-:W-:-:S03]  /*2740*/  LEA R18, P1, R12, UR18, 0x2 ;  /* 0x000000120c127c11 */ /* 0x002fc6000f8210ff */
[----:B------:R-:W-:Y:S01]  /*2750*/  FFMA.FTZ R13, R17, R13, R14 ;  /* 0x0000000d110d7223 */ /* 0x000fe2000001000e */
[----:B------:R-:W-:Y:S01]  /*2760*/  LEA.HI.X R19, R12, UR19, R19, 0x2, P1 ;  /* 0x000000130c137c11 */ /* 0x000fe200088f1413 */
[----:B------:R-:W-:-:S04]  /*2770*/  FMUL.FTZ R12, R20, UR10 ;  /* 0x0000000a140c7c20 */ /* 0x000fc80008410000 */
[----:B------:R-:W-:-:S05]  /*2780*/  FFMA.FTZ R12, R16, R12, R15 ;  /* 0x0000000c100c7223 */ /* 0x000fca000001000f */
[----:B------:R0:W-:Y:S02]  /*2790*/  STG.E.64 desc[UR16][R18.64], R12 ;  /* 0x0000000c12007986 */ /* 0x0001e4000c101b10 */
.L_x_3129:
[----:B------:R-:W-:Y:S05]  /*27a0*/  BSYNC.RECONVERGENT B1 ;  /* 0x0000000000017941 */ /* 0x000fea0003800200 */
.L_x_3128:
        /* <DEDUP_REMOVED lines=31> */
[----:B------:R-:W-:-:S05]  /*29a0*/  FFMA.FTZ R12, R16, R22, R15 ;  /* 0x00000016100c7223 */ /* 0x000fca000001000f */
[----:B------:R0:W-:Y:S03]  /*29b0*/  STG.E.64 desc[UR16][R20.64], R12 ;  /* 0x0000000c14007986 */ /* 0x0001e6000c101b10 */
.L_x_3131:
[----:B------:R-:W-:Y:S05]  /*29c0*/  BSYNC.RECONVERGENT B1 ;  /* 0x0000000000017941 */ /* 0x000fea0003800200 */
.L_x_3130:
[----:B------:R-:W-:Y:S04]  /*29d0*/  BSSY.RECONVERGENT B1, `(.L_x_3132) ;  /* 0x0000013000017945 */ /* 0x000fe80003800200 */
[----:B------:R-:W-:Y:S05]  /*29e0*/  @P2 BRA `(.L_x_3133) ;  /* 0x0000000000442947 */ /* 0x000fea0003800000 */
[----:B------:R-:W1:Y:S01]  /*29f0*/  LDCU.64 UR12, c[0x0][0x3e0] ;  /* 0x00007c00ff0c77ac */ /* 0x000e620008000a00 */
[----:B0-----:R-:W-:Y:S01]  /*2a00*/  MOV R12, R42 ;  /* 0x0000002a000c7202 */ /* 0x001fe20000000f00 */
[----:B------:R-:W-:Y:S01]  /*2a10*/  FADD.FTZ R10, R10, -UR5 ;  /* 0x800000050a0a7e21 */ /* 0x000fe20008010000 */
[----:B------:R-:W-:Y:S01]  /*2a20*/  MOV R13, R41 ;  /* 0x00000029000d7202 */ /* 0x000fe20000000f00 */
        /* <DEDUP_REMOVED lines=10> */
[----:B------:R-:W-:-:S04]  /*2ad0*/  IADD3 R19, PT, PT, R13, R19, RZ ;  /* 0x000000130d137210 */ /* 0x000fc80007ffe0ff */
[----:B------:R-:W-:-:S05]  /*2ae0*/  LEA.HI.X R19, R12, UR19, R19, 0x2, P2 ;  /* 0x000000130c137c11 */ /* 0x000fca00090f1413 */
[----:B------:R1:W-:Y:S02]  /*2af0*/  STG.E.64 desc[UR16][R18.64], R10 ;  /* 0x0000000a12007986 */ /* 0x0003e4000c101b10 */
.L_x_3133:
[----:B------:R-:W-:Y:S05]  /*2b00*/  BSYNC.RECONVERGENT B1 ;  /* 0x0000000000017941 */ /* 0x000fea0003800200 */
.L_x_3132:
[----:B------:R-:W-:Y:S04]  /*2b10*/  BSSY.RECONVERGENT B1, `(.L_x_3134) ;  /* 0x0000013000017945 */ /* 0x000fe80003800200 */
[----:B------:R-:W-:Y:S05]  /*2b20*/  @P1 BRA `(.L_x_3135) ;  /* 0x0000000000441947 */ /* 0x000fea0003800000 */
[----:B------:R-:W2:Y:S01]  /*2b30*/  LDCU.64 UR12, c[0x0][0x3e0] ;  /* 0x00007c00ff0c77ac */ /* 0x000ea20008000a00 */
[----:B0-----:R-:W-:Y:S01]  /*2b40*/  MOV R12, R42 ;  /* 0x0000002a000c7202 */ /* 0x001fe20000000f00 */
[----:B------:R-:W-:Y:S01]  /*2b50*/  FADD.FTZ R26, R26, -UR5 ;  /* 0x800000051a1a7e21 */ /* 0x000fe20008010000 */
[----:B------:R-:W-:Y:S01]  /*2b60*/  MOV R13, R41 ;  /* 0x00000029000d7202 */ /* 0x000fe20000000f00 */
[----:B------:R-:W0:Y:S01]  /*2b70*/  LDCU.64 UR18, c[0x0][0x380] ;  /* 0x00007000ff1277ac */ /* 0x000e220008000a00 */
[----:B------:R-:W-:Y:S01]  /*2b80*/  FADD.FTZ R27, R27, -UR5 ;  /* 0x800000051b1b7e21 */ /* 0x000fe20008010000 */
[----:B-1----:R-:W-:-:S04]  /*2b90*/  FMUL.FTZ R10, R26, UR10 ;  /* 0x0000000a1a0a7c20 */ /* 0x002fc80008410000 */
[----:B------:R-:W-:Y:S01]  /*2ba0*/  FFMA.FTZ R10, R16, R10, R15 ;  /* 0x0000000a100a7223 */ /* 0x000fe2000001000f */
[----:B--2---:R-:W-:Y:S02]  /*2bb0*/  IMAD R11, R7, UR12, RZ ;  /* 0x0000000c070b7c24 */ /* 0x004fe4000f8e02ff */
[----:B------:R-:W-:-:S04]  /*2bc0*/  IMAD.WIDE.U32 R12, R34, UR12, R12 ;  /* 0x0000000c220c7c25 */ /* 0x000fc8000f8e000c */
[----:B------:R-:W-:Y:S01]  /*2bd0*/  IMAD R11, R34, UR13, R11 ;  /* 0x0000000d220b7c24 */ /* 0x000fe2000f8e020b */
[----:B0-----:R-:W-:-:S04]  /*2be0*/  LEA R18, P1, R12, UR18, 0x2 ;  /* 0x000000120c127c11 */ /* 0x001fc8000f8210ff */
[----:B------:R-:W-:Y:S01]  /*2bf0*/  IADD3 R13, PT, PT, R13, R11, RZ ;  /* 0x0000000b0d0d7210 */ /* 0x000fe20007ffe0ff */
[----:B------:R-:W-:-:S03]  /*2c00*/  FMUL.FTZ R11, R27, UR10 ;  /* 0x0000000a1b0b7c20 */ /* 0x000fc60008410000 */
[----:B------:R-:W-:Y:S01]  /*2c10*/  LEA.HI.X R19, R12, UR19, R13, 0x2, P1 ;  /* 0x000000130c137c11 */ /* 0x000fe200088f140d */
[----:B------:R-:W-:-:S05]  /*2c20*/  FFMA.FTZ R11, R17, R11, R14 ;  /* 0x0000000b110b7223 */ /* 0x000fca000001000e */
[----:B------:R2:W-:Y:S02]  /*2c30*/  STG.E.64 desc[UR16][R18.64], R10 ;  /* 0x0000000a12007986 */ /* 0x0005e4000c101b10 */
.L_x_3135:
[----:B------:R-:W-:Y:S05]  /*2c40*/  BSYNC.RECONVERGENT B1 ;  /* 0x0000000000017941 */ /* 0x000fea0003800200 */
.L_x_3134:
[----:B------:R-:W-:Y:S04]  /*2c50*/  BSSY.RECONVERGENT B1, `(.L_x_3136) ;  /* 0x0000013000017945 */ /* 0x000fe80003800200 */
[----:B------:R-:W-:Y:S05]  /*2c60*/  @P6 BRA `(.L_x_3137) ;  /* 0x0000000000446947 */ /* 0x000fea0003800000 */
[----:B------:R-:W3:Y:S01]  /*2c70*/  LDCU.64 UR12, c[0x0][0x3e0] ;  /* 0x00007c00ff0c77ac */ /* 0x000ee20008000a00 */
[----:B0-----:R-:W-:Y:S01]  /*2c80*/  MOV R13, R41 ;  /* 0x00000029000d7202 */ /* 0x001fe20000000f00 */
[----:B------:R-:W-:Y:S02]  /*2c90*/  IMAD.MOV.U32 R12, RZ, RZ, R42 ;  /* 0x000000ffff0c7224 */ /* 0x000fe400078e002a */
[----:B------:R-:W-:Y:S01]  /*2ca0*/  FADD.FTZ R28, R28, -UR5 ;  /* 0x800000051c1c7e21 */ /* 0x000fe20008010000 */
[----:B------:R-:W0:Y:S01]  /*2cb0*/  LDCU.64 UR18, c[0x0][0x380] ;  /* 0x00007000ff1277ac */ /* 0x000e220008000a00 */
[----:B------:R-:W-:Y:S02]  /*2cc0*/  FADD.FTZ R29, R29, -UR5 ;  /* 0x800000051d1d7e21 */ /* 0x000fe40008010000 */
[----:B-12---:R-:W-:-:S04]  /*2cd0*/  FMUL.FTZ R10, R28, UR10 ;  /* 0x0000000a1c0a7c20 */ /* 0x006fc80008410000 */
[----:B------:R-:W-:Y:S01]  /*2ce0*/  FFMA.FTZ R10, R16, R10, R15 ;  /* 0x0000000a100a7223 */ /* 0x000fe2000001000f */
[----:B---3--:R-:W-:Y:S02]  /*2cf0*/  IMAD R11, R9, UR12, RZ ;  /* 0x0000000c090b7c24 */ /* 0x008fe4000f8e02ff */
        /* <DEDUP_REMOVED lines=8> */
.L_x_3137:
[----:B------:R-:W-:Y:S05]  /*2d80*/  BSYNC.RECONVERGENT B1 ;  /* 0x0000000000017941 */ /* 0x000fea0003800200 */
.L_x_3136:
[----:B------:R-:W-:Y:S04]  /*2d90*/  BSSY.RECONVERGENT B1, `(.L_x_3138) ;  /* 0x0000013000017945 */ /* 0x000fe80003800200 */
[----:B------:R-:W-:Y:S05]  /*2da0*/  @P3 BRA `(.L_x_3139) ;  /* 0x0000000000443947 */ /* 0x000fea0003800000 */
[----:B------:R-:W4:Y:S01]  /*2db0*/  LDCU.64 UR12, c[0x0][0x3e0] ;  /* 0x00007c00ff0c77ac */ /* 0x000f220008000a00 */
[----:B0-----:R-:W-:Y:S01]  /*2dc0*/  MOV R12, R42 ;  /* 0x0000002a000c7202 */ /* 0x001fe20000000f00 */
[----:B------:R-:W-:Y:S01]  /*2dd0*/  FADD.FTZ R30, R30, -UR5 ;  /* 0x800000051e1e7e21 */ /* 0x000fe20008010000 */
[----:B------:R-:W-:Y:S01]  /*2de0*/  MOV R13, R41 ;  /* 0x00000029000d7202 */ /* 0x000fe20000000f00 */
[----:B------:R-:W0:Y:S01]  /*2df0*/  LDCU.64 UR18, c[0x0][0x380] ;  /* 0x00007000ff1277ac */ /* 0x000e220008000a00 */
[----:B------:R-:W-:Y:S01]  /*2e00*/  FADD.FTZ R31, R31, -UR5 ;  /* 0x800000051f1f7e21 */ /* 0x000fe20008010000 */
[----:B-123--:R-:W-:-:S04]  /*2e10*/  FMUL.FTZ R10, R30, UR10 ;  /* 0x0000000a1e0a7c20 */ /* 0x00efc80008410000 */
[----:B------:R-:W-:Y:S01]  /*2e20*/  FFMA.FTZ R10, R16, R10, R15 ;  /* 0x0000000a100a7223 */ /* 0x000fe2000001000f */
[----:B----4-:R-:W-:Y:S02]  /*2e30*/  IMAD R11, R35, UR12, RZ ;  /* 0x0000000c230b7c24 */ /* 0x010fe4000f8e02ff */
        /* <DEDUP_REMOVED lines=8> */
.L_x_3139:
[----:B------:R-:W-:Y:S05]  /*2ec0*/  BSYNC.RECONVERGENT B1 ;  /* 0x0000000000017941 */ /* 0x000fea0003800200 */
.L_x_3138:
[----:B------:R-:W-:Y:S05]  /*2ed0*/  @P4 BRA `(.L_x_3140) ;  /* 0x0000001000544947 */ /* 0x000fea0003800000 */
[----:B------:R-:W0:Y:S01]  /*2ee0*/  LDCU.64 UR12, c[0x0][0x3e0] ;  /* 0x00007c00ff0c77ac */ /* 0x000e220008000a00 */
[----:B-1234-:R-:W-:Y:S01]  /*2ef0*/  MOV R10, R42 ;  /* 0x0000002a000a7202 */ /* 0x01efe20000000f00 */
        /* <DEDUP_REMOVED lines=14> */
[----:B------:R0:W-:Y:S01]  /*2fe0*/  STG.E.64 desc[UR16][R12.64], R32 ;  /* 0x000000200c007986 */ /* 0x0001e2000c101b10 */
[----:B------:R-:W-:Y:S05]  /*2ff0*/  BRA `(.L_x_3140) ;  /* 0x00000010000c7947 */ /* 0x000fea0003800000 */
.L_x_3125:
[----:B------:R-:W0:Y:S01]  /*3000*/  LDCU.64 UR18, c[0x0][0x3e8] ;  /* 0x00007d00ff1277ac */ /* 0x000e220008000a00 */
        /* <DEDUP_REMOVED lines=13> */
[----:B------:R-:W-:-:S03]  /*30e0*/  FMUL.FTZ R13, R25, UR10 ;  /* 0x0000000a190d7c20 */ /* 0x000fc60008410000 */
[----:B------:R-:W-:Y:S01]  /*30f0*/  LEA.HI.X R19, R12, UR15, R19, 0x2, P1 ;  /* 0x0000000f0c137c11 */ /* 0x000fe200088f1413 */
[----:B------:R-:W-:Y:S01]  /*3100*/  FMUL.FTZ R12, R24, UR10 ;  /* 0x0000000a180c7c20 */ /* 0x000fe20008410000 */
[----:B------:R-:W-:-:S03]  /*3110*/  FFMA.FTZ R13, R17, R13, R14 ;  /* 0x0000000d110d7223 */ /* 0x000fc6000001000e */
[----:B------:R-:W-:Y:S01]  /*3120*/  FFMA.FTZ R12, R16, R12, R15 ;  /* 0x0000000c100c7223 */ /* 0x000fe2000001000f */
[----:B------:R-:W-:-:S03]  /*3130*/  FMUL.FTZ R44, R13, -1.4426950216293334961 ;  /* 0xbfb8aa3b0d2c7820 */ /* 0x000fc60000410000 */
[----:B------:R-:W-:-:S03]  /*3140*/  FMUL.FTZ R24, R12, -1.4426950216293334961 ;  /* 0xbfb8aa3b0c187820 */ /* 0x000fc60000410000 */
        /* <DEDUP_REMOVED lines=9> */
.L_x_3142:
[----:B0-----:R-:W-:Y:S05]  /*31e0*/  BSYNC.RECONVERGENT B1 ;  /* 0x0000000000017941 */ /* 0x001fea0003800200 */
.L_x_3141:
[C---:B------:R-:W-:Y:S01]  /*31f0*/  IADD3 R25, PT, PT, R38.reuse, 0x20, RZ ;  /* 0x0000002026197810 */ /* 0x040fe20007ffe0ff */
[----:B------:R-:W-:Y:S01]  /*3200*/  BSSY.RECONVERGENT B1, `(.L_x_3143) ;  /* 0x0000022000017945 */ /* 0x000fe20003800200 */
[C---:B-1----:R-:W-:Y:S02]  /*3210*/  IADD3 R18, PT, PT, R38.reuse, 0x40, RZ ;  /* 0x0000004026127810 */ /* 0x042fe40007ffe0ff */
[----:B------:R-:W-:Y:S02]  /*3220*/  ISETP.GE.U32.AND P1, PT, R25, UR18, PT ;  /* 0x0000001219007c0c */ /* 0x000fe4000bf26070 */
[----:B------:R-:W-:Y:S02]  /*3230*/  SHF.R.S32.HI R12, RZ, 0x1f, R25 ;  /* 0x0000001fff0c7819 */ /* 0x000fe40000011419 */
        /* <DEDUP_REMOVED lines=17> */
[----:B------:R-:W-:Y:S02]  /*3350*/  FMUL.FTZ R12, R20, UR10 ;  /* 0x0000000a140c7c20 */ /* 0x000fe40008410000 */
[----:B------:R-:W-:Y:S02]  /*3360*/  FMUL.FTZ R25, R13, -1.4426950216293334961 ;  /* 0xbfb8aa3b0d197820 */ /* 0x000fe40000410000 */
[----:B------:R-:W-:-:S04]  /*3370*/  FFMA.FTZ R12, R16, R12, R15 ;  /* 0x0000000c100c7223 */ /* 0x000fc8000001000f */
[----:B------:R-:W-:Y:S01]  /*3380*/  FMUL.FTZ R19, R12, -1.4426950216293334961 ;  /* 0xbfb8aa3b0c137820 */ /* 0x000fe20000410000 */
[----:B------:R-:W0:Y:S08]  /*3390*/  MUFU.EX2 R25, R25 ;  /* 0x0000001900197308 */ /* 0x000e300000000800 */
[----:B------:R-:W1:Y:S01]  /*33a0*/  MUFU.EX2 R19, R19 ;  /* 0x0000001300137308 */ /* 0x000e620000000800 */
[----:B0-----:R-:W-:Y:S01]  /*33b0*/  FADD.FTZ R25, R25, 1 ;  /* 0x3f80000019197421 */ /* 0x001fe20000010000 */
[----:B-1----:R-:W-:-:S06]  /*33c0*/  FADD.FTZ R20, R19, 1 ;  /* 0x3f80000013147421 */ /* 0x002fcc0000010000 */
[----:B------:R-:W0:Y:S08]  /*33d0*/  MUFU.RCP R21, R20 ;  /* 0x0000001400157308 */ /* 0x000e300000001000 */
[----:B------:R-:W1:Y:S01]  /*33e0*/  MUFU.RCP R20, R25 ;  /* 0x0000001900147308 */ /* 0x000e620000001000 */
[----:B0-----:R-:W-:Y:S01]  /*33f0*/  FMUL.FTZ R12, R12, R21 ;  /* 0x000000150c0c7220 */ /* 0x001fe20000410000 */
[----:B-1----:R-:W-:-:S05]  /*3400*/  FMUL.FTZ R13, R13, R20 ;  /* 0x000000140d0d7220 */ /* 0x002fca0000410000 */
[----:B------:R0:W-:Y:S02]  /*3410*/  STG.E.64 desc[UR16][R44.64], R12 ;  /* 0x0000000c2c007986 */ /* 0x0001e4000c101b10 */
.L_x_3144:
[----:B------:R-:W-:Y:S05]  /*3420*/  BSYNC.RECONVERGENT B1 ;  /* 0x0000000000017941 */ /* 0x000fea0003800200 */
.L_x_3143:
        /* <DEDUP_REMOVED lines=27> */
[----:B0-----:R-:W-:Y:S02]  /*35e0*/  IMAD R25, R12, UR12, RZ ;  /* 0x0000000c0c197c24 */ /* 0x001fe4000f8e02ff */
[----:B------:R-:W-:Y:S02]  /*35f0*/  IMAD.MOV.U32 R12, RZ, RZ, R42 ;  /* 0x000000ffff0c7224 */ /* 0x000fe400078e002a */
        /* <DEDUP_REMOVED lines=14> */
.L_x_3146:
[----:B------:R-:W-:Y:S05]  /*36e0*/  BSYNC.RECONVERGENT B1 ;  /* 0x0000000000017941 */ /* 0x000fea0003800200 */
.L_x_3145:
[----:B------:R-:W-:Y:S04]  /*36f0*/  BSSY.RECONVERGENT B1, `(.L_x_3147) ;  /* 0x000001d000017945 */ /* 0x000fe80003800200 */
[----:B------:R-:W-:Y:S05]  /*3700*/  @P2 BRA `(.L_x_3148) ;  /* 0x00000000006c2947 */ /* 0x000fea0003800000 */
[----:B------:R-:W-:Y:S01]  /*3710*/  FADD.FTZ R10, R10, -UR5 ;  /* 0x800000050a0a7e21 */ /* 0x000fe20008010000 */
[----:B------:R-:W-:Y:S01]  /*3720*/  FADD.FTZ R11, R11, -UR5 ;  /* 0x800000050b0b7e21 */ /* 0x000fe20008010000 */
[----:B------:R-:W1:Y:S02]  /*3730*/  LDCU.64 UR12, c[0x0][0x3e0] ;  /* 0x00007c00ff0c77ac */ /* 0x000e640008000a00 */
[----:B------:R-:W-:Y:S01]  /*3740*/  FMUL.FTZ R10, R10, UR10 ;  /* 0x0000000a0a0a7c20 */ /* 0x000fe20008410000 */
[----:B------:R-:W-:Y:S01]  /*3750*/  FMUL.FTZ R11, R11, UR10 ;  /* 0x0000000a0b0b7c20 */ /* 0x000fe20008410000 */
[----:B------:R-:W2:Y:S02]  /*3760*/  LDCU.64 UR14, c[0x0][0x380] ;  /* 0x00007000ff0e77ac */ /* 0x000ea40008000a00 */
[----:B0-----:R-:W-:Y:S01]  /*3770*/  FFMA.FTZ R19, R16, R10, R15 ;  /* 0x0000000a10137223 */ /* 0x001fe2000001000f */
[----:B------:R-:W-:Y:S01]  /*3780*/  FFMA.FTZ R18, R17, R11, R14 ;  /* 0x0000000b11127223 */ /* 0x000fe2000001000e */
[----:B------:R-:W-:-:S02]  /*3790*/  MOV R11, R41 ;  /* 0x00000029000b7202 */ /* 0x000fc40000000f00 */
[----:B------:R-:W-:Y:S01]  /*37a0*/  FMUL.FTZ R10, R19, -1.4426950216293334961 ;  /* 0xbfb8aa3b130a7820 */ /* 0x000fe20000410000 */
[----:B------:R-:W-:-:S05]  /*37b0*/  FMUL.FTZ R12, R18, -1.4426950216293334961 ;  /* 0xbfb8aa3b120c7820 */ /* 0x000fca0000410000 */
[----:B------:R-:W0:Y:S01]  /*37c0*/  MUFU.EX2 R10, R10 ;  /* 0x0000000a000a7308 */ /* 0x000e220000000800 */
[----:B-1----:R-:W-:-:S04]  /*37d0*/  IMAD R13, R20, UR12, RZ ;  /* 0x0000000c140d7c24 */ /* 0x002fc8000f8e02ff */
[----:B------:R-:W-:-:S03]  /*37e0*/  IMAD R13, R24, UR13, R13 ;  /* 0x0000000d180d7c24 */ /* 0x000fc6000f8e020d */
[----:B------:R-:W1:Y:S01]  /*37f0*/  MUFU.EX2 R12, R12 ;  /* 0x0000000c000c7308 */ /* 0x000e620000000800 */
[----:B0-----:R-:W-:Y:S01]  /*3800*/  FADD.FTZ R22, R10, 1 ;  /* 0x3f8000000a167421 */ /* 0x001fe20000010000 */
[----:B------:R-:W-:-:S06]  /*3810*/  MOV R10, R42 ;  /* 0x0000002a000a7202 */ /* 0x000fcc0000000f00 */
[----:B------:R-:W0:Y:S01]  /*3820*/  MUFU.RCP R22, R22 ;  /* 0x0000001600167308 */ /* 0x000e220000001000 */
[----:B------:R-:W-:-:S04]  /*3830*/  IMAD.WIDE.U32 R10, R24, UR12, R10 ;  /* 0x0000000c180a7c25 */ /* 0x000fc8000f8e000a */
[----:B-1----:R-:W-:Y:S01]  /*3840*/  FADD.FTZ R21, R12, 1 ;  /* 0x3f8000000c157421 */ /* 0x002fe20000010000 */
[----:B--2---:R-:W-:-:S05]  /*3850*/  LEA R12, P2, R10, UR14, 0x2 ;  /* 0x0000000e0a0c7c11 */ /* 0x004fca000f8410ff */
[----:B------:R-:W1:Y:S01]  /*3860*/  MUFU.RCP R21, R21 ;  /* 0x0000001500157308 */ /* 0x000e620000001000 */
[----:B------:R-:W-:-:S04]  /*3870*/  IADD3 R13, PT, PT, R11, R13, RZ ;  /* 0x0000000d0b0d7210 */ /* 0x000fc80007ffe0ff */
[----:B------:R-:W-:Y:S01]  /*3880*/  LEA.HI.X R13, R10, UR15, R13, 0x2, P2 ;  /* 0x0000000f0a0d7c11 */ /* 0x000fe200090f140d */
[----:B0-----:R-:W-:Y:S01]  /*3890*/  FMUL.FTZ R10, R19, R22 ;  /* 0x00000016130a7220 */ /* 0x001fe20000410000 */
[----:B-1----:R-:W-:-:S05]  /*38a0*/  FMUL.FTZ R11, R18, R21 ;  /* 0x00000015120b7220 */ /* 0x002fca0000410000 */
[----:B------:R1:W-:Y:S02]  /*38b0*/  STG.E.64 desc[UR16][R12.64], R10 ;  /* 0x0000000a0c007986 */ /* 0x0003e4000c101b10 */
.L_x_3148:
[----:B------:R-:W-:Y:S05]  /*38c0*/  BSYNC.RECONVERGENT B1 ;  /* 0x0000000000017941 */ /* 0x000fea0003800200 */
.L_x_3147:
        /* <DEDUP_REMOVED lines=9> */
[----:B------:R-:W-:Y:S01]  /*3960*/  FFMA.FTZ R19, R16, R19, R15 ;  /* 0x0000001310137223 */ /* 0x000fe2000001000f */
        /* <DEDUP_REMOVED lines=19> */
.L_x_3150:
[----:B------:R-:W-:Y:S05]  /*3aa0*/  BSYNC.RECONVERGENT B1 ;  /* 0x0000000000017941 */ /* 0x000fea0003800200 */
.L_x_3149:
[----:B------:R-:W-:Y:S04]  /*3ab0*/  BSSY.RECONVERGENT B1, `(.L_x_3151) ;  /* 0x000001d000017945 */ /* 0x000fe80003800200 */
[----:B------:R-:W-:Y:S05]  /*3ac0*/  @P6 BRA `(.L_x_3152) ;  /* 0x00000000006c6947 */ /* 0x000fea0003800000 */
[----:B------:R-:W-:Y:S01]  /*3ad0*/  FADD.FTZ R29, R29, -UR5 ;  /* 0x800000051d1d7e21 */ /* 0x000fe20008010000 */
[----:B------:R-:W-:Y:S01]  /*3ae0*/  FADD.FTZ R28, R28, -UR5 ;  /* 0x800000051c1c7e21 */ /* 0x000fe20008010000 */
[----:B------:R-:W3:Y:S01]  /*3af0*/  LDCU.64 UR12, c[0x0][0x3e0] ;  /* 0x00007c00ff0c77ac */ /* 0x000ee20008000a00 */
[----:B-12---:R-:W-:Y:S01]  /*3b00*/  MOV R11, R41 ;  /* 0x00000029000b7202 */ /* 0x006fe20000000f00 */
        /* <DEDUP_REMOVED lines=23> */
.L_x_3152:
[----:B------:R-:W-:Y:S05]  /*3c80*/  BSYNC.RECONVERGENT B1 ;  /* 0x0000000000017941 */ /* 0x000fea0003800200 */
.L_x_3151:
[----:B------:R-:W-:Y:S04]  /*3c90*/  BSSY.RECONVERGENT B1, `(.L_x_3153) ;  /* 0x000001d000017945 */ /* 0x000fe80003800200 */
[----:B------:R-:W-:Y:S05]  /*3ca0*/  @P3 BRA `(.L_x_3154) ;  /* 0x00000000006c3947 */ /* 0x000fea0003800000 */
[----:B------:R-:W-:Y:S01]  /*3cb0*/  FADD.FTZ R30, R30, -UR5 ;  /* 0x800000051e1e7e21 */ /* 0x000fe20008010000 */
[----:B------:R-:W-:Y:S01]  /*3cc0*/  FADD.FTZ R31, R31, -UR5 ;  /* 0x800000051f1f7e21 */ /* 0x000fe20008010000 */
[----:B------:R-:W4:Y:S01]  /*3cd0*/  LDCU.64 UR12, c[0x0][0x3e0] ;  /* 0x00007c00ff0c77ac */ /* 0x000f220008000a00 */
[----:B-123--:R-:W-:Y:S01]  /*3ce0*/  MOV R11, R41 ;  /* 0x00000029000b7202 */ /* 0x00efe20000000f00 */
        /* <DEDUP_REMOVED lines=8> */
[----:B----4-:R-:W-:-:S04]  /*3d70*/  IMAD R13, R35, UR12, RZ ;  /* 0x0000000c230d7c24 */ /* 0x010fc8000f8e02ff */
        /* <DEDUP_REMOVED lines=14> */
.L_x_3154:
[----:B------:R-:W-:Y:S05]  /*3e60*/  BSYNC.RECONVERGENT B1 ;  /* 0x0000000000017941 */ /* 0x000fea0003800200 */
.L_x_3153:
[----:B------:R-:W-:Y:S05]  /*3e70*/  @P4 BRA `(.L_x_3140) ;  /* 0x00000000006c4947 */ /* 0x000fea0003800000 */
[----:B------:R-:W-:Y:S01]  /*3e80*/  FADD.FTZ R32, R32, -UR5 ;  /* 0x8000000520207e21 */ /* 0x000fe20008010000 */
[----:B------:R-:W-:Y:S01]  /*3e90*/  FADD.FTZ R33, R33, -UR5 ;  /* 0x8000000521217e21 */ /* 0x000fe20008010000 */
[----:B------:R-:W5:Y:S01]  /*3ea0*/  LDCU.64 UR12, c[0x0][0x3e0] ;  /* 0x00007c00ff0c77ac */ /* 0x000f620008000a00 */
[----:B-1234-:R-:W-:Y:S01]  /*3eb0*/  MOV R11, R41 ;  /* 0x00000029000b7202 */ /* 0x01efe20000000f00 */
[----:B------:R-:W-:Y:S01]  /*3ec0*/  FMUL.FTZ R32, R32, UR10 ;  /* 0x0000000a20207c20 */ /* 0x000fe20008410000 */
[----:B------:R-:W-:Y:S01]  /*3ed0*/  FMUL.FTZ R33, R33, UR10 ;  /* 0x0000000a21217c20 */ /* 0x000fe20008410000 */
[----:B------:R-:W1:Y:S02]  /*3ee0*/  LDCU.64 UR14, c[0x0][0x380] ;  /* 0x00007000ff0e77ac */ /* 0x000e640008000a00 */
[----:B0-----:R-:W-:Y:S01]  /*3ef0*/  FFMA.FTZ R19, R16, R32, R15 ;  /* 0x0000002010137223 */ /* 0x001fe2000001000f */
[----:B------:R-:W-:-:S03]  /*3f00*/  FFMA.FTZ R16, R17, R33, R14 ;  /* 0x0000002111107223 */ /* 0x000fc6000001000e */
[----:B------:R-:W-:Y:S01]  /*3f10*/  FMUL.FTZ R10, R19, -1.4426950216293334961 ;  /* 0xbfb8aa3b130a7820 */ /* 0x000fe20000410000 */
[----:B------:R-:W-:-:S05]  /*3f20*/  FMUL.FTZ R12, R16, -1.4426950216293334961 ;  /* 0xbfb8aa3b100c7820 */ /* 0x000fca0000410000 */
[----:B------:R-:W0:Y:S01]  /*3f30*/  MUFU.EX2 R10, R10 ;  /* 0x0000000a000a7308 */ /* 0x000e220000000800 */
[----:B-----5:R-:W-:-:S04]  /*3f40*/  IMAD R13, R37, UR12, RZ ;  /* 0x0000000c250d7c24 */ /* 0x020fc8000f8e02ff */
[----:B------:R-:W-:-:S03]  /*3f50*/  IMAD R13, R6, UR13, R13 ;  /* 0x0000000d060d7c24 */ /* 0x000fc6000f8e020d */
[----:B------:R-:W2:Y:S01]  /*3f60*/  MUFU.EX2 R12, R12 ;  /* 0x0000000c000c7308 */ /* 0x000ea20000000800 */
[----:B0-----:R-:W-:Y:S01]  /*3f70*/  FADD.FTZ R14, R10, 1 ;  /* 0x3f8000000a0e7421 */ /* 0x001fe20000010000 */
[----:B------:R-:W-:-:S06]  /*3f80*/  MOV R10, R42 ;  /* 0x0000002a000a7202 */ /* 0x000fcc0000000f00 */
[----:B------:R-:W0:Y:S01]  /*3f90*/  MUFU.RCP R14, R14 ;  /* 0x0000000e000e7308 */ /* 0x000e220000001000 */
[----:B------:R-:W-:-:S04]  /*3fa0*/  IMAD.WIDE.U32 R10, R6, UR12, R10 ;  /* 0x0000000c060a7c25 */ /* 0x000fc8000f8e000a */
[----:B--2---:R-:W-:Y:S01]  /*3fb0*/  FADD.FTZ R15, R12, 1 ;  /* 0x3f8000000c0f7421 */ /* 0x004fe20000010000 */
[----:B-1----:R-:W-:-:S05]  /*3fc0*/  LEA R12, P1, R10, UR14, 0x2 ;  /* 0x0000000e0a0c7c11 */ /* 0x002fca000f8210ff */
[----:B------:R-:W1:Y:S01]  /*3fd0*/  MUFU.RCP R15, R15 ;  /* 0x0000000f000f7308 */ /* 0x000e620000001000 */
[----:B------:R-:W-:-:S04]  /*3fe0*/  IADD3 R13, PT, PT, R11, R13, RZ ;  /* 0x0000000d0b0d7210 */ /* 0x000fc80007ffe0ff */
[----:B------:R-:W-:Y:S01]  /*3ff0*/  LEA.HI.X R13, R10, UR15, R13, 0x2, P1 ;  /* 0x0000000f0a0d7c11 */ /* 0x000fe200088f140d */
[----:B0-----:R-:W-:Y:S01]  /*4000*/  FMUL.FTZ R10, R19, R14 ;  /* 0x0000000e130a7220 */ /* 0x001fe20000410000 */
[----:B-1----:R-:W-:-:S05]  /*4010*/  FMUL.FTZ R11, R16, R15 ;  /* 0x0000000f100b7220 */ /* 0x002fca0000410000 */
[----:B------:R0:W-:Y:S02]  /*4020*/  STG.E.64 desc[UR16][R12.64], R10 ;  /* 0x0000000a0c007986 */ /* 0x0001e4000c101b10 */
.L_x_3140:
[----:B------:R-:W-:Y:S05]  /*4030*/  BSYNC.RECONVERGENT B0 ;  /* 0x0000000000007941 */ /* 0x000fea0003800200 */
.L_x_3124:
[----:B------:R-:W-:Y:S02]  /*4040*/  UIADD3 UR9, UPT, UPT, UR20, UR9, URZ ;  /* 0x0000000914097290 */ /* 0x000fe4000fffe0ff */
[----:B------:R-:W-:Y:S02]  /*4050*/  UIADD3 UR4, UPT, UPT, UR4, 0x1, URZ ;  /* 0x0000000104047890 */ /* 0x000fe4000fffe0ff */
[----:B------:R-:W-:-:S09]  /*4060*/  UISETP.GE.AND UP1, UPT, UR9, UR7, UPT ;  /* 0x000000070900728c */ /* 0x000fd2000bf26270 */
[----:B------:R-:W-:Y:S05]  /*4070*/  BRA.U !UP1, `(.L_x_3155) ;  /* 0xffffffc109887547 */ /* 0x000fea000b83ffff */
[----:B------:R-:W-:Y:S05]  /*4080*/  EXIT ;  /* 0x000000000000794d */ /* 0x000fea0003800000 */
.L_x_3156:
        /* <DEDUP_REMOVED lines=15> */
.L_x_3473:


//--------------------- .text._Z35group_norm_nhwc_fwd_one_pass_kernelI11Fp32IOBf16WLi512ELi16ELi256EEv26Group_norm_nhwc_fwd_params --------------------------
	.section	.text._Z35group_norm_nhwc_fwd_one_pass_kernelI11Fp32IOBf16WLi512ELi16ELi256EEv26Group_norm_nhwc_fwd_params,"ax",@progbits
	.align	128
        .global         _Z35group_norm_nhwc_fwd_one_pass_kernelI11Fp32IOBf16WLi512ELi16ELi256EEv26Group_norm_nhwc_fwd_params
        .type           _Z35group_norm_nhwc_fwd_one_pass_kernelI11Fp32IOBf16WLi512ELi16ELi256EEv26Group_norm_nhwc_fwd_params,@function
        .size           _Z35group_norm_nhwc_fwd_one_pass_kernelI11Fp32IOBf16WLi512ELi16ELi256EEv26Group_norm_nhwc_fwd_params,(.L_x_3474 - _Z35group_norm_nhwc_fwd_one_pass_kernelI11Fp32IOBf16WLi512ELi16ELi256EEv26Group_norm_nhwc_fwd_params)
        .other          _Z35group_norm_nhwc_fwd_one_pass_kernelI11Fp32IOBf16WLi512ELi16ELi256EEv26Group_norm_nhwc_fwd_params,@"STO_CUDA_ENTRY STV_DEFAULT"
_Z35group_norm_nhwc_fwd_one_pass_kernelI11Fp32IOBf16WLi512ELi16ELi256EEv26Group_norm_nhwc_fwd_params:
.text._Z35group_norm_nhwc_fwd_one_pass_kernelI11Fp32IOBf16WLi512ELi16ELi256EEv26Group_norm_nhwc_fwd_params:
        /* <DEDUP_REMOVED lines=37> */
.L_x_3232:
[----:B0-----:R-:W0:Y:S01]  /*0250*/  LDCU UR5, c[0x0][0x3f8] ;  /* 0x00007f00ff0577ac */ /* 0x001e220008000800 */
[----:B-1234-:R-:W-:Y:S02]  /*0260*/  IABS R14, UR7 ;  /* 0x00000007000e7c13 */ /* 0x01efe40008000000 */
[C---:B------:R-:W-:Y:S01]  /*0270*/  IADD3 R17, PT, PT, R0.reuse, 0xe0, RZ ;  /* 0x000000e000117810 */ /* 0x040fe20007ffe0ff */
[----:B------:R-:W1:Y:S01]  /*0280*/  LDCU.64 UR14, c[0x0][0x3e8] ;  /* 0x00007d00ff0e77ac */ /* 0x000e620008000a00 */
[C---:B------:R-:W-:Y:S02]  /*0290*/  IADD3 R37, PT, PT, R0.reuse, 0x80, RZ ;  /* 0x0000008000257810 */ /* 0x040fe40007ffe0ff */
[----:B------:R-:W-:Y:S01]  /*02a0*/  IADD3 R35, PT, PT, R0, 0xa0, RZ ;  /* 0x000000a000237810 */ /* 0x000fe20007ffe0ff */
[----:B------:R-:W2:Y:S01]  /*02b0*/  LDCU.64 UR18, c[0x0][0x3f0] ;  /* 0x00007e00ff1277ac */ /* 0x000ea20008000a00 */
[----:B------:R-:W-:Y:S02]  /*02c0*/  SHF.R.S32.HI R31, RZ, 0x1f, R37 ;  /* 0x0000001fff1f7819 */ /* 0x000fe40000011425 */
[----:B------:R-:W-:-:S02]  /*02d0*/  SHF.R.S32.HI R41, RZ, 0x1f, R35 ;  /* 0x0000001fff297819 */ /* 0x000fc40000011423 */
[C---:B------:R-:W-:Y:S02]  /*02e0*/  IADD3 R26, PT, PT, R0.reuse, 0xc0, RZ ;  /* 0x000000c0001a7810 */ /* 0x040fe40007ffe0ff */
[----:B------:R-:W-:Y:S02]  /*02f0*/  IADD3 R27, PT, PT, R0, 0x100, RZ ;  /* 0x00000100001b7810 */ /* 0x000fe40007ffe0ff */
[----:B------:R-:W-:Y:S02]  /*0300*/  SHF.R.S32.HI R33, RZ, 0x1f, R26 ;  /* 0x0000001fff217819 */ /* 0x000fe4000001141a */
[----:B0-----:R-:W-:Y:S02]  /*0310*/  MOV R8, UR5 ;  /* 0x0000000500087c02 */ /* 0x001fe40008000f00 */
[----:B-1----:R-:W-:Y:S02]  /*0320*/  ISETP.GE.U32.AND P4, PT, R17, UR14, PT ;  /* 0x0000000e11007c0c */ /* 0x002fe4000bf86070 */
[----:B------:R-:W-:-:S02]  /*0330*/  IABS R11, R8 ;  /* 0x00000008000b7213 */ /* 0x000fc40000000000 */
[----:B------:R-:W-:Y:S02]  /*0340*/  ISETP.GE.U32.AND P5, PT, R37, UR14, PT ;  /* 0x0000000e25007c0c */ /* 0x000fe4000bfa6070 */
[----:B------:R-:W0:Y:S01]  /*0350*/  I2F.RP R10, R11 ;  /* 0x0000000b000a7306 */ /* 0x000e220000209400 */
[----:B------:R-:W-:Y:S02]  /*0360*/  ISETP.GE.U32.AND P3, PT, R35, UR14, PT ;  /* 0x0000000e23007c0c */ /* 0x000fe4000bf66070 */
[----:B------:R-:W-:Y:S02]  /*0370*/  ISETP.GE.AND.EX P5, PT, R31, UR15, PT, P5 ;  /* 0x0000000f1f007c0c */ /* 0x000fe4000bfa6350 */
[----:B------:R-:W-:Y:S02]  /*0380*/  ISETP.GE.AND.EX P3, PT, R41, UR15, PT, P3 ;  /* 0x0000000f29007c0c */ /* 0x000fe4000bf66330 */
[----:B--2---:R-:W-:Y:S02]  /*0390*/  MOV R19, UR18 ;  /* 0x0000001200137c02 */ /* 0x004fe40008000f00 */
[----:B------:R-:W-:Y:S01]  /*03a0*/  ISETP.GE.U32.AND P2, PT, R27, UR14, PT ;  /* 0x0000000e1b007c0c */ /* 0x000fe2000bf46070 */
[----:B0-----:R-:W0:Y:S06]  /*03b0*/  MUFU.RCP R10, R10 ;  /* 0x0000000a000a7308 */ /* 0x001e2c0000001000 */
[----:B------:R-:W1:Y:S01]  /*03c0*/  @!P5 LDC.64 R22, c[0x0][0x390] ;  /* 0x0000e400ff16db82 */ /* 0x000e620000000a00 */
[----:B0-----:R-:W-:-:S04]  /*03d0*/  IADD3 R8, PT, PT, R10, 0xffffffe, RZ ;  /* 0x0ffffffe0a087810 */ /* 0x001fc80007ffe0ff */
[----:B------:R0:W2:Y:S02]  /*03e0*/  F2I.FTZ.U32.TRUNC.NTZ R9, R8 ;  /* 0x0000000800097305 */ /* 0x0000a4000021f000 */
[----:B0-----:R-:W-:Y:S01]  /*03f0*/  HFMA2 R8, -RZ, RZ, 0, 0 ;  /* 0x00000000ff087431 */ /* 0x001fe200000001ff */
[----:B--2---:R-:W-:Y:S02]  /*0400*/  R2UR UR9, R9 ;  /* 0x00000000090972ca */ /* 0x004fe400000e0000 */
[----:B------:R-:W-:Y:S02]  /*0410*/  IADD3 R12, PT, PT, RZ, -R9, RZ ;  /* 0x80000009ff0c7210 */ /* 0x000fe40007ffe0ff */
[----:B------:R-:W-:-:S03]  /*0420*/  R2UR UR8, R8 ;  /* 0x00000000080872ca */ /* 0x000fc600000e0000 */
[----:B------:R-:W-:Y:S01]  /*0430*/  IMAD R13, R12, R11, RZ ;  /* 0x0000000b0c0d7224 */ /* 0x000fe200078e02ff */
[----:B------:R-:W-:Y:S02]  /*0440*/  MOV R12, R14 ;  /* 0x0000000e000c7202 */ /* 0x000fe40000000f00 */
[----:B------:R-:W0:Y:S02]  /*0450*/  @!P5 LDC.64 R14, c[0x0][0x3e0] ;  /* 0x0000f800ff0edb82 */ /* 0x000e240000000a00 */
[----:B------:R-:W-:-:S05]  /*0460*/  R2UR UR10, R12 ;  /* 0x000000000c0a72ca */ /* 0x000fca00000e0000 */
[----:B------:R-:W-:-:S05]  /*0470*/  IMAD.HI.U32 R13, R9, R13, UR8 ;  /* 0x00000008090d7e27 */ /* 0x000fca000f8e000d */
[----:B------:R-:W-:Y:S02]  /*0480*/  R2UR UR8, R13 ;  /* 0x000000000d0872ca */ /* 0x000fe400000e0000 */
[----:B------:R-:W2:Y:S01]  /*0490*/  @!P3 LDC.64 R12, c[0x0][0x3e0] ;  /* 0x0000f800ff0cbb82 */ /* 0x000ea20000000a00 */
[----:B0-----:R-:W-:-:S10]  /*04a0*/  @!P5 IMAD R28, R31, R14, RZ ;  /* 0x0000000e1f1cd224 */ /* 0x001fd400078e02ff */
[----:B------:R-:W-:Y:S01]  /*04b0*/  UIMAD.WIDE.U32 UR8, UR8, UR10, URZ ;  /* 0x0000000a080872a5 */ /* 0x000fe2000f8e00ff */
[----:B------:R-:W-:Y:S01]  /*04c0*/  SHF.R.S32.HI R31, RZ, 0x1f, R27 ;  /* 0x0000001fff1f7819 */ /* 0x000fe2000001141b */
[----:B------:R-:W-:Y:S01]  /*04d0*/  ULOP3.LUT UR8, UR7, UR5, URZ, 0x3c, !UPT ;  /* 0x0000000507087292 */ /* 0x000fe2000f8e3cff */
[----:B------:R-:W-:Y:S02]  /*04e0*/  @!P5 IMAD R39, R37, R15, R28 ;  /* 0x0000000f2527d224 */ /* 0x000fe400078e021c */
[----:B------:R-:W-:Y:S02]  /*04f0*/  ISETP.GE.AND.EX P2, PT, R31, UR15, PT, P2 ;  /* 0x0000000f1f007c0c */ /* 0x000fe4000bf46320 */
[----:B------:R-:W-:-:S05]  /*0500*/  IADD3 R8, PT, PT, RZ, -UR9, RZ ;  /* 0x80000009ff087c10 */ /* 0x000fca000fffe0ff */
[----:B------:R-:W-:Y:S02]  /*0510*/  IMAD R8, R11, R8, UR10 ;  /* 0x0000000a0b087e24 */ /* 0x000fe4000f8e0208 */
[----:B--2---:R-:W-:-:S03]  /*0520*/  @!P3 IMAD R30, R41, R12, RZ ;  /* 0x0000000c291eb224 */ /* 0x004fc600078e02ff */
[----:B------:R-:W-:-:S13]  /*0530*/  ISETP.GT.U32.AND P1, PT, R11, R8, PT ;  /* 0x000000080b00720c */ /* 0x000fda0003f24070 */
[----:B------:R-:W-:Y:S01]  /*0540*/  VOTEU.ANY UP0, P1 ;  /* 0x0000000000ff7886 */ /* 0x000fe20000800100 */
[----:B------:R-:W-:-:S04]  /*0550*/  PLOP3.LUT P1, PT, PT, PT, UP0, 0x80, 0x8 ;  /* 0x000000000008781c */ /* 0x000fc80003f2f008 */
[----:B------:R-:W-:Y:S02]  /*0560*/  @!UP0 UIADD3 UR9, UPT, UPT, UR9, 0x1, URZ ;  /* 0x0000000109098890 */ /* 0x000fe4000fffe0ff */
[----:B------:R-:W-:-:S07]  /*0570*/  UISETP.GE.AND UP0, UPT, UR8, URZ, UPT ;  /* 0x000000ff0800728c */ /* 0x000fce000bf06270 */
[----:B------:R-:W-:-:S04]  /*0580*/  @!P1 IADD3 R8, PT, PT, R8, -R11, RZ ;  /* 0x8000000b08089210 */ /* 0x000fc80007ffe0ff */
[----:B------:R-:W-:Y:S02]  /*0590*/  ISETP.GE.U32.AND P1, PT, R8, R11, PT ;  /* 0x0000000b0800720c */ /* 0x000fe40003f26070 */
[----:B------:R-:W-:Y:S02]  /*05a0*/  SHF.R.S32.HI R11, RZ, 0x1f, R17 ;  /* 0x0000001fff0b7819 */ /* 0x000fe40000011411 */
[----:B------:R-:W-:Y:S02]  /*05b0*/  SHF.L.U32 R8, R60, 0x1, RZ ;  /* 0x000000013c087819 */ /* 0x000fe400000006ff */
[----:B------:R-:W-:-:S07]  /*05c0*/  ISETP.GE.AND.EX P4, PT, R11, UR15, PT, P4 ;  /* 0x0000000f0b007c0c */ /* 0x000fce000bf86340 */
[----:B------:R-:W-:Y:S01]  /*05d0*/  VOTEU.ANY UP1, P1 ;  /* 0x0000000000ff7886 */ /* 0x000fe20000820100 */
[----:B------:R-:W-:-:S04]  /*05e0*/  ISETP.GE.U32.AND P1, PT, R26, UR14, PT ;  /* 0x0000000e1a007c0c */ /* 0x000fc8000bf26070 */
[----:B------:R-:W-:Y:S01]  /*05f0*/  @UP1 UIADD3 UR9, UPT, UPT, UR9, 0x1, URZ ;  /* 0x0000000109091890 */ /* 0x000fe2000fffe0ff */
[----:B------:R-:W0:Y:S01]  /*0600*/  @!P4 LDC.64 R20, c[0x0][0x3e0] ;  /* 0x0000f800ff14cb82 */ /* 0x000e220000000a00 */
[----:B------:R-:W-:Y:S01]  /*0610*/  UISETP.NE.AND UP1, UPT, UR5, URZ, UPT ;  /* 0x000000ff0500728c */ /* 0x000fe2000bf25270 */
[----:B------:R-:W-:Y:S01]  /*0620*/  ISETP.GE.AND.EX P1, PT, R33, UR15, PT, P1 ;  /* 0x0000000f21007c0c */ /* 0x000fe2000bf26310 */
[----:B------:R-:W-:-:S05]  /*0630*/  @!UP0 UIADD3 UR9, UPT, UPT, -UR9, URZ, URZ ;  /* 0x000000ff09098290 */ /* 0x000fca000fffe1ff */
[----:B------:R-:W2:Y:S04]  /*0640*/  @!P4 LDC.64 R24, c[0x0][0x390] ;  /* 0x0000e400ff18cb82 */ /* 0x000ea80000000a00 */
[----:B------:R-:W-:-:S04]  /*0650*/  @!UP1 ULOP3.LUT UR9, URZ, UR5, URZ, 0x33, !UPT ;  /* 0x00000005ff099292 */ /* 0x000fc8000f8e33ff */
[----:B------:R-:W-:-:S04]  /*0660*/  UIADD3 UR8, UPT, UPT, -UR9, URZ, URZ ;  /* 0x000000ff09087290 */ /* 0x000fc8000fffe1ff */
[----:B------:R-:W-:Y:S02]  /*0670*/  UIMAD UR8, UR5, UR8, UR7 ;  /* 0x00000008050872a4 */ /* 0x000fe4000f8e0207 */
[----:B------:R-:W-:Y:S02]  /*0680*/  USHF.R.S32.HI UR5, URZ, 0x1f, UR9 ;  /* 0x0000001fff057899 */ /* 0x000fe40008011409 */
[----:B------:R-:W-:Y:S01]  /*0690*/  USHF.L.U32 UR8, UR8, 0x4, URZ ;  /* 0x0000000408087899 */ /* 0x000fe200080006ff */
[----:B0-----:R-:W-:Y:S01]  /*06a0*/  @!P4 IMAD R10, R11, R20, RZ ;  /* 0x000000140b0ac224 */ /* 0x001fe200078e02ff */
[----:B------:R-:W-:Y:S02]  /*06b0*/  UIMAD UR5, UR5, UR18, URZ ;  /* 0x00000012050572a4 */ /* 0x000fe4000f8e02ff */
[----:B------:R-:W-:Y:S01]  /*06c0*/  USHF.R.S32.HI UR10, URZ, 0x1f, UR8 ;  /* 0x0000001fff0a7899 */ /* 0x000fe20008011408 */
[----:B------:R-:W-:Y:S01]  /*06d0*/  @!P4 IMAD R29, R17, R21, R10 ;  /* 0x00000015111dc224 */ /* 0x000fe200078e020a */
        /* <DEDUP_REMOVED lines=9> */
[----:B------:R-:W-:Y:S02]  /*0770*/  @!P4 IMAD.WIDE.U32 R20, R17, R20, R10 ;  /* 0x000000141114c225 */ /* 0x000fe400078e000a */
[----:B------:R-:W3:Y:S03]  /*0780*/  @!P1 LDC.64 R16, c[0x0][0x3e0] ;  /* 0x0000f800ff109b82 */ /* 0x000ee60000000a00 */
[----:B------:R-:W-:Y:S02]  /*0790*/  @!P4 IADD3 R21, PT, PT, R21, R29, RZ ;  /* 0x0000001d1515c210 */ /* 0x000fe40007ffe0ff */
[C---:B--2---:R-:W-:Y:S02]  /*07a0*/  @!P4 LEA R24, P6, R20.reuse, R24, 0x2 ;  /* 0x000000181418c211 */ /* 0x044fe400078c10ff */
[----:B------:R-:W-:Y:S02]  /*07b0*/  @!P5 MOV R29, R11 ;  /* 0x0000000b001dd202 */ /* 0x000fe40000000f00 */
[----:B------:R-:W-:-:S02]  /*07c0*/  @!P4 LEA.HI.X R25, R20, R25, R21, 0x2, P6 ;  /* 0x000000191419c211 */ /* 0x000fc400030f1415 */
[----:B------:R-:W-:Y:S01]  /*07d0*/  @!P3 MOV R20, R8 ;  /* 0x000000080014b202 */ /* 0x000fe20000000f00 */
[----:B------:R-:W-:Y:S01]  /*07e0*/  @!P5 IMAD.WIDE.U32 R14, R37, R14, R28 ;  /* 0x0000000e250ed225 */ /* 0x000fe200078e001c */
[----:B------:R-:W-:Y:S01]  /*07f0*/  @!P3 MOV R21, R11 ;  /* 0x0000000b0015b202 */ /* 0x000fe20000000f00 */
[----:B------:R-:W2:Y:S02]  /*0800*/  @!P1 LDC.64 R28, c[0x0][0x390] ;  /* 0x0000e400ff1c9b82 */ /* 0x000ea40000000a00 */
[----:B------:R-:W-:Y:S01]  /*0810*/  @!P3 IMAD R37, R35, R13, R30 ;  /* 0x0000000d2325b224 */ /* 0x000fe200078e021e */
[----:B------:R-:W-:Y:S01]  /*0820*/  @!P5 IADD3 R15, PT, PT, R15, R39, RZ ;  /* 0x000000270f0fd210 */ /* 0x000fe20007ffe0ff */
[----:B------:R-:W-:Y:S01]  /*0830*/  @!P3 IMAD.WIDE.U32 R12, R35, R12, R20 ;  /* 0x0000000c230cb225 */ /* 0x000fe200078e0014 */
[----:B-1----:R-:W-:-:S03]  /*0840*/  @!P5 LEA R22, P6, R14, R22, 0x2 ;  /* 0x000000160e16d211 */ /* 0x002fc600078c10ff */
[----:B------:R-:W1:Y:S01]  /*0850*/  @!P2 LDC.64 R20, c[0x0][0x3e0] ;  /* 0x0000f800ff14ab82 */ /* 0x000e620000000a00 */
[----:B------:R-:W-:Y:S01]  /*0860*/  @!P5 LEA.HI.X R23, R14, R23, R15, 0x2, P6 ;  /* 0x000000170e17d211 */ /* 0x000fe200030f140f */
[----:B---3--:R-:W-:Y:S01]  /*0870*/  @!P1 IMAD R33, R33, R16, RZ ;  /* 0x0000001021219224 */ /* 0x008fe200078e02ff */
[----:B------:R-:W-:Y:S02]  /*0880*/  @!P1 MOV R14, R8 ;  /* 0x00000008000e9202 */ /* 0x000fe40000000f00 */
[----:B------:R-:W-:Y:S01]  /*0890*/  @!P1 MOV R15, R11 ;  /* 0x0000000b000f9202 */ /* 0x000fe20000000f00 */
[----:B------:R-:W-:Y:S01]  /*08a0*/  @!P1 IMAD R33, R26, R17, R33 ;  /* 0x000000111a219224 */ /* 0x000fe200078e0221 */
[----:B------:R-:W-:Y:S02]  /*08b0*/  @!P3 IADD3 R13, PT, PT, R13, R37, RZ ;  /* 0x000000250d0db210 */ /* 0x000fe40007ffe0ff */
[----:B0-----:R-:W-:Y:S01]  /*08c0*/  @!P3 LEA R18, P6, R12, R18, 0x2 ;  /* 0x000000120c12b211 */ /* 0x001fe200078c10ff */
[----:B------:R-:W-:Y:S01]  /*08d0*/  @!P1 IMAD.WIDE.U32 R16, R26, R16, R14 ;  /* 0x000000101a109225 */ /* 0x000fe200078e000e */
[----:B------:R-:W-:-:S02]  /*08e0*/  IADD3 R38, PT, PT, R0, 0x120, RZ ;  /* 0x0000012000267810 */ /* 0x000fc40007ffe0ff */
[----:B------:R-:W-:Y:S02]  /*08f0*/  CS2R R14, SRZ ;  /* 0x00000000000e7805 */ /* 0x000fe4000001ff00 */
[----:B------:R-:W-:Y:S02]  /*0900*/  @!P3 LEA.HI.X R19, R12, R19, R13, 0x2, P6 ;  /* 0x000000130c13b211 */ /* 0x000fe400030f140d */
[----:B------:R-:W-:Y:S02]  /*0910*/  CS2R R12, SRZ ;  /* 0x00000000000c7805 */ /* 0x000fe4000001ff00 */
[----:B------:R-:W-:Y:S02]  /*0920*/  ISETP.GE.U32.AND P6, PT, R38, UR14, PT ;  /* 0x0000000e26007c0c */ /* 0x000fe4000bfc6070 */
[----:B------:R-:W-:Y:S01]  /*0930*/  SHF.R.S32.HI R30, RZ, 0x1f, R38 ;  /* 0x0000001fff1e7819 */ /* 0x000fe20000011426 */
[----:B------:R-:W3:Y:S01]  /*0940*/  @!P5 LDG.E.64 R14, desc[UR12][R22.64] ;  /* 0x0000000c160ed981 */ /* 0x000ee2000c1e1b00 */
[----:B------:R-:W-:-:S02]  /*0950*/  IADD3 R41, PT, PT, R0, 0x140, RZ ;  /* 0x0000014000297810 */ /* 0x000fc40007ffe0ff */
[----:B------:R-:W-:Y:S01]  /*0960*/  ISETP.GE.AND.EX P6, PT, R30, UR15, PT, P6 ;  /* 0x0000000f1e007c0c */ /* 0x000fe2000bfc6360 */
[----:B------:R0:W4:Y:S01]  /*0970*/  @!P4 LDG.E.64 R12, desc[UR12][R24.64] ;  /* 0x0000000c180cc981 */ /* 0x000122000c1e1b00 */
[----:B------:R-:W-:Y:S02]  /*0980*/  ISETP.GE.U32.AND P5, PT, R41, UR14, PT ;  /* 0x0000000e29007c0c */ /* 0x000fe4000bfa6070 */
[----:B------:R-:W-:Y:S01]  /*0990*/  SHF.R.S32.HI R39, RZ, 0x1f, R41 ;  /* 0x0000001fff277819 */ /* 0x000fe20000011429 */
[----:B-1----:R-:W-:Y:S01]  /*09a0*/  @!P2 IMAD R26, R31, R20, RZ ;  /* 0x000000141f1aa224 */ /* 0x002fe200078e02ff */
[----:B------:R-:W-:Y:S02]  /*09b0*/  @!P1 IADD3 R17, PT, PT, R17, R33, RZ ;  /* 0x0000002111119210 */ /* 0x000fe40007ffe0ff */
[----:B--2---:R-:W-:Y:S01]  /*09c0*/  @!P1 LEA R28, P4, R16, R28, 0x2 ;  /* 0x0000001c101c9211 */ /* 0x004fe200078810ff */
[----:B0-----:R-:W0:Y:S01]  /*09d0*/  @!P2 LDC.64 R24, c[0x0][0x390] ;  /* 0x0000e400ff18ab82 */ /* 0x001e220000000a00 */
[----:B------:R-:W-:-:S02]  /*09e0*/  ISETP.GE.AND.EX P5, PT, R39, UR15, PT, P5 ;  /* 0x0000000f27007c0c */ /* 0x000fc4000bfa6350 */
[----:B------:R-:W-:Y:S02]  /*09f0*/  @!P2 MOV R22, R8 ;  /* 0x000000080016a202 */ /* 0x000fe40000000f00 */
[----:B------:R-:W-:Y:S01]  /*0a00*/  @!P2 MOV R23, R11 ;  /* 0x0000000b0017a202 */ /* 0x000fe20000000f00 */
[C---:B------:R-:W-:Y:S01]  /*0a10*/  @!P2 IMAD R31, R27.reuse, R21, R26 ;  /* 0x000000151b1fa224 */ /* 0x040fe200078e021a */
[----:B------:R-:W-:Y:S02]  /*0a20*/  @!P1 LEA.HI.X R29, R16, R29, R17, 0x2, P4 ;  /* 0x0000001d101d9211 */ /* 0x000fe400020f1411 */
[----:B------:R-:W-:Y:S02]  /*0a30*/  CS2R R16, SRZ ;  /* 0x0000000000107805 */ /* 0x000fe4000001ff00 */
[----:B------:R-:W-:Y:S01]  /*0a40*/  IADD3 R34, PT, PT, R0, 0x160, RZ ;  /* 0x0000016000227810 */ /* 0x000fe20007ffe0ff */
[----:B------:R-:W-:Y:S02]  /*0a50*/  @!P2 IMAD.WIDE.U32 R20, R27, R20, R22 ;  /* 0x000000141b14a225 */ /* 0x000fe400078e0016 */
[----:B------:R-:W1:Y:S01]  /*0a60*/  @!P6 LDC.64 R26, c[0x0][0x3e0] ;  /* 0x0000f800ff1aeb82 */ /* 0x000e620000000a00 */
[----:B------:R-:W-:Y:S01]  /*0a70*/  ISETP.GE.U32.AND P4, PT, R34, UR14, PT ;  /* 0x0000000e22007c0c */ /* 0x000fe2000bf86070 */
[----:B------:R2:W5:Y:S01]  /*0a80*/  @!P3 LDG.E.64 R16, desc[UR12][R18.64] ;  /* 0x0000000c1210b981 */ /* 0x000562000c1e1b00 */
[----:B------:R-:W-:-:S02]  /*0a90*/  SHF.R.S32.HI R40, RZ, 0x1f, R34 ;  /* 0x0000001fff287819 */ /* 0x000fc40000011422 */
[----:B------:R-:W-:Y:S02]  /*0aa0*/  IADD3 R43, PT, PT, R0, 0x180, RZ ;  /* 0x00000180002b7810 */ /* 0x000fe40007ffe0ff */
[----:B------:R-:W-:Y:S01]  /*0ab0*/  ISETP.GE.AND.EX P4, PT, R40, UR15, PT, P4 ;  /* 0x0000000f28007c0c */ /* 0x000fe2000bf86340 */
[----:B------:R-:W1:Y:S01]  /*0ac0*/  @!P5 LDC.64 R22, c[0x0][0x3e0] ;  /* 0x0000f800ff16db82 */ /* 0x000e620000000a00 */
[----:B--2---:R-:W-:Y:S02]  /*0ad0*/  CS2R R18, SRZ ;  /* 0x0000000000127805 */ /* 0x004fe4000001ff00 */
[----:B------:R-:W-:Y:S02]  /*0ae0*/  ISETP.GE.U32.AND P3, PT, R43, UR14, PT ;  /* 0x0000000e2b007c0c */ /* 0x000fe4000bf66070 */
[----:B------:R-:W-:-:S03]  /*0af0*/  SHF.R.S32.HI R35, RZ, 0x1f, R43 ;  /* 0x0000001fff237819 */ /* 0x000fc6000001142b */
[----:B------:R-:W2:Y:S01]  /*0b00*/  @!P5 LDC.64 R36, c[0x0][0x390] ;  /* 0x0000e400ff24db82 */ /* 0x000ea20000000a00 */
[----:B------:R0:W4:Y:S01]  /*0b10*/  @!P1 LDG.E.64 R18, desc[UR12][R28.64] ;  /* 0x0000000c1c129981 */ /* 0x000122000c1e1b00 */
[----:B------:R-:W-:Y:S02]  /*0b20*/  ISETP.GE.AND.EX P3, PT, R35, UR15, PT, P3 ;  /* 0x0000000f23007c0c */ /* 0x000fe4000bf66330 */
[----:B------:R-:W-:Y:S02]  /*0b30*/  @!P2 IADD3 R21, PT, PT, R21, R31, RZ ;  /* 0x0000001f1515a210 */ /* 0x000fe40007ffe0ff */
[C---:B0-----:R-:W-:Y:S02]  /*0b40*/  @!P2 LEA R24, P1, R20.reuse, R24, 0x2 ;  /* 0x000000181418a211 */ /* 0x041fe400078210ff */
[----:B------:R-:W0:Y:S08]  /*0b50*/  @!P4 LDC.64 R32, c[0x0][0x3e0] ;  /* 0x0000f800ff20cb82 */ /* 0x000e300000000a00 */
[----:B------:R-:W2:Y:S01]  /*0b60*/  @!P6 LDC.64 R28, c[0x0][0x390] ;  /* 0x0000e400ff1ceb82 */ /* 0x000ea20000000a00 */
[----:B------:R-:W-:-:S02]  /*0b70*/  @!P2 LEA.HI.X R25, R20, R25, R21, 0x2, P1 ;  /* 0x000000191419a211 */ /* 0x000fc400008f1415 */
[----:B------:R-:W-:Y:S01]  /*0b80*/  ISETP.GE.U32.AND P1, PT, R52, UR14, PT ;  /* 0x0000000e34007c0c */ /* 0x000fe2000bf26070 */
[----:B-1----:R-:W-:Y:S01]  /*0b90*/  @!P6 IMAD R42, R30, R26, RZ ;  /* 0x0000001a1e2ae224 */ /* 0x002fe200078e02ff */
[----:B------:R-:W-:Y:S02]  /*0ba0*/  @!P6 MOV R20, R8 ;  /* 0x000000080014e202 */ /* 0x000fe40000000f00 */
[----:B------:R-:W-:Y:S02]  /*0bb0*/  @!P6 MOV R21, R11 ;  /* 0x0000000b0015e202 */ /* 0x000fe40000000f00 */
[----:B------:R-:W-:Y:S01]  /*0bc0*/  ISETP.GE.AND.EX P1, PT, R58, UR15, PT, P1 ;  /* 0x0000000f3a007c0c */ /* 0x000fe2000bf26310 */
[C---:B------:R-:W-:Y:S01]  /*0bd0*/  @!P6 IMAD R42, R38.reuse, R27, R42 ;  /* 0x0000001b262ae224 */ /* 0x040fe200078e022a */
[----:B------:R-:W1:Y:S01]  /*0be0*/  @!P3 LDC.64 R30, c[0x0][0x3e0] ;  /* 0x0000f800ff1ebb82 */ /* 0x000e620000000a00 */
[----:B------:R-:W-:Y:S01]  /*0bf0*/  @!P6 IMAD.WIDE.U32 R26, R38, R26, R20 ;  /* 0x0000001a261ae225 */ /* 0x000fe200078e0014 */
[----:B------:R-:W-:-:S02]  /*0c00*/  CS2R R20, SRZ ;  /* 0x0000000000147805 */ /* 0x000fc4000001ff00 */
[----:B------:R-:W-:Y:S01]  /*0c10*/  @!P5 MOV R38, R8 ;  /* 0x000000080026d202 */ /* 0x000fe20000000f00 */
[----:B------:R-:W-:Y:S01]  /*0c20*/  @!P5 IMAD R44, R39, R22, RZ ;  /* 0x00000016272cd224 */ /* 0x000fe200078e02ff */
[----:B------:R-:W-:Y:S02]  /*0c30*/  @!P5 MOV R39, R11 ;  /* 0x0000000b0027d202 */ /* 0x000fe40000000f00 */
[----:B------:R2:W4:Y:S01]  /*0c40*/  @!P2 LDG.E.64 R20, desc[UR12][R24.64] ;  /* 0x0000000c1814a981 */ /* 0x000522000c1e1b00 */
[----:B------:R-:W-:Y:S01]  /*0c50*/  @!P5 IMAD R45, R41, R23, R44 ;  /* 0x00000017292dd224 */ /* 0x000fe200078e022c */
[----:B------:R-:W-:Y:S01]  /*0c60*/  @!P6 IADD3 R42, PT, PT, R27, R42, RZ ;  /* 0x0000002a1b2ae210 */ /* 0x000fe20007ffe0ff */
[----:B------:R-:W-:Y:S01]  /*0c70*/  @!P5 IMAD.WIDE.U32 R22, R41, R22, R38 ;  /* 0x000000162916d225 */ /* 0x000fe200078e0026 */
[C---:B--2---:R-:W-:Y:S01]  /*0c80*/  @!P6 LEA R28, P2, R26.reuse, R28, 0x2 ;  /* 0x0000001c1a1ce211 */ /* 0x044fe200078410ff */
[----:B------:R-:W2:Y:S03]  /*0c90*/  @!P1 LDC.64 R24, c[0x0][0x3e0] ;  /* 0x0000f800ff189b82 */ /* 0x000ea60000000a00 */
[----:B------:R-:W-:-:S02]  /*0ca0*/  @!P6 LEA.HI.X R29, R26, R29, R42, 0x2, P2 ;  /* 0x0000001d1a1de211 */ /* 0x000fc400010f142a */
[----:B------:R-:W-:Y:S02]  /*0cb0*/  @!P5 IADD3 R23, PT, PT, R23, R45, RZ ;  /* 0x0000002d1717d210 */ /* 0x000fe40007ffe0ff */
[----:B------:R-:W-:Y:S01]  /*0cc0*/  @!P5 LEA R36, P2, R22, R36, 0x2 ;  /* 0x000000241624d211 */ /* 0x000fe200078410ff */
[----:B0-----:R-:W-:Y:S02]  /*0cd0*/  @!P4 IMAD R42, R40, R32, RZ ;  /* 0x00000020282ac224 */ /* 0x001fe400078e02ff */
[----:B------:R-:W0:Y:S01]  /*0ce0*/  @!P4 LDC.64 R40, c[0x0][0x390] ;  /* 0x0000e400ff28cb82 */ /* 0x000e220000000a00 */
[----:B------:R-:W-:Y:S02]  /*0cf0*/  @!P5 LEA.HI.X R37, R22, R37, R23, 0x2, P2 ;  /* 0x000000251625d211 */ /* 0x000fe400010f1417 */
[----:B------:R-:W-:Y:S02]  /*0d00*/  @!P4 MOV R22, R8 ;  /* 0x000000080016c202 */ /* 0x000fe40000000f00 */
[----:B------:R-:W-:Y:S01]  /*0d10*/  @!P4 MOV R23, R11 ;  /* 0x0000000b0017c202 */ /* 0x000fe20000000f00 */
[----:B------:R-:W-:-:S02]  /*0d20*/  @!P4 IMAD R42, R34, R33, R42 ;  /* 0x00000021222ac224 */ /* 0x000fc400078e022a */
[----:B------:R-:W0:Y:S01]  /*0d30*/  @!P3 LDC.64 R26, c[0x0][0x390] ;  /* 0x0000e400ff1abb82 */ /* 0x000e220000000a00 */
[----:B-1----:R-:W-:Y:S02]  /*0d40*/  @!P3 IMAD R44, R35, R30, RZ ;  /* 0x0000001e232cb224 */ /* 0x002fe400078e02ff */
[----:B------:R-:W-:Y:S01]  /*0d50*/  @!P4 IMAD.WIDE.U32 R32, R34, R32, R22 ;  /* 0x000000202220c225 */ /* 0x000fe200078e0016 */
[----:B------:R-:W-:-:S04]  /*0d60*/  @!P3 MOV R38, R8 ;  /* 0x000000080026b202 */ /* 0x000fc80000000f00 */
[----:B------:R-:W1:Y:S01]  /*0d70*/  @!P1 LDC.64 R34, c[0x0][0x390] ;  /* 0x0000e400ff229b82 */ /* 0x000e620000000a00 */
[----:B------:R-:W-:Y:S02]  /*0d80*/  @!P3 MOV R39, R11 ;  /* 0x0000000b0027b202 */ /* 0x000fe40000000f00 */
[----:B------:R-:W-:Y:S01]  /*0d90*/  ISETP.GE.U32.AND P2, PT, R3, UR14, PT ;  /* 0x0000000e03007c0c */ /* 0x000fe2000bf46070 */
[C---:B------:R-:W-:Y:S01]  /*0da0*/  @!P3 IMAD R44, R43.reuse, R31, R44 ;  /* 0x0000001f2b2cb224 */ /* 0x040fe200078e022c */
[----:B------:R-:W-:Y:S01]  /*0db0*/  CS2R R22, SRZ ;  /* 0x0000000000167805 */ /* 0x000fe2000001ff00 */
[----:B------:R-:W-:Y:S01]  /*0dc0*/  @!P3 IMAD.WIDE.U32 R30, R43, R30, R38 ;  /* 0x0000001e2b1eb225 */ /* 0x000fe200078e0026 */
[----:B------:R-:W-:-:S03]  /*0dd0*/  ISETP.GE.AND.EX P2, PT, R57, UR15, PT, P2 ;  /* 0x0000000f39007c0c */ /* 0x000fc6000bf46320 */
[----:B--2---:R-:W-:Y:S01]  /*0de0*/  @!P1 IMAD R38, R58, R24, RZ ;  /* 0x000000183a269224 */ /* 0x004fe200078e02ff */
[----:B------:R2:W4:Y:S01]  /*0df0*/  @!P6 LDG.E.64 R22, desc[UR12][R28.64] ;  /* 0x0000000c1c16e981 */ /* 0x000522000c1e1b00 */
[----:B------:R-:W-:Y:S02]  /*0e00*/  @!P1 MOV R39, R11 ;  /* 0x0000000b00279202 */ /* 0x000fe40000000f00 */
[----:B------:R-:W-:Y:S01]  /*0e10*/  @!P1 IMAD R43, R52, R25, R38 ;  /* 0x00000019342b9224 */ /* 0x000fe200078e0226 */
[----:B------:R-:W-:Y:S02]  /*0e20*/  @!P1 MOV R38, R8 ;  /* 0x0000000800269202 */ /* 0x000fe40000000f00 */
[----:B------:R-:W-:Y:S02]  /*0e30*/  @!P4 IADD3 R42, PT, PT, R33, R42, RZ ;  /* 0x0000002a212ac210 */ /* 0x000fe40007ffe0ff */
[----:B0-----:R-:W-:Y:S02]  /*0e40*/  @!P4 LEA R40, P6, R32, R40, 0x2 ;  /* 0x000000282028c211 */ /* 0x001fe400078c10ff */
[----:B--2---:R-:W-:Y:S01]  /*0e50*/  CS2R R28, SRZ ;  /* 0x00000000001c7805 */ /* 0x004fe2000001ff00 */
[----:B------:R-:W-:Y:S01]  /*0e60*/  @!P1 IMAD.WIDE.U32 R24, R52, R24, R38 ;  /* 0x0000001834189225 */ /* 0x000fe200078e0026 */
[----:B------:R-:W-:-:S02]  /*0e70*/  @!P4 LEA.HI.X R41, R32, R41, R42, 0x2, P6 ;  /* 0x000000292029c211 */ /* 0x000fc400030f142a */
[----:B------:R-:W-:Y:S01]  /*0e80*/  @!P3 IADD3 R44, PT, PT, R31, R44, RZ ;  /* 0x0000002c1f2cb210 */ /* 0x000fe20007ffe0ff */
[----:B------:R-:W0:Y:S01]  /*0e90*/  @!P2 LDC.64 R32, c[0x0][0x3e0] ;  /* 0x0000f800ff20ab82 */ /* 0x000e220000000a00 */
[----:B------:R2:W4:Y:S01]  /*0ea0*/  @!P5 LDG.E.64 R28, desc[UR12][R36.64] ;  /* 0x0000000c241cd981 */ /* 0x000522000c1e1b00 */
[----:B------:R-:W-:Y:S02]  /*0eb0*/  @!P3 LEA R26, P5, R30, R26, 0x2 ;  /* 0x0000001a1e1ab211 */ /* 0x000fe400078a10ff */
[----:B------:R-:W-:Y:S02]  /*0ec0*/  @!P1 IADD3 R25, PT, PT, R25, R43, RZ ;  /* 0x0000002b19199210 */ /* 0x000fe40007ffe0ff */
[----:B-1----:R-:W-:Y:S02]  /*0ed0*/  @!P1 LEA R34, P6, R24, R34, 0x2 ;  /* 0x0000002218229211 */ /* 0x002fe400078c10ff */
[----:B------:R-:W-:Y:S01]  /*0ee0*/  @!P3 LEA.HI.X R27, R30, R27, R44, 0x2, P5 ;  /* 0x0000001b1e1bb211 */ /* 0x000fe200028f142c */
[----:B------:R-:W1:Y:S01]  /*0ef0*/  @!P2 LDC.64 R42, c[0x0][0x390] ;  /* 0x0000e400ff2aab82 */ /* 0x000e620000000a00 */
[----:B------:R-:W-:-:S02]  /*0f00*/  ISETP.GE.U32.AND P5, PT, R4, UR14, PT ;  /* 0x0000000e04007c0c */ /* 0x000fc4000bfa6070 */
[----:B------:R-:W-:Y:S02]  /*0f10*/  @!P1 LEA.HI.X R35, R24, R35, R25, 0x2, P6 ;  /* 0x0000002318239211 */ /* 0x000fe400030f1419 */
[----:B------:R-:W-:Y:S02]  /*0f20*/  ISETP.GE.U32.AND P6, PT, R0, UR14, PT ;  /* 0x0000000e00007c0c */ /* 0x000fe4000bfc6070 */
[----:B------:R-:W-:Y:S02]  /*0f30*/  ISETP.GE.AND.EX P5, PT, R56, UR15, PT, P5 ;  /* 0x0000000f38007c0c */ /* 0x000fe4000bfa6350 */
[----:B------:R-:W-:Y:S01]  /*0f40*/  ISETP.GE.AND.EX P6, PT, R59, UR15, PT, P6 ;  /* 0x0000000f3b007c0c */ /* 0x000fe2000bfc6360 */
[----:B0-----:R-:W-:-:S10]  /*0f50*/  @!P2 IMAD R24, R57, R32, RZ ;  /* 0x000000203918a224 */ /* 0x001fd400078e02ff */
[----:B------:R-:W0:Y:S01]  /*0f60*/  @!P5 LDC.64 R38, c[0x0][0x3e0] ;  /* 0x0000f800ff26db82 */ /* 0x000e220000000a00 */
[----:B------:R-:W-:Y:S01]  /*0f70*/  @!P2 IMAD R45, R3, R33, R24 ;  /* 0x00000021032da224 */ /* 0x000fe200078e0218 */
[----:B------:R-:W-:Y:S02]  /*0f80*/  @!P2 MOV R24, R8 ;  /* 0x000000080018a202 */ /* 0x000fe40000000f00 */
[----:B------:R-:W-:-:S04]  /*0f90*/  @!P2 MOV R25, R11 ;  /* 0x0000000b0019a202 */ /* 0x000fc80000000f00 */
[----:B--2---:R-:W2:Y:S01]  /*0fa0*/  @!P6 LDC.64 R36, c[0x0][0x3e0] ;  /* 0x0000f800ff24eb82 */ /* 0x004ea20000000a00 */
[----:B------:R-:W-:Y:S01]  /*0fb0*/  CS2R R30, SRZ ;  /* 0x00000000001e7805 */ /* 0x000fe2000001ff00 */
[----:B------:R-:W-:-:S05]  /*0fc0*/  @!P2 IMAD.WIDE.U32 R32, R3, R32, R24 ;  /* 0x000000200320a225 */ /* 0x000fca00078e0018 */
[----:B------:R1:W5:Y:S01]  /*0fd0*/  @!P1 LDG.E.64 R30, desc[UR12][R34.64] ;  /* 0x0000000c221e9981 */ /* 0x000362000c1e1b00 */
[----:B------:R-:W3:Y:S01]  /*0fe0*/  @!P5 LDC.64 R24, c[0x0][0x390] ;  /* 0x0000e400ff18db82 */ /* 0x000ee20000000a00 */
[----:B------:R-:W-:Y:S02]  /*0ff0*/  @!P2 IADD3 R33, PT, PT, R33, R45, RZ ;  /* 0x0000002d2121a210 */ /* 0x000fe40007ffe0ff */
[----:B-1----:R-:W-:-:S05]  /*1000*/  @!P2 LEA R42, P1, R32, R42, 0x2 ;  /* 0x0000002a202aa211 */ /* 0x002fca00078210ff */
[----:B------:R-:W1:Y:S01]  /*1010*/  @!P6 LDC.64 R34, c[0x0][0x390] ;  /* 0x0000e400ff22eb82 */ /* 0x000e620000000a00 */
[----:B------:R-:W-:Y:S01]  /*1020*/  @!P2 LEA.HI.X R43, R32, R43, R33, 0x2, P1 ;  /* 0x0000002b202ba211 */ /* 0x000fe200008f1421 */
[----:B0-----:R-:W-:Y:S01]  /*1030*/  @!P5 IMAD R47, R56, R38, RZ ;  /* 0x00000026382fd224 */ /* 0x001fe200078e02ff */
[----:B------:R-:W-:Y:S02]  /*1040*/  @!P5 MOV R32, R8 ;  /* 0x000000080020d202 */ /* 0x000fe40000000f00 */
[----:B------:R-:W-:Y:S01]  /*1050*/  @!P5 MOV R33, R11 ;  /* 0x0000000b0021d202 */ /* 0x000fe20000000f00 */
[C---:B------:R-:W-:Y:S02]  /*1060*/  @!P5 IMAD R47, R4.reuse, R39, R47 ;  /* 0x00000027042fd224 */ /* 0x040fe400078e022f */
[----:B--2---:R-:W-:Y:S02]  /*1070*/  @!P6 IMAD R44, R59, R36, RZ ;  /* 0x000000243b2ce224 */ /* 0x004fe400078e02ff */
[----:B------:R-:W-:Y:S01]  /*1080*/  @!P5 IMAD.WIDE.U32 R38, R4, R38, R32 ;  /* 0x000000260426d225 */ /* 0x000fe200078e0020 */
[----:B------:R-:W-:-:S02]  /*1090*/  CS2R R32, SRZ ;  /* 0x0000000000207805 */ /* 0x000fc4000001ff00 */
[----:B------:R-:W-:Y:S01]  /*10a0*/  ISETP.GE.U32.AND P1, PT, R5, UR14, PT ;  /* 0x0000000e05007c0c */ /* 0x000fe2000bf26070 */
[C---:B------:R-:W-:Y:S01]  /*10b0*/  @!P6 IMAD R49, R0.reuse, R37, R44 ;  /* 0x000000250031e224 */ /* 0x040fe200078e022c */
[----:B------:R-:W-:Y:S02]  /*10c0*/  @!P6 MOV R44, R8 ;  /* 0x00000008002ce202 */ /* 0x000fe40000000f00 */
[----:B------:R-:W-:Y:S01]  /*10d0*/  @!P6 MOV R45, R11 ;  /* 0x0000000b002de202 */ /* 0x000fe20000000f00 */
[----:B------:R0:W2:Y:S01]  /*10e0*/  @!P2 LDG.E.64 R32, desc[UR12][R42.64] ;  /* 0x0000000c2a20a981 */ /* 0x0000a2000c1e1b00 */
[----:B------:R-:W-:Y:S02]  /*10f0*/  ISETP.GE.AND.EX P1, PT, R55, UR15, PT, P1 ;  /* 0x0000000f37007c0c */ /* 0x000fe4000bf26310 */
[----:B------:R-:W-:Y:S01]  /*1100*/  @!P5 IADD3 R47, PT, PT, R39, R47, RZ ;  /* 0x0000002f272fd210 */ /* 0x000fe20007ffe0ff */
[----:B------:R-:W-:Y:S01]  /*1110*/  @!P6 IMAD.WIDE.U32 R36, R0, R36, R44 ;  /* 0x000000240024e225 */ /* 0x000fe200078e002c */
[----:B---3--:R-:W-:-:S04]  /*1120*/  @!P5 LEA R24, P2, R38, R24, 0x2 ;  /* 0x000000182618d211 */ /* 0x008fc800078410ff */
[----:B------:R-:W-:Y:S02]  /*1130*/  @!P5 LEA.HI.X R25, R38, R25, R47, 0x2, P2 ;  /* 0x000000192619d211 */ /* 0x000fe400010f142f */
[----:B------:R-:W-:Y:S02]  /*1140*/  @!P6 IADD3 R37, PT, PT, R37, R49, RZ ;  /* 0x000000312525e210 */ /* 0x000fe40007ffe0ff */
[C---:B-1----:R-:W-:Y:S01]  /*1150*/  @!P6 LEA R38, P2, R36.reuse, R34, 0x2 ;  /* 0x000000222426e211 */ /* 0x042fe200078410ff */
[----:B0-----:R-:W0:Y:S03]  /*1160*/  @!P1 LDC.64 R42, c[0x0][0x3e0] ;  /* 0x0000f800ff2a9b82 */ /* 0x001e260000000a00 */
[----:B------:R-:W-:Y:S02]  /*1170*/  @!P6 LEA.HI.X R39, R36, R35, R37, 0x2, P2 ;  /* 0x000000232427e211 */ /* 0x000fe400010f1425 */
[----:B------:R-:W-:-:S02]  /*1180*/  ISETP.GE.U32.AND P2, PT, R6, UR14, PT ;  /* 0x0000000e06007c0c */ /* 0x000fc4000bf46070 */
[----:B------:R-:W-:Y:S01]  /*1190*/  CS2R R34, SRZ ;  /* 0x0000000000227805 */ /* 0x000fe2000001ff00 */
[----:B------:R-:W1:Y:S01]  /*11a0*/  @!P1 LDC.64 R44, c[0x0][0x390] ;  /* 0x0000e400ff2c9b82 */ /* 0x000e620000000a00 */
[----:B------:R-:W-:-:S04]  /*11b0*/  ISETP.GE.AND.EX P2, PT, R54, UR15, PT, P2 ;  /* 0x0000000f36007c0c */ /* 0x000fc8000bf46320 */
[----:B------:R3:W4:Y:S01]  /*11c0*/  @!P6 LDG.E.64 R34, desc[UR12][R38.64] ;  /* 0x0000000c2622e981 */ /* 0x000722000c1e1b00 */
[----:B------:R-:W-:-:S06]  /*11d0*/  CS2R R36, SRZ ;  /* 0x0000000000247805 */ /* 0x000fcc000001ff00 */
[----:B------:R0:W4:Y:S02]  /*11e0*/  @!P5 LDG.E.64 R36, desc[UR12][R24.64] ;  /* 0x0000000c1824d981 */ /* 0x000124000c1e1b00 */
[----:B---3--:R-:W3:Y:S01]  /*11f0*/  @!P2 LDC.64 R38, c[0x0][0x3e0] ;  /* 0x0000f800ff26ab82 */ /* 0x008ee20000000a00 */
[----:B0-----:R-:W-:Y:S01]  /*1200*/  @!P1 IMAD R46, R55, R42, RZ ;  /* 0x0000002a372e9224 */ /* 0x001fe200078e02ff */
[----:B------:R-:W-:Y:S02]  /*1210*/  @!P1 MOV R24, R8 ;  /* 0x0000000800189202 */ /* 0x000fe40000000f00 */
[----:B------:R-:W-:Y:S01]  /*1220*/  @!P1 MOV R25, R11 ;  /* 0x0000000b00199202 */ /* 0x000fe20000000f00 */
[C---:B------:R-:W-:Y:S02]  /*1230*/  @!P1 IMAD R47, R5.reuse, R43, R46 ;  /* 0x0000002b052f9224 */ /* 0x040fe400078e022e */
[----:B------:R-:W-:-:S03]  /*1240*/  @!P1 IMAD.WIDE.U32 R42, R5, R42, R24 ;  /* 0x0000002a052a9225 */ /* 0x000fc600078e0018 */
[----:B------:R-:W0:Y:S02]  /*1250*/  @!P2 LDC.64 R24, c[0x0][0x390] ;  /* 0x0000e400ff18ab82 */ /* 0x000e240000000a00 */
[----:B------:R-:W-:Y:S02]  /*1260*/  @!P1 IADD3 R43, PT, PT, R43, R47, RZ ;  /* 0x0000002f2b2b9210 */ /* 0x000fe40007ffe0ff */
[----:B-1----:R-:W-:-:S04]  /*1270*/  @!P1 LEA R44, P5, R42, R44, 0x2 ;  /* 0x0000002c2a2c9211 */ /* 0x002fc800078a10ff */
[----:B------:R-:W-:Y:S01]  /*1280*/  @!P1 LEA.HI.X R45, R42, R45, R43, 0x2, P5 ;  /* 0x0000002d2a2d9211 */ /* 0x000fe200028f142b */
[----:B---3--:R-:W-:Y:S01]  /*1290*/  @!P2 IMAD R42, R54, R38, RZ ;  /* 0x00000026362aa224 */ /* 0x008fe200078e02ff */
[----:B------:R-:W-:-:S03]  /*12a0*/  @!P2 MOV R43, R11 ;  /* 0x0000000b002ba202 */ /* 0x000fc60000000f00 */
[----:B------:R-:W-:Y:S01]  /*12b0*/  @!P2 IMAD R47, R6, R39, R42 ;  /* 0x00000027062fa224 */ /* 0x000fe200078e022a */
[----:B------:R-:W-:-:S05]  /*12c0*/  @!P2 MOV R42, R8 ;  /* 0x00000008002aa202 */ /* 0x000fca0000000f00 */
[----:B------:R-:W-:Y:S01]  /*12d0*/  @!P2 IMAD.WIDE.U32 R42, R6, R38, R42 ;  /* 0x00000026062aa225 */ /* 0x000fe200078e002a */
[----:B------:R-:W-:-:S04]  /*12e0*/  CS2R R38, SRZ ;  /* 0x0000000000267805 */ /* 0x000fc8000001ff00 */
[----:B------:R-:W-:Y:S02]  /*12f0*/  @!P2 IADD3 R43, PT, PT, R43, R47, RZ ;  /* 0x0000002f2b2ba210 */ /* 0x000fe40007ffe0ff */
[C---:B0-----:R-:W-:Y:S01]  /*1300*/  @!P2 LEA R24, P5, R42.reuse, R24, 0x2 ;  /* 0x000000182a18a211 */ /* 0x041fe200078a10ff */
[----:B------:R0:W3:Y:S03]  /*1310*/  @!P4 LDG.E.64 R38, desc[UR12][R40.64] ;  /* 0x0000000c2826c981 */ /* 0x0000e6000c1e1b00 */
[----:B------:R-:W-:Y:S02]  /*1320*/  @!P2 LEA.HI.X R25, R42, R25, R43, 0x2, P5 ;  /* 0x000000192a19a211 */ /* 0x000fe400028f142b */
[----:B------:R-:W-:Y:S02]  /*1330*/  CS2R R42, SRZ ;  /* 0x00000000002a7805 */ /* 0x000fe4000001ff00 */
[----:B0-----:R-:W-:-:S04]  /*1340*/  CS2R R40, SRZ ;  /* 0x0000000000287805 */ /* 0x001fc8000001ff00 */
[----:B------:R0:W3:Y:S04]  /*1350*/  @!P1 LDG.E.64 R42, desc[UR12][R44.64] ;  /* 0x0000000c2c2a9981 */ /* 0x0000e8000c1e1b00 */
[----:B------:R1:W3:Y:S01]  /*1360*/  @!P3 LDG.E.64 R40, desc[UR12][R26.64] ;  /* 0x0000000c1a28b981 */ /* 0x0002e2000c1e1b00 */
[----:B------:R-:W-:-:S04]  /*1370*/  ISETP.GE.U32.AND P1, PT, R7, UR14, PT ;  /* 0x0000000e07007c0c */ /* 0x000fc8000bf26070 */
[----:B------:R-:W-:Y:S02]  /*1380*/  ISETP.GE.AND.EX P1, PT, R53, UR15, PT, P1 ;  /* 0x0000000f35007c0c */ /* 0x000fe4000bf26310 */
[----:B0-----:R-:W-:-:S06]  /*1390*/  CS2R R44, SRZ ;  /* 0x00000000002c7805 */ /* 0x001fcc000001ff00 */
[----:B------:R0:W3:Y:S05]  /*13a0*/  @!P2 LDG.E.64 R44, desc[UR12][R24.64] ;  /* 0x0000000c182ca981 */ /* 0x0000ea000c1e1b00 */
[----:B-1----:R-:W1:Y:S08]  /*13b0*/  @!P1 LDC.64 R26, c[0x0][0x3e0] ;  /* 0x0000f800ff1a9b82 */ /* 0x002e700000000a00 */
[----:B0-----:R-:W0:Y:S01]  /*13c0*/  @!P1 LDC.64 R24, c[0x0][0x390] ;  /* 0x0000e400ff189b82 */ /* 0x001e220000000a00 */
[----:B------:R-:W-:Y:S01]  /*13d0*/  @!P1 MOV R47, R11 ;  /* 0x0000000b002f9202 */ /* 0x000fe20000000f00 */
[----:B-1----:R-:W-:-:S04]  /*13e0*/  @!P1 IMAD R46, R53, R26, RZ ;  /* 0x0000001a352e9224 */ /* 0x002fc800078e02ff */
[----:B------:R-:W-:Y:S01]  /*13f0*/  @!P1 IMAD R49, R7, R27, R46 ;  /* 0x0000001b07319224 */ /* 0x000fe200078e022e */
[----:B------:R-:W-:-:S05]  /*1400*/  @!P1 MOV R46, R8 ;  /* 0x00000008002e9202 */ /* 0x000fca0000000f00 */
[----:B------:R-:W-:-:S05]  /*1410*/  @!P1 IMAD.WIDE.U32 R46, R7, R26, R46 ;  /* 0x0000001a072e9225 */ /* 0x000fca00078e002e */
[----:B------:R-:W-:Y:S02]  /*1420*/  @!P1 IADD3 R26, PT, PT, R47, R49, RZ ;  /* 0x000000312f1a9210 */ /* 0x000fe40007ffe0ff */
[----:B0-----:R-:W-:-:S04]  /*1430*/  @!P1 LEA R24, P2, R46, R24, 0x2 ;  /* 0x000000182e189211 */ /* 0x001fc800078410ff */
[----:B------:R-:W-:Y:S02]  /*1440*/  @!P1 LEA.HI.X R25, R46, R25, R26, 0x2, P2 ;  /* 0x000000192e199211 */ /* 0x000fe400010f141a */
[----:B------:R-:W-:-:S06]  /*1450*/  CS2R R46, SRZ ;  /* 0x00000000002e7805 */ /* 0x000fcc000001ff00 */
[----:B------:R0:W3:Y:S02]  /*1460*/  @!P1 LDG.E.64 R46, desc[UR12][R24.64] ;  /* 0x0000000c182e9981 */ /* 0x0000e4000c1e1b00 */
[----:B0-----:R-:W-:-:S04]  /*1470*/  FMUL.FTZ R25, R15, R15 ;  /* 0x0000000f0f197220 */ /* 0x001fc80000410000 */
[----:B------:R-:W-:Y:S01]  /*1480*/  FFMA.FTZ R25, R14, R14, R25 ;  /* 0x0000000e0e197223 */ /* 0x000fe20000010019 */
[----:B-----5:R-:W-:-:S04]  /*1490*/  FMUL.FTZ R49, R31, R31 ;  /* 0x0000001f1f317220 */ /* 0x020fc80000410000 */
[----:B------:R-:W-:Y:S01]  /*14a0*/  FFMA.FTZ R26, R30, R30, R49 ;  /* 0x0000001e1e1a7223 */ /* 0x000fe20000010031 */
[----:B--2---:R-:W-:-:S04]  /*14b0*/  FMUL.FTZ R49, R33, R33 ;  /* 0x0000002121317220 */ /* 0x004fc80000410000 */
[----:B------:R-:W-:Y:S01]  /*14c0*/  FFMA.FTZ R49, R32, R32, R49 ;  /* 0x0000002020317223 */ /* 0x000fe20000010031 */
[----:B----4-:R-:W-:-:S04]  /*14d0*/  FMUL.FTZ R27, R35, R35 ;  /* 0x00000023231b7220 */ /* 0x010fc80000410000 */
[----:B------:R-:W-:-:S04]  /*14e0*/  FFMA.FTZ R27, R34, R34, R27 ;  /* 0x00000022221b7223 */ /* 0x000fc8000001001b */
[----:B------:R-:W-:-:S04]  /*14f0*/  FADD.FTZ R27, RZ, R27 ;  /* 0x0000001bff1b7221 */ /* 0x000fc80000010000 */
[----:B------:R-:W-:Y:S01]  /*1500*/  FADD.FTZ R26, R27, R26 ;  /* 0x0000001a1b1a7221 */ /* 0x000fe20000010000 */
[----:B------:R-:W-:-:S03]  /*1510*/  FMUL.FTZ R27, R37, R37 ;  /* 0x00000025251b7220 */ /* 0x000fc60000410000 */
        /* <DEDUP_REMOVED lines=21> */
[----:B---3--:R-:W-:-:S03]  /*1670*/  FMUL.FTZ R25, R39, R39 ;  /* 0x0000002727197220 */ /* 0x008fc60000410000 */
[----:B------:R-:W-:Y:S01]  /*1680*/  FADD.FTZ R24, R24, R27 ;  /* 0x0000001b18187221 */ /* 0x000fe20000010000 */
[----:B------:R-:W-:-:S04]  /*1690*/  FFMA.FTZ R25, R38, R38, R25 ;  /* 0x0000002626197223 */ /* 0x000fc80000010019 */
[----:B------:R-:W-:Y:S01]  /*16a0*/  FADD.FTZ R24, R24, R25 ;  /* 0x0000001918187221 */ /* 0x000fe20000010000 */
[----:B------:R-:W-:Y:S01]  /*16b0*/  FMUL.FTZ R25, R43, R43 ;  /* 0x0000002b2b197220 */ /* 0x000fe20000410000 */
[----:B------:R-:W-:-:S04]  /*16c0*/  FMUL.FTZ R27, R41, R41 ;  /* 0x00000029291b7220 */ /* 0x000fc80000410000 */
[----:B------:R-:W-:Y:S01]  /*16d0*/  FFMA.FTZ R27, R40, R40, R27 ;  /* 0x00000028281b7223 */ /* 0x000fe2000001001b */
[----:B------:R-:W-:-:S03]  /*16e0*/  FFMA.FTZ R25, R42, R42, R25 ;  /* 0x0000002a2a197223 */ /* 0x000fc60000010019 */
[----:B------:R-:W-:-:S04]  /*16f0*/  FADD.FTZ R24, R24, R27 ;  /* 0x0000001b18187221 */ /* 0x000fc80000010000 */
        /* <DEDUP_REMOVED lines=76> */
.L_x_3158:
[----:B------:R-:W-:Y:S05]  /*1bc0*/  BSYNC.RECONVERGENT B0 ;  /* 0x0000000000007941 */ /* 0x000fea0003800200 */
.L_x_3157:
        /* <DEDUP_REMOVED lines=26> */
.L_x_3160:
[----:B------:R-:W-:Y:S05]  /*1d70*/  BSYNC.RECONVERGENT B0 ;  /* 0x0000000000007941 */ /* 0x000fea0003800200 */
.L_x_3159:
        /* <DEDUP_REMOVED lines=31> */
.L_x_3163:
[----:B---3--:R-:W2:Y:S04]  /*1f70*/  LDG.E.STRONG.GPU R24, desc[UR12][R26.64] ;  /* 0x0000000c1a187981 */ /* 0x008ea8000c1ef900 */
[----:B--2---:R-:W-:Y:S01]  /*1f80*/  CCTL.IVALL ;  /* 0x00000000ff00798f */ /* 0x004fe20002000000 */
[----:B------:R-:W-:Y:S05]  /*1f90*/  YIELD ;  /* 0x0000000000007946 */ /* 0x000fea0003800000 */
[----:B------:R-:W-:-:S13]  /*1fa0*/  ISETP.NE.AND P1, PT, R24, R51, PT ;  /* 0x000000331800720c */ /* 0x000fda0003f25270 */
[----:B------:R-:W-:Y:S05]  /*1fb0*/  @P1 BRA `(.L_x_3163) ;  /* 0xfffffffc00ec1947 */ /* 0x000fea000383ffff */
.L_x_3162:
        /* <DEDUP_REMOVED lines=15> */
.L_x_3165:
[----:B------:R-:W-:-:S13]  /*20b0*/  ISETP.EQ.OR P1, PT, RZ, UR23, P2 ;  /* 0x00000017ff007c0c */ /* 0x000fda0009722670 */
[----:B------:R-:W-:-:S05]  /*20c0*/  VOTEU.ALL UP0, P1 ;  /* 0x0000000000ff7886 */ /* 0x000fca0000800000 */
[----:B------:R-:W-:-:S06]  /*20d0*/  @!UP0 UIMAD.WIDE.U32 UR24, UR9, 0x8, UR14 ;  /* 0x00000008091888a5 */ /* 0x000fcc000f8e000e */
[----:B------:R-:W-:Y:S01]  /*20e0*/  MOV R50, UR24 ;  /* 0x0000001800327c02 */ /* 0x000fe20008000f00 */
[----:B------:R-:W-:Y:S01]  /*20f0*/  UIADD3 UR24, UPT, UPT, UR5, 0x1, URZ ;  /* 0x0000000105187890 */ /* 0x000fe2000fffe0ff */
[----:B--2---:R-:W-:-:S05]  /*2100*/  MOV R51, UR25 ;  /* 0x0000001900337c02 */ /* 0x004fca0008000f00 */
        /* <DEDUP_REMOVED lines=8> */
[----:B------:R-:W-:-:S06]  /*2190*/  UIADD3 UR24, UPT, UPT, UR5, 0x2, URZ ;  /* 0x0000000205187890 */ /* 0x000fcc000fffe0ff */
[----:B------:R-:W-:Y:S01]  /*21a0*/  MOV R25, UR24 ;  /* 0x0000001800197c02 */ /* 0x000fe20008000f00 */
[----:B0-----:R-:W-:Y:S01]  /*21b0*/  @!P1 FADD.FTZ R48, R48, R50 ;  /* 0x0000003230309221 */ /* 0x001fe20000010000 */
[----:B------:R-:W-:Y:S02]  /*21c0*/  @!P1 FADD.FTZ R49, R49, R51 ;  /* 0x0000003331319221 */ /* 0x000fe40000010000 */
[----:B------:R-:W-:-:S13]  /*21d0*/  ISETP.EQ.OR P1, PT, R25, UR17, P2 ;  /* 0x0000001119007c0c */ /* 0x000fda0009722670 */
[----:B------:R-:W-:-:S05]  /*21e0*/  VOTEU.ALL UP0, P1 ;  /* 0x0000000000ff7886 */ /* 0x000fca0000800000 */
[----:B------:R-:W-:-:S06]  /*21f0*/  @!UP0 UIMAD.WIDE.U32 UR24, UR19, 0x8, UR14 ;  /* 0x00000008131888a5 */ /* 0x000fcc000f8e000e */
[----:B------:R-:W-:Y:S01]  /*2200*/  MOV R50, UR24 ;  /* 0x0000001800327c02 */ /* 0x000fe20008000f00 */
[----:B------:R-:W-:Y:S01]  /*2210*/  UIADD3 UR24, UPT, UPT, UR5, 0x3, URZ ;  /* 0x0000000305187890 */ /* 0x000fe2000fffe0ff */
[----:B------:R-:W-:-:S05]  /*2220*/  MOV R51, UR25 ;  /* 0x0000001900337c02 */ /* 0x000fca0008000f00 */
[----:B------:R-:W-:Y:S01]  /*2230*/  MOV R25, UR24 ;  /* 0x0000001800197c02 */ /* 0x000fe20008000f00 */
[----:B------:R-:W3:Y:S01]  /*2240*/  @!P1 LDG.E.64 R50, desc[UR12][R50.64] ;  /* 0x0000000c32329981 */ /* 0x000ee2000c1e1b00 */
[----:B--2---:R-:W-:Y:S01]  /*2250*/  @!P3 FADD.FTZ R48, R48, R26 ;  /* 0x0000001a3030b221 */ /* 0x004fe20000010000 */
[----:B------:R-:W-:Y:S01]  /*2260*/  @!P3 FADD.FTZ R49, R49, R27 ;  /* 0x0000001b3131b221 */ /* 0x000fe20000010000 */
        /* <DEDUP_REMOVED lines=8> */
[----:B---3--:R-:W-:Y:S01]  /*22f0*/  @!P1 FADD.FTZ R48, R48, R50 ;  /* 0x0000003230309221 */ /* 0x008fe20000010000 */
        /* <DEDUP_REMOVED lines=25> */
[----:B------:R-:W-:-:S06]  /*2490*/  UIADD3 UR24, UPT, UPT, UR5, 0x7, URZ ;  /* 0x0000000705187890 */ /* 0x000fcc000fffe0ff */
[----:B------:R-:W-:Y:S01]  /*24a0*/  MOV R25, UR24 ;  /* 0x0000001800197c02 */ /* 0x000fe20008000f00 */
[----:B--2---:R-:W-:Y:S01]  /*24b0*/  @!P3 FADD.FTZ R48, R48, R26 ;  /* 0x0000001a3030b221 */ /* 0x004fe20000010000 */
[----:B------:R-:W-:Y:S02]  /*24c0*/  @!P3 FADD.FTZ R49, R49, R27 ;  /* 0x0000001b3131b221 */ /* 0x000fe40000010000 */
        /* <DEDUP_REMOVED lines=25> */
.L_x_3164:
        /* <DEDUP_REMOVED lines=52> */
.L_x_3166:
        /* <DEDUP_REMOVED lines=28> */
.L_x_3167:
        /* <DEDUP_REMOVED lines=13> */
.L_x_3168:
[----:B------:R-:W-:Y:S05]  /*2c30*/  BSYNC.RECONVERGENT B0 ;  /* 0x0000000000007941 */ /* 0x000fea0003800200 */
.L_x_3161:
[----:B------:R-:W4:Y:S01]  /*2c40*/  S2UR UR9, SR_CgaCtaId ;  /* 0x00000000000979c3 */ /* 0x000f220000008800 */
[----:B------:R-:W0:Y:S01]  /*2c50*/  LDCU UR10, c[0x0][0x414] ;  /* 0x00008280ff0a77ac */ /* 0x000e220008000800 */
[----:B---3--:R-:W-:Y:S01]  /*2c60*/  MOV R27, UR7 ;  /* 0x00000007001b7c02 */ /* 0x008fe20008000f00 */
[----:B------:R-:W-:-:S05]  /*2c70*/  UMOV UR5, 0x400 ;  /* 0x0000040000057882 */ /* 0x000fca0000000000 */
[----:B------:R-:W3:Y:S01]  /*2c80*/  @P0 LDC.64 R24, c[0x0][0x388] ;  /* 0x0000e200ff180b82 */ /* 0x000ee20000000a00 */
[----:B----4-:R-:W-:Y:S01]  /*2c90*/  ULEA UR5, UR9, UR5, 0x18 ;  /* 0x0000000509057291 */ /* 0x010fe2000f8ec0ff */
[----:B------:R-:W4:Y:S01]  /*2ca0*/  LDCU.U8 UR9, c[0x0][0x3fc] ;  /* 0x00007f80ff0977ac */ /* 0x000f220008000000 */
[----:B---3--:R-:W-:-:S07]  /*2cb0*/  @P0 IMAD.WIDE R24, R27, 0x8, R24 ;  /* 0x000000081b180825 */ /* 0x008fce00078e0218 */
[----:B------:R0:W-:Y:S01]  /*2cc0*/  @!P2 STS.64 [UR5+0x50], R48 ;  /* 0x00005030ff00a988 */ /* 0x0001e20008000a05 */
[----:B-1----:R-:W1:Y:S01]  /*2cd0*/  LDC.64 R26, c[0x0][0x398] ;  /* 0x0000e600ff1a7b82 */ /* 0x002e620000000a00 */
[----:B0-----:R-:W-:Y:S01]  /*2ce0*/  @P0 FMUL.FTZ R48, R48, UR10 ;  /* 0x0000000a30300c20 */ /* 0x001fe20008410000 */
[----:B------:R-:W-:-:S05]  /*2cf0*/  @P0 FMUL.FTZ R49, R49, UR10 ;  /* 0x0000000a31310c20 */ /* 0x000fca0008410000 */
[----:B------:R-:W-:Y:S01]  /*2d00*/  @P0 STG.E.64 desc[UR12][R24.64], R48 ;  /* 0x0000003018000986 */ /* 0x000fe2000c101b0c */
[----:B------:R-:W-:Y:S06]  /*2d10*/  BAR.SYNC.DEFER_BLOCKING 0x0 ;  /* 0x0000000000007b1d */ /* 0x000fec0000010000 */
[----:B------:R-:W0:Y:S02]  /*2d20*/  LDS.64 R24, [UR5+0x50] ;  /* 0x00005005ff187984 */ /* 0x000e240008000a00 */
[----:B0-----:R-:W-:-:S05]  /*2d30*/  FMUL.FTZ R50, R24, UR10 ;  /* 0x0000000a18327c20 */ /* 0x001fca0008410000 */
[----:B------:R-:W-:Y:S02]  /*2d40*/  R2UR UR5, R50 ;  /* 0x00000000320572ca */ /* 0x000fe400000e0000 */
[----:B------:R-:W-:-:S04]  /*2d50*/  SHF.L.U32 R50, R60, 0x1, RZ ;  /* 0x000000013c327819 */ /* 0x000fc800000006ff */
[----:B------:R-:W-:-:S04]  /*2d60*/  LOP3.LUT R50, R50, 0xe, RZ, 0xc0, !PT ;  /* 0x0000000e32327812 */ /* 0x000fc800078ec0ff */
[----:B------:R-:W-:-:S03]  /*2d70*/  IADD3 R49, PT, PT, R50, UR8, RZ ;  /* 0x0000000832317c10 */ /* 0x000fc6000fffe0ff */
[----:B------:R-:W-:Y:S02]  /*2d80*/  MOV R50, UR5 ;  /* 0x0000000500327c02 */ /* 0x000fe40008000f00 */
[----:B-1----:R-:W-:-:S04]  /*2d90*/  IMAD.WIDE R26, R49, 0x2, R26 ;  /* 0x00000002311a7825 */ /* 0x002fc800078e021a */
[----:B------:R-:W-:Y:S01]  /*2da0*/  FMUL.FTZ R50, R50, UR5 ;  /* 0x0000000532327c20 */ /* 0x000fe20008410000 */
[----:B------:R-:W3:Y:S03]  /*2db0*/  LDG.E.U16 R48, desc[UR12][R26.64] ;  /* 0x0000000c1a307981 */ /* 0x000ee6000c1e1500 */
[----:B------:R-:W-:Y:S02]  /*2dc0*/  FFMA.FTZ R50, R25, UR10, -R50 ;  /* 0x0000000a19327c23 */ /* 0x000fe40008010832 */
[----:B------:R-:W0:Y:S01]  /*2dd0*/  LDC.64 R24, c[0x0][0x3a0] ;  /* 0x0000e800ff187b82 */ /* 0x000e220000000a00 */
[----:B------:R-:W5:Y:S01]  /*2de0*/  LDG.E.U16 R26, desc[UR12][R26.64+0x2] ;  /* 0x0000020c1a1a7981 */ /* 0x000f62000c1e1500 */
[----:B0-----:R-:W-:-:S05]  /*2df0*/  IMAD.WIDE R24, R49, 0x2, R24 ;  /* 0x0000000231187825 */ /* 0x001fca00078e0218 */
[----:B------:R-:W5:Y:S04]  /*2e00*/  LDG.E.U16 R49, desc[UR12][R24.64] ;  /* 0x0000000c18317981 */ /* 0x000f68000c1e1500 */
[----:B--2---:R3:W2:Y:S01]  /*2e10*/  LDG.E.U16 R51, desc[UR12][R24.64+0x2] ;  /* 0x0000020c18337981 */ /* 0x0046a2000c1e1500 */
[----:B------:R-:W-:Y:S01]  /*2e20*/  FSETP.GTU.FTZ.AND P1, PT, R50, RZ, PT ;  /* 0x000000ff3200720b */ /* 0x000fe20003f3c000 */
[----:B----4-:R-:W-:Y:S01]  /*2e30*/  UISETP.NE.AND UP1, UPT, UR9, URZ, UPT ;  /* 0x000000ff0900728c */ /* 0x010fe2000bf25270 */
        /* <DEDUP_REMOVED lines=9> */
[----:B---3--:R-:W-:Y:S02]  /*2ed0*/  SHF.L.U32 R24, R48, 0x10, RZ ;  /* 0x0000001030187819 */ /* 0x008fe400000006ff */
[----:B-----5:R-:W-:Y:S02]  /*2ee0*/  SHF.L.U32 R25, R26, 0x10, RZ ;  /* 0x000000101a197819 */ /* 0x020fe400000006ff */
[----:B------:R-:W-:Y:S02]  /*2ef0*/  SHF.L.U32 R27, R49, 0x10, RZ ;  /* 0x00000010311b7819 */ /* 0x000fe400000006ff */
[----:B--2---:R-:W-:Y:S01]  /*2f00*/  SHF.L.U32 R26, R51, 0x10, RZ ;  /* 0x00000010331a7819 */ /* 0x004fe200000006ff */
        /* <DEDUP_REMOVED lines=25> */
.L_x_3172:
[----:B------:R-:W-:Y:S05]  /*30a0*/  BSYNC.RECONVERGENT B1 ;  /* 0x0000000000017941 */ /* 0x000fea0003800200 */
.L_x_3171:
        /* <DEDUP_REMOVED lines=19> */
.L_x_3174:
[----:B------:R-:W-:Y:S05]  /*31e0*/  BSYNC.RECONVERGENT B1 ;  /* 0x0000000000017941 */ /* 0x000fea0003800200 */
.L_x_3173:
[----:B------:R-:W-:Y:S01]  /*31f0*/  ISETP.GE.U32.AND P1, PT, R3, UR8, PT ;  /* 0x0000000803007c0c */ /* 0x000fe2000bf26070 */
[----:B------:R-:W-:Y:S01]  /*3200*/  BSSY.RECONVERGENT B1, `(.L_x_3175) ;  /* 0x000001a000017945 */ /* 0x000fe20003800200 */
[----:B-1----:R-:W-:Y:S02]  /*3210*/  IADD3 R31, PT, PT, R0, 0x80, RZ ;  /* 0x00000080001f7810 */ /* 0x002fe40007ffe0ff */
[----:B------:R-:W-:Y:S02]  /*3220*/  ISETP.GE.AND.EX P1, PT, R57, UR9, PT, P1 ;  /* 0x0000000939007c0c */ /* 0x000fe4000bf26310 */
[----:B------:R-:W-:Y:S02]  /*3230*/  ISETP.GE.U32.AND P2, PT, R4, UR8, PT ;  /* 0x0000000804007c0c */ /* 0x000fe4000bf46070 */
[----:B------:R-:W-:Y:S02]  /*3240*/  ISETP.GE.U32.AND P3, PT, R31, UR8, PT ;  /* 0x000000081f007c0c */ /* 0x000fe4000bf66070 */
[----:B0-----:R-:W-:-:S02]  /*3250*/  SHF.R.S32.HI R50, RZ, 0x1f, R31 ;  /* 0x0000001fff327819 */ /* 0x001fc4000001141f */
        /* <DEDUP_REMOVED lines=20> */
.L_x_3176:
[----:B------:R-:W-:Y:S05]  /*33a0*/  BSYNC.RECONVERGENT B1 ;  /* 0x0000000000017941 */ /* 0x000fea0003800200 */
.L_x_3175:
        /* <DEDUP_REMOVED lines=15> */
[----:B------:R-:W-:-:S03]  /*34a0*/  FMUL.FTZ R33, R37, UR10 ;  /* 0x0000000a25217c20 */ /* 0x000fc60008410000 */
[----:B------:R-:W-:Y:S01]  /*34b0*/  LEA.HI.X R49, R32, UR19, R35, 0x2, P1 ;  /* 0x0000001320317c11 */ /* 0x000fe200088f1423 */
[----:B------:R-:W-:Y:S01]  /*34c0*/  FMUL.FTZ R32, R36, UR10 ;  /* 0x0000000a24207c20 */ /* 0x000fe20008410000 */
[----:B------:R-:W-:-:S03]  /*34d0*/  FFMA.FTZ R33, R25, R33, R26 ;  /* 0x0000002119217223 */ /* 0x000fc6000001001a */
[----:B------:R-:W-:-:S05]  /*34e0*/  FFMA.FTZ R32, R24, R32, R27 ;  /* 0x0000002018207223 */ /* 0x000fca000001001b */
[----:B------:R1:W-:Y:S02]  /*34f0*/  STG.E.64 desc[UR12][R48.64], R32 ;  /* 0x0000002030007986 */ /* 0x0003e4000c101b0c */
.L_x_3178:
[----:B------:R-:W-:Y:S05]  /*3500*/  BSYNC.RECONVERGENT B1 ;  /* 0x0000000000017941 */ /* 0x000fea0003800200 */
.L_x_3177:
[----:B------:R-:W-:Y:S04]  /*3510*/  BSSY.RECONVERGENT B1, `(.L_x_3179) ;  /* 0x0000013000017945 */ /* 0x000fe80003800200 */
[----:B------:R-:W-:Y:S05]  /*3520*/  @P3 BRA `(.L_x_3180) ;  /* 0x0000000000443947 */ /* 0x000fea0003800000 */
[----:B------:R-:W2:Y:S01]  /*3530*/  LDCU.64 UR14, c[0x0][0x3e0] ;  /* 0x00007c00ff0e77ac */ /* 0x000ea20008000a00 */
[----:B01----:R-:W-:Y:S01]  /*3540*/  MOV R32, R8 ;  /* 0x0000000800207202 */ /* 0x003fe20000000f00 */
        /* <DEDUP_REMOVED lines=14> */
[----:B------:R2:W-:Y:S02]  /*3630*/  STG.E.64 desc[UR12][R14.64], R36 ;  /* 0x000000240e007986 */ /* 0x0005e4000c101b0c */
.L_x_3180:
[----:B------:R-:W-:Y:S05]  /*3640*/  BSYNC.RECONVERGENT B1 ;  /* 0x0000000000017941 */ /* 0x000fea0003800200 */
.L_x_3179:
[----:B------:R-:W-:Y:S01]  /*3650*/  ISETP.GE.U32.AND P3, PT, R34, UR8, PT ;  /* 0x0000000822007c0c */ /* 0x000fe2000bf66070 */
[----:B------:R-:W-:Y:S01]  /*3660*/  BSSY.RECONVERGENT B1, `(.L_x_3181) ;  /* 0x0000024000017945 */ /* 0x000fe20003800200 */
[----:B01----:R-:W-:Y:S02]  /*3670*/  SHF.R.S32.HI R33, RZ, 0x1f, R34 ;  /* 0x0000001fff217819 */ /* 0x003fe40000011422 */
[C---:B--2---:R-:W-:Y:S02]  /*3680*/  IADD3 R14, PT, PT, R0.reuse, 0xe0, RZ ;  /* 0x000000e0000e7810 */ /* 0x044fe40007ffe0ff */
        /* <DEDUP_REMOVED lines=24> */
[----:B------:R-:W-:Y:S01]  /*3810*/  FFMA.FTZ R17, R25, R17, R26 ;  /* 0x0000001119117223 */ /* 0x000fe2000001001a */
[----:B0-----:R-:W-:-:S04]  /*3820*/  IMAD R33, R33, UR14, RZ ;  /* 0x0000000e21217c24 */ /* 0x001fc8000f8e02ff */
[----:B------:R-:W-:Y:S01]  /*3830*/  IMAD R35, R34, UR15, R33 ;  /* 0x0000000f22237c24 */ /* 0x000fe2000f8e0221 */
[----:B------:R-:W-:-:S03]  /*3840*/  MOV R33, R11 ;  /* 0x0000000b00217202 */ /* 0x000fc60000000f00 */
[----:B------:R-:W-:-:S05]  /*3850*/  IMAD.WIDE.U32 R32, R34, UR14, R32 ;  /* 0x0000000e22207c25 */ /* 0x000fca000f8e0020 */
[----:B------:R-:W-:Y:S02]  /*3860*/  IADD3 R35, PT, PT, R33, R35, RZ ;  /* 0x0000002321237210 */ /* 0x000fe40007ffe0ff */
[----:B-1----:R-:W-:-:S04]  /*3870*/  LEA R34, P3, R32, UR18, 0x2 ;  /* 0x0000001220227c11 */ /* 0x002fc8000f8610ff */
[----:B------:R-:W-:-:S05]  /*3880*/  LEA.HI.X R35, R32, UR19, R35, 0x2, P3 ;  /* 0x0000001320237c11 */ /* 0x000fca00098f1423 */
[----:B------:R0:W-:Y:S04]  /*3890*/  STG.E.64 desc[UR12][R34.64], R16 ;  /* 0x0000001022007986 */ /* 0x0001e8000c101b0c */
.L_x_3182:
[----:B------:R-:W-:Y:S05]  /*38a0*/  BSYNC.RECONVERGENT B1 ;  /* 0x0000000000017941 */ /* 0x000fea0003800200 */
.L_x_3181:
        /* <DEDUP_REMOVED lines=19> */
.L_x_3184:
[----:B------:R-:W-:Y:S05]  /*39e0*/  BSYNC.RECONVERGENT B1 ;  /* 0x0000000000017941 */ /* 0x000fea0003800200 */
.L_x_3183:
[----:B------:R-:W-:Y:S01]  /*39f0*/  BSSY.RECONVERGENT B1, `(.L_x_3185) ;  /* 0x0000016000017945 */ /* 0x000fe20003800200 */
[C---:B------:R-:W-:Y:S02]  /*3a00*/  IADD3 R30, PT, PT, R0.reuse, 0x140, RZ ;  /* 0x00000140001e7810 */ /* 0x040fe40007ffe0ff */
[C---:B-1----:R-:W-:Y:S02]  /*3a10*/  IADD3 R32, PT, PT, R0.reuse, 0x160, RZ ;  /* 0x0000016000207810 */ /* 0x042fe40007ffe0ff */
        /* <DEDUP_REMOVED lines=8> */
[----:B------:R-:W-:-:S04]  /*3aa0*/  FMUL.FTZ R18, R12, UR10 ;  /* 0x0000000a0c127c20 */ /* 0x000fc80008410000 */
[----:B------:R-:W-:Y:S01]  /*3ab0*/  FFMA.FTZ R18, R24, R18, R27 ;  /* 0x0000001218127223 */ /* 0x000fe2000001001b */
[----:B-1----:R-:W-:Y:S02]  /*3ac0*/  IMAD R19, R36, UR14, RZ ;  /* 0x0000000e24137c24 */ /* 0x002fe4000f8e02ff */
        /* <DEDUP_REMOVED lines=8> */
.L_x_3186:
[----:B------:R-:W-:Y:S05]  /*3b50*/  BSYNC.RECONVERGENT B1 ;  /* 0x0000000000017941 */ /* 0x000fea0003800200 */
.L_x_3185:
        /* <DEDUP_REMOVED lines=12> */
[----:B--2---:R-:W-:Y:S02]  /*3c20*/  IMAD R14, R37, UR14, RZ ;  /* 0x0000000e250e7c24 */ /* 0x004fe4000f8e02ff */
[----:B------:R-:W-:-:S04]  /*3c30*/  IMAD.WIDE.U32 R12, R15, UR14, R12 ;  /* 0x0000000e0f0c7c25 */ /* 0x000fc8000f8e000c */
[----:B------:R-:W-:Y:S01]  /*3c40*/  IMAD R15, R15, UR15, R14 ;  /* 0x0000000f0f0f7c24 */ /* 0x000fe2000f8e020e */
[----:B-1----:R-:W-:-:S04]  /*3c50*/  LEA R14, P1, R12, UR18, 0x2 ;  /* 0x000000120c0e7c11 */ /* 0x002fc8000f8210ff */
[----:B------:R-:W-:-:S04]  /*3c60*/  IADD3 R15, PT, PT, R13, R15, RZ ;  /* 0x0000000f0d0f7210 */ /* 0x000fc80007ffe0ff */
[----:B------:R-:W-:-:S05]  /*3c70*/  LEA.HI.X R15, R12, UR19, R15, 0x2, P1 ;  /* 0x000000130c0f7c11 */ /* 0x000fca00088f140f */
[----:B------:R2:W-:Y:S02]  /*3c80*/  STG.E.64 desc[UR12][R14.64], R16 ;  /* 0x000000100e007986 */ /* 0x0005e4000c101b0c */
.L_x_3188:
[----:B------:R-:W-:Y:S05]  /*3c90*/  BSYNC.RECONVERGENT B1 ;  /* 0x0000000000017941 */ /* 0x000fea0003800200 */
.L_x_3187:
        /* <DEDUP_REMOVED lines=10> */
[----:B------:R-:W-:-:S03]  /*3d40*/  FFMA.FTZ R16, R24, R16, R27 ;  /* 0x0000001018107223 */ /* 0x000fc6000001001b */
[----:B------:R-:W-:Y:S01]  /*3d50*/  FFMA.FTZ R17, R25, R17, R26 ;  /* 0x0000001119117223 */ /* 0x000fe2000001001a */
[----:B---3--:R-:W-:Y:S02]  /*3d60*/  IMAD R48, R48, UR14, RZ ;  /* 0x0000000e30307c24 */ /* 0x008fe4000f8e02ff */
[----:B------:R-:W-:-:S04]  /*3d70*/  IMAD.WIDE.U32 R12, R31, UR14, R12 ;  /* 0x0000000e1f0c7c25 */ /* 0x000fc8000f8e000c */
[----:B------:R-:W-:Y:S01]  /*3d80*/  IMAD R31, R31, UR15, R48 ;  /* 0x0000000f1f1f7c24 */ /* 0x000fe2000f8e0230 */
[----:B-1----:R-:W-:-:S04]  /*3d90*/  LEA R14, P1, R12, UR18, 0x2 ;  /* 0x000000120c0e7c11 */ /* 0x002fc8000f8210ff */
[----:B------:R-:W-:-:S04]  /*3da0*/  IADD3 R31, PT, PT, R13, R31, RZ ;  /* 0x0000001f0d1f7210 */ /* 0x000fc80007ffe0ff */
[----:B------:R-:W-:-:S05]  /*3db0*/  LEA.HI.X R15, R12, UR19, R31, 0x2, P1 ;  /* 0x000000130c0f7c11 */ /* 0x000fca00088f141f */
[----:B------:R3:W-:Y:S02]  /*3dc0*/  STG.E.64 desc[UR12][R14.64], R16 ;  /* 0x000000100e007986 */ /* 0x0007e4000c101b0c */
.L_x_3190:
[----:B------:R-:W-:Y:S05]  /*3dd0*/  BSYNC.RECONVERGENT B1 ;  /* 0x0000000000017941 */ /* 0x000fea0003800200 */
.L_x_3189:
[----:B------:R-:W-:Y:S01]  /*3de0*/  ISETP.GE.U32.AND P5, PT, R30, UR8, PT ;  /* 0x000000081e007c0c */ /* 0x000fe2000bfa6070 */
[----:B------:R-:W-:Y:S01]  /*3df0*/  BSSY.RECONVERGENT B1, `(.L_x_3191) ;  /* 0x0000021000017945 */ /* 0x000fe20003800200 */
[----:B--23--:R-:W-:Y:S02]  /*3e00*/  SHF.R.S32.HI R15, RZ, 0x1f, R30 ;  /* 0x0000001fff0f7819 */ /* 0x00cfe4000001141e */
[----:B------:R-:W-:Y:S02]  /*3e10*/  ISETP.GE.U32.AND P2, PT, R32, UR8, PT ;  /* 0x0000000820007c0c */ /* 0x000fe4000bf46070 */
[----:B------:R-:W-:Y:S02]  /*3e20*/  ISETP.GE.AND.EX P5, PT, R15, UR9, PT, P5 ;  /* 0x000000090f007c0c */ /* 0x000fe4000bfa6350 */
[----:B------:R-:W-:Y:S02]  /*3e30*/  ISETP.GE.U32.AND P1, PT, R33, UR8, PT ;  /* 0x0000000821007c0c */ /* 0x000fe4000bf26070 */
[----:B------:R-:W-:-:S02]  /*3e40*/  ISETP.GE.U32.AND P6, PT, R5, UR8, PT ;  /* 0x0000000805007c0c */ /* 0x000fc4000bfc6070 */
[----:B------:R-:W-:Y:S02]  /*3e50*/  ISETP.GE.U32.AND P3, PT, R6, UR8, PT ;  /* 0x0000000806007c0c */ /* 0x000fe4000bf66070 */
[----:B-1----:R-:W-:Y:S02]  /*3e60*/  SHF.R.S32.HI R19, RZ, 0x1f, R32 ;  /* 0x0000001fff137819 */ /* 0x002fe40000011420 */
        /* <DEDUP_REMOVED lines=25> */
.L_x_3192:
[----:B------:R-:W-:Y:S05]  /*4000*/  BSYNC.RECONVERGENT B1 ;  /* 0x0000000000017941 */ /* 0x000fea0003800200 */
.L_x_3191:
        /* <DEDUP_REMOVED lines=10> */
[----:B------:R-:W-:-:S03]  /*40b0*/  FFMA.FTZ R16, R24, R16, R27 ;  /* 0x0000001018107223 */ /* 0x000fc6000001001b */
        /* <DEDUP_REMOVED lines=8> */
.L_x_3194:
[----:B------:R-:W-:Y:S05]  /*4140*/  BSYNC.RECONVERGENT B1 ;  /* 0x0000000000017941 */ /* 0x000fea0003800200 */
.L_x_3193:
[----:B------:R-:W-:Y:S04]  /*4150*/  BSSY.RECONVERGENT B1, `(.L_x_3195) ;  /* 0x0000013000017945 */ /* 0x000fe80003800200 */
[----:B------:R-:W-:Y:S05]  /*4160*/  @P1 BRA `(.L_x_3196) ;  /* 0x0000000000441947 */ /* 0x000fea0003800000 */
[----:B------:R-:W3:Y:S01]  /*4170*/  LDCU.64 UR14, c[0x0][0x3e0] ;  /* 0x00007c00ff0e77ac */ /* 0x000ee20008000a00 */
[----:B------:R-:W-:Y:S01]  /*4180*/  MOV R12, R8 ;  /* 0x00000008000c7202 */ /* 0x000fe20000000f00 */
[----:B------:R-:W-:Y:S01]  /*4190*/  FADD.FTZ R40, R40, -UR5 ;  /* 0x8000000528287e21 */ /* 0x000fe20008010000 */
[----:B------:R-:W-:Y:S01]  /*41a0*/  MOV R13, R11 ;  /* 0x0000000b000d7202 */ /* 0x000fe20000000f00 */
[----:B------:R-:W4:Y:S01]  /*41b0*/  LDCU.64 UR18, c[0x0][0x380] ;  /* 0x00007000ff1277ac */ /* 0x000f220008000a00 */
[----:B------:R-:W-:Y:S01]  /*41c0*/  FADD.FTZ R41, R41, -UR5 ;  /* 0x8000000529297e21 */ /* 0x000fe20008010000 */
[----:B012---:R-:W-:-:S03]  /*41d0*/  FMUL.FTZ R16, R40, UR10 ;  /* 0x0000000a28107c20 */ /* 0x007fc60008410000 */
[----:B------:R-:W-:Y:S01]  /*41e0*/  FMUL.FTZ R17, R41, UR10 ;  /* 0x0000000a29117c20 */ /* 0x000fe20008410000 */
[----:B------:R-:W-:-:S03]  /*41f0*/  FFMA.FTZ R16, R24, R16, R27 ;  /* 0x0000001018107223 */ /* 0x000fc6000001001b */
[----:B------:R-:W-:Y:S01]  /*4200*/  FFMA.FTZ R17, R25, R17, R26 ;  /* 0x0000001119117223 */ /* 0x000fe2000001001a */
[----:B---3--:R-:W-:Y:S02]  /*4210*/  IMAD R18, R18, UR14, RZ ;  /* 0x0000000e12127c24 */ /* 0x008fe4000f8e02ff */
[----:B------:R-:W-:-:S04]  /*4220*/  IMAD.WIDE.U32 R12, R33, UR14, R12 ;  /* 0x0000000e210c7c25 */ /* 0x000fc8000f8e000c */
[----:B------:R-:W-:Y:S01]  /*4230*/  IMAD R33, R33, UR15, R18 ;  /* 0x0000000f21217c24 */ /* 0x000fe2000f8e0212 */
[----:B----4-:R-:W-:-:S04]  /*4240*/  LEA R14, P1, R12, UR18, 0x2 ;  /* 0x000000120c0e7c11 */ /* 0x010fc8000f8210ff */
[----:B------:R-:W-:-:S04]  /*4250*/  IADD3 R33, PT, PT, R13, R33, RZ ;  /* 0x000000210d217210 */ /* 0x000fc80007ffe0ff */
[----:B------:R-:W-:-:S05]  /*4260*/  LEA.HI.X R15, R12, UR19, R33, 0x2, P1 ;  /* 0x000000130c0f7c11 */ /* 0x000fca00088f1421 */
[----:B------:R3:W-:Y:S02]  /*4270*/  STG.E.64 desc[UR12][R14.64], R16 ;  /* 0x000000100e007986 */ /* 0x0007e4000c101b0c */
.L_x_3196:
[----:B------:R-:W-:Y:S05]  /*4280*/  BSYNC.RECONVERGENT B1 ;  /* 0x0000000000017941 */ /* 0x000fea0003800200 */
.L_x_3195:
[----:B------:R-:W-:Y:S04]  /*4290*/  BSSY.RECONVERGENT B1, `(.L_x_3197) ;  /* 0x0000013000017945 */ /* 0x000fe80003800200 */
[----:B------:R-:W-:Y:S05]  /*42a0*/  @P6 BRA `(.L_x_3198) ;  /* 0x0000000000446947 */ /* 0x000fea0003800000 */
[----:B------:R-:W1:Y:S01]  /*42b0*/  LDCU.64 UR14, c[0x0][0x3e0] ;  /* 0x00007c00ff0e77ac */ /* 0x000e620008000a00 */
[----:B------:R-:W-:Y:S01]  /*42c0*/  MOV R12, R8 ;  /* 0x00000008000c7202 */ /* 0x000fe20000000f00 */
[----:B------:R-:W-:Y:S01]  /*42d0*/  FADD.FTZ R42, R42, -UR5 ;  /* 0x800000052a2a7e21 */ /* 0x000fe20008010000 */
[----:B------:R-:W-:Y:S01]  /*42e0*/  MOV R13, R11 ;  /* 0x0000000b000d7202 */ /* 0x000fe20000000f00 */
[----:B------:R-:W4:Y:S01]  /*42f0*/  LDCU.64 UR18, c[0x0][0x380] ;  /* 0x00007000ff1277ac */ /* 0x000f220008000a00 */
[----:B------:R-:W-:Y:S01]  /*4300*/  FADD.FTZ R43, R43, -UR5 ;  /* 0x800000052b2b7e21 */ /* 0x000fe20008010000 */
[----:B------:R-:W-:-:S03]  /*4310*/  FMUL.FTZ R42, R42, UR10 ;  /* 0x0000000a2a2a7c20 */ /* 0x000fc60008410000 */
[----:B------:R-:W-:Y:S01]  /*4320*/  FMUL.FTZ R43, R43, UR10 ;  /* 0x0000000a2b2b7c20 */ /* 0x000fe20008410000 */
[----:B------:R-:W-:-:S03]  /*4330*/  FFMA.FTZ R42, R24, R42, R27 ;  /* 0x0000002a182a7223 */ /* 0x000fc6000001001b */
[----:B------:R-:W-:Y:S01]  /*4340*/  FFMA.FTZ R43, R25, R43, R26 ;  /* 0x0000002b192b7223 */ /* 0x000fe2000001001a */
[----:B-123--:R-:W-:Y:S02]  /*4350*/  IMAD R14, R55, UR14, RZ ;  /* 0x0000000e370e7c24 */ /* 0x00efe4000f8e02ff */
[----:B------:R-:W-:-:S04]  /*4360*/  IMAD.WIDE.U32 R12, R5, UR14, R12 ;  /* 0x0000000e050c7c25 */ /* 0x000fc8000f8e000c */
[----:B------:R-:W-:Y:S01]  /*4370*/  IMAD R15, R5, UR15, R14 ;  /* 0x0000000f050f7c24 */ /* 0x000fe2000f8e020e */
[----:B----4-:R-:W-:-:S04]  /*4380*/  LEA R14, P1, R12, UR18, 0x2 ;  /* 0x000000120c0e7c11 */ /* 0x010fc8000f8210ff */
[----:B------:R-:W-:-:S04]  /*4390*/  IADD3 R15, PT, PT, R13, R15, RZ ;  /* 0x0000000f0d0f7210 */ /* 0x000fc80007ffe0ff */
[----:B------:R-:W-:-:S05]  /*43a0*/  LEA.HI.X R15, R12, UR19, R15, 0x2, P1 ;  /* 0x000000130c0f7c11 */ /* 0x000fca00088f140f */
[----:B------:R4:W-:Y:S02]  /*43b0*/  STG.E.64 desc[UR12][R14.64], R42 ;  /* 0x0000002a0e007986 */ /* 0x0009e4000c101b0c */
.L_x_3198:
[----:B------:R-:W-:Y:S05]  /*43c0*/  BSYNC.RECONVERGENT B1 ;  /* 0x0000000000017941 */ /* 0x000fea0003800200 */
.L_x_3197:
[----:B------:R-:W-:Y:S04]  /*43d0*/  BSSY.RECONVERGENT B1, `(.L_x_3199) ;  /* 0x0000013000017945 */ /* 0x000fe80003800200 */
[----:B------:R-:W-:Y:S05]  /*43e0*/  @P3 BRA `(.L_x_3200) ;  /* 0x0000000000443947 */ /* 0x000fea0003800000 */
[----:B------:R-:W1:Y:S01]  /*43f0*/  LDCU.64 UR14, c[0x0][0x3e0] ;  /* 0x00007c00ff0e77ac */ /* 0x000e620008000a00 */
[----:B------:R-:W-:Y:S01]  /*4400*/  MOV R12, R8 ;  /* 0x00000008000c7202 */ /* 0x000fe20000000f00 */
[----:B------:R-:W-:Y:S01]  /*4410*/  FADD.FTZ R44, R44, -UR5 ;  /* 0x800000052c2c7e21 */ /* 0x000fe20008010000 */
[----:B------:R-:W-:Y:S01]  /*4420*/  MOV R13, R11 ;  /* 0x0000000b000d7202 */ /* 0x000fe20000000f00 */
[----:B------:R-:W5:Y:S01]  /*4430*/  LDCU.64 UR18, c[0x0][0x380] ;  /* 0x00007000ff1277ac */ /* 0x000f620008000a00 */
[----:B------:R-:W-:Y:S01]  /*4440*/  FADD.FTZ R45, R45, -UR5 ;  /* 0x800000052d2d7e21 */ /* 0x000fe20008010000 */
[----:B------:R-:W-:-:S03]  /*4450*/  FMUL.FTZ R44, R44, UR10 ;  /* 0x0000000a2c2c7c20 */ /* 0x000fc60008410000 */
[----:B------:R-:W-:Y:S01]  /*4460*/  FMUL.FTZ R45, R45, UR10 ;  /* 0x0000000a2d2d7c20 */ /* 0x000fe20008410000 */
[----:B------:R-:W-:-:S03]  /*4470*/  FFMA.FTZ R44, R24, R44, R27 ;  /* 0x0000002c182c7223 */ /* 0x000fc6000001001b */
[----:B------:R-:W-:Y:S01]  /*4480*/  FFMA.FTZ R45, R25, R45, R26 ;  /* 0x0000002d192d7223 */ /* 0x000fe2000001001a */
[----:B-1234-:R-:W-:Y:S02]  /*4490*/  IMAD R15, R54, UR14, RZ ;  /* 0x0000000e360f7c24 */ /* 0x01efe4000f8e02ff */
[----:B------:R-:W-:-:S04]  /*44a0*/  IMAD.WIDE.U32 R12, R6, UR14, R12 ;  /* 0x0000000e060c7c25 */ /* 0x000fc8000f8e000c */
[----:B------:R-:W-:Y:S01]  /*44b0*/  IMAD R15, R6, UR15, R15 ;  /* 0x0000000f060f7c24 */ /* 0x000fe2000f8e020f */
[----:B-----5:R-:W-:-:S04]  /*44c0*/  LEA R14, P1, R12, UR18, 0x2 ;  /* 0x000000120c0e7c11 */ /* 0x020fc8000f8210ff */
[----:B------:R-:W-:-:S04]  /*44d0*/  IADD3 R15, PT, PT, R13, R15, RZ ;  /* 0x0000000f0d0f7210 */ /* 0x000fc80007ffe0ff */
[----:B------:R-:W-:-:S05]  /*44e0*/  LEA.HI.X R15, R12, UR19, R15, 0x2, P1 ;  /* 0x000000130c0f7c11 */ /* 0x000fca00088f140f */
[----:B------:R1:W-:Y:S02]  /*44f0*/  STG.E.64 desc[UR12][R14.64], R44 ;  /* 0x0000002c0e007986 */ /* 0x0003e4000c101b0c */
.L_x_3200:
[----:B------:R-:W-:Y:S05]  /*4500*/  BSYNC.RECONVERGENT B1 ;  /* 0x0000000000017941 */ /* 0x000fea0003800200 */
.L_x_3199:
[----:B------:R-:W-:Y:S05]  /*4510*/  @P4 BRA `(.L_x_3201) ;  /* 0x00000020007c4947 */ /* 0x000fea0003800000 */
[----:B------:R-:W5:Y:S01]  /*4520*/  LDCU.64 UR8, c[0x0][0x3e0] ;  /* 0x00007c00ff0877ac */ /* 0x000f620008000a00 */
[----:B------:R-:W-:Y:S01]  /*4530*/  MOV R9, R11 ;  /* 0x0000000b00097202 */ /* 0x000fe20000000f00 */
[----:B------:R-:W-:Y:S01]  /*4540*/  FADD.FTZ R46, R46, -UR5 ;  /* 0x800000052e2e7e21 */ /* 0x000fe20008010000 */
[----:B------:R-:W-:Y:S01]  /*4550*/  FADD.FTZ R47, R47, -UR5 ;  /* 0x800000052f2f7e21 */ /* 0x000fe20008010000 */
[----:B------:R-:W0:Y:S02]  /*4560*/  LDCU.64 UR14, c[0x0][0x380] ;  /* 0x00007000ff0e77ac */ /* 0x000e240008000a00 */
[----:B------:R-:W-:Y:S01]  /*4570*/  FMUL.FTZ R46, R46, UR10 ;  /* 0x0000000a2e2e7c20 */ /* 0x000fe20008410000 */
[----:B------:R-:W-:-:S03]  /*4580*/  FMUL.FTZ R47, R47, UR10 ;  /* 0x0000000a2f2f7c20 */ /* 0x000fc60008410000 */
[----:B------:R-:W-:Y:S01]  /*4590*/  FFMA.FTZ R46, R24, R46, R27 ;  /* 0x0000002e182e7223 */ /* 0x000fe2000001001b */
[----:B------:R-:W-:Y:S01]  /*45a0*/  FFMA.FTZ R47, R25, R47, R26 ;  /* 0x0000002f192f7223 */ /* 0x000fe2000001001a */
[----:B-----5:R-:W-:Y:S02]  /*45b0*/  IMAD R10, R53, UR8, RZ ;  /* 0x00000008350a7c24 */ /* 0x020fe4000f8e02ff */
[----:B------:R-:W-:-:S04]  /*45c0*/  IMAD.WIDE.U32 R8, R7, UR8, R8 ;  /* 0x0000000807087c25 */ /* 0x000fc8000f8e0008 */
[----:B------:R-:W-:Y:S01]  /*45d0*/  IMAD R11, R7, UR9, R10 ;  /* 0x00000009070b7c24 */ /* 0x000fe2000f8e020a */
[----:B0-----:R-:W-:-:S04]  /*45e0*/  LEA R10, P1, R8, UR14, 0x2 ;  /* 0x0000000e080a7c11 */ /* 0x001fc8000f8210ff */
[----:B------:R-:W-:-:S04]  /*45f0*/  IADD3 R11, PT, PT, R9, R11, RZ ;  /* 0x0000000b090b7210 */ /* 0x000fc80007ffe0ff */
[----:B------:R-:W-:-:S05]  /*4600*/  LEA.HI.X R11, R8, UR15, R11, 0x2, P1 ;  /* 0x0000000f080b7c11 */ /* 0x000fca00088f140b */
[----:B------:R0:W-:Y:S01]  /*4610*/  STG.E.64 desc[UR12][R10.64], R46 ;  /* 0x0000002e0a007986 */ /* 0x0001e2000c101b0c */
[----:B------:R-:W-:Y:S05]  /*4620*/  BRA `(.L_x_3201) ;  /* 0x0000002000387947 */ /* 0x000fea0003800000 */
.L_x_3170:
        /* <DEDUP_REMOVED lines=20> */
[----:B------:R-:W-:Y:S01]  /*4770*/  LEA.HI.X R51, R48, UR19, R49, 0x2, P2 ;  /* 0x0000001330337c11 */ /* 0x000fe200090f1431 */
        /* <DEDUP_REMOVED lines=11> */
.L_x_3203:
[----:B------:R-:W-:Y:S05]  /*4830*/  BSYNC.RECONVERGENT B1 ;  /* 0x0000000000017941 */ /* 0x000fea0003800200 */
.L_x_3202:
        /* <DEDUP_REMOVED lines=11> */
[----:B------:R-:W-:-:S04]  /*48f0*/  FFMA.FTZ R31, R25, R31, R26 ;  /* 0x0000001f191f7223 */ /* 0x000fc8000001001a */
[----:B------:R-:W-:Y:S01]  /*4900*/  FMUL.FTZ R50, R31, -1.4426950216293334961 ;  /* 0xbfb8aa3b1f327820 */ /* 0x000fe20000410000 */
[----:B-1----:R-:W-:Y:S02]  /*4910*/  IMAD R49, R58, UR14, RZ ;  /* 0x0000000e3a317c24 */ /* 0x002fe4000f8e02ff */
[----:B------:R-:W-:-:S03]  /*4920*/  IMAD.WIDE.U32 R34, R52, UR14, R34 ;  /* 0x0000000e34227c25 */ /* 0x000fc6000f8e0022 */
[----:B------:R-:W1:Y:S01]  /*4930*/  MUFU.EX2 R50, R50 ;  /* 0x0000003200327308 */ /* 0x000e620000000800 */
[----:B------:R-:W-:Y:S01]  /*4940*/  IMAD R49, R52, UR15, R49 ;  /* 0x0000000f34317c24 */ /* 0x000fe2000f8e0231 */
[----:B0-----:R-:W-:-:S04]  /*4950*/  LEA R48, P1, R34, UR18, 0x2 ;  /* 0x0000001222307c11 */ /* 0x001fc8000f8210ff */
[----:B------:R-:W-:-:S04]  /*4960*/  IADD3 R49, PT, PT, R35, R49, RZ ;  /* 0x0000003123317210 */ /* 0x000fc80007ffe0ff */
[----:B------:R-:W-:Y:S01]  /*4970*/  LEA.HI.X R49, R34, UR19, R49, 0x2, P1 ;  /* 0x0000001322317c11 */ /* 0x000fe200088f1431 */
[----:B------:R-:W-:-:S06]  /*4980*/  FMUL.FTZ R34, R30, -1.4426950216293334961 ;  /* 0xbfb8aa3b1e227820 */ /* 0x000fcc0000410000 */
[----:B------:R-:W0:Y:S01]  /*4990*/  MUFU.EX2 R34, R34 ;  /* 0x0000002200227308 */ /* 0x000e220000000800 */
[----:B-1----:R-:W-:-:S07]  /*49a0*/  FADD.FTZ R51, R50, 1 ;  /* 0x3f80000032337421 */ /* 0x002fce0000010000 */
[----:B------:R-:W1:Y:S01]  /*49b0*/  MUFU.RCP R51, R51 ;  /* 0x0000003300337308 */ /* 0x000e620000001000 */
[----:B0-----:R-:W-:-:S07]  /*49c0*/  FADD.FTZ R35, R34, 1 ;  /* 0x3f80000022237421 */ /* 0x001fce0000010000 */
[----:B------:R-:W0:Y:S01]  /*49d0*/  MUFU.RCP R35, R35 ;  /* 0x0000002300237308 */ /* 0x000e220000001000 */
[----:B-1----:R-:W-:Y:S01]  /*49e0*/  FMUL.FTZ R31, R31, R51 ;  /* 0x000000331f1f7220 */ /* 0x002fe20000410000 */
[----:B0-----:R-:W-:-:S05]  /*49f0*/  FMUL.FTZ R30, R30, R35 ;  /* 0x000000231e1e7220 */ /* 0x001fca0000410000 */
[----:B------:R1:W-:Y:S02]  /*4a00*/  STG.E.64 desc[UR12][R48.64], R30 ;  /* 0x0000001e30007986 */ /* 0x0003e4000c101b0c */
.L_x_3205:
[----:B------:R-:W-:Y:S05]  /*4a10*/  BSYNC.RECONVERGENT B1 ;  /* 0x0000000000017941 */ /* 0x000fea0003800200 */
.L_x_3204:
[----:B------:R-:W-:Y:S01]  /*4a20*/  ISETP.GE.U32.AND P1, PT, R3, UR8, PT ;  /* 0x0000000803007c0c */ /* 0x000fe2000bf26070 */
[----:B------:R-:W-:Y:S01]  /*4a30*/  BSSY.RECONVERGENT B1, `(.L_x_3206) ;  /* 0x0000024000017945 */ /* 0x000fe20003800200 */
[----:B-1----:R-:W-:Y:S02]  /*4a40*/  IADD3 R30, PT, PT, R0, 0x80, RZ ;  /* 0x00000080001e7810 */ /* 0x002fe40007ffe0ff */
[----:B------:R-:W-:Y:S02]  /*4a50*/  ISETP.GE.AND.EX P1, PT, R57, UR9, PT, P1 ;  /* 0x0000000939007c0c */ /* 0x000fe4000bf26310 */
[----:B------:R-:W-:Y:S02]  /*4a60*/  ISETP.GE.U32.AND P2, PT, R4, UR8, PT ;  /* 0x0000000804007c0c */ /* 0x000fe4000bf46070 */
[----:B------:R-:W-:Y:S02]  /*4a70*/  ISETP.GE.U32.AND P3, PT, R30, UR8, PT ;  /* 0x000000081e007c0c */ /* 0x000fe4000bf66070 */
[----:B------:R-:W-:-:S02]  /*4a80*/  SHF.R.S32.HI R31, RZ, 0x1f, R30 ;  /* 0x0000001fff1f7819 */ /* 0x000fc4000001141e */
[----:B------:R-:W-:Y:S02]  /*4a90*/  ISETP.GE.AND.EX P2, PT, R56, UR9, PT, P2 ;  /* 0x0000000938007c0c */ /* 0x000fe4000bf46320 */
[----:B------:R-:W-:-:S03]  /*4aa0*/  ISETP.GE.AND.EX P3, PT, R31, UR9, PT, P3 ;  /* 0x000000091f007c0c */ /* 0x000fc6000bf66330 */
[----:B------:R-:W-:Y:S10]  /*4ab0*/  @P1 BRA `(.L_x_3207) ;  /* 0x00000000006c1947 */ /* 0x000ff40003800000 */
        /* <DEDUP_REMOVED lines=27> */
.L_x_3207:
[----:B------:R-:W-:Y:S05]  /*4c70*/  BSYNC.RECONVERGENT B1 ;  /* 0x0000000000017941 */ /* 0x000fea0003800200 */
.L_x_3206:
[----:B------:R-:W-:Y:S01]  /*4c80*/  BSSY.RECONVERGENT B1, `(.L_x_3208) ;  /* 0x000001f000017945 */ /* 0x000fe20003800200 */
[C---:B-1----:R-:W-:Y:S02]  /*4c90*/  IADD3 R49, PT, PT, R0.reuse, 0xa0, RZ ;  /* 0x000000a000317810 */ /* 0x042fe40007ffe0ff */
        /* <DEDUP_REMOVED lines=29> */
.L_x_3209:
[----:B------:R-:W-:Y:S05]  /*4e70*/  BSYNC.RECONVERGENT B1 ;  /* 0x0000000000017941 */ /* 0x000fea0003800200 */
.L_x_3208:
[----:B------:R-:W-:Y:S04]  /*4e80*/  BSSY.RECONVERGENT B1, `(.L_x_3210) ;  /* 0x000001d000017945 */ /* 0x000fe80003800200 */
[----:B------:R-:W-:Y:S05]  /*4e90*/  @P3 BRA `(.L_x_3211) ;  /* 0x00000000006c3947 */ /* 0x000fea0003800000 */
[----:B------:R-:W-:Y:S01]  /*4ea0*/  FADD.FTZ R14, R14, -UR5 ;  /* 0x800000050e0e7e21 */ /* 0x000fe20008010000 */
[----:B------:R-:W-:Y:S01]  /*4eb0*/  FADD.FTZ R15, R15, -UR5 ;  /* 0x800000050f0f7e21 */ /* 0x000fe20008010000 */
[----:B------:R-:W2:Y:S02]  /*4ec0*/  LDCU.64 UR14, c[0x0][0x3e0] ;  /* 0x00007c00ff0e77ac */ /* 0x000ea40008000a00 */
[----:B------:R-:W-:Y:S01]  /*4ed0*/  FMUL.FTZ R14, R14, UR10 ;  /* 0x0000000a0e0e7c20 */ /* 0x000fe20008410000 */
[----:B------:R-:W-:Y:S01]  /*4ee0*/  FMUL.FTZ R15, R15, UR10 ;  /* 0x0000000a0f0f7c20 */ /* 0x000fe20008410000 */
[----:B------:R-:W3:Y:S02]  /*4ef0*/  LDCU.64 UR18, c[0x0][0x380] ;  /* 0x00007000ff1277ac */ /* 0x000ee40008000a00 */
[----:B-1----:R-:W-:Y:S01]  /*4f00*/  FFMA.FTZ R33, R24, R14, R27 ;  /* 0x0000000e18217223 */ /* 0x002fe2000001001b */
[----:B------:R-:W-:-:S03]  /*4f10*/  FFMA.FTZ R32, R25, R15, R26 ;  /* 0x0000000f19207223 */ /* 0x000fc6000001001a */
[----:B------:R-:W-:Y:S01]  /*4f20*/  FMUL.FTZ R14, R33, -1.4426950216293334961 ;  /* 0xbfb8aa3b210e7820 */ /* 0x000fe20000410000 */
[----:B------:R-:W-:-:S05]  /*4f30*/  FMUL.FTZ R15, R32, -1.4426950216293334961 ;  /* 0xbfb8aa3b200f7820 */ /* 0x000fca0000410000 */
[----:B------:R-:W0:Y:S01]  /*4f40*/  MUFU.EX2 R14, R14 ;  /* 0x0000000e000e7308 */ /* 0x000e220000000800 */
[----:B--2---:R-:W-:-:S04]  /*4f50*/  IMAD R31, R31, UR14, RZ ;  /* 0x0000000e1f1f7c24 */ /* 0x004fc8000f8e02ff */
[----:B------:R-:W-:-:S03]  /*4f60*/  IMAD R37, R30, UR15, R31 ;  /* 0x0000000f1e257c24 */ /* 0x000fc6000f8e021f */
[----:B------:R-:W1:Y:S01]  /*4f70*/  MUFU.EX2 R15, R15 ;  /* 0x0000000f000f7308 */ /* 0x000e620000000800 */
[----:B0-----:R-:W-:Y:S01]  /*4f80*/  FADD.FTZ R34, R14, 1 ;  /* 0x3f8000000e227421 */ /* 0x001fe20000010000 */
[----:B------:R-:W-:-:S06]  /*4f90*/  MOV R14, R8 ;  /* 0x00000008000e7202 */ /* 0x000fcc0000000f00 */
[----:B------:R-:W0:Y:S01]  /*4fa0*/  MUFU.RCP R34, R34 ;  /* 0x0000002200227308 */ /* 0x000e220000001000 */
[----:B-1----:R-:W-:Y:S01]  /*4fb0*/  FADD.FTZ R35, R15, 1 ;  /* 0x3f8000000f237421 */ /* 0x002fe20000010000 */
[----:B------:R-:W-:-:S06]  /*4fc0*/  MOV R15, R11 ;  /* 0x0000000b000f7202 */ /* 0x000fcc0000000f00 */
[----:B------:R-:W1:Y:S01]  /*4fd0*/  MUFU.RCP R35, R35 ;  /* 0x0000002300237308 */ /* 0x000e620000001000 */
[----:B------:R-:W-:-:S05]  /*4fe0*/  IMAD.WIDE.U32 R30, R30, UR14, R14 ;  /* 0x0000000e1e1e7c25 */ /* 0x000fca000f8e000e */
[----:B------:R-:W-:Y:S02]  /*4ff0*/  IADD3 R37, PT, PT, R31, R37, RZ ;  /* 0x000000251f257210 */ /* 0x000fe40007ffe0ff */
[----:B---3--:R-:W-:-:S04]  /*5000*/  LEA R14, P1, R30, UR18, 0x2 ;  /* 0x000000121e0e7c11 */ /* 0x008fc8000f8210ff */
[----:B------:R-:W-:Y:S01]  /*5010*/  LEA.HI.X R15, R30, UR19, R37, 0x2, P1 ;  /* 0x000000131e0f7c11 */ /* 0x000fe200088f1425 */
[----:B0-----:R-:W-:Y:S01]  /*5020*/  FMUL.FTZ R30, R33, R34 ;  /* 0x00000022211e7220 */ /* 0x001fe20000410000 */
[----:B-1----:R-:W-:-:S05]  /*5030*/  FMUL.FTZ R31, R32, R35 ;  /* 0x00000023201f7220 */ /* 0x002fca0000410000 */
[----:B------:R2:W-:Y:S02]  /*5040*/  STG.E.64 desc[UR12][R14.64], R30 ;  /* 0x0000001e0e007986 */ /* 0x0005e4000c101b0c */
.L_x_3211:
[----:B------:R-:W-:Y:S05]  /*5050*/  BSYNC.RECONVERGENT B1 ;  /* 0x0000000000017941 */ /* 0x000fea0003800200 */
.L_x_3210:
[----:B------:R-:W-:Y:S01]  /*5060*/  ISETP.GE.U32.AND P3, PT, R49, UR8, PT ;  /* 0x0000000831007c0c */ /* 0x000fe2000bf66070 */
[----:B------:R-:W-:Y:S01]  /*5070*/  BSSY.RECONVERGENT B1, `(.L_x_3212) ;  /* 0x000002e000017945 */ /* 0x000fe20003800200 */
[----:B-1----:R-:W-:Y:S02]  /*5080*/  SHF.R.S32.HI R32, RZ, 0x1f, R49 ;  /* 0x0000001fff207819 */ /* 0x002fe40000011431 */
[----:B--2---:R-:W-:Y:S02]  /*5090*/  IADD3 R14, PT, PT, R0, 0xe0, RZ ;  /* 0x000000e0000e7810 */ /* 0x004fe40007ffe0ff */
[----:B------:R-:W-:Y:S02]  /*50a0*/  ISETP.GE.AND.EX P3, PT, R32, UR9, PT, P3 ;  /* 0x0000000920007c0c */ /* 0x000fe4000bf66330 */
[C---:B------:R-:W-:Y:S02]  /*50b0*/  IADD3 R15, PT, PT, R0.reuse, 0x100, RZ ;  /* 0x00000100000f7810 */ /* 0x040fe40007ffe0ff */
[----:B------:R-:W-:-:S02]  /*50c0*/  IADD3 R30, PT, PT, R0, 0x120, RZ ;  /* 0x00000120001e7810 */ /* 0x000fc40007ffe0ff */
[----:B------:R-:W-:Y:S02]  /*50d0*/  ISETP.GE.U32.AND P1, PT, R48, UR8, PT ;  /* 0x0000000830007c0c */ /* 0x000fe4000bf26070 */
[----:B------:R-:W-:Y:S02]  /*50e0*/  ISETP.GE.U32.AND P4, PT, R14, UR8, PT ;  /* 0x000000080e007c0c */ /* 0x000fe4000bf86070 */
[----:B------:R-:W-:Y:S02]  /*50f0*/  ISETP.GE.U32.AND P5, PT, R15, UR8, PT ;  /* 0x000000080f007c0c */ /* 0x000fe4000bfa6070 */
[----:B0-----:R-:W-:Y:S02]  /*5100*/  SHF.R.S32.HI R50, RZ, 0x1f, R48 ;  /* 0x0000001fff327819 */ /* 0x001fe40000011430 */
        /* <DEDUP_REMOVED lines=20> */
[----:B------:R-:W-:-:S05]  /*5250*/  MOV R32, R8 ;  /* 0x0000000800207202 */ /* 0x000fca0000000f00 */
[----:B------:R-:W-:-:S04]  /*5260*/  IMAD.WIDE.U32 R32, R49, UR14, R32 ;  /* 0x0000000e31207c25 */ /* 0x000fc8000f8e0020 */
[----:B------:R-:W-:Y:S01]  /*5270*/  FMUL.FTZ R49, R17, -1.4426950216293334961 ;  /* 0xbfb8aa3b11317820 */ /* 0x000fe20000410000 */
[----:B------:R-:W-:Y:S02]  /*5280*/  IADD3 R35, PT, PT, R33, R35, RZ ;  /* 0x0000002321237210 */ /* 0x000fe40007ffe0ff */
[----:B-1----:R-:W-:-:S03]  /*5290*/  LEA R34, P3, R32, UR18, 0x2 ;  /* 0x0000001220227c11 */ /* 0x002fc6000f8610ff */
[----:B------:R-:W0:Y:S01]  /*52a0*/  MUFU.EX2 R49, R49 ;  /* 0x0000003100317308 */ /* 0x000e220000000800 */
[----:B------:R-:W-:Y:S01]  /*52b0*/  LEA.HI.X R35, R32, UR19, R35, 0x2, P3 ;  /* 0x0000001320237c11 */ /* 0x000fe200098f1423 */
[----:B------:R-:W-:-:S06]  /*52c0*/  FMUL.FTZ R32, R16, -1.4426950216293334961 ;  /* 0xbfb8aa3b10207820 */ /* 0x000fcc0000410000 */
        /* <DEDUP_REMOVED lines=8> */
.L_x_3213:
[----:B------:R-:W-:Y:S05]  /*5350*/  BSYNC.RECONVERGENT B1 ;  /* 0x0000000000017941 */ /* 0x000fea0003800200 */
.L_x_3212:
        /* <DEDUP_REMOVED lines=8> */
[----:B------:R-:W-:Y:S01]  /*53e0*/  FFMA.FTZ R18, R24, R18, R27 ;  /* 0x0000001218127223 */ /* 0x000fe2000001001b */
[----:B------:R-:W-:-:S03]  /*53f0*/  FFMA.FTZ R19, R25, R19, R26 ;  /* 0x0000001319137223 */ /* 0x000fc6000001001a */
[----:B0-----:R-:W-:Y:S01]  /*5400*/  FMUL.FTZ R16, R18, -1.4426950216293334961 ;  /* 0xbfb8aa3b12107820 */ /* 0x001fe20000410000 */
        /* <DEDUP_REMOVED lines=13> */
[----:B--2---:R-:W-:Y:S01]  /*54e0*/  LEA R16, P1, R48, UR18, 0x2 ;  /* 0x0000001230107c11 */ /* 0x004fe2000f8210ff */
[----:B0-----:R-:W-:-:S03]  /*54f0*/  FMUL.FTZ R18, R18, R33 ;  /* 0x0000002112127220 */ /* 0x001fc60000410000 */
[----:B------:R-:W-:Y:S01]  /*5500*/  LEA.HI.X R17, R48, UR19, R35, 0x2, P1 ;  /* 0x0000001330117c11 */ /* 0x000fe200088f1423 */
[----:B-1----:R-:W-:-:S05]  /*5510*/  FMUL.FTZ R19, R19, R32 ;  /* 0x0000002013137220 */ /* 0x002fca0000410000 */
[----:B------:R1:W-:Y:S03]  /*5520*/  STG.E.64 desc[UR12][R16.64], R18 ;  /* 0x0000001210007986 */ /* 0x0003e6000c101b0c */
.L_x_3215:
[----:B------:R-:W-:Y:S05]  /*5530*/  BSYNC.RECONVERGENT B1 ;  /* 0x0000000000017941 */ /* 0x000fea0003800200 */
.L_x_3214:
[----:B------:R-:W-:Y:S01]  /*5540*/  BSSY.RECONVERGENT B1, `(.L_x_3216) ;  /* 0x0000020000017945 */ /* 0x000fe20003800200 */
[C---:B-1----:R-:W-:Y:S02]  /*5550*/  IADD3 R18, PT, PT, R0.reuse, 0x140, RZ ;  /* 0x0000014000127810 */ /* 0x042fe40007ffe0ff */
[C---:B------:R-:W-:Y:S02]  /*5560*/  IADD3 R19, PT, PT, R0.reuse, 0x160, RZ ;  /* 0x0000016000137810 */ /* 0x040fe40007ffe0ff */
[----:B------:R-:W-:Y:S01]  /*5570*/  IADD3 R32, PT, PT, R0, 0x180, RZ ;  /* 0x0000018000207810 */ /* 0x000fe20007ffe0ff */
[----:B------:R-:W-:Y:S06]  /*5580*/  @P4 BRA `(.L_x_3217) ;  /* 0x00000000006c4947 */ /* 0x000fec0003800000 */
[----:B------:R-:W-:Y:S01]  /*5590*/  FADD.FTZ R12, R12, -UR5 ;  /* 0x800000050c0c7e21 */ /* 0x000fe20008010000 */
[----:B------:R-:W-:Y:S01]  /*55a0*/  FADD.FTZ R13, R13, -UR5 ;  /* 0x800000050d0d7e21 */ /* 0x000fe20008010000 */
[----:B------:R-:W1:Y:S02]  /*55b0*/  LDCU.64 UR14, c[0x0][0x3e0] ;  /* 0x00007c00ff0e77ac */ /* 0x000e640008000a00 */
[----:B------:R-:W-:Y:S01]  /*55c0*/  FMUL.FTZ R12, R12, UR10 ;  /* 0x0000000a0c0c7c20 */ /* 0x000fe20008410000 */
[----:B------:R-:W-:Y:S01]  /*55d0*/  FMUL.FTZ R13, R13, UR10 ;  /* 0x0000000a0d0d7c20 */ /* 0x000fe20008410000 */
[----:B------:R-:W2:Y:S02]  /*55e0*/  LDCU.64 UR18, c[0x0][0x380] ;  /* 0x00007000ff1277ac */ /* 0x000ea40008000a00 */
[----:B0-----:R-:W-:Y:S01]  /*55f0*/  FFMA.FTZ R34, R24, R12, R27 ;  /* 0x0000000c18227223 */ /* 0x001fe2000001001b */
[----:B------:R-:W-:-:S03]  /*5600*/  FFMA.FTZ R33, R25, R13, R26 ;  /* 0x0000000d19217223 */ /* 0x000fc6000001001a */
        /* <DEDUP_REMOVED lines=14> */
[----:B--2---:R-:W-:-:S04]  /*56f0*/  LEA R12, P1, R16, UR18, 0x2 ;  /* 0x00000012100c7c11 */ /* 0x004fc8000f8210ff */
[----:B------:R-:W-:Y:S01]  /*5700*/  LEA.HI.X R13, R16, UR19, R31, 0x2, P1 ;  /* 0x00000013100d7c11 */ /* 0x000fe200088f141f */
[----:B0-----:R-:W-:Y:S01]  /*5710*/  FMUL.FTZ R16, R34, R35 ;  /* 0x0000002322107220 */ /* 0x001fe20000410000 */
[----:B-1----:R-:W-:-:S05]  /*5720*/  FMUL.FTZ R17, R33, R48 ;  /* 0x0000003021117220 */ /* 0x002fca0000410000 */
[----:B------:R1:W-:Y:S02]  /*5730*/  STG.E.64 desc[UR12][R12.64], R16 ;  /* 0x000000100c007986 */ /* 0x0003e4000c101b0c */
.L_x_3217:
[----:B------:R-:W-:Y:S05]  /*5740*/  BSYNC.RECONVERGENT B1 ;  /* 0x0000000000017941 */ /* 0x000fea0003800200 */
.L_x_3216:
        /* <DEDUP_REMOVED lines=21> */
[----:B------:R-:W-:Y:S01]  /*58a0*/  IMAD R15, R15, UR15, R36 ;  /* 0x0000000f0f0f7c24 */ /* 0x000fe2000f8e0224 */
[----:B0-----:R-:W-:-:S04]  /*58b0*/  LEA R14, P1, R12, UR18, 0x2 ;  /* 0x000000120c0e7c11 */ /* 0x001fc8000f8210ff */
[----:B------:R-:W0:Y:S01]  /*58c0*/  MUFU.RCP R21, R21 ;  /* 0x0000001500157308 */ /* 0x000e220000001000 */
[----:B------:R-:W-:-:S04]  /*58d0*/  IADD3 R15, PT, PT, R13, R15, RZ ;  /* 0x0000000f0d0f7210 */ /* 0x000fc80007ffe0ff */
[----:B------:R-:W-:Y:S01]  /*58e0*/  LEA.HI.X R15, R12, UR19, R15, 0x2, P1 ;  /* 0x000000130c0f7c11 */ /* 0x000fe200088f140f */
[----:B-1----:R-:W-:Y:S01]  /*58f0*/  FMUL.FTZ R12, R17, R20 ;  /* 0x00000014110c7220 */ /* 0x002fe20000410000 */
[----:B0-----:R-:W-:-:S05]  /*5900*/  FMUL.FTZ R13, R16, R21 ;  /* 0x00000015100d7220 */ /* 0x001fca0000410000 */
[----:B------:R2:W-:Y:S02]  /*5910*/  STG.E.64 desc[UR12][R14.64], R12 ;  /* 0x0000000c0e007986 */ /* 0x0005e4000c101b0c */
.L_x_3219:
[----:B------:R-:W-:Y:S05]  /*5920*/  BSYNC.RECONVERGENT B1 ;  /* 0x0000000000017941 */ /* 0x000fea0003800200 */
.L_x_3218:
        /* <DEDUP_REMOVED lines=29> */
.L_x_3221:
[----:B------:R-:W-:Y:S05]  /*5b00*/  BSYNC.RECONVERGENT B1 ;  /* 0x0000000000017941 */ /* 0x000fea0003800200 */
.L_x_3220:
        /* <DEDUP_REMOVED lines=8> */
[----:B01----:R-:W-:Y:S02]  /*5b90*/  SHF.R.S32.HI R17, RZ, 0x1f, R19 ;  /* 0x0000001fff117819 */ /* 0x003fe40000011413 */
        /* <DEDUP_REMOVED lines=35> */
.L_x_3223:
[----:B------:R-:W-:Y:S05]  /*5dd0*/  BSYNC.RECONVERGENT B1 ;  /* 0x0000000000017941 */ /* 0x000fea0003800200 */
.L_x_3222:
        /* <DEDUP_REMOVED lines=29> */
.L_x_3225:
[----:B------:R-:W-:Y:S05]  /*5fb0*/  BSYNC.RECONVERGENT B1 ;  /* 0x0000000000017941 */ /* 0x000fea0003800200 */
.L_x_3224:
        /* <DEDUP_REMOVED lines=29> */
.L_x_3227:
[----:B------:R-:W-:Y:S05]  /*6190*/  BSYNC.RECONVERGENT B1 ;  /* 0x0000000000017941 */ /* 0x000fea0003800200 */
.L_x_3226:
[----:B------:R-:W-:Y:S04]  /*61a0*/  BSSY.RECONVERGENT B1, `(.L_x_3228) ;  /* 0x000001d000017945 */ /* 0x000fe80003800200 */
[----:B------:R-:W-:Y:S05]  /*61b0*/  @P6 BRA `(.L_x_3229) ;  /* 0x00000000006c6947 */ /* 0x000fea0003800000 */
[----:B------:R-:W-:Y:S01]  /*61c0*/  FADD.FTZ R42, R42, -UR5 ;  /* 0x800000052a2a7e21 */ /* 0x000fe20008010000 */
[----:B------:R-:W-:Y:S01]  /*61d0*/  FADD.FTZ R43, R43, -UR5 ;  /* 0x800000052b2b7e21 */ /* 0x000fe20008010000 */
[----:B------:R-:W3:Y:S01]  /*61e0*/  LDCU.64 UR14, c[0x0][0x3e0] ;  /* 0x00007c00ff0e77ac */ /* 0x000ee20008000a00 */
[----:B012---:R-:W-:Y:S01]  /*61f0*/  MOV R14, R8 ;  /* 0x00000008000e7202 */ /* 0x007fe20000000f00 */
[----:B------:R-:W-:Y:S01]  /*6200*/  FMUL.FTZ R42, R42, UR10 ;  /* 0x0000000a2a2a7c20 */ /* 0x000fe20008410000 */
[----:B------:R-:W-:Y:S01]  /*6210*/  FMUL.FTZ R43, R43, UR10 ;  /* 0x0000000a2b2b7c20 */ /* 0x000fe20008410000 */
[----:B------:R-:W0:Y:S01]  /*6220*/  LDCU.64 UR18, c[0x0][0x380] ;  /* 0x00007000ff1277ac */ /* 0x000e220008000a00 */
[----:B------:R-:W-:Y:S01]  /*6230*/  MOV R15, R11 ;  /* 0x0000000b000f7202 */ /* 0x000fe20000000f00 */
[----:B------:R-:W-:Y:S01]  /*6240*/  FFMA.FTZ R19, R24, R42, R27 ;  /* 0x0000002a18137223 */ /* 0x000fe2000001001b */
[----:B------:R-:W-:-:S03]  /*6250*/  FFMA.FTZ R18, R25, R43, R26 ;  /* 0x0000002b19127223 */ /* 0x000fc6000001001a */
        /* <DEDUP_REMOVED lines=17> */
.L_x_3229:
[----:B------:R-:W-:Y:S05]  /*6370*/  BSYNC.RECONVERGENT B1 ;  /* 0x0000000000017941 */ /* 0x000fea0003800200 */
.L_x_3228:
        /* <DEDUP_REMOVED lines=29> */
.L_x_3231:
[----:B------:R-:W-:Y:S05]  /*6550*/  BSYNC.RECONVERGENT B1 ;  /* 0x0000000000017941 */ /* 0x000fea0003800200 */
.L_x_3230:
[----:B------:R-:W-:Y:S05]  /*6560*/  @P4 BRA `(.L_x_3201) ;  /* 0x0000000000684947 */ /* 0x000fea0003800000 */
[----:B------:R-:W-:Y:S01]  /*6570*/  FADD.FTZ R46, R46, -UR5 ;  /* 0x800000052e2e7e21 */ /* 0x000fe20008010000 */
[----:B------:R-:W-:Y:S01]  /*6580*/  FADD.FTZ R47, R47, -UR5 ;  /* 0x800000052f2f7e21 */ /* 0x000fe20008010000 */
[----:B------:R-:W0:Y:S02]  /*6590*/  LDCU.64 UR8, c[0x0][0x3e0] ;  /* 0x00007c00ff0877ac */ /* 0x000e240008000a00 */
[----:B------:R-:W-:Y:S01]  /*65a0*/  FMUL.FTZ R46, R46, UR10 ;  /* 0x0000000a2e2e7c20 */ /* 0x000fe20008410000 */
[----:B------:R-:W-:Y:S01]  /*65b0*/  FMUL.FTZ R47, R47, UR10 ;  /* 0x0000000a2f2f7c20 */ /* 0x000fe20008410000 */
[----:B------:R-:W5:Y:S02]  /*65c0*/  LDCU.64 UR14, c[0x0][0x380] ;  /* 0x00007000ff0e77ac */ /* 0x000f640008000a00 */
[----:B------:R-:W-:Y:S01]  /*65d0*/  FFMA.FTZ R27, R24, R46, R27 ;  /* 0x0000002e181b7223 */ /* 0x000fe2000001001b */
[----:B------:R-:W-:-:S03]  /*65e0*/  FFMA.FTZ R26, R25, R47, R26 ;  /* 0x0000002f191a7223 */ /* 0x000fc6000001001a */
[----:B------:R-:W-:Y:S01]  /*65f0*/  FMUL.FTZ R9, R27, -1.4426950216293334961 ;  /* 0xbfb8aa3b1b097820 */ /* 0x000fe20000410000 */
[----:B------:R-:W-:-:S05]  /*6600*/  FMUL.FTZ R10, R26, -1.4426950216293334961 ;  /* 0xbfb8aa3b1a0a7820 */ /* 0x000fca0000410000 */
[----:B------:R-:W5:Y:S01]  /*6610*/  MUFU.EX2 R9, R9 ;  /* 0x0000000900097308 */ /* 0x000f620000000800 */
[----:B01234-:R-:W-:-:S07]  /*6620*/  IMAD R14, R53, UR8, RZ ;  /* 0x00000008350e7c24 */ /* 0x01ffce000f8e02ff */
[----:B------:R-:W0:Y:S01]  /*6630*/  MUFU.EX2 R10, R10 ;  /* 0x0000000a000a7308 */ /* 0x000e220000000800 */
[----:B-----5:R-:W-:Y:S01]  /*6640*/  FADD.FTZ R12, R9, 1 ;  /* 0x3f800000090c7421 */ /* 0x020fe20000010000 */
[----:B------:R-:W-:Y:S01]  /*6650*/  MOV R9, R11 ;  /* 0x0000000b00097202 */ /* 0x000fe20000000f00 */
[----:B------:R-:W-:-:S05]  /*6660*/  IMAD R11, R7, UR9, R14 ;  /* 0x00000009070b7c24 */ /* 0x000fca000f8e020e */
[----:B------:R-:W1:Y:S01]  /*6670*/  MUFU.RCP R12, R12 ;  /* 0x0000000c000c7308 */ /* 0x000e620000001000 */
[----:B------:R-:W-:-:S04]  /*6680*/  IMAD.WIDE.U32 R8, R7, UR8, R8 ;  /* 0x0000000807087c25 */ /* 0x000fc8000f8e0008 */
[----:B0-----:R-:W-:Y:S01]  /*6690*/  FADD.FTZ R13, R10, 1 ;  /* 0x3f8000000a0d7421 */ /* 0x001fe20000010000 */
[----:B------:R-:W-:-:S05]  /*66a0*/  LEA R10, P1, R8, UR14, 0x2 ;  /* 0x0000000e080a7c11 */ /* 0x000fca000f8210ff */
[----:B------:R-:W0:Y:S01]  /*66b0*/  MUFU.RCP R13, R13 ;  /* 0x0000000d000d7308 */ /* 0x000e220000001000 */
[----:B------:R-:W-:-:S04]  /*66c0*/  IADD3 R11, PT, PT, R9, R11, RZ ;  /* 0x0000000b090b7210 */ /* 0x000fc80007ffe0ff */
[----:B------:R-:W-:Y:S01]  /*66d0*/  LEA.HI.X R11, R8, UR15, R11, 0x2, P1 ;  /* 0x0000000f080b7c11 */ /* 0x000fe200088f140b */
[----:B-1----:R-:W-:Y:S01]  /*66e0*/  FMUL.FTZ R8, R27, R12 ;  /* 0x0000000c1b087220 */ /* 0x002fe20000410000 */
[----:B0-----:R-:W-:-:S05]  /*66f0*/  FMUL.FTZ R9, R26, R13 ;  /* 0x0000000d1a097220 */ /* 0x001fca0000410000 */
[----:B------:R0:W-:Y:S02]  /*6700*/  STG.E.64 desc[UR12][R10.64], R8 ;  /* 0x000000080a007986 */ /* 0x0001e4000c101b0c */
.L_x_3201:
[----:B------:R-:W-:Y:S05]  /*6710*/  BSYNC.RECONVERGENT B0 ;  /* 0x0000000000007941 */ /* 0x000fea0003800200 */
.L_x_3169:
        /* <DEDUP_REMOVED lines=8> */
.L_x_3233:
        /* <DEDUP_REMOVED lines=14> */
.L_x_3474:


//--------------------- .text._Z35group_norm_nhwc_fwd_one_pass_kernelI11Fp32IOFp16WLi64ELi16ELi256EEv26Group_norm_nhwc_fwd_params --------------------------
	.section	.text._Z35group_norm_nhwc_fwd_one_pass_kernelI11Fp32IOFp16WLi64ELi16ELi256EEv26Group_norm_nhwc_fwd_params,"ax",@progbits
	.align	128
        .global         _Z35group_norm_nhwc_fwd_one_pass_kernelI11Fp32IOFp16WLi64ELi16ELi256EEv26Group_norm_nhwc_fwd_params
        .type           _Z35group_norm_nhwc_fwd_one_pass_kernelI11Fp32IOFp16WLi64ELi16ELi256EEv26Group_norm_nhwc_fwd_params,@function
        .size           _Z35group_norm_nhwc_fwd_one_pass_kernelI11Fp32IOFp16WLi64ELi16ELi256EEv26Group_norm_nhwc_fwd_params,(.L_x_3475 - _Z35group_norm_nhwc_fwd_one_pass_kernelI11Fp32IOFp16WLi64ELi16ELi256EEv26Group_norm_nhwc_fwd_params)
        .other          _Z35group_norm_nhwc_fwd_one_pass_kernelI11Fp32IOFp16WLi64ELi16ELi256EEv26Group_norm_nhwc_fwd_params,@"STO_CUDA_ENTRY STV_DEFAULT"
_Z35group_norm_nhwc_fwd_one_pass_kernelI11Fp32IOFp16WLi64ELi16ELi256EEv26Group_norm_nhwc_fwd_params:
.text._Z35group_norm_nhwc_fwd_one_pass_kernelI11Fp32IOFp16WLi64ELi16ELi256EEv26Group_norm_nhwc_fwd_params:
        /* <DEDUP_REMOVED lines=26> */
.L_x_3253:
[----:B0-----:R-:W0:Y:S01]  /*01a0*/  LDC R11, c[0x0][0x3f8] ;  /* 0x0000fe00ff0b7b82 */ /* 0x001e220000000800 */
[----:B-1----:R-:W1:Y:S01]  /*01b0*/  LDCU.64 UR10, c[0x0][0x3e8] ;  /* 0x00007d00ff0a77ac */ /* 0x002e620008000a00 */
[----:B--2---:R-:W3:Y:S01]  /*01c0*/  S2R R12, SR_TID.X ;  /* 0x00000000000c7919 */ /* 0x004ee20000002100 */
[----:B------:R-:W-:Y:S01]  /*01d0*/  VIADD R13, R27, 0x20 ;  /* 0x000000201b0d7836 */ /* 0x000fe20000000000 */
[----:B------:R-:W-:-:S04]  /*01e0*/  SHF.R.S32.HI R17, RZ, 0x1f, R27 ;  /* 0x0000001fff117819 */ /* 0x000fc8000001141b */
[----:B------:R-:W-:Y:S02]  /*01f0*/  SHF.R.S32.HI R15, RZ, 0x1f, R13 ;  /* 0x0000001fff0f7819 */ /* 0x000fe4000001140d */
[----:B0-----:R-:W-:Y:S02]  /*0200*/  IABS R5, R11 ;  /* 0x0000000b00057213 */ /* 0x001fe40000000000 */
[----:B------:R-:W-:Y:S02]  /*0210*/  ISETP.NE.AND P3, PT, R11, RZ, PT ;  /* 0x000000ff0b00720c */ /* 0x000fe40003f65270 */
[----:B------:R-:W0:Y:S08]  /*0220*/  I2F.RP R4, R5 ;  /* 0x0000000500047306 */ /* 0x000e300000209400 */
[----:B0-----:R-:W0:Y:S02]  /*0230*/  MUFU.RCP R4, R4 ;  /* 0x0000000400047308 */ /* 0x001e240000001000 */
[----:B0-----:R-:W-:-:S06]  /*0240*/  IADD3 R2, PT, PT, R4, 0xffffffe, RZ ;  /* 0x0ffffffe04027810 */ /* 0x001fcc0007ffe0ff */
[----:B------:R0:W4:Y:S02]  /*0250*/  F2I.FTZ.U32.TRUNC.NTZ R3, R2 ;  /* 0x0000000200037305 */ /* 0x000124000021f000 */
[----:B0-----:R-:W-:Y:S01]  /*0260*/  IMAD.MOV.U32 R2, RZ, RZ, RZ ;  /* 0x000000ffff027224 */ /* 0x001fe200078e00ff */
        /* <DEDUP_REMOVED lines=12> */
[----:B------:R-:W-:Y:S02]  /*0330*/  ISETP.GE.U32.AND P1, PT, R4, R5, PT ;  /* 0x000000050400720c */ /* 0x000fe40003f26070 */
[----:B-1----:R-:W-:-:S04]  /*0340*/  ISETP.GE.U32.AND P2, PT, R13, UR10, PT ;  /* 0x0000000a0d007c0c */ /* 0x002fc8000bf46070 */
[----:B------:R-:W-:-:S07]  /*0350*/  ISETP.GE.AND.EX P2, PT, R15, UR11, PT, P2 ;  /* 0x0000000b0f007c0c */ /* 0x000fce000bf46320 */
[----:B------:R-:W-:Y:S02]  /*0360*/  @P1 IADD3 R3, PT, PT, R3, 0x1, RZ ;  /* 0x0000000103031810 */ /* 0x000fe40007ffe0ff */
[----:B------:R-:W-:Y:S02]  /*0370*/  ISETP.GE.U32.AND P1, PT, R27, UR10, PT ;  /* 0x0000000a1b007c0c */ /* 0x000fe4000bf26070 */
[----:B------:R-:W-:Y:S02]  /*0380*/  MOV R19, R3 ;  /* 0x0000000300137202 */ /* 0x000fe40000000f00 */
[----:B------:R-:W-:Y:S01]  /*0390*/  ISETP.GE.AND.EX P1, PT, R17, UR11, PT, P1 ;  /* 0x0000000b11007c0c */ /* 0x000fe2000bf26310 */
[----:B------:R-:W0:Y:S01]  /*03a0*/  LDCU.64 UR10, c[0x0][0x3f0] ;  /* 0x00007e00ff0a77ac */ /* 0x000e220008000a00 */
[----:B------:R-:W-:Y:S01]  /*03b0*/  @!P4 IADD3 R19, PT, PT, -R19, RZ, RZ ;  /* 0x000000ff1313c210 */ /* 0x000fe20007ffe1ff */
[----:B------:R-:W1:Y:S01]  /*03c0*/  @!P2 LDC.64 R4, c[0x0][0x390] ;  /* 0x0000e400ff04ab82 */ /* 0x000e620000000a00 */
[----:B------:R-:W-:-:S02]  /*03d0*/  @!P3 LOP3.LUT R19, RZ, R11, RZ, 0x33, !PT ;  /* 0x0000000bff13b212 */ /* 0x000fc400078e33ff */
[----:B---3--:R-:W-:Y:S02]  /*03e0*/  SHF.L.U32 R3, R12, 0x1, RZ ;  /* 0x000000010c037819 */ /* 0x008fe400000006ff */
[--C-:B------:R-:W-:Y:S01]  /*03f0*/  SHF.R.S32.HI R2, RZ, 0x1f, R19.reuse ;  /* 0x0000001fff027819 */ /* 0x100fe20000011413 */
[----:B------:R-:W-:Y:S01]  /*0400*/  IMAD.MOV R28, RZ, RZ, -R19 ;  /* 0x000000ffff1c7224 */ /* 0x000fe200078e0a13 */
[----:B------:R-:W-:-:S03]  /*0410*/  LOP3.LUT R3, R3, 0xe, RZ, 0xc0, !PT ;  /* 0x0000000e03037812 */ /* 0x000fc600078ec0ff */
[----:B------:R-:W3:Y:S01]  /*0420*/  @!P1 LDC.64 R8, c[0x0][0x3e0] ;  /* 0x0000f800ff089b82 */ /* 0x000ee20000000a00 */
[----:B------:R-:W-:-:S05]  /*0430*/  IMAD R28, R11, R28, UR8 ;  /* 0x000000080b1c7e24 */ /* 0x000fca000f8e021c */
[----:B------:R-:W-:Y:S01]  /*0440*/  SHF.L.U32 R28, R28, 0x4, RZ ;  /* 0x000000041c1c7819 */ /* 0x000fe200000006ff */
[----:B0-----:R-:W-:Y:S01]  /*0450*/  IMAD R14, R2, UR10, RZ ;  /* 0x0000000a020e7c24 */ /* 0x001fe2000f8e02ff */
[----:B------:R-:W0:Y:S02]  /*0460*/  @!P2 LDC.64 R10, c[0x0][0x3e0] ;  /* 0x0000f800ff0aab82 */ /* 0x000e240000000a00 */
[----:B------:R-:W-:Y:S01]  /*0470*/  LOP3.LUT R2, R28, R3, RZ, 0xfc, !PT ;  /* 0x000000031c027212 */ /* 0x000fe200078efcff */
[----:B------:R-:W-:Y:S01]  /*0480*/  IMAD R21, R19, UR11, R14 ;  /* 0x0000000b13157c24 */ /* 0x000fe2000f8e020e */
[----:B------:R-:W-:-:S04]  /*0490*/  SHF.R.S32.HI R3, RZ, 0x1f, R28 ;  /* 0x0000001fff037819 */ /* 0x000fc8000001141c */
[----:B------:R-:W4:Y:S01]  /*04a0*/  @!P1 LDC.64 R6, c[0x0][0x390] ;  /* 0x0000e400ff069b82 */ /* 0x000f220000000a00 */
[----:B------:R-:W-:-:S04]  /*04b0*/  IMAD.WIDE.U32 R2, R19, UR10, R2 ;  /* 0x0000000a13027c25 */ /* 0x000fc8000f8e0002 */
[----:B------:R-:W-:Y:S02]  /*04c0*/  @!P1 IMAD.MOV.U32 R16, RZ, RZ, R2 ;  /* 0x000000ffff109224 */ /* 0x000fe400078e0002 */
[----:B---3--:R-:W-:Y:S01]  /*04d0*/  @!P1 IMAD R14, R17, R8, RZ ;  /* 0x00000008110e9224 */ /* 0x008fe200078e02ff */
[----:B------:R-:W-:-:S03]  /*04e0*/  IADD3 R17, PT, PT, R3, R21, RZ ;  /* 0x0000001503117210 */ /* 0x000fc60007ffe0ff */
[C---:B------:R-:W-:Y:S01]  /*04f0*/  @!P1 IMAD R19, R27.reuse, R9, R14 ;  /* 0x000000091b139224 */ /* 0x040fe200078e020e */
[----:B------:R-:W-:Y:S01]  /*0500*/  @!P2 MOV R14, R2 ;  /* 0x00000002000ea202 */ /* 0x000fe20000000f00 */
[----:B------:R-:W-:-:S04]  /*0510*/  @!P1 IMAD.WIDE.U32 R8, R27, R8, R16 ;  /* 0x000000081b089225 */ /* 0x000fc800078e0010 */
[----:B0-----:R-:W-:Y:S01]  /*0520*/  @!P2 IMAD R18, R15, R10, RZ ;  /* 0x0000000a0f12a224 */ /* 0x001fe200078e02ff */
[----:B------:R-:W-:-:S03]  /*0530*/  @!P2 MOV R15, R17 ;  /* 0x00000011000fa202 */ /* 0x000fc60000000f00 */
[C---:B------:R-:W-:Y:S02]  /*0540*/  @!P2 IMAD R21, R13.reuse, R11, R18 ;  /* 0x0000000b0d15a224 */ /* 0x040fe400078e0212 */
[----:B------:R-:W-:Y:S01]  /*0550*/  @!P2 IMAD.WIDE.U32 R10, R13, R10, R14 ;  /* 0x0000000a0d0aa225 */ /* 0x000fe200078e000e */
[----:B------:R-:W-:Y:S02]  /*0560*/  @!P1 IADD3 R13, PT, PT, R9, R19, RZ ;  /* 0x00000013090d9210 */ /* 0x000fe40007ffe0ff */
[----:B------:R-:W-:Y:S02]  /*0570*/  CS2R R18, SRZ ;  /* 0x0000000000127805 */ /* 0x000fe4000001ff00 */
[----:B----4-:R-:W-:Y:S01]  /*0580*/  @!P1 LEA R6, P3, R8, R6, 0x2 ;  /* 0x0000000608069211 */ /* 0x010fe200078610ff */
[----:B------:R-:W-:Y:S01]  /*0590*/  @!P2 IMAD.IADD R9, R11, 0x1, R21 ;  /* 0x000000010b09a824 */ /* 0x000fe200078e0215 */
[----:B-1----:R-:W-:Y:S02]  /*05a0*/  @!P2 LEA R4, P4, R10, R4, 0x2 ;  /* 0x000000040a04a211 */ /* 0x002fe400078810ff */
[----:B------:R-:W-:-:S02]  /*05b0*/  CS2R R20, SRZ ;  /* 0x0000000000147805 */ /* 0x000fc4000001ff00 */
        /* <DEDUP_REMOVED lines=50> */
.L_x_3235:
[----:B------:R-:W-:Y:S05]  /*08e0*/  BSYNC.RECONVERGENT B0 ;  /* 0x0000000000007941 */ /* 0x000fea0003800200 */
.L_x_3234:
        /* <DEDUP_REMOVED lines=26> */
.L_x_3237:
[----:B------:R-:W-:Y:S05]  /*0a90*/  BSYNC.RECONVERGENT B0 ;  /* 0x0000000000007941 */ /* 0x000fea0003800200 */
.L_x_3236:
[----:B------:R-:W-:Y:S05]  /*0aa0*/  @!P2 BRA `(.L_x_3238) ;  /* 0x0000000c00b4a947 */ /* 0x000fea0003800000 */
[----:B------:R-:W4:Y:S01]  /*0ab0*/  LDC.64 R4, c[0x0][0x3b8] ;  /* 0x0000ee00ff047b82 */ /* 0x000f220000000a00 */
[----:B------:R-:W-:Y:S01]  /*0ac0*/  ULOP3.LUT UR5, UR4, 0x1, URZ, 0xc0, !UPT ;  /* 0x0000000104057892 */ /* 0x000fe2000f8ec0ff */
[----:B------:R-:W-:-:S03]  /*0ad0*/  ISETP.GE.U32.AND P2, PT, R26, 0x8, PT ;  /* 0x000000081a00780c */ /* 0x000fc60003f46070 */
[----:B------:R-:W-:-:S06]  /*0ae0*/  UIMAD UR5, UR5, UR19, URZ ;  /* 0x00000013050572a4 */ /* 0x000fcc000f8e02ff */
[----:B-1----:R-:W-:-:S05]  /*0af0*/  IMAD R6, R26, UR5, RZ ;  /* 0x000000051a067c24 */ /* 0x002fca000f8e02ff */
[----:B--2---:R-:W-:-:S05]  /*0b00*/  SHF.L.U32 R7, R6, 0x1, RZ ;  /* 0x0000000106077819 */ /* 0x004fca00000006ff */
        /* <DEDUP_REMOVED lines=26> */
.L_x_3240:
[----:B------:R-:W2:Y:S04]  /*0cb0*/  LDG.E.STRONG.GPU R6, desc[UR14][R4.64] ;  /* 0x0000000e04067981 */ /* 0x000ea8000c1ef900 */
[----:B--2---:R-:W-:Y:S01]  /*0cc0*/  CCTL.IVALL ;  /* 0x00000000ff00798f */ /* 0x004fe20002000000 */
[----:B------:R-:W-:Y:S05]  /*0cd0*/  YIELD ;  /* 0x0000000000007946 */ /* 0x000fea0003800000 */
[----:B------:R-:W-:-:S13]  /*0ce0*/  ISETP.NE.AND P4, PT, R6, R9, PT ;  /* 0x000000090600720c */ /* 0x000fda0003f85270 */
[----:B------:R-:W-:Y:S05]  /*0cf0*/  @P4 BRA `(.L_x_3240) ;  /* 0xfffffffc00ec4947 */ /* 0x000fea000383ffff */
.L_x_3239:
        /* <DEDUP_REMOVED lines=15> */
.L_x_3242:
        /* <DEDUP_REMOVED lines=91> */
.L_x_3241:
        /* <DEDUP_REMOVED lines=53> */
.L_x_3243:
        /* <DEDUP_REMOVED lines=27> */
.L_x_3244:
        /* <DEDUP_REMOVED lines=13> */
.L_x_3245:
[----:B------:R-:W-:Y:S05]  /*1970*/  BSYNC.RECONVERGENT B0 ;  /* 0x0000000000007941 */ /* 0x000fea0003800200 */
.L_x_3238:
        /* <DEDUP_REMOVED lines=66> */
.L_x_3249:
[----:B------:R-:W-:Y:S05]  /*1da0*/  BSYNC.RECONVERGENT B1 ;  /* 0x0000000000017941 */ /* 0x000fea0003800200 */
.L_x_3248:
        /* <DEDUP_REMOVED lines=18> */
.L_x_3247:
        /* <DEDUP_REMOVED lines=30> */
.L_x_3252:
[----:B------:R-:W-:Y:S05]  /*20b0*/  BSYNC.RECONVERGENT B1 ;  /* 0x0000000000017941 */ /* 0x000fea0003800200 */
.L_x_3251:
        /* <DEDUP_REMOVED lines=32> */
.L_x_3250:
[----:B------:R-:W-:Y:S05]  /*22c0*/  BSYNC.RECONVERGENT B0 ;  /* 0x0000000000007941 */ /* 0x000fea0003800200 */
.L_x_3246:
[----:B------:R-:W-:Y:S02]  /*22d0*/  UIADD3 UR8, UPT, UPT, UR19, UR8, URZ ;  /* 0x0000000813087290 */ /* 0x000fe4000fffe0ff */
[----:B------:R-:W-:Y:S02]  /*22e0*/  UIADD3 UR4, UPT, UPT, UR4, 0x1, URZ ;  /* 0x0000000104047890 */ /* 0x000fe4000fffe0ff */
[----:B------:R-:W-:-:S09]  /*22f0*/  UISETP.GE.AND UP1, UPT, UR8, UR7, UPT ;  /* 0x000000070800728c */ /* 0x000fd2000bf26270 */
[----:B------:R-:W-:Y:S05]  /*2300*/  BRA.U !UP1, `(.L_x_3253) ;  /* 0xffffffdd09a47547 */ /* 0x000fea000b83ffff */
[----:B------:R-:W-:Y:S05]  /*2310*/  EXIT ;  /* 0x000000000000794d */ /* 0x000fea0003800000 */
.L_x_3254:
        /* <DEDUP_REMOVED lines=14> */
.L_x_3475:


//--------------------- .text._Z35group_norm_nhwc_fwd_one_pass_kernelI11Fp32IOFp16WLi128ELi16ELi256EEv26Group_norm_nhwc_fwd_params --------------------------
	.section	.text._Z35group_norm_nhwc_fwd_one_pass_kernelI11Fp32IOFp16WLi128ELi16ELi256EEv26Group_norm_nhwc_fwd_params,"ax",@progbits
	.align	128
        .global         _Z35group_norm_nhwc_fwd_one_pass_kernelI11Fp32IOFp16WLi128ELi16ELi256EEv26Group_norm_nhwc_fwd_params
        .type           _Z35group_norm_nhwc_fwd_one_pass_kernelI11Fp32IOFp16WLi128ELi16ELi256EEv26Group_norm_nhwc_fwd_params,@function
        .size           _Z35group_norm_nhwc_fwd_one_pass_kernelI11Fp32IOFp16WLi128ELi16ELi256EEv26Group_norm_nhwc_fwd_params,(.L_x_3476 - _Z35group_norm_nhwc_fwd_one_pass_kernelI11Fp32IOFp16WLi128ELi16ELi256EEv26Group_norm_nhwc_fwd_params)
        .other          _Z35group_norm_nhwc_fwd_one_pass_kernelI11Fp32IOFp16WLi128ELi16ELi256EEv26Group_norm_nhwc_fwd_params,@"STO_CUDA_ENTRY STV_DEFAULT"
_Z35group_norm_nhwc_fwd_one_pass_kernelI11Fp32IOFp16WLi128ELi16ELi256EEv26Group_norm_nhwc_fwd_params:
.text._Z35group_norm_nhwc_fwd_one_pass_kernelI11Fp32IOFp16WLi128ELi16ELi256EEv26Group_norm_nhwc_fwd_params:
        /* <DEDUP_REMOVED lines=23> */
.L_x_3282:
        /* <DEDUP_REMOVED lines=14> */
[----:B------:R-:W-:Y:S01]  /*0250*/  IMAD.HI.U32 R5, R5, R7, R4 ;  /* 0x0000000705057227 */ /* 0x000fe200078e0004 */
[----:B------:R-:W-:Y:S01]  /*0260*/  MOV R7, R8 ;  /* 0x0000000800077202 */ /* 0x000fe20000000f00 */
[----:B------:R-:W0:Y:S01]  /*0270*/  S2R R4, SR_TID.X ;  /* 0x0000000000047919 */ /* 0x000e220000002100 */
[----:B------:R-:W-:-:S03]  /*0280*/  IADD3 R8, PT, PT, R2, 0x40, RZ ;  /* 0x0000004002087810 */ /* 0x000fc60007ffe0ff */
[----:B------:R-:W-:Y:S01]  /*0290*/  IMAD.HI.U32 R5, R5, R7, RZ ;  /* 0x0000000705057227 */ /* 0x000fe200078e00ff */
[----:B------:R-:W-:-:S03]  /*02a0*/  SHF.R.S32.HI R21, RZ, 0x1f, R8 ;  /* 0x0000001fff157819 */ /* 0x000fc60000011408 */
        /* <DEDUP_REMOVED lines=9> */
[----:B------:R-:W-:Y:S02]  /*0340*/  ISETP.GE.AND.EX P2, PT, R15, UR11, PT, P2 ;  /* 0x0000000b0f007c0c */ /* 0x000fe4000bf46320 */
[----:B------:R-:W-:Y:S02]  /*0350*/  IADD3 R6, PT, PT, R2, 0x20, RZ ;  /* 0x0000002002067810 */ /* 0x000fe40007ffe0ff */
[----:B0-----:R-:W-:Y:S02]  /*0360*/  SHF.L.U32 R24, R4, 0x1, RZ ;  /* 0x0000000104187819 */ /* 0x001fe400000006ff */
[----:B------:R-:W-:Y:S02]  /*0370*/  @P1 IADD3 R5, PT, PT, R5, 0x1, RZ ;  /* 0x0000000105051810 */ /* 0x000fe40007ffe0ff */
[----:B------:R-:W-:Y:S02]  /*0380*/  SHF.R.S32.HI R7, RZ, 0x1f, R6 ;  /* 0x0000001fff077819 */ /* 0x000fe40000011406 */
[----:B------:R-:W-:-:S02]  /*0390*/  MOV R9, R5 ;  /* 0x0000000500097202 */ /* 0x000fc40000000f00 */
[----:B------:R-:W-:Y:S01]  /*03a0*/  ISETP.GE.U32.AND P1, PT, R8, UR10, PT ;  /* 0x0000000a08007c0c */ /* 0x000fe2000bf26070 */
[----:B------:R-:W0:Y:S01]  /*03b0*/  @!P2 LDC.64 R12, c[0x0][0x3e0] ;  /* 0x0000f800ff0cab82 */ /* 0x000e220000000a00 */
[----:B------:R-:W-:Y:S02]  /*03c0*/  @!P4 IADD3 R9, PT, PT, -R9, RZ, RZ ;  /* 0x000000ff0909c210 */ /* 0x000fe40007ffe1ff */
[----:B------:R-:W-:Y:S02]  /*03d0*/  @!P3 LOP3.LUT R9, RZ, R10, RZ, 0x33, !PT ;  /* 0x0000000aff09b212 */ /* 0x000fe400078e33ff */
[----:B------:R-:W-:Y:S02]  /*03e0*/  ISETP.GE.U32.AND P3, PT, R6, UR10, PT ;  /* 0x0000000a06007c0c */ /* 0x000fe4000bf66070 */
[----:B------:R-:W-:Y:S01]  /*03f0*/  ISETP.GE.AND.EX P1, PT, R21, UR11, PT, P1 ;  /* 0x0000000b15007c0c */ /* 0x000fe2000bf26310 */
[----:B------:R-:W-:Y:S01]  /*0400*/  IMAD.MOV R3, RZ, RZ, -R9 ;  /* 0x000000ffff037224 */ /* 0x000fe200078e0a09 */
[----:B------:R-:W-:-:S02]  /*0410*/  ISETP.GE.AND.EX P3, PT, R7, UR11, PT, P3 ;  /* 0x0000000b07007c0c */ /* 0x000fc4000bf66330 */
[----:B------:R-:W-:Y:S01]  /*0420*/  SHF.R.S32.HI R5, RZ, 0x1f, R9 ;  /* 0x0000001fff057819 */ /* 0x000fe20000011409 */
[----:B------:R-:W-:Y:S02]  /*0430*/  IMAD R3, R10, R3, UR8 ;  /* 0x000000080a037e24 */ /* 0x000fe4000f8e0203 */
[----:B------:R-:W1:Y:S02]  /*0440*/  @!P2 LDC.64 R10, c[0x0][0x390] ;  /* 0x0000e400ff0aab82 */ /* 0x000e640000000a00 */
[----:B--2---:R-:W-:Y:S01]  /*0450*/  IMAD R14, R5, UR12, RZ ;  /* 0x0000000c050e7c24 */ /* 0x004fe2000f8e02ff */
[----:B------:R-:W-:Y:S02]  /*0460*/  SHF.L.U32 R3, R3, 0x4, RZ ;  /* 0x0000000403037819 */ /* 0x000fe400000006ff */
[----:B------:R-:W-:Y:S01]  /*0470*/  IADD3 R5, PT, PT, R2, 0x60, RZ ;  /* 0x0000006002057810 */ /* 0x000fe20007ffe0ff */
[----:B------:R-:W-:Y:S01]  /*0480*/  IMAD R27, R9, UR13, R14 ;  /* 0x0000000d091b7c24 */ /* 0x000fe2000f8e020e */
[----:B------:R-:W-:Y:S01]  /*0490*/  LOP3.LUT R24, R3, 0xe, R24, 0xf8, !PT ;  /* 0x0000000e03187812 */ /* 0x000fe200078ef818 */
[----:B------:R-:W2:Y:S01]  /*04a0*/  @!P3 LDC.64 R16, c[0x0][0x3e0] ;  /* 0x0000f800ff10bb82 */ /* 0x000ea20000000a00 */
[----:B------:R-:W-:Y:S01]  /*04b0*/  SHF.R.S32.HI R25, RZ, 0x1f, R3 ;  /* 0x0000001fff197819 */ /* 0x000fe20000011403 */
[----:B0-----:R-:W-:Y:S01]  /*04c0*/  @!P2 IMAD R14, R15, R12, RZ ;  /* 0x0000000c0f0ea224 */ /* 0x001fe200078e02ff */
[----:B------:R-:W-:Y:S01]  /*04d0*/  ISETP.GE.U32.AND P4, PT, R5, UR10, PT ;  /* 0x0000000a05007c0c */ /* 0x000fe2000bf86070 */
[----:B------:R-:W-:Y:S01]  /*04e0*/  IMAD.WIDE.U32 R24, R9, UR12, R24 ;  /* 0x0000000c09187c25 */ /* 0x000fe2000f8e0018 */
[----:B------:R-:W-:-:S03]  /*04f0*/  SHF.R.S32.HI R9, RZ, 0x1f, R5 ;  /* 0x0000001fff097819 */ /* 0x000fc60000011405 */
[----:B------:R-:W0:Y:S01]  /*0500*/  @!P1 LDC.64 R18, c[0x0][0x3e0] ;  /* 0x0000f800ff129b82 */ /* 0x000e220000000a00 */
[----:B------:R-:W-:Y:S01]  /*0510*/  IMAD.IADD R27, R25, 0x1, R27 ;  /* 0x00000001191b7824 */ /* 0x000fe200078e021b */
[-C--:B------:R-:W-:Y:S01]  /*0520*/  @!P2 MOV R26, R24.reuse ;  /* 0x00000018001aa202 */ /* 0x080fe20000000f00 */
[C---:B------:R-:W-:Y:S01]  /*0530*/  @!P2 IMAD R13, R2.reuse, R13, R14 ;  /* 0x0000000d020da224 */ /* 0x040fe200078e020e */
[----:B------:R-:W-:Y:S02]  /*0540*/  ISETP.GE.AND.EX P4, PT, R9, UR11, PT, P4 ;  /* 0x0000000b09007c0c */ /* 0x000fe4000bf86340 */
[----:B------:R-:W-:Y:S01]  /*0550*/  @!P3 MOV R20, R24 ;  /* 0x000000180014b202 */ /* 0x000fe20000000f00 */
[----:B------:R-:W-:-:S05]  /*0560*/  @!P2 IMAD.WIDE.U32 R14, R2, R12, R26 ;  /* 0x0000000c020ea225 */ /* 0x000fca00078e001a */
[----:B------:R-:W-:Y:S02]  /*0570*/  @!P2 IADD3 R15, PT, PT, R15, R13, RZ ;  /* 0x0000000d0f0fa210 */ /* 0x000fe40007ffe0ff */
[C---:B-1----:R-:W-:Y:S01]  /*0580*/  @!P2 LEA R28, P5, R14.reuse, R10, 0x2 ;  /* 0x0000000a0e1ca211 */ /* 0x042fe200078a10ff */
[----:B------:R-:W1:Y:S01]  /*0590*/  @!P3 LDC.64 R12, c[0x0][0x390] ;  /* 0x0000e400ff0cbb82 */ /* 0x000e620000000a00 */
[----:B--2---:R-:W-:Y:S02]  /*05a0*/  @!P3 IMAD R23, R7, R16, RZ ;  /* 0x000000100717b224 */ /* 0x004fe400078e02ff */
[----:B------:R-:W-:Y:S02]  /*05b0*/  @!P2 LEA.HI.X R29, R14, R11, R15, 0x2, P5 ;  /* 0x0000000b0e1da211 */ /* 0x000fe400028f140f */
[----:B------:R-:W-:-:S03]  /*05c0*/  @!P3 IMAD R23, R6, R17, R23 ;  /* 0x000000110617b224 */ /* 0x000fc600078e0217 */
[----:B------:R-:W2:Y:S01]  /*05d0*/  @!P4 LDC.64 R10, c[0x0][0x3e0] ;  /* 0x0000f800ff0acb82 */ /* 0x000ea20000000a00 */
[----:B0-----:R-:W-:Y:S01]  /*05e0*/  @!P1 IMAD R7, R21, R18, RZ ;  /* 0x0000001215079224 */ /* 0x001fe200078e02ff */
[----:B------:R-:W-:-:S03]  /*05f0*/  @!P3 MOV R21, R27 ;  /* 0x0000001b0015b202 */ /* 0x000fc60000000f00 */
[----:B------:R-:W-:Y:S02]  /*0600*/  @!P1 IMAD R19, R8, R19, R7 ;  /* 0x0000001308139224 */ /* 0x000fe400078e0207 */
[----:B------:R-:W-:Y:S01]  /*0610*/  @!P3 IMAD.WIDE.U32 R16, R6, R16, R20 ;  /* 0x000000100610b225 */ /* 0x000fe200078e0014 */
[----:B------:R-:W0:Y:S01]  /*0620*/  @!P1 LDC.64 R14, c[0x0][0x390] ;  /* 0x0000e400ff0e9b82 */ /* 0x000e220000000a00 */
[----:B------:R-:W-:Y:S02]  /*0630*/  @!P1 MOV R20, R24 ;  /* 0x0000001800149202 */ /* 0x000fe40000000f00 */
[----:B------:R-:W-:Y:S01]  /*0640*/  @!P1 IMAD.MOV.U32 R21, RZ, RZ, R27 ;  /* 0x000000ffff159224 */ /* 0x000fe200078e001b */
[----:B------:R-:W-:Y:S02]  /*0650*/  @!P3 IADD3 R23, PT, PT, R17, R23, RZ ;  /* 0x000000171117b210 */ /* 0x000fe40007ffe0ff */
[----:B------:R-:W-:Y:S02]  /*0660*/  @!P1 IMAD.WIDE.U32 R20, R8, R18, R20 ;  /* 0x0000001208149225 */ /* 0x000fe400078e0014 */
[----:B------:R-:W3:Y:S01]  /*0670*/  @!P4 LDC.64 R6, c[0x0][0x390] ;  /* 0x0000e400ff06cb82 */ /* 0x000ee20000000a00 */
[----:B-1----:R-:W-:-:S02]  /*0680*/  @!P3 LEA R12, P5, R16, R12, 0x2 ;  /* 0x0000000c100cb211 */ /* 0x002fc400078a10ff */
[----:B------:R-:W-:Y:S02]  /*0690*/  @!P1 IADD3 R19, PT, PT, R21, R19, RZ ;  /* 0x0000001315139210 */ /* 0x000fe40007ffe0ff */
[----:B------:R-:W-:Y:S02]  /*06a0*/  @!P3 LEA.HI.X R13, R16, R13, R23, 0x2, P5 ;  /* 0x0000000d100db211 */ /* 0x000fe400028f1417 */
[----:B------:R-:W-:Y:S01]  /*06b0*/  CS2R R22, SRZ ;  /* 0x0000000000167805 */ /* 0x000fe2000001ff00 */
[----:B--2---:R-:W-:Y:S01]  /*06c0*/  @!P4 IMAD R8, R9, R10, RZ ;  /* 0x0000000a0908c224 */ /* 0x004fe200078e02ff */
[----:B------:R-:W-:-:S03]  /*06d0*/  @!P4 MOV R9, R27 ;  /* 0x0000001b0009c202 */ /* 0x000fc60000000f00 */
[----:B------:R-:W-:Y:S01]  /*06e0*/  @!P4 IMAD R11, R5, R11, R8 ;  /* 0x0000000b050bc224 */ /* 0x000fe200078e0208 */
[----:B------:R-:W-:Y:S01]  /*06f0*/  @!P4 MOV R8, R24 ;  /* 0x000000180008c202 */ /* 0x000fe20000000f00 */
[----:B------:R-:W2:Y:S01]  /*0700*/  @!P2 LDG.E.64 R22, desc[UR16][R28.64] ;  /* 0x000000101c16a981 */ /* 0x000ea2000c1e1b00 */
[----:B0-----:R-:W-:-:S03]  /*0710*/  @!P1 LEA R14, P6, R20, R14, 0x2 ;  /* 0x0000000e140e9211 */ /* 0x001fc600078c10ff */
[----:B------:R-:W-:Y:S01]  /*0720*/  @!P4 IMAD.WIDE.U32 R8, R5, R10, R8 ;  /* 0x0000000a0508c225 */ /* 0x000fe200078e0008 */
[----:B------:R-:W-:Y:S02]  /*0730*/  @!P1 LEA.HI.X R15, R20, R15, R19, 0x2, P6 ;  /* 0x0000000f140f9211 */ /* 0x000fe400030f1413 */
[----:B------:R-:W-:Y:S02]  /*0740*/  CS2R R20, SRZ ;  /* 0x0000000000147805 */ /* 0x000fe4000001ff00 */
[----:B------:R-:W-:Y:S02]  /*0750*/  CS2R R18, SRZ ;  /* 0x0000000000127805 */ /* 0x000fe4000001ff00 */
[----:B------:R-:W-:Y:S02]  /*0760*/  @!P4 IADD3 R5, PT, PT, R9, R11, RZ ;  /* 0x0000000b0905c210 */ /* 0x000fe40007ffe0ff */
[----:B---3--:R-:W-:Y:S01]  /*0770*/  @!P4 LEA R6, P2, R8, R6, 0x2 ;  /* 0x000000060806c211 */ /* 0x008fe200078410ff */
[----:B------:R-:W3:Y:S01]  /*0780*/  @!P3 LDG.E.64 R20, desc[UR16][R12.64] ;  /* 0x000000100c14b981 */ /* 0x000ee2000c1e1b00 */
[----:B------:R-:W-:-:S02]  /*0790*/  CS2R R16, SRZ ;  /* 0x0000000000107805 */ /* 0x000fc4000001ff00 */
[----:B------:R-:W-:Y:S01]  /*07a0*/  @!P4 LEA.HI.X R7, R8, R7, R5, 0x2, P2 ;  /* 0x000000070807c211 */ /* 0x000fe200010f1405 */
[----:B------:R-:W5:Y:S04]  /*07b0*/  @!P1 LDG.E.64 R18, desc[UR16][R14.64] ;  /* 0x000000100e129981 */ /* 0x000f68000c1e1b00 */
[----:B------:R0:W4:Y:S01]  /*07c0*/  @!P4 LDG.E.64 R16, desc[UR16][R6.64] ;  /* 0x000000100610c981 */ /* 0x000122000c1e1b00 */
[----:B------:R-:W1:Y:S02]  /*07d0*/  S2R R5, SR_LANEID ;  /* 0x0000000000057919 */ /* 0x000e640000000000 */
[C---:B-1----:R-:W-:Y:S02]  /*07e0*/  ISETP.GT.AND P2, PT, R5.reuse, 0x1e, PT ;  /* 0x0000001e0500780c */ /* 0x042fe40003f44270 */
[----:B------:R-:W-:Y:S01]  /*07f0*/  ISETP.GT.AND P3, PT, R5, 0xf, PT ;  /* 0x0000000f0500780c */ /* 0x000fe20003f64270 */
[----:B------:R-:W-:Y:S01]  /*0800*/  BSSY.RECONVERGENT B0, `(.L_x_3255) ;  /* 0x0000037000007945 */ /* 0x000fe20003800200 */
[----:B--2---:R-:W-:Y:S01]  /*0810*/  FMUL.FTZ R9, R23, R23 ;  /* 0x0000001717097220 */ /* 0x004fe20000410000 */
[----:B------:R-:W-:-:S03]  /*0820*/  FADD.FTZ R8, R22, R23 ;  /* 0x0000001716087221 */ /* 0x000fc60000010000 */
[----:B------:R-:W-:Y:S01]  /*0830*/  FFMA.FTZ R9, R22, R22, R9 ;  /* 0x0000001616097223 */ /* 0x000fe20000010009 */
[----:B------:R-:W-:-:S03]  /*0840*/  FADD.FTZ R8, RZ, R8 ;  /* 0x00000008ff087221 */ /* 0x000fc60000010000 */
[----:B------:R-:W-:Y:S01]  /*0850*/  FADD.FTZ R9, RZ, R9 ;  /* 0x00000009ff097221 */ /* 0x000fe20000010000 */
[----:B---3--:R-:W-:Y:S01]  /*0860*/  FMUL.FTZ R13, R21, R21 ;  /* 0x00000015150d7220 */ /* 0x008fe20000410000 */
[----:B------:R-:W-:-:S03]  /*0870*/  FADD.FTZ R11, R20, R21 ;  /* 0x00000015140b7221 */ /* 0x000fc60000010000 */
[----:B------:R-:W-:Y:S01]  /*0880*/  FFMA.FTZ R10, R20, R20, R13 ;  /* 0x00000014140a7223 */ /* 0x000fe2000001000d */
[----:B-----5:R-:W-:Y:S01]  /*0890*/  FMUL.FTZ R13, R19, R19 ;  /* 0x00000013130d7220 */ /* 0x020fe20000410000 */
[----:B------:R-:W-:Y:S01]  /*08a0*/  FADD.FTZ R8, R8, R11 ;  /* 0x0000000b08087221 */ /* 0x000fe20000010000 */
[C---:B0-----:R-:W-:Y:S01]  /*08b0*/  FADD.FTZ R7, R18.reuse, R19 ;  /* 0x0000001312077221 */ /* 0x041fe20000010000 */
[----:B------:R-:W-:Y:S01]  /*08c0*/  FADD.FTZ R9, R9, R10 ;  /* 0x0000000a09097221 */ /* 0x000fe20000010000 */
[----:B------:R-:W-:Y:S01]  /*08d0*/  FFMA.FTZ R6, R18, R18, R13 ;  /* 0x0000001212067223 */ /* 0x000fe2000001000d */
[----:B----4-:R-:W-:Y:S01]  /*08e0*/  FMUL.FTZ R11, R17, R17 ;  /* 0x00000011110b7220 */ /* 0x010fe20000410000 */
[----:B------:R-:W-:Y:S02]  /*08f0*/  FADD.FTZ R7, R8, R7 ;  /* 0x0000000708077221 */ /* 0x000fe40000010000 */
        /* <DEDUP_REMOVED lines=39> */
.L_x_3256:
[----:B------:R-:W-:Y:S05]  /*0b70*/  BSYNC.RECONVERGENT B0 ;  /* 0x0000000000007941 */ /* 0x000fea0003800200 */
.L_x_3255:
        /* <DEDUP_REMOVED lines=26> */
.L_x_3258:
[----:B------:R-:W-:Y:S05]  /*0d20*/  BSYNC.RECONVERGENT B0 ;  /* 0x0000000000007941 */ /* 0x000fea0003800200 */
.L_x_3257:
        /* <DEDUP_REMOVED lines=20> */
[----:B--2---:R-:W-:Y:S02]  /*0e70*/  MOV R11, UR5 ;  /* 0x00000005000b7c02 */ /* 0x004fe40008000f00 */
        /* <DEDUP_REMOVED lines=10> */
.L_x_3261:
[----:B---3--:R-:W2:Y:S04]  /*0f20*/  LDG.E.STRONG.GPU R6, desc[UR16][R4.64] ;  /* 0x0000001004067981 */ /* 0x008ea8000c1ef900 */
[----:B--2---:R-:W-:Y:S01]  /*0f30*/  CCTL.IVALL ;  /* 0x00000000ff00798f */ /* 0x004fe20002000000 */
[----:B------:R-:W-:Y:S05]  /*0f40*/  YIELD ;  /* 0x0000000000007946 */ /* 0x000fea0003800000 */
[----:B------:R-:W-:-:S13]  /*0f50*/  ISETP.NE.AND P2, PT, R6, R9, PT ;  /* 0x000000090600720c */ /* 0x000fda0003f45270 */
[----:B------:R-:W-:Y:S05]  /*0f60*/  @P2 BRA `(.L_x_3261) ;  /* 0xfffffffc00ec2947 */ /* 0x000fea000383ffff */
.L_x_3260:
        /* <DEDUP_REMOVED lines=15> */
.L_x_3263:
        /* <DEDUP_REMOVED lines=26> */
[----:B------:R-:W-:-:S02]  /*1200*/  MOV R14, UR24 ;  /* 0x00000018000e7c02 */ /* 0x000fc40008000f00 */
[----:B------:R-:W-:Y:S02]  /*1210*/  MOV R15, UR25 ;  /* 0x00000019000f7c02 */ /* 0x000fe40008000f00 */
        /* <DEDUP_REMOVED lines=8> */
[----:B------:R-:W-:-:S03]  /*12a0*/  ISETP.EQ.OR P2, PT, R5, UR15, P3 ;  /* 0x0000000f05007c0c */ /* 0x000fc60009f42670 */
[----:B------:R-:W-:Y:S01]  /*12b0*/  IMAD.U32 R5, RZ, RZ, UR24 ;  /* 0x00000018ff057e24 */ /* 0x000fe2000f8e00ff */
[----:B------:R-:W-:Y:S01]  /*12c0*/  UIADD3 UR24, UPT, UPT, UR5, 0x7, URZ ;  /* 0x0000000705187890 */ /* 0x000fe2000fffe0ff */
[----:B------:R-:W-:Y:S01]  /*12d0*/  MOV R6, UR25 ;  /* 0x0000001900067c02 */ /* 0x000fe20008000f00 */
[----:B--2---:R-:W-:Y:S01]  /*12e0*/  @!P4 FADD.FTZ R12, R12, R8 ;  /* 0x000000080c0cc221 */ /* 0x004fe20000010000 */
[----:B------:R-:W-:Y:S01]  /*12f0*/  @!P4 FADD.FTZ R13, R13, R9 ;  /* 0x000000090d0dc221 */ /* 0x000fe20000010000 */
[----:B------:R-:W-:Y:S02]  /*1300*/  ISETP.EQ.OR P4, PT, R5, UR15, P3 ;  /* 0x0000000f05007c0c */ /* 0x000fe40009f82670 */
[----:B------:R-:W-:Y:S01]  /*1310*/  MOV R5, UR24 ;  /* 0x0000001800057c02 */ /* 0x000fe20008000f00 */
[----:B---3--:R-:W-:Y:S01]  /*1320*/  @!P6 FADD.FTZ R12, R12, R10 ;  /* 0x0000000a0c0ce221 */ /* 0x008fe20000010000 */
[----:B------:R-:W-:Y:S01]  /*1330*/  @!P6 FADD.FTZ R13, R13, R11 ;  /* 0x0000000b0d0de221 */ /* 0x000fe20000010000 */
[----:B------:R-:W-:Y:S01]  /*1340*/  ISETP.EQ.OR P6, PT, R6, UR15, P3 ;  /* 0x0000000f06007c0c */ /* 0x000fe20009fc2670 */
[----:B------:R-:W-:Y:S01]  /*1350*/  VOTEU.ALL UP0, P2 ;  /* 0x0000000000ff7886 */ /* 0x000fe20001000000 */
[----:B----4-:R-:W-:Y:S01]  /*1360*/  @!P5 FADD.FTZ R12, R12, R14 ;  /* 0x0000000e0c0cd221 */ /* 0x010fe20000010000 */
[----:B------:R-:W-:Y:S01]  /*1370*/  @!P5 FADD.FTZ R13, R13, R15 ;  /* 0x0000000f0d0dd221 */ /* 0x000fe20000010000 */
[----:B------:R-:W-:-:S02]  /*1380*/  ISETP.EQ.OR P5, PT, R5, UR15, P3 ;  /* 0x0000000f05007c0c */ /* 0x000fc40009fa2670 */
[----:B------:R-:W-:Y:S02]  /*1390*/  @!UP0 UIMAD.WIDE.U32 UR24, UR12, 0x8, UR18 ;  /* 0x000000080c1888a5 */ /* 0x000fe4000f8e0012 */
[----:B------:R-:W-:-:S04]  /*13a0*/  VOTEU.ALL UP0, P4 ;  /* 0x0000000000ff7886 */ /* 0x000fc80002000000 */
[----:B------:R-:W-:Y:S01]  /*13b0*/  MOV R6, UR24 ;  /* 0x0000001800067c02 */ /* 0x000fe20008000f00 */
[----:B------:R-:W-:Y:S01]  /*13c0*/  VOTEU.ALL UP1, P6 ;  /* 0x0000000000ff7886 */ /* 0x000fe20003020000 */
[----:B------:R-:W-:Y:S01]  /*13d0*/  MOV R7, UR25 ;  /* 0x0000001900077c02 */ /* 0x000fe20008000f00 */
[----:B------:R-:W-:Y:S02]  /*13e0*/  @!UP0 UIMAD.WIDE.U32 UR24, UR14, 0x8, UR18 ;  /* 0x000000080e1888a5 */ /* 0x000fe4000f8e0012 */
[----:B------:R-:W-:Y:S01]  /*13f0*/  VOTEU.ALL UP0, P5 ;  /* 0x0000000000ff7886 */ /* 0x000fe20002800000 */
[----:B------:R-:W-:Y:S02]  /*1400*/  @!UP1 UIMAD.WIDE.U32 UR26, UR13, 0x8, UR18 ;  /* 0x000000080d1a98a5 */ /* 0x000fe4000f8e0012 */
[----:B------:R-:W2:Y:S01]  /*1410*/  @!P2 LDG.E.64 R6, desc[UR16][R6.64] ;  /* 0x000000100606a981 */ /* 0x000ea2000c1e1b00 */
[----:B------:R-:W-:Y:S01]  /*1420*/  MOV R8, UR24 ;  /* 0x0000001800087c02 */ /* 0x000fe20008000f00 */
[----:B------:R-:W-:Y:S01]  /*1430*/  IMAD.U32 R9, RZ, RZ, UR25 ;  /* 0x00000019ff097e24 */ /* 0x000fe2000f8e00ff */
[----:B------:R-:W-:Y:S01]  /*1440*/  @!UP0 UIMAD.WIDE.U32 UR24, UR10, 0x8, UR18 ;  /* 0x000000080a1888a5 */ /* 0x000fe2000f8e0012 */
[----:B------:R-:W-:-:S02]  /*1450*/  MOV R10, UR26 ;  /* 0x0000001a000a7c02 */ /* 0x000fc40008000f00 */
[----:B------:R-:W-:Y:S02]  /*1460*/  MOV R11, UR27 ;  /* 0x0000001b000b7c02 */ /* 0x000fe40008000f00 */
        /* <DEDUP_REMOVED lines=26> */
.L_x_3262:
        /* <DEDUP_REMOVED lines=30> */
[----:B------:R-:W-:Y:S01]  /*17f0*/  IMAD.U32 R6, RZ, RZ, UR12 ;  /* 0x0000000cff067e24 */ /* 0x000fe2000f8e00ff */
[----:B------:R-:W-:Y:S01]  /*1800*/  MOV R7, UR13 ;  /* 0x0000000d00077c02 */ /* 0x000fe20008000f00 */
[----:B------:R-:W-:-:S02]  /*1810*/  @!UP2 UIMAD.WIDE.U32 UR12, UR14, 0x8, UR18 ;  /* 0x000000080e0ca8a5 */ /* 0x000fc4000f8e0012 */
[----:B-1----:R-:W-:Y:S02]  /*1820*/  MOV R10, UR10 ;  /* 0x0000000a000a7c02 */ /* 0x002fe40008000f00 */
[----:B--2---:R-:W-:Y:S01]  /*1830*/  MOV R11, UR11 ;  /* 0x0000000b000b7c02 */ /* 0x004fe20008000f00 */
[----:B------:R-:W2:Y:S01]  /*1840*/  @!P4 LDG.E.64 R6, desc[UR16][R6.64] ;  /* 0x000000100606c981 */ /* 0x000ea2000c1e1b00 */
[----:B------:R-:W-:Y:S02]  /*1850*/  MOV R8, UR12 ;  /* 0x0000000c00087c02 */ /* 0x000fe40008000f00 */
[----:B------:R-:W-:Y:S02]  /*1860*/  MOV R9, UR13 ;  /* 0x0000000d00097c02 */ /* 0x000fe40008000f00 */
[----:B------:R-:W3:Y:S04]  /*1870*/  @!P5 LDG.E.64 R10, desc[UR16][R10.64] ;  /* 0x000000100a0ad981 */ /* 0x000ee8000c1e1b00 */
[----:B------:R-:W4:Y:S01]  /*1880*/  @!P6 LDG.E.64 R8, desc[UR16][R8.64] ;  /* 0x000000100808e981 */ /* 0x000f22000c1e1b00 */
[----:B------:R-:W-:-:S05]  /*1890*/  IMAD.U32 R14, RZ, RZ, UR5 ;  /* 0x00000005ff0e7e24 */ /* 0x000fca000f8e00ff */
        /* <DEDUP_REMOVED lines=10> */
.L_x_3264:
        /* <DEDUP_REMOVED lines=28> */
.L_x_3265:
        /* <DEDUP_REMOVED lines=13> */
.L_x_3266:
[----:B------:R-:W-:Y:S05]  /*1bd0*/  BSYNC.RECONVERGENT B0 ;  /* 0x0000000000007941 */ /* 0x000fea0003800200 */
.L_x_3259:
[----:B------:R-:W4:Y:S01]  /*1be0*/  S2R R6, SR_TID.X ;  /* 0x0000000000067919 */ /* 0x000f220000002100 */
[----:B------:R-:W5:Y:S01]  /*1bf0*/  S2UR UR9, SR_CgaCtaId ;  /* 0x00000000000979c3 */ /* 0x000f620000008800 */
[----:B------:R-:W0:Y:S01]  /*1c00*/  LDCU UR10, c[0x0][0x414] ;  /* 0x00008280ff0a77ac */ /* 0x000e220008000800 */
[----:B------:R-:W-:Y:S01]  /*1c10*/  MOV R7, UR8 ;  /* 0x0000000800077c02 */ /* 0x000fe20008000f00 */
        /* <DEDUP_REMOVED lines=40> */
[C---:B------:R-:W-:Y:S01]  /*1ea0*/  IADD3 R15, PT, PT, R2.reuse, 0x20, RZ ;  /* 0x00000020020f7810 */ /* 0x040fe20007ffe0ff */
[C---:B------:R-:W-:Y:S01]  /*1eb0*/  VIADD R9, R2.reuse, 0x40 ;  /* 0x0000004002097836 */ /* 0x040fe20000000000 */
        /* <DEDUP_REMOVED lines=12> */
[----:B-1----:R-:W-:-:S04]  /*1f80*/  LEA R10, P1, R12, UR10, 0x2 ;  /* 0x0000000a0c0a7c11 */ /* 0x002fc8000f8210ff */
[----:B------:R-:W-:Y:S01]  /*1f90*/  IADD3 R11, PT, PT, R13, R11, RZ ;  /* 0x0000000b0d0b7210 */ /* 0x000fe20007ffe0ff */
[----:B------:R-:W-:-:S03]  /*1fa0*/  FADD.FTZ R13, -R3, R22 ;  /* 0x00000016030d7221 */ /* 0x000fc60000010100 */
[----:B------:R-:W-:Y:S01]  /*1fb0*/  LEA.HI.X R11, R12, UR11, R11, 0x2, P1 ;  /* 0x0000000b0c0b7c11 */ /* 0x000fe200088f140b */
[-C--:B------:R-:W-:Y:S01]  /*1fc0*/  FMUL.FTZ R12, R13, R4.reuse ;  /* 0x000000040d0c7220 */ /* 0x080fe20000410000 */
[----:B------:R-:W-:-:S03]  /*1fd0*/  FMUL.FTZ R13, R23, R4 ;  /* 0x00000004170d7220 */ /* 0x000fc60000410000 */
[----:B------:R-:W-:Y:S01]  /*1fe0*/  FFMA.FTZ R12, R5, R12, R8 ;  /* 0x0000000c050c7223 */ /* 0x000fe20000010008 */
[----:B------:R-:W-:-:S05]  /*1ff0*/  FFMA.FTZ R13, R6, R13, R7 ;  /* 0x0000000d060d7223 */ /* 0x000fca0000010007 */
[----:B------:R0:W-:Y:S02]  /*2000*/  STG.E.64 desc[UR16][R10.64], R12 ;  /* 0x0000000c0a007986 */ /* 0x0001e4000c101b10 */
.L_x_3270:
[----:B------:R-:W-:Y:S05]  /*2010*/  BSYNC.RECONVERGENT B1 ;  /* 0x0000000000017941 */ /* 0x000fea0003800200 */
.L_x_3269:
        /* <DEDUP_REMOVED lines=20> */
[----:B------:R-:W-:Y:S01]  /*2160*/  IMAD.IADD R23, R11, 0x1, R23 ;  /* 0x000000010b177824 */ /* 0x000fe200078e0217 */
[C---:B-1----:R-:W-:Y:S02]  /*2170*/  LEA R20, P1, R10.reuse, UR18, 0x2 ;  /* 0x000000120a147c11 */ /* 0x042fe4000f8210ff */
[-C--:B------:R-:W-:Y:S01]  /*2180*/  FMUL.FTZ R15, R15, R4.reuse ;  /* 0x000000040f0f7220 */ /* 0x080fe20000410000 */
[----:B------:R-:W-:Y:S01]  /*2190*/  FMUL.FTZ R11, R21, R4 ;  /* 0x00000004150b7220 */ /* 0x000fe20000410000 */
[----:B------:R-:W-:Y:S02]  /*21a0*/  LEA.HI.X R21, R10, UR19, R23, 0x2, P1 ;  /* 0x000000130a157c11 */ /* 0x000fe400088f1417 */
[----:B------:R-:W-:Y:S01]  /*21b0*/  FFMA.FTZ R10, R5, R15, R8 ;  /* 0x0000000f050a7223 */ /* 0x000fe20000010008 */
[----:B------:R-:W-:-:S05]  /*21c0*/  FFMA.FTZ R11, R6, R11, R7 ;  /* 0x0000000b060b7223 */ /* 0x000fca0000010007 */
[----:B------:R0:W-:Y:S02]  /*21d0*/  STG.E.64 desc[UR16][R20.64], R10 ;  /* 0x0000000a14007986 */ /* 0x0001e4000c101b10 */
.L_x_3272:
[----:B------:R-:W-:Y:S05]  /*21e0*/  BSYNC.RECONVERGENT B1 ;  /* 0x0000000000017941 */ /* 0x000fea0003800200 */
.L_x_3271:
        /* <DEDUP_REMOVED lines=19> */
.L_x_3274:
[----:B------:R-:W-:Y:S05]  /*2320*/  BSYNC.RECONVERGENT B1 ;  /* 0x0000000000017941 */ /* 0x000fea0003800200 */
.L_x_3273:
        /* <DEDUP_REMOVED lines=19> */
.L_x_3268:
[----:B------:R-:W0:Y:S01]  /*2460*/  LDCU.64 UR10, c[0x0][0x3e8] ;  /* 0x00007d00ff0a77ac */ /* 0x000e220008000a00 */
[----:B------:R-:W-:Y:S01]  /*2470*/  SHF.R.S32.HI R15, RZ, 0x1f, R2 ;  /* 0x0000001fff0f7819 */ /* 0x000fe20000011402 */
[C---:B------:R-:W-:Y:S01]  /*2480*/  VIADD R9, R2.reuse, 0x20 ;  /* 0x0000002002097836 */ /* 0x040fe20000000000 */
[C---:B------:R-:W-:Y:S01]  /*2490*/  IADD3 R14, PT, PT, R2.reuse, 0x60, RZ ;  /* 0x00000060020e7810 */ /* 0x040fe20007ffe0ff */
[----:B------:R-:W-:Y:S01]  /*24a0*/  BSSY.RECONVERGENT B1, `(.L_x_3276) ;  /* 0x0000021000017945 */ /* 0x000fe20003800200 */
[----:B0-----:R-:W-:Y:S02]  /*24b0*/  ISETP.GE.U32.AND P2, PT, R2, UR10, PT ;  /* 0x0000000a02007c0c */ /* 0x001fe4000bf46070 */
[----:B------:R-:W-:Y:S02]  /*24c0*/  ISETP.GE.U32.AND P3, PT, R9, UR10, PT ;  /* 0x0000000a09007c0c */ /* 0x000fe4000bf66070 */
[----:B------:R-:W-:Y:S02]  /*24d0*/  ISETP.GE.AND.EX P2, PT, R15, UR11, PT, P2 ;  /* 0x0000000b0f007c0c */ /* 0x000fe4000bf46320 */
[----:B------:R-:W-:-:S11]  /*24e0*/  ISETP.GE.U32.AND P4, PT, R14, UR10, PT ;  /* 0x0000000a0e007c0c */ /* 0x000fd6000bf86070 */
[----:B------:R-:W-:Y:S05]  /*24f0*/  @P2 BRA `(.L_x_3277) ;  /* 0x00000000006c2947 */ /* 0x000fea0003800000 */
[----:B------:R-:W0:Y:S01]  /*2500*/  LDCU.64 UR12, c[0x0][0x3e0] ;  /* 0x00007c00ff0c77ac */ /* 0x000e220008000a00 */
[----:B------:R-:W-:Y:S01]  /*2510*/  MOV R10, R24 ;  /* 0x00000018000a7202 */ /* 0x000fe20000000f00 */
[C---:B------:R-:W-:Y:S01]  /*2520*/  FADD.FTZ R23, -R3.reuse, R23 ;  /* 0x0000001703177221 */ /* 0x040fe20000010100 */
[----:B------:R-:W-:Y:S01]  /*2530*/  MOV R11, R27 ;  /* 0x0000001b000b7202 */ /* 0x000fe20000000f00 */
[----:B------:R-:W-:Y:S01]  /*2540*/  FADD.FTZ R13, -R3, R22 ;  /* 0x00000016030d7221 */ /* 0x000fe20000010100 */
[----:B------:R-:W1:Y:S03]  /*2550*/  LDCU.64 UR18, c[0x0][0x380] ;  /* 0x00007000ff1277ac */ /* 0x000e660008000a00 */
[----:B------:R-:W-:Y:S01]  /*2560*/  FMUL.FTZ R13, R13, R4 ;  /* 0x000000040d0d7220 */ /* 0x000fe20000410000 */
[----:B0-----:R-:W-:Y:S02]  /*2570*/  IMAD R15, R15, UR12, RZ ;  /* 0x0000000c0f0f7c24 */ /* 0x001fe4000f8e02ff */
        /* <DEDUP_REMOVED lines=19> */
.L_x_3277:
[----:B------:R-:W-:Y:S05]  /*26b0*/  BSYNC.RECONVERGENT B1 ;  /* 0x0000000000017941 */ /* 0x000fea0003800200 */
.L_x_3276:
        /* <DEDUP_REMOVED lines=26> */
[----:B------:R-:W-:Y:S01]  /*2860*/  IMAD.IADD R13, R11, 0x1, R13 ;  /* 0x000000010b0d7824 */ /* 0x000fe200078e020d */
[----:B-1----:R-:W-:-:S04]  /*2870*/  LEA R12, P2, R10, UR18, 0x2 ;  /* 0x000000120a0c7c11 */ /* 0x002fc8000f8410ff */
[----:B------:R-:W0:Y:S01]  /*2880*/  MUFU.RCP R21, R21 ;  /* 0x0000001500157308 */ /* 0x000e220000001000 */
[----:B------:R-:W-:Y:S01]  /*2890*/  LEA.HI.X R13, R10, UR19, R13, 0x2, P2 ;  /* 0x000000130a0d7c11 */ /* 0x000fe200090f140d */
[----:B--2---:R-:W-:Y:S01]  /*28a0*/  FMUL.FTZ R10, R22, R23 ;  /* 0x00000017160a7220 */ /* 0x004fe20000410000 */
[----:B0-----:R-:W-:-:S05]  /*28b0*/  FMUL.FTZ R11, R20, R21 ;  /* 0x00000015140b7220 */ /* 0x001fca0000410000 */
[----:B------:R0:W-:Y:S02]  /*28c0*/  STG.E.64 desc[UR16][R12.64], R10 ;  /* 0x0000000a0c007986 */ /* 0x0001e4000c101b10 */
.L_x_3279:
[----:B------:R-:W-:Y:S05]  /*28d0*/  BSYNC.RECONVERGENT B1 ;  /* 0x0000000000017941 */ /* 0x000fea0003800200 */
.L_x_3278:
[----:B------:R-:W-:Y:S04]  /*28e0*/  BSSY.RECONVERGENT B1, `(.L_x_3280) ;  /* 0x000001f000017945 */ /* 0x000fe80003800200 */
[----:B------:R-:W-:Y:S05]  /*28f0*/  @P1 BRA `(.L_x_3281) ;  /* 0x0000000000741947 */ /* 0x000fea0003800000 */
[C---:B------:R-:W-:Y:S01]  /*2900*/  FADD.FTZ R9, -R3.reuse, R18 ;  /* 0x0000001203097221 */ /* 0x040fe20000010100 */
[----:B------:R-:W-:Y:S01]  /*2910*/  FADD.FTZ R19, -R3, R19 ;  /* 0x0000001303137221 */ /* 0x000fe20000010100 */
[----:B------:R-:W1:Y:S01]  /*2920*/  LDCU.64 UR12, c[0x0][0x3e0] ;  /* 0x00007c00ff0c77ac */ /* 0x000e620008000a00 */
[----:B0-----:R-:W-:Y:S01]  /*2930*/  IADD3 R13, PT, PT, R2, 0x40, RZ ;  /* 0x00000040020d7810 */ /* 0x001fe20007ffe0ff */
[-C--:B------:R-:W-:Y:S01]  /*2940*/  FMUL.FTZ R9, R9, R4.reuse ;  /* 0x0000000409097220 */ /* 0x080fe20000410000 */
[----:B------:R-:W0:Y:S02]  /*2950*/  LDCU.64 UR18, c[0x0][0x380] ;  /* 0x00007000ff1277ac */ /* 0x000e240008000a00 */
[----:B------:R-:W-:Y:S01]  /*2960*/  SHF.R.S32.HI R12, RZ, 0x1f, R13 ;  /* 0x0000001fff0c7819 */ /* 0x000fe2000001140d */
[----:B------:R-:W-:Y:S01]  /*2970*/  FFMA.FTZ R18, R5, R9, R8 ;  /* 0x0000000905127223 */ /* 0x000fe20000010008 */
[----:B------:R-:W-:-:S03]  /*2980*/  FMUL.FTZ R9, R19, R4 ;  /* 0x0000000413097220 */ /* 0x000fc60000410000 */
        /* <DEDUP_REMOVED lines=20> */
.L_x_3281:
[----:B------:R-:W-:Y:S05]  /*2ad0*/  BSYNC.RECONVERGENT B1 ;  /* 0x0000000000017941 */ /* 0x000fea0003800200 */
.L_x_3280:
        /* <DEDUP_REMOVED lines=27> */
.L_x_3275:
[----:B------:R-:W-:Y:S05]  /*2c90*/  BSYNC.RECONVERGENT B0 ;  /* 0x0000000000007941 */ /* 0x000fea0003800200 */
.L_x_3267:
[----:B------:R-:W-:Y:S02]  /*2ca0*/  UIADD3 UR8, UPT, UPT, UR20, UR8, URZ ;  /* 0x0000000814087290 */ /* 0x000fe4000fffe0ff */
[----:B------:R-:W-:Y:S02]  /*2cb0*/  UIADD3 UR4, UPT, UPT, UR4, 0x1, URZ ;  /* 0x0000000104047890 */ /* 0x000fe4000fffe0ff */
[----:B------:R-:W-:-:S09]  /*2cc0*/  UISETP.GE.AND UP0, UPT, UR8, UR7, UPT ;  /* 0x000000070800728c */ /* 0x000fd2000bf06270 */
[----:B------:R-:W-:Y:S05]  /*2cd0*/  BRA.U !UP0, `(.L_x_3282) ;  /* 0xffffffd508247547 */ /* 0x000fea000b83ffff */
[----:B------:R-:W-:Y:S05]  /*2ce0*/  EXIT ;  /* 0x000000000000794d */ /* 0x000fea0003800000 */
.L_x_3283:
        /* <DEDUP_REMOVED lines=9> */
.L_x_3476:


//--------------------- .text._Z35group_norm_nhwc_fwd_one_pass_kernelI11Fp32IOFp16WLi256ELi16ELi256EEv26Group_norm_nhwc_fwd_params --------------------------
	.section	.text._Z35group_norm_nhwc_fwd_one_pass_kernelI11Fp32IOFp16WLi256ELi16ELi256EEv26Group_norm_nhwc_fwd_params,"ax",@progbits
	.align	128
        .global         _Z35group_norm_nhwc_fwd_one_pass_kernelI11Fp32IOFp16WLi256ELi16ELi256EEv26Group_norm_nhwc_fwd_params
        .type           _Z35group_norm_nhwc_fwd_one_pass_kernelI11Fp32IOFp16WLi256ELi16ELi256EEv26Group_norm_nhwc_fwd_params,@function
        .size           _Z35group_norm_nhwc_fwd_one_pass_kernelI11Fp32IOFp16WLi256ELi16ELi256EEv26Group_norm_nhwc_fwd_params,(.L_x_3477 - _Z35group_norm_nhwc_fwd_one_pass_kernelI11Fp32IOFp16WLi256ELi16ELi256EEv26Group_norm_nhwc_fwd_params)
        .other          _Z35group_norm_nhwc_fwd_one_pass_kernelI11Fp32IOFp16WLi256ELi16ELi256EEv26Group_norm_nhwc_fwd_params,@"STO_CUDA_ENTRY STV_DEFAULT"
_Z35group_norm_nhwc_fwd_one_pass_kernelI11Fp32IOFp16WLi256ELi16ELi256EEv26Group_norm_nhwc_fwd_params:
.text._Z35group_norm_nhwc_fwd_one_pass_kernelI11Fp32IOFp16WLi256ELi16ELi256EEv26Group_norm_nhwc_fwd_params:
        /* <DEDUP_REMOVED lines=42> */
.L_x_3327:
        /* <DEDUP_REMOVED lines=137> */
[----:B------:R-:W-:-:S03]  /*0b30*/  @!P5 MOV R28, R42 ;  /* 0x0000002a001cd202 */ /* 0x000fc60000000f00 */
[----:B------:R-:W-:Y:S01]  /*0b40*/  @!P5 IMAD.MOV.U32 R29, RZ, RZ, R41 ;  /* 0x000000ffff1dd224 */ /* 0x000fe200078e0029 */
[----:B------:R-:W-:Y:S01]  /*0b50*/  @!P4 IADD3 R45, PT, PT, R13, R45, RZ ;  /* 0x0000002d0d2dc210 */ /* 0x000fe20007ffe0ff */
[-C--:B0-----:R-:W-:Y:S02]  /*0b60*/  @!P5 IMAD R31, R35, R18.reuse, RZ ;  /* 0x00000012231fd224 */ /* 0x081fe400078e02ff */
        /* <DEDUP_REMOVED lines=95> */
.L_x_3285:
[----:B------:R-:W-:Y:S05]  /*1160*/  BSYNC.RECONVERGENT B0 ;  /* 0x0000000000007941 */ /* 0x000fea0003800200 */
.L_x_3284:
        /* <DEDUP_REMOVED lines=26> */
.L_x_3287:
[----:B------:R-:W-:Y:S05]  /*1310*/  BSYNC.RECONVERGENT B0 ;  /* 0x0000000000007941 */ /* 0x000fea0003800200 */
.L_x_3286:
        /* <DEDUP_REMOVED lines=33> */
.L_x_3290:
[----:B----4-:R-:W2:Y:S04]  /*1530*/  LDG.E.STRONG.GPU R16, desc[UR16][R14.64] ;  /* 0x000000100e107981 */ /* 0x010ea8000c1ef900 */
[----:B--2---:R-:W-:Y:S01]  /*1540*/  CCTL.IVALL ;  /* 0x00000000ff00798f */ /* 0x004fe20002000000 */
[----:B------:R-:W-:Y:S05]  /*1550*/  YIELD ;  /* 0x0000000000007946 */ /* 0x000fea0003800000 */
[----:B------:R-:W-:-:S13]  /*1560*/  ISETP.NE.AND P4, PT, R16, R19, PT ;  /* 0x000000131000720c */ /* 0x000fda0003f85270 */
[----:B------:R-:W-:Y:S05]  /*1570*/  @P4 BRA `(.L_x_3290) ;  /* 0xfffffffc00ec4947 */ /* 0x000fea000383ffff */
.L_x_3289:
        /* <DEDUP_REMOVED lines=15> */
.L_x_3292:
        /* <DEDUP_REMOVED lines=91> */
.L_x_3291:
        /* <DEDUP_REMOVED lines=52> */
.L_x_3293:
        /* <DEDUP_REMOVED lines=28> */
.L_x_3294:
        /* <DEDUP_REMOVED lines=13> */
.L_x_3295:
[----:B------:R-:W-:Y:S05]  /*21f0*/  BSYNC.RECONVERGENT B0 ;  /* 0x0000000000007941 */ /* 0x000fea0003800200 */
.L_x_3288:
        /* <DEDUP_REMOVED lines=64> */
.L_x_3299:
[----:B------:R-:W-:Y:S05]  /*2600*/  BSYNC.RECONVERGENT B1 ;  /* 0x0000000000017941 */ /* 0x000fea0003800200 */
.L_x_3298:
        /* <DEDUP_REMOVED lines=25> */
.L_x_3301:
[----:B------:R-:W-:Y:S05]  /*27a0*/  BSYNC.RECONVERGENT B1 ;  /* 0x0000000000017941 */ /* 0x000fea0003800200 */
.L_x_3300:
        /* <DEDUP_REMOVED lines=33> */
.L_x_3303:
[----:B------:R-:W-:Y:S05]  /*29c0*/  BSYNC.RECONVERGENT B1 ;  /* 0x0000000000017941 */ /* 0x000fea0003800200 */
.L_x_3302:
        /* <DEDUP_REMOVED lines=19> */
.L_x_3305:
[----:B------:R-:W-:Y:S05]  /*2b00*/  BSYNC.RECONVERGENT B1 ;  /* 0x0000000000017941 */ /* 0x000fea0003800200 */
.L_x_3304:
        /* <DEDUP_REMOVED lines=19> */
.L_x_3307:
[----:B------:R-:W-:Y:S05]  /*2c40*/  BSYNC.RECONVERGENT B1 ;  /* 0x0000000000017941 */ /* 0x000fea0003800200 */
.L_x_3306:
[----:B------:R-:W-:Y:S04]  /*2c50*/  BSSY.RECONVERGENT B1, `(.L_x_3308) ;  /* 0x0000013000017945 */ /* 0x000fe80003800200 */
[----:B------:R-:W-:Y:S05]  /*2c60*/  @P6 BRA `(.L_x_3309) ;  /* 0x0000000000446947 */ /* 0x000fea0003800000 */
[----:B------:R-:W3:Y:S01]  /*2c70*/  LDCU.64 UR12, c[0x0][0x3e0] ;  /* 0x00007c00ff0c77ac */ /* 0x000ee20008000a00 */
[----:B0-----:R-:W-:Y:S01]  /*2c80*/  MOV R12, R42 ;  /* 0x0000002a000c7202 */ /* 0x001fe20000000f00 */
[----:B------:R-:W-:Y:S01]  /*2c90*/  FADD.FTZ R28, R28, -UR5 ;  /* 0x800000051c1c7e21 */ /* 0x000fe20008010000 */
[----:B------:R-:W-:Y:S01]  /*2ca0*/  MOV R13, R41 ;  /* 0x00000029000d7202 */ /* 0x000fe20000000f00 */
[----:B------:R-:W0:Y:S01]  /*2cb0*/  LDCU.64 UR18, c[0x0][0x380] ;  /* 0x00007000ff1277ac */ /* 0x000e220008000a00 */
[----:B------:R-:W-:Y:S01]  /*2cc0*/  FADD.FTZ R29, R29, -UR5 ;  /* 0x800000051d1d7e21 */ /* 0x000fe20008010000 */
        /* <DEDUP_REMOVED lines=11> */
.L_x_3309:
[----:B------:R-:W-:Y:S05]  /*2d80*/  BSYNC.RECONVERGENT B1 ;  /* 0x0000000000017941 */ /* 0x000fea0003800200 */
.L_x_3308:
        /* <DEDUP_REMOVED lines=19> */
.L_x_3311:
[----:B------:R-:W-:Y:S05]  /*2ec0*/  BSYNC.RECONVERGENT B1 ;  /* 0x0000000000017941 */ /* 0x000fea0003800200 */
.L_x_3310:
[----:B------:R-:W-:Y:S05]  /*2ed0*/  @P4 BRA `(.L_x_3312) ;  /* 0x0000001000544947 */ /* 0x000fea0003800000 */
[----:B------:R-:W0:Y:S01]  /*2ee0*/  LDCU.64 UR12, c[0x0][0x3e0] ;  /* 0x00007c00ff0c77ac */ /* 0x000e220008000a00 */
[----:B-1234-:R-:W-:Y:S01]  /*2ef0*/  MOV R11, R41 ;  /* 0x00000029000b7202 */ /* 0x01efe20000000f00 */
        /* <DEDUP_REMOVED lines=16> */
.L_x_3297:
        /* <DEDUP_REMOVED lines=30> */
.L_x_3314:
[----:B0-----:R-:W-:Y:S05]  /*31e0*/  BSYNC.RECONVERGENT B1 ;  /* 0x0000000000017941 */ /* 0x001fea0003800200 */
.L_x_3313:
        /* <DEDUP_REMOVED lines=35> */
.L_x_3316:
[----:B------:R-:W-:Y:S05]  /*3420*/  BSYNC.RECONVERGENT B1 ;  /* 0x0000000000017941 */ /* 0x000fea0003800200 */
.L_x_3315:
        /* <DEDUP_REMOVED lines=43> */
.L_x_3318:
[----:B------:R-:W-:Y:S05]  /*36e0*/  BSYNC.RECONVERGENT B1 ;  /* 0x0000000000017941 */ /* 0x000fea0003800200 */
.L_x_3317:
        /* <DEDUP_REMOVED lines=29> */
.L_x_3320:
[----:B------:R-:W-:Y:S05]  /*38c0*/  BSYNC.RECONVERGENT B1 ;  /* 0x0000000000017941 */ /* 0x000fea0003800200 */
.L_x_3319:
        /* <DEDUP_REMOVED lines=29> */
.L_x_3322:
[----:B------:R-:W-:Y:S05]  /*3aa0*/  BSYNC.RECONVERGENT B1 ;  /* 0x0000000000017941 */ /* 0x000fea0003800200 */
.L_x_3321:
        /* <DEDUP_REMOVED lines=29> */
.L_x_3324:
[----:B------:R-:W-:Y:S05]  /*3c80*/  BSYNC.RECONVERGENT B1 ;  /* 0x0000000000017941 */ /* 0x000fea0003800200 */
.L_x_3323:
        /* <DEDUP_REMOVED lines=29> */
.L_x_3326:
[----:B------:R-:W-:Y:S05]  /*3e60*/  BSYNC.RECONVERGENT B1 ;  /* 0x0000000000017941 */ /* 0x000fea0003800200 */
.L_x_3325:
        /* <DEDUP_REMOVED lines=28> */
.L_x_3312:
[----:B------:R-:W-:Y:S05]  /*4030*/  BSYNC.RECONVERGENT B0 ;  /* 0x0000000000007941 */ /* 0x000fea0003800200 */
.L_x_3296:
[----:B------:R-:W-:Y:S02]  /*4040*/  UIADD3 UR9, UPT, UPT, UR20, UR9, URZ ;  /* 0x0000000914097290 */ /* 0x000fe4000fffe0ff */
[----:B------:R-:W-:Y:S02]  /*4050*/  UIADD3 UR4, UPT, UPT, UR4, 0x1, URZ ;  /* 0x0000000104047890 */ /* 0x000fe4000fffe0ff */
[----:B------:R-:W-:-:S09]  /*4060*/  UISETP.GE.AND UP1, UPT, UR9, UR7, UPT ;  /* 0x000000070900728c */ /* 0x000fd2000bf26270 */
[----:B------:R-:W-:Y:S05]  /*4070*/  BRA.U !UP1, `(.L_x_3327) ;  /* 0xffffffc109887547 */ /* 0x000fea000b83ffff */
[----:B------:R-:W-:Y:S05]  /*4080*/  EXIT ;  /* 0x000000000000794d */ /* 0x000fea0003800000 */
.L_x_3328:
        /* <DEDUP_REMOVED lines=15> */
.L_x_3477:


//--------------------- .text._Z35group_norm_nhwc_fwd_one_pass_kernelI11Fp32IOFp16WLi512ELi16ELi256EEv26Group_norm_nhwc_fwd_params --------------------------
	.section	.text._Z35group_norm_nhwc_fwd_one_pass_kernelI11Fp32IOFp16WLi512ELi16ELi256EEv26Group_norm_nhwc_fwd_params,"ax",@progbits
	.align	128
        .global         _Z35group_norm_nhwc_fwd_one_pass_kernelI11Fp32IOFp16WLi512ELi16ELi256EEv26Group_norm_nhwc_fwd_params
        .type           _Z35group_norm_nhwc_fwd_one_pass_kernelI11Fp32IOFp16WLi512ELi16ELi256EEv26Group_norm_nhwc_fwd_params,@function
        .size           _Z35group_norm_nhwc_fwd_one_pass_kernelI11Fp32IOFp16WLi512ELi16ELi256EEv26Group_norm_nhwc_fwd_params,(.L_x_3478 - _Z35group_norm_nhwc_fwd_one_pass_kernelI11Fp32IOFp16WLi512ELi16ELi256EEv26Group_norm_nhwc_fwd_params)
        .other          _Z35group_norm_nhwc_fwd_one_pass_kernelI11Fp32IOFp16WLi512ELi16ELi256EEv26Group_norm_nhwc_fwd_params,@"STO_CUDA_ENTRY STV_DEFAULT"
_Z35group_norm_nhwc_fwd_one_pass_kernelI11Fp32IOFp16WLi512ELi16ELi256EEv26Group_norm_nhwc_fwd_params:
.text._Z35group_norm_nhwc_fwd_one_pass_kernelI11Fp32IOFp16WLi512ELi16ELi256EEv26Group_norm_nhwc_fwd_params:
        /* <DEDUP_REMOVED lines=37> */
.L_x_3404:
        /* <DEDUP_REMOVED lines=407> */
.L_x_3330:
[----:B------:R-:W-:Y:S05]  /*1bc0*/  BSYNC.RECONVERGENT B0 ;  /* 0x0000000000007941 */ /* 0x000fea0003800200 */
.L_x_3329:
        /* <DEDUP_REMOVED lines=26> */
.L_x_3332:
[----:B------:R-:W-:Y:S05]  /*1d70*/  BSYNC.RECONVERGENT B0 ;  /* 0x0000000000007941 */ /* 0x000fea0003800200 */
.L_x_3331:
        /* <DEDUP_REMOVED lines=31> */
.L_x_3335:
[----:B---3--:R-:W2:Y:S04]  /*1f70*/  LDG.E.STRONG.GPU R24, desc[UR12][R26.64] ;  /* 0x0000000c1a187981 */ /* 0x008ea8000c1ef900 */
[----:B--2---:R-:W-:Y:S01]  /*1f80*/  CCTL.IVALL ;  /* 0x00000000ff00798f */ /* 0x004fe20002000000 */
[----:B------:R-:W-:Y:S05]  /*1f90*/  YIELD ;  /* 0x0000000000007946 */ /* 0x000fea0003800000 */
[----:B------:R-:W-:-:S13]  /*1fa0*/  ISETP.NE.AND P1, PT, R24, R51, PT ;  /* 0x000000331800720c */ /* 0x000fda0003f25270 */
[----:B------:R-:W-:Y:S05]  /*1fb0*/  @P1 BRA `(.L_x_3335) ;  /* 0xfffffffc00ec1947 */ /* 0x000fea000383ffff */
.L_x_3334:
        /* <DEDUP_REMOVED lines=15> */
.L_x_3337:
        /* <DEDUP_REMOVED lines=91> */
.L_x_3336:
        /* <DEDUP_REMOVED lines=52> */
.L_x_3338:
        /* <DEDUP_REMOVED lines=28> */
.L_x_3339:
        /* <DEDUP_REMOVED lines=13> */
.L_x_3340:
[----:B------:R-:W-:Y:S05]  /*2c30*/  BSYNC.RECONVERGENT B0 ;  /* 0x0000000000007941 */ /* 0x000fea0003800200 */
.L_x_3333:
        /* <DEDUP_REMOVED lines=41> */
[----:B---3--:R-:W-:Y:S02]  /*2ed0*/  HADD2.F32 R24, -RZ, R48.H0_H0 ;  /* 0x20000030ff187230 */ /* 0x008fe40000004100 */
[----:B-----5:R-:W-:Y:S02]  /*2ee0*/  HADD2.F32 R25, -RZ, R26.H0_H0 ;  /* 0x2000001aff197230 */ /* 0x020fe40000004100 */
[----:B------:R-:W-:Y:S02]  /*2ef0*/  HADD2.F32 R27, -RZ, R49.H0_H0 ;  /* 0x20000031ff1b7230 */ /* 0x000fe40000004100 */
[----:B--2---:R-:W-:Y:S01]  /*2f00*/  HADD2.F32 R26, -RZ, R51.H0_H0 ;  /* 0x20000033ff1a7230 */ /* 0x004fe20000004100 */
        /* <DEDUP_REMOVED lines=25> */
.L_x_3344:
[----:B------:R-:W-:Y:S05]  /*30a0*/  BSYNC.RECONVERGENT B1 ;  /* 0x0000000000017941 */ /* 0x000fea0003800200 */
.L_x_3343:
        /* <DEDUP_REMOVED lines=19> */
.L_x_3346:
[----:B------:R-:W-:Y:S05]  /*31e0*/  BSYNC.RECONVERGENT B1 ;  /* 0x0000000000017941 */ /* 0x000fea0003800200 */
.L_x_3345:
        /* <DEDUP_REMOVED lines=27> */
.L_x_3348:
[----:B------:R-:W-:Y:S05]  /*33a0*/  BSYNC.RECONVERGENT B1 ;  /* 0x0000000000017941 */ /* 0x000fea0003800200 */
.L_x_3347:
        /* <DEDUP_REMOVED lines=21> */
.L_x_3350:
[----:B------:R-:W-:Y:S05]  /*3500*/  BSYNC.RECONVERGENT B1 ;  /* 0x0000000000017941 */ /* 0x000fea0003800200 */
.L_x_3349:
        /* <DEDUP_REMOVED lines=19> */
.L_x_3352:
[----:B------:R-:W-:Y:S05]  /*3640*/  BSYNC.RECONVERGENT B1 ;  /* 0x0000000000017941 */ /* 0x000fea0003800200 */
.L_x_3351:
        /* <DEDUP_REMOVED lines=37> */
.L_x_3354:
[----:B------:R-:W-:Y:S05]  /*38a0*/  BSYNC.RECONVERGENT B1 ;  /* 0x0000000000017941 */ /* 0x000fea0003800200 */
.L_x_3353:
        /* <DEDUP_REMOVED lines=19> */
.L_x_3356:
[----:B------:R-:W-:Y:S05]  /*39e0*/  BSYNC.RECONVERGENT B1 ;  /* 0x0000000000017941 */ /* 0x000fea0003800200 */
.L_x_3355:
        /* <DEDUP_REMOVED lines=22> */
.L_x_3358:
[----:B------:R-:W-:Y:S05]  /*3b50*/  BSYNC.RECONVERGENT B1 ;  /* 0x0000000000017941 */ /* 0x000fea0003800200 */
.L_x_3357:
        /* <DEDUP_REMOVED lines=19> */
.L_x_3360:
[----:B------:R-:W-:Y:S05]  /*3c90*/  BSYNC.RECONVERGENT B1 ;  /* 0x0000000000017941 */ /* 0x000fea0003800200 */
.L_x_3359:
        /* <DEDUP_REMOVED lines=19> */
.L_x_3362:
[----:B------:R-:W-:Y:S05]  /*3dd0*/  BSYNC.RECONVERGENT B1 ;  /* 0x0000000000017941 */ /* 0x000fea0003800200 */
.L_x_3361:
        /* <DEDUP_REMOVED lines=34> */
.L_x_3364:
[----:B------:R-:W-:Y:S05]  /*4000*/  BSYNC.RECONVERGENT B1 ;  /* 0x0000000000017941 */ /* 0x000fea0003800200 */
.L_x_3363:
        /* <DEDUP_REMOVED lines=19> */
.L_x_3366:
[----:B------:R-:W-:Y:S05]  /*4140*/  BSYNC.RECONVERGENT B1 ;  /* 0x0000000000017941 */ /* 0x000fea0003800200 */
.L_x_3365:
        /* <DEDUP_REMOVED lines=19> */
.L_x_3368:
[----:B------:R-:W-:Y:S05]  /*4280*/  BSYNC.RECONVERGENT B1 ;  /* 0x0000000000017941 */ /* 0x000fea0003800200 */
.L_x_3367:
        /* <DEDUP_REMOVED lines=19> */
.L_x_3370:
[----:B------:R-:W-:Y:S05]  /*43c0*/  BSYNC.RECONVERGENT B1 ;  /* 0x0000000000017941 */ /* 0x000fea0003800200 */
.L_x_3369:
        /* <DEDUP_REMOVED lines=19> */
.L_x_3372:
[----:B------:R-:W-:Y:S05]  /*4500*/  BSYNC.RECONVERGENT B1 ;  /* 0x0000000000017941 */ /* 0x000fea0003800200 */
.L_x_3371:
        /* <DEDUP_REMOVED lines=18> */
.L_x_3342:
        /* <DEDUP_REMOVED lines=32> */
.L_x_3375:
[----:B------:R-:W-:Y:S05]  /*4830*/  BSYNC.RECONVERGENT B1 ;  /* 0x0000000000017941 */ /* 0x000fea0003800200 */
.L_x_3374:
        /* <DEDUP_REMOVED lines=29> */
.L_x_3377:
[----:B------:R-:W-:Y:S05]  /*4a10*/  BSYNC.RECONVERGENT B1 ;  /* 0x0000000000017941 */ /* 0x000fea0003800200 */
.L_x_3376:
        /* <DEDUP_REMOVED lines=37> */
.L_x_3379:
[----:B------:R-:W-:Y:S05]  /*4c70*/  BSYNC.RECONVERGENT B1 ;  /* 0x0000000000017941 */ /* 0x000fea0003800200 */
.L_x_3378:
        /* <DEDUP_REMOVED lines=31> */
.L_x_3381:
[----:B------:R-:W-:Y:S05]  /*4e70*/  BSYNC.RECONVERGENT B1 ;  /* 0x0000000000017941 */ /* 0x000fea0003800200 */
.L_x_3380:
        /* <DEDUP_REMOVED lines=29> */
.L_x_3383:
[----:B------:R-:W-:Y:S05]  /*5050*/  BSYNC.RECONVERGENT B1 ;  /* 0x0000000000017941 */ /* 0x000fea0003800200 */
.L_x_3382:
        /* <DEDUP_REMOVED lines=47> */
.L_x_3385:
[----:B------:R-:W-:Y:S05]  /*5350*/  BSYNC.RECONVERGENT B1 ;  /* 0x0000000000017941 */ /* 0x000fea0003800200 */
.L_x_3384:
        /* <DEDUP_REMOVED lines=29> */
.L_x_3387:
[----:B------:R-:W-:Y:S05]  /*5530*/  BSYNC.RECONVERGENT B1 ;  /* 0x0000000000017941 */ /* 0x000fea0003800200 */
.L_x_3386:
        /* <DEDUP_REMOVED lines=32> */
.L_x_3389:
[----:B------:R-:W-:Y:S05]  /*5740*/  BSYNC.RECONVERGENT B1 ;  /* 0x0000000000017941 */ /* 0x000fea0003800200 */
.L_x_3388:
        /* <DEDUP_REMOVED lines=29> */
.L_x_3391:
[----:B------:R-:W-:Y:S05]  /*5920*/  BSYNC.RECONVERGENT B1 ;  /* 0x0000000000017941 */ /* 0x000fea0003800200 */
.L_x_3390:
        /* <DEDUP_REMOVED lines=29> */
.L_x_3393:
[----:B------:R-:W-:Y:S05]  /*5b00*/  BSYNC.RECONVERGENT B1 ;  /* 0x0000000000017941 */ /* 0x000fea0003800200 */
.L_x_3392:
        /* <DEDUP_REMOVED lines=44> */
.L_x_3395:
[----:B------:R-:W-:Y:S05]  /*5dd0*/  BSYNC.RECONVERGENT B1 ;  /* 0x0000000000017941 */ /* 0x000fea0003800200 */
.L_x_3394:
        /* <DEDUP_REMOVED lines=29> */
.L_x_3397:
[----:B------:R-:W-:Y:S05]  /*5fb0*/  BSYNC.RECONVERGENT B1 ;  /* 0x0000000000017941 */ /* 0x000fea0003800200 */
.L_x_3396:
        /* <DEDUP_REMOVED lines=29> */
.L_x_3399:
[----:B------:R-:W-:Y:S05]  /*6190*/  BSYNC.RECONVERGENT B1 ;  /* 0x0000000000017941 */ /* 0x000fea0003800200 */
.L_x_3398:
        /* <DEDUP_REMOVED lines=29> */
.L_x_3401:
[----:B------:R-:W-:Y:S05]  /*6370*/  BSYNC.RECONVERGENT B1 ;  /* 0x0000000000017941 */ /* 0x000fea0003800200 */
.L_x_3400:
        /* <DEDUP_REMOVED lines=29> */
.L_x_3403:
[----:B------:R-:W-:Y:S05]  /*6550*/  BSYNC.RECONVERGENT B1 ;  /* 0x0000000000017941 */ /* 0x000fea0003800200 */
.L_x_3402:
        /* <DEDUP_REMOVED lines=27> */
.L_x_3373:
[----:B------:R-:W-:Y:S05]  /*6710*/  BSYNC.RECONVERGENT B0 ;  /* 0x0000000000007941 */ /* 0x000fea0003800200 */
.L_x_3341:
        /* <DEDUP_REMOVED lines=8> */
.L_x_3405:
        /* <DEDUP_REMOVED lines=14> */
.L_x_3478:


//--------------------- .nv.shared.reserved.0     --------------------------
	.section	.nv.shared.reserved.0,"aw",@nobits
	.weak		__nv_reservedSMEM_offset_0_alias
	.size		__nv_reservedSMEM_offset_0_alias, 0, 64
	.other		__nv_reservedSMEM_offset_0_alias,@"STO_CUDA_RESERVED_SHARED STV_DEFAULT"
__nv_reservedSMEM_offset_0_alias:
	.zero		0
	.zero		64


//--------------------- .nv.global                --------------------------
	.section	.nv.global,"aw",@nobits
.nv.global:
	.type		_ZN61_INTERNAL_e45974a8_30_group_norm_nhwc_one_pass_16_cu_0f6b7c026thrust24THRUST_300001_SM_1000_NS12placeholders2_5E,@object
	.size		_ZN61_INTERNAL_e45974a8_30_group_norm_nhwc_one_pass_16_cu_0f6b7c026thrust24THRUST_300001_SM_1000_NS12placeholders2_5E,(_ZN61_INTERNAL_e45974a8_30_group_norm_nhwc_one_pass_16_cu_0f6b7c024cuda3std3__45__cpo6cbeginE - _ZN61_INTERNAL_e45974a8_30_group_norm_nhwc_one_pass_16_cu_0f6b7c026thrust24THRUST_300001_SM_1000_NS12placeholders2_5E)
_ZN61_INTERNAL_e45974a8_30_group_norm_nhwc_one_pass_16_cu_0f6b7c026thrust24THRUST_300001_SM_1000_NS12placeholders2_5E:
	.zero		1
	.type		_ZN61_INTERNAL_e45974a8_30_group_norm_nhwc_one_pass_16_cu_0f6b7c024cuda3std3__45__cpo6cbeginE,@object
	.size		_ZN61_INTERNAL_e45974a8_30_group_norm_nhwc_one_pass_16_cu_0f6b7c024cuda3std3__45__cpo6cbeginE,(_ZN61_INTERNAL_e45974a8_30_group_norm_nhwc_one_pass_16_cu_0f6b7c024cuda3std6ranges3__45__cpo6cbeginE - _ZN61_INTERNAL_e45974a8_30_group_norm_nhwc_one_pass_16_cu_0f6b7c024cuda3std3__45__cpo6cbeginE)
_ZN61_INTERNAL_e45974a8_30_group_norm_nhwc_one_pass_16_cu_0f6b7c024cuda3std3__45__cpo6cbeginE:
	.zero		1
	.type		_ZN61_INTERNAL_e45974a8_30_group_norm_nhwc_one_pass_16_cu_0f6b7c024cuda3std6ranges3__45__cpo6cbeginE,@object
	.size		_ZN61_INTERNAL_e45974a8_30_group_norm_nhwc_one_pass_16_cu_0f6b7c024cuda3std6ranges3__45__cpo6cbeginE,(_ZN61_INTERNAL_e45974a8_30_group_norm_nhwc_one_pass_16_cu_0f6b7c024cuda3std3__48in_placeE - _ZN61_INTERNAL_e45974a8_30_group_norm_nhwc_one_pass_16_cu_0f6b7c024cuda3std6ranges3__45__cpo6cbeginE)
_ZN61_INTERNAL_e45974a8_30_group_norm_nhwc_one_pass_16_cu_0f6b7c024cuda3std6ranges3__45__cpo6cbeginE:
	.zero		1
	.type		_ZN61_INTERNAL_e45974a8_30_group_norm_nhwc_one_pass_16_cu_0f6b7c024cuda3std3__48in_placeE,@object
	.size		_ZN61_INTERNAL_e45974a8_30_group_norm_nhwc_one_pass_16_cu_0f6b7c024cuda3std3__48in_placeE,(_ZN61_INTERNAL_e45974a8_30_group_norm_nhwc_one_pass_16_cu_0f6b7c024cuda3std6ranges3__45__cpo4sizeE - _ZN61_INTERNAL_e45974a8_30_group_norm_nhwc_one_pass_16_cu_0f6b7c024cuda3std3__48in_placeE)
_ZN61_INTERNAL_e45974a8_30_group_norm_nhwc_one_pass_16_cu_0f6b7c024cuda3std3__48in_placeE:
	.zero		1
	.type		_ZN61_INTERNAL_e45974a8_30_group_norm_nhwc_one_pass_16_cu_0f6b7c024cuda3std6ranges3__45__cpo4sizeE,@object
	.size		_ZN61_INTERNAL_e45974a8_30_group_norm_nhwc_one_pass_16_cu_0f6b7c024cuda3std6ranges3__45__cpo4sizeE,(_ZN61_INTERNAL_e45974a8_30_group_norm_nhwc_one_pass_16_cu_0f6b7c026thrust24THRUST_300001_SM_1000_NS12placeholders2_9E - _ZN61_INTERNAL_e45974a8_30_group_norm_nhwc_one_pass_16_cu_0f6b7c024cuda3std6ranges3__45__cpo4sizeE)
_ZN61_INTERNAL_e45974a8_30_group_norm_nhwc_one_pass_16_cu_0f6b7c024cuda3std6ranges3__45__cpo4sizeE:
	.zero		1
	.type		_ZN61_INTERNAL_e45974a8_30_group_norm_nhwc_one_pass_16_cu_0f6b7c026thrust24THRUST_300001_SM_1000_NS12placeholders2_9E,@object
	.size		_ZN61_INTERNAL_e45974a8_30_group_norm_nhwc_one_pass_16_cu_0f6b7c026thrust24THRUST_300001_SM_1000_NS12placeholders2_9E,(_ZN61_INTERNAL_e45974a8_30_group_norm_nhwc_one_pass_16_cu_0f6b7c024cuda3std3__45__cpo7crbeginE - _ZN61_INTERNAL_e45974a8_30_group_norm_nhwc_one_pass_16_cu_0f6b7c026thrust24THRUST_300001_SM_1000_NS12placeholders2_9E)
_ZN61_INTERNAL_e45974a8_30_group_norm_nhwc_one_pass_16_cu_0f6b7c026thrust24THRUST_300001_SM_1000_NS12placeholders2_9E:
	.zero		1
	.type		_ZN61_INTERNAL_e45974a8_30_group_norm_nhwc_one_pass_16_cu_0f6b7c024cuda3std3__45__cpo7crbeginE,@object
	.size		_ZN61_INTERNAL_e45974a8_30_group_norm_nhwc_one_pass_16_cu_0f6b7c024cuda3std3__45__cpo7crbeginE,(_ZN61_INTERNAL_e45974a8_30_group_norm_nhwc_one_pass_16_cu_0f6b7c024cuda3std6ranges3__45__cpo4nextE - _ZN61_INTERNAL_e45974a8_30_group_norm_nhwc_one_pass_16_cu_0f6b7c024cuda3std3__45__cpo7crbeginE)
_ZN61_INTERNAL_e45974a8_30_group_norm_nhwc_one_pass_16_cu_0f6b7c024cuda3std3__45__cpo7crbeginE:
	.zero		1
	.type		_ZN61_INTERNAL_e45974a8_30_group_norm_nhwc_one_pass_16_cu_0f6b7c024cuda3std6ranges3__45__cpo4nextE,@object
	.size		_ZN61_INTERNAL_e45974a8_30_group_norm_nhwc_one_pass_16_cu_0f6b7c024cuda3std6ranges3__45__cpo4nextE,(_ZN61_INTERNAL_e45974a8_30_group_norm_nhwc_one_pass_16_cu_0f6b7c024cuda3std6ranges3__45__cpo4swapE - _ZN61_INTERNAL_e45974a8_30_group_norm_nhwc_one_pass_16_cu_0f6b7c024cuda3std6ranges3__45__cpo4nextE)
_ZN61_INTERNAL_e45974a8_30_group_norm_nhwc_one_pass_16_cu_0f6b7c024cuda3std6ranges3__45__cpo4nextE:
	.zero		1
	.type		_ZN61_INTERNAL_e45974a8_30_group_norm_nhwc_one_pass_16_cu_0f6b7c024cuda3std6ranges3__45__cpo4swapE,@object
	.size		_ZN61_INTERNAL_e45974a8_30_group_norm_nhwc_one_pass_16_cu_0f6b7c024cuda3std6ranges3__45__cpo4swapE,(_ZN61_INTERNAL_e45974a8_30_group_norm_nhwc_one_pass_16_cu_0f6b7c026thrust24THRUST_300001_SM_1000_NS12placeholders2_1E - _ZN61_INTERNAL_e45974a8_30_group_norm_nhwc_one_pass_16_cu_0f6b7c024cuda3std6ranges3__45__cpo4swapE)
_ZN61_INTERNAL_e45974a8_30_group_norm_nhwc_one_pass_16_cu_0f6b7c024cuda3std6ranges3__45__cpo4swapE:
	.zero		1
	.type		_ZN61_INTERNAL_e45974a8_30_group_norm_nhwc_one_pass_16_cu_0f6b7c026thrust24THRUST_300001_SM_1000_NS12placeholders2_1E,@object
	.size		_ZN61_INTERNAL_e45974a8_30_group_norm_nhwc_one_pass_16_cu_0f6b7c026thrust24THRUST_300001_SM_1000_NS12placeholders2_1E,(_ZN61_INTERNAL_e45974a8_30_group_norm_nhwc_one_pass_16_cu_0f6b7c026thrust24THRUST_300001_SM_1000_NS12placeholders2_3E - _ZN61_INTERNAL_e45974a8_30_group_norm_nhwc_one_pass_16_cu_0f6b7c026thrust24THRUST_300001_SM_1000_NS12placeholders2_1E)
_ZN61_INTERNAL_e45974a8_30_group_norm_nhwc_one_pass_16_cu_0f6b7c026thrust24THRUST_300001_SM_1000_NS12placeholders2_1E:
	.zero		1
	.type		_ZN61_INTERNAL_e45974a8_30_group_norm_nhwc_one_pass_16_cu_0f6b7c026thrust24THRUST_300001_SM_1000_NS12placeholders2_3E,@object
	.size		_ZN61_INTERNAL_e45974a8_30_group_norm_nhwc_one_pass_16_cu_0f6b7c026thrust24THRUST_300001_SM_1000_NS12placeholders2_3E,(_ZN61_INTERNAL_e45974a8_30_group_norm_nhwc_one_pass_16_cu_0f6b7c024cuda3std3__45__cpo5beginE - _ZN61_INTERNAL_e45974a8_30_group_norm_nhwc_one_pass_16_cu_0f6b7c026thrust24THRUST_300001_SM_1000_NS12placeholders2_3E)
_ZN61_INTERNAL_e45974a8_30_group_norm_nhwc_one_pass_16_cu_0f6b7c026thrust24THRUST_300001_SM_1000_NS12placeholders2_3E:
	.zero		1
	.type		_ZN61_INTERNAL_e45974a8_30_group_norm_nhwc_one_pass_16_cu_0f6b7c024cuda3std3__45__cpo5beginE,@object
	.size		_ZN61_INTERNAL_e45974a8_30_group_norm_nhwc_one_pass_16_cu_0f6b7c024cuda3std3__45__cpo5beginE,(_ZN61_INTERNAL_e45974a8_30_group_norm_nhwc_one_pass_16_cu_0f6b7c024cuda3std6ranges3__45__cpo5beginE - _ZN61_INTERNAL_e45974a8_30_group_norm_nhwc_one_pass_16_cu_0f6b7c024cuda3std3__45__cpo5beginE)
_ZN61_INTERNAL_e45974a8_30_group_norm_nhwc_one_pass_16_cu_0f6b7c024cuda3std3__45__cpo5beginE:
	.zero		1
	.type		_ZN61_INTERNAL_e45974a8_30_group_norm_nhwc_one_pass_16_cu_0f6b7c024cuda3std6ranges3__45__cpo5beginE,@object
	.size		_ZN61_INTERNAL_e45974a8_30_group_norm_nhwc_one_pass_16_cu_0f6b7c024cuda3std6ranges3__45__cpo5beginE,(_ZN61_INTERNAL_e45974a8_30_group_norm_nhwc_one_pass_16_cu_0f6b7c024cuda3std3__463_GLOBAL__N__e45974a8_30_group_norm_nhwc_one_pass_16_cu_0f6b7c026ignoreE - _ZN61_INTERNAL_e45974a8_30_group_norm_nhwc_one_pass_16_cu_0f6b7c024cuda3std6ranges3__45__cpo5beginE)
_ZN61_INTERNAL_e45974a8_30_group_norm_nhwc_one_pass_16_cu_0f6b7c024cuda3std6ranges3__45__cpo5beginE:
	.zero		1
	.type		_ZN61_INTERNAL_e45974a8_30_group_norm_nhwc_one_pass_16_cu_0f6b7c024cuda3std3__463_GLOBAL__N__e45974a8_30_group_norm_nhwc_one_pass_16_cu_0f6b7c026ignoreE,@object
	.size		_ZN61_INTERNAL_e45974a8_30_group_norm_nhwc_one_pass_16_cu_0f6b7c024cuda3std3__463_GLOBAL__N__e45974a8_30_group_norm_nhwc_one_pass_16_cu_0f6b7c026ignoreE,(_ZN61_INTERNAL_e45974a8_30_group_norm_nhwc_one_pass_16_cu_0f6b7c024cuda3std6ranges3__45__cpo4dataE - _ZN61_INTERNAL_e45974a8_30_group_norm_nhwc_one_pass_16_cu_0f6b7c024cuda3std3__463_GLOBAL__N__e45974a8_30_group_norm_nhwc_one_pass_16_cu_0f6b7c026ignoreE)
_ZN61_INTERNAL_e45974a8_30_group_norm_nhwc_one_pass_16_cu_0f6b7c024cuda3std3__463_GLOBAL__N__e45974a8_30_group_norm_nhwc_one_pass_16_cu_0f6b7c026ignoreE:
	.zero		1
	.type		_ZN61_INTERNAL_e45974a8_30_group_norm_nhwc_one_pass_16_cu_0f6b7c024cuda3std6ranges3__45__cpo4dataE,@object
	.size		_ZN61_INTERNAL_e45974a8_30_group_norm_nhwc_one_pass_16_cu_0f6b7c024cuda3std6ranges3__45__cpo4dataE,(_ZN61_INTERNAL_e45974a8_30_group_norm_nhwc_one_pass_16_cu_0f6b7c026thrust24THRUST_300001_SM_1000_NS12placeholders2_7E - _ZN61_INTERNAL_e45974a8_30_group_norm_nhwc_one_pass_16_cu_0f6b7c024cuda3std6ranges3__45__cpo4dataE)
_ZN61_INTERNAL_e45974a8_30_group_norm_nhwc_one_pass_16_cu_0f6b7c024cuda3std6ranges3__45__cpo4dataE:
	.zero		1
	.type		_ZN61_INTERNAL_e45974a8_30_group_norm_nhwc_one_pass_16_cu_0f6b7c026thrust24THRUST_300001_SM_1000_NS12placeholders2_7E,@object
	.size		_ZN61_INTERNAL_e45974a8_30_group_norm_nhwc_one_pass_16_cu_0f6b7c026thrust24THRUST_300001_SM_1000_NS12placeholders2_7E,(_ZN61_INTERNAL_e45974a8_30_group_norm_nhwc_one_pass_16_cu_0f6b7c024cuda3std3__45__cpo6rbeginE - _ZN61_INTERNAL_e45974a8_30_group_norm_nhwc_one_pass_16_cu_0f6b7c026thrust24THRUST_300001_SM_1000_NS12placeholders2_7E)
_ZN61_INTERNAL_e45974a8_30_group_norm_nhwc_one_pass_16_cu_0f6b7c026thrust24THRUST_300001_SM_1000_NS12placeholders2_7E:
	.zero		1
	.type		_ZN61_INTERNAL_e45974a8_30_group_norm_nhwc_one_pass_16_cu_0f6b7c024cuda3std3__45__cpo6rbeginE,@object
	.size		_ZN61_INTERNAL_e45974a8_30_group_norm_nhwc_one_pass_16_cu_0f6b7c024cuda3std3__45__cpo6rbeginE,(_ZN61_INTERNAL_e45974a8_30_group_norm_nhwc_one_pass_16_cu_0f6b7c024cuda3std6ranges3__45__cpo7advanceE - _ZN61_INTERNAL_e45974a8_30_group_norm_nhwc_one_pass_16_cu_0f6b7c024cuda3std3__45__cpo6rbeginE)
_ZN61_INTERNAL_e45974a8_30_group_norm_nhwc_one_pass_16_cu_0f6b7c024cuda3std3__45__cpo6rbeginE:
	.zero		1
	.type		_ZN61_INTERNAL_e45974a8_30_group_norm_nhwc_one_pass_16_cu_0f6b7c024cuda3std6ranges3__45__cpo7advanceE,@object
	.size		_ZN61_INTERNAL_e45974a8_30_group_norm_nhwc_one_pass_16_cu_0f6b7c024cuda3std6ranges3__45__cpo7advanceE,(_ZN61_INTERNAL_e45974a8_30_group_norm_nhwc_one_pass_16_cu_0f6b7c024cuda3std3__47nulloptE - _ZN61_INTERNAL_e45974a8_30_group_norm_nhwc_one_pass_16_cu_0f6b7c024cuda3std6ranges3__45__cpo7advanceE)
_ZN61_INTERNAL_e45974a8_30_group_norm_nhwc_one_pass_16_cu_0f6b7c024cuda3std6ranges3__45__cpo7advanceE:
	.zero		1
	.type		_ZN61_INTERNAL_e45974a8_30_group_norm_nhwc_one_pass_16_cu_0f6b7c024cuda3std3__47nulloptE,@object
	.size		_ZN61_INTERNAL_e45974a8_30_group_norm_nhwc_one_pass_16_cu_0f6b7c024cuda3std3__47nulloptE,(_ZN61_INTERNAL_e45974a8_30_group_norm_nhwc_one_pass_16_cu_0f6b7c024cuda3std6ranges3__45__cpo8distanceE - _ZN61_INTERNAL_e45974a8_30_group_norm_nhwc_one_pass_16_cu_0f6b7c024cuda3std3__47nulloptE)
_ZN61_INTERNAL_e45974a8_30_group_norm_nhwc_one_pass_16_cu_0f6b7c024cuda3std3__47nulloptE:
	.zero		1
	.type		_ZN61_INTERNAL_e45974a8_30_group_norm_nhwc_one_pass_16_cu_0f6b7c024cuda3std6ranges3__45__cpo8distanceE,@object
	.size		_ZN61_INTERNAL_e45974a8_30_group_norm_nhwc_one_pass_16_cu_0f6b7c024cuda3std6ranges3__45__cpo8distanceE,(_ZN61_INTERNAL_e45974a8_30_group_norm_nhwc_one_pass_16_cu_0f6b7c026thrust24THRUST_300001_SM_1000_NS12placeholders2_6E - _ZN61_INTERNAL_e45974a8_30_group_norm_nhwc_one_pass_16_cu_0f6b7c024cuda3std6ranges3__45__cpo8distanceE)
_ZN61_INTERNAL_e45974a8_30_group_norm_nhwc_one_pass_16_cu_0f6b7c024cuda3std6ranges3__45__cpo8distanceE:
	.zero		1
	.type		_ZN61_INTERNAL_e45974a8_30_group_norm_nhwc_one_pass_16_cu_0f6b7c026thrust24THRUST_300001_SM_1000_NS12placeholders2_6E,@object
	.size		_ZN61_INTERNAL_e45974a8_30_group_norm_nhwc_one_pass_16_cu_0f6b7c026thrust24THRUST_300001_SM_1000_NS12placeholders2_6E,(_ZN61_INTERNAL_e45974a8_30_group_norm_nhwc_one_pass_16_cu_0f6b7c024cuda3std3__45__cpo4cendE - _ZN61_INTERNAL_e45974a8_30_group_norm_nhwc_one_pass_16_cu_0f6b7c026thrust24THRUST_300001_SM_1000_NS12placeholders2_6E)
_ZN61_INTERNAL_e45974a8_30_group_norm_nhwc_one_pass_16_cu_0f6b7c026thrust24THRUST_300001_SM_1000_NS12placeholders2_6E:
	.zero		1
	.type		_ZN61_INTERNAL_e45974a8_30_group_norm_nhwc_one_pass_16_cu_0f6b7c024cuda3std3__45__cpo4cendE,@object
	.size		_ZN61_INTERNAL_e45974a8_30_group_norm_nhwc_one_pass_16_cu_0f6b7c024cuda3std3__45__cpo4cendE,(_ZN61_INTERNAL_e45974a8_30_group_norm_nhwc_one_pass_16_cu_0f6b7c024cuda3std6ranges3__45__cpo4cendE - _ZN61_INTERNAL_e45974a8_30_group_norm_nhwc_one_pass_16_cu_0f6b7c024cuda3std3__45__cpo4cendE)
_ZN61_INTERNAL_e45974a8_30_group_norm_nhwc_one_pass_16_cu_0f6b7c024cuda3std3__45__cpo4cendE:
	.zero		1
	.type		_ZN61_INTERNAL_e45974a8_30_group_norm_nhwc_one_pass_16_cu_0f6b7c024cuda3std6ranges3__45__cpo4cendE,@object
	.size		_ZN61_INTERNAL_e45974a8_30_group_norm_nhwc_one_pass_16_cu_0f6b7c024cuda3std6ranges3__45__cpo4cendE,(_ZN61_INTERNAL_e45974a8_30_group_norm_nhwc_one_pass_16_cu_0f6b7c024cuda3std3__420unreachable_sentinelE - _ZN61_INTERNAL_e45974a8_30_group_norm_nhwc_one_pass_16_cu_0f6b7c024cuda3std6ranges3__45__cpo4cendE)
_ZN61_INTERNAL_e45974a8_30_group_norm_nhwc_one_pass_16_cu_0f6b7c024cuda3std6ranges3__45__cpo4cendE:
	.zero		1
	.type		_ZN61_INTERNAL_e45974a8_30_group_norm_nhwc_one_pass_16_cu_0f6b7c024cuda3std3__420unreachable_sentinelE,@object
	.size		_ZN61_INTERNAL_e45974a8_30_group_norm_nhwc_one_pass_16_cu_0f6b7c024cuda3std3__420unreachable_sentinelE,(_ZN61_INTERNAL_e45974a8_30_group_norm_nhwc_one_pass_16_cu_0f6b7c024cuda3std6ranges3__45__cpo5ssizeE - _ZN61_INTERNAL_e45974a8_30_group_norm_nhwc_one_pass_16_cu_0f6b7c024cuda3std3__420unreachable_sentinelE)
_ZN61_INTERNAL_e45974a8_30_group_norm_nhwc_one_pass_16_cu_0f6b7c024cuda3std3__420unreachable_sentinelE:
	.zero		1
	.type		_ZN61_INTERNAL_e45974a8_30_group_norm_nhwc_one_pass_16_cu_0f6b7c024cuda3std6ranges3__45__cpo5ssizeE,@object
	.size		_ZN61_INTERNAL_e45974a8_30_group_norm_nhwc_one_pass_16_cu_0f6b7c024cuda3std6ranges3__45__cpo5ssizeE,(_ZN61_INTERNAL_e45974a8_30_group_norm_nhwc_one_pass_16_cu_0f6b7c026thrust24THRUST_300001_SM_1000_NS12placeholders3_10E - _ZN61_INTERNAL_e45974a8_30_group_norm_nhwc_one_pass_16_cu_0f6b7c024cuda3std6ranges3__45__cpo5ssizeE)
_ZN61_INTERNAL_e45974a8_30_group_norm_nhwc_one_pass_16_cu_0f6b7c024cuda3std6ranges3__45__cpo5ssizeE:
	.zero		1
	.type		_ZN61_INTERNAL_e45974a8_30_group_norm_nhwc_one_pass_16_cu_0f6b7c026thrust24THRUST_300001_SM_1000_NS12placeholders3_10E,@object
	.size		_ZN61_INTERNAL_e45974a8_30_group_norm_nhwc_one_pass_16_cu_0f6b7c026thrust24THRUST_300001_SM_1000_NS12placeholders3_10E,(_ZN61_INTERNAL_e45974a8_30_group_norm_nhwc_one_pass_16_cu_0f6b7c024cuda3std3__45__cpo5crendE - _ZN61_INTERNAL_e45974a8_30_group_norm_nhwc_one_pass_16_cu_0f6b7c026thrust24THRUST_300001_SM_1000_NS12placeholders3_10E)
_ZN61_INTERNAL_e45974a8_30_group_norm_nhwc_one_pass_16_cu_0f6b7c026thrust24THRUST_300001_SM_1000_NS12placeholders3_10E:
	.zero		1
	.type		_ZN61_INTERNAL_e45974a8_30_group_norm_nhwc_one_pass_16_cu_0f6b7c024cuda3std3__45__cpo5crendE,@object
	.size		_ZN61_INTERNAL_e45974a8_30_group_norm_nhwc_one_pass_16_cu_0f6b7c024cuda3std3__45__cpo5crendE,(_ZN61_INTERNAL_e45974a8_30_group_norm_nhwc_one_pass_16_cu_0f6b7c024cuda3std6ranges3__45__cpo4prevE - _ZN61_INTERNAL_e45974a8_30_group_norm_nhwc_one_pass_16_cu_0f6b7c024cuda3std3__45__cpo5crendE)
_ZN61_INTERNAL_e45974a8_30_group_norm_nhwc_one_pass_16_cu_0f6b7c024cuda3std3__45__cpo5crendE:
	.zero		1
	.type		_ZN61_INTERNAL_e45974a8_30_group_norm_nhwc_one_pass_16_cu_0f6b7c024cuda3std6ranges3__45__cpo4prevE,@object
	.size		_ZN61_INTERNAL_e45974a8_30_group_norm_nhwc_one_pass_16_cu_0f6b7c024cuda3std6ranges3__45__cpo4prevE,(_ZN61_INTERNAL_e45974a8_30_group_norm_nhwc_one_pass_16_cu_0f6b7c024cuda3std6ranges3__45__cpo9iter_moveE - _ZN61_INTERNAL_e45974a8_30_group_norm_nhwc_one_pass_16_cu_0f6b7c024cuda3std6ranges3__45__cpo4prevE)
_ZN61_INTERNAL_e45974a8_30_group_norm_nhwc_one_pass_16_cu_0f6b7c024cuda3std6ranges3__45__cpo4prevE:
	.zero		1
	.type		_ZN61_INTERNAL_e45974a8_30_group_norm_nhwc_one_pass_16_cu_0f6b7c024cuda3std6ranges3__45__cpo9iter_moveE,@object
	.size		_ZN61_INTERNAL_e45974a8_30_group_norm_nhwc_one_pass_16_cu_0f6b7c024cuda3std6ranges3__45__cpo9iter_moveE,(_ZN61_INTERNAL_e45974a8_30_group_norm_nhwc_one_pass_16_cu_0f6b7c026thrust24THRUST_300001_SM_1000_NS12placeholders2_2E - _ZN61_INTERNAL_e45974a8_30_group_norm_nhwc_one_pass_16_cu_0f6b7c024cuda3std6ranges3__45__cpo9iter_moveE)
_ZN61_INTERNAL_e45974a8_30_group_norm_nhwc_one_pass_16_cu_0f6b7c024cuda3std6ranges3__45__cpo9iter_moveE:
	.zero		1
	.type		_ZN61_INTERNAL_e45974a8_30_group_norm_nhwc_one_pass_16_cu_0f6b7c026thrust24THRUST_300001_SM_1000_NS12placeholders2_2E,@object
	.size		_ZN61_INTERNAL_e45974a8_30_group_norm_nhwc_one_pass_16_cu_0f6b7c026thrust24THRUST_300001_SM_1000_NS12placeholders2_2E,(_ZN61_INTERNAL_e45974a8_30_group_norm_nhwc_one_pass_16_cu_0f6b7c026thrust24THRUST_300001_SM_1000_NS12placeholders2_4E - _ZN61_INTERNAL_e45974a8_30_group_norm_nhwc_one_pass_16_cu_0f6b7c026thrust24THRUST_300001_SM_1000_NS12placeholders2_2E)
_ZN61_INTERNAL_e45974a8_30_group_norm_nhwc_one_pass_16_cu_0f6b7c026thrust24THRUST_300001_SM_1000_NS12placeholders2_2E:
	.zero		1
	.type		_ZN61_INTERNAL_e45974a8_30_group_norm_nhwc_one_pass_16_cu_0f6b7c026thrust24THRUST_300001_SM_1000_NS12placeholders2_4E,@object
	.size		_ZN61_INTERNAL_e45974a8_30_group_norm_nhwc_one_pass_16_cu_0f6b7c026thrust24THRUST_300001_SM_1000_NS12placeholders2_4E,(_ZN61_INTERNAL_e45974a8_30_group_norm_nhwc_one_pass_16_cu_0f6b7c024cuda3std3__45__cpo3endE - _ZN61_INTERNAL_e45974a8_30_group_norm_nhwc_one_pass_16_cu_0f6b7c026thrust24THRUST_300001_SM_1000_NS12placeholders2_4E)
_ZN61_INTERNAL_e45974a8_30_group_norm_nhwc_one_pass_16_cu_0f6b7c026thrust24THRUST_300001_SM_1000_NS12placeholders2_4E:
	.zero		1
	.type		_ZN61_INTERNAL_e45974a8_30_group_norm_nhwc_one_pass_16_cu_0f6b7c024cuda3std3__45__cpo3endE,@object
	.size		_ZN61_INTERNAL_e45974a8_30_group_norm_nhwc_one_pass_16_cu_0f6b7c024cuda3std3__45__cpo3endE,(_ZN61_INTERNAL_e45974a8_30_group_norm_nhwc_one_pass_16_cu_0f6b7c024cuda3std6ranges3__45__cpo3endE - _ZN61_INTERNAL_e45974a8_30_group_norm_nhwc_one_pass_16_cu_0f6b7c024cuda3std3__45__cpo3endE)
_ZN61_INTERNAL_e45974a8_30_group_norm_nhwc_one_pass_16_cu_0f6b7c024cuda3std3__45__cpo3endE:
	.zero		1
	.type		_ZN61_INTERNAL_e45974a8_30_group_norm_nhwc_one_pass_16_cu_0f6b7c024cuda3std6ranges3__45__cpo3endE,@object
	.size		_ZN61_INTERNAL_e45974a8_30_group_norm_nhwc_one_pass_16_cu_0f6b7c024cuda3std6ranges3__45__cpo3endE,(_ZN61_INTERNAL_e45974a8_30_group_norm_nhwc_one_pass_16_cu_0f6b7c024cuda3std3__419piecewise_constructE - _ZN61_INTERNAL_e45974a8_30_group_norm_nhwc_one_pass_16_cu_0f6b7c024cuda3std6ranges3__45__cpo3endE)
_ZN61_INTERNAL_e45974a8_30_group_norm_nhwc_one_pass_16_cu_0f6b7c024cuda3std6ranges3__45__cpo3endE:
	.zero		1
	.type		_ZN61_INTERNAL_e45974a8_30_group_norm_nhwc_one_pass_16_cu_0f6b7c024cuda3std3__419piecewise_constructE,@object
	.size		_ZN61_INTERNAL_e45974a8_30_group_norm_nhwc_one_pass_16_cu_0f6b7c024cuda3std3__419piecewise_constructE,(_ZN61_INTERNAL_e45974a8_30_group_norm_nhwc_one_pass_16_cu_0f6b7c024cuda3std6ranges3__45__cpo5cdataE - _ZN61_INTERNAL_e45974a8_30_group_norm_nhwc_one_pass_16_cu_0f6b7c024cuda3std3__419piecewise_constructE)
_ZN61_INTERNAL_e45974a8_30_group_norm_nhwc_one_pass_16_cu_0f6b7c024cuda3std3__419piecewise_constructE:
	.zero		1
	.type		_ZN61_INTERNAL_e45974a8_30_group_norm_nhwc_one_pass_16_cu_0f6b7c024cuda3std6ranges3__45__cpo5cdataE,@object
	.size		_ZN61_INTERNAL_e45974a8_30_group_norm_nhwc_one_pass_16_cu_0f6b7c024cuda3std6ranges3__45__cpo5cdataE,(_ZN61_INTERNAL_e45974a8_30_group_norm_nhwc_one_pass_16_cu_0f6b7c026thrust24THRUST_300001_SM_1000_NS12placeholders2_8E - _ZN61_INTERNAL_e45974a8_30_group_norm_nhwc_one_pass_16_cu_0f6b7c024cuda3std6ranges3__45__cpo5cdataE)
_ZN61_INTERNAL_e45974a8_30_group_norm_nhwc_one_pass_16_cu_0f6b7c024cuda3std6ranges3__45__cpo5cdataE:
	.zero		1
	.type		_ZN61_INTERNAL_e45974a8_30_group_norm_nhwc_one_pass_16_cu_0f6b7c026thrust24THRUST_300001_SM_1000_NS12placeholders2_8E,@object
	.size		_ZN61_INTERNAL_e45974a8_30_group_norm_nhwc_one_pass_16_cu_0f6b7c026thrust24THRUST_300001_SM_1000_NS12placeholders2_8E,(_ZN61_INTERNAL_e45974a8_30_group_norm_nhwc_one_pass_16_cu_0f6b7c024cuda3std3__45__cpo4rendE - _ZN61_INTERNAL_e45974a8_30_group_norm_nhwc_one_pass_16_cu_0f6b7c026thrust24THRUST_300001_SM_1000_NS12placeholders2_8E)
_ZN61_INTERNAL_e45974a8_30_group_norm_nhwc_one_pass_16_cu_0f6b7c026thrust24THRUST_300001_SM_1000_NS12placeholders2_8E:
	.zero		1
	.type		_ZN61_INTERNAL_e45974a8_30_group_norm_nhwc_one_pass_16_cu_0f6b7c024cuda3std3__45__cpo4rendE,@object
	.size		_ZN61_INTERNAL_e45974a8_30_group_norm_nhwc_one_pass_16_cu_0f6b7c024cuda3std3__45__cpo4rendE,(_ZN61_INTERNAL_e45974a8_30_group_norm_nhwc_one_pass_16_cu_0f6b7c024cuda3std6ranges3__45__cpo9iter_swapE - _ZN61_INTERNAL_e45974a8_30_group_norm_nhwc_one_pass_16_cu_0f6b7c024cuda3std3__45__cpo4rendE)
_ZN61_INTERNAL_e45974a8_30_group_norm_nhwc_one_pass_16_cu_0f6b7c024cuda3std3__45__cpo4rendE:
	.zero		1
	.type		_ZN61_INTERNAL_e45974a8_30_group_norm_nhwc_one_pass_16_cu_0f6b7c024cuda3std6ranges3__45__cpo9iter_swapE,@object
	.size		_ZN61_INTERNAL_e45974a8_30_group_norm_nhwc_one_pass_16_cu_0f6b7c024cuda3std6ranges3__45__cpo9iter_swapE,(_ZN61_INTERNAL_e45974a8_30_group_norm_nhwc_one_pass_16_cu_0f6b7c024cuda3std3__48unexpectE - _ZN61_INTERNAL_e45974a8_30_group_norm_nhwc_one_pass_16_cu_0f6b7c024cuda3std6ranges3__45__cpo9iter_swapE)
_ZN61_INTERNAL_e45974a8_30_group_norm_nhwc_one_pass_16_cu_0f6b7c024cuda3std6ranges3__45__cpo9iter_swapE:
	.zero		1
	.type		_ZN61_INTERNAL_e45974a8_30_group_norm_nhwc_one_pass_16_cu_0f6b7c024cuda3std3__48unexpectE,@object
	.size		_ZN61_INTERNAL_e45974a8_30_group_norm_nhwc_one_pass_16_cu_0f6b7c024cuda3std3__48unexpectE,(_ZN61_INTERNAL_e45974a8_30_group_norm_nhwc_one_pass_16_cu_0f6b7c026thrust24THRUST_300001_SM_1000_NS6system6detail10sequential3seqE - _ZN61_INTERNAL_e45974a8_30_group_norm_nhwc_one_pass_16_cu_0f6b7c024cuda3std3__48unexpectE)
_ZN61_INTERNAL_e45974a8_30_group_norm_nhwc_one_pass_16_cu_0f6b7c024cuda3std3__48unexpectE:
	.zero		1
	.type		_ZN61_INTERNAL_e45974a8_30_group_norm_nhwc_one_pass_16_cu_0f6b7c026thrust24THRUST_300001_SM_1000_NS6system6detail10sequential3seqE,@object
	.size		_ZN61_INTERNAL_e45974a8_30_group_norm_nhwc_one_pass_16_cu_0f6b7c026thrust24THRUST_300001_SM_1000_NS6system6detail10sequential3seqE,(.L_29 - _ZN61_INTERNAL_e45974a8_30_group_norm_nhwc_one_pass_16_cu_0f6b7c026thrust24THRUST_300001_SM_1000_NS6system6detail10sequential3seqE)
_ZN61_INTERNAL_e45974a8_30_group_norm_nhwc_one_pass_16_cu_0f6b7c026thrust24THRUST_300001_SM_1000_NS6system6detail10sequential3seqE:
	.zero		1
.L_29:


//--------------------- .nv.shared._Z35group_norm_nhwc_bwd_one_pass_kernelI11Bf16IOFp32WLi64ELi16ELi256EEv26Group_norm_nhwc_bwd_params --------------------------
	.section	.nv.shared._Z35group_norm_nhwc_bwd_one_pass_kernelI11Bf16IOFp32WLi64ELi16ELi256EEv26Group_norm_nhwc_bwd_params,"aw",@nobits
	.sectionflags	@""
	.align	16
.nv.shared._Z35group_norm_nhwc_bwd_one_pass_kernelI11Bf16IOFp32WLi64ELi16ELi256EEv26Group_norm_nhwc_bwd_params:
	.zero		5216


//--------------------- .nv.shared._Z35group_norm_nhwc_bwd_one_pass_kernelI11Bf16IOFp32WLi128ELi16ELi256EEv26Group_norm_nhwc_bwd_params --------------------------
	.section	.nv.shared._Z35group_norm_nhwc_bwd_one_pass_kernelI11Bf16IOFp32WLi128ELi16ELi256EEv26Group_norm_nhwc_bwd_params,"aw",@nobits
	.sectionflags	@""
	.align	16
.nv.shared._Z35group_norm_nhwc_bwd_one_pass_kernelI11Bf16IOFp32WLi128ELi16ELi256EEv26Group_norm_nhwc_bwd_params:
	.zero		5216


//--------------------- .nv.shared._Z35group_norm_nhwc_bwd_one_pass_kernelI11Bf16IOFp32WLi256ELi16ELi256EEv26Group_norm_nhwc_bwd_params --------------------------
	.section	.nv.shared._Z35group_norm_nhwc_bwd_one_pass_kernelI11Bf16IOFp32WLi256ELi16ELi256EEv26Group_norm_nhwc_bwd_params,"aw",@nobits
	.sectionflags	@""
	.align	16
.nv.shared._Z35group_norm_nhwc_bwd_one_pass_kernelI11Bf16IOFp32WLi256ELi16ELi256EEv26Group_norm_nhwc_bwd_params:
	.zero		5216


//--------------------- .nv.shared._Z35group_norm_nhwc_bwd_one_pass_kernelI11Bf16IOFp32WLi512ELi16ELi256EEv26Group_norm_nhwc_bwd_params --------------------------
	.section	.nv.shared._Z35group_norm_nhwc_bwd_one_pass_kernelI11Bf16IOFp32WLi512ELi16ELi256EEv26Group_norm_nhwc_bwd_params,"aw",@nobits
	.sectionflags	@""
	.align	16
.nv.shared._Z35group_norm_nhwc_bwd_one_pass_kernelI11Bf16IOFp32WLi512ELi16ELi256EEv26Group_norm_nhwc_bwd_params:
	.zero		5216


//--------------------- .nv.shared._Z35group_norm_nhwc_bwd_one_pass_kernelI11Bf16IOBf16WLi64ELi16ELi256EEv26Group_norm_nhwc_bwd_params --------------------------
	.section	.nv.shared._Z35group_norm_nhwc_bwd_one_pass_kernelI11Bf16IOBf16WLi64ELi16ELi256EEv26Group_norm_nhwc_bwd_params,"aw",@nobits
	.sectionflags	@""
	.align	16
.nv.shared._Z35group_norm_nhwc_bwd_one_pass_kernelI11Bf16IOBf16WLi64ELi16ELi256EEv26Group_norm_nhwc_bwd_params:
	.zero		5216


//--------------------- .nv.shared._Z35group_norm_nhwc_bwd_one_pass_kernelI11Bf16IOBf16WLi128ELi16ELi256EEv26Group_norm_nhwc_bwd_params --------------------------
	.section	.nv.shared._Z35group_norm_nhwc_bwd_one_pass_kernelI11Bf16IOBf16WLi128ELi16ELi256EEv26Group_norm_nhwc_bwd_params,"aw",@nobits
	.sectionflags	@""
	.align	16
.nv.shared._Z35group_norm_nhwc_bwd_one_pass_kernelI11Bf16IOBf16WLi128ELi16ELi256EEv26Group_norm_nhwc_bwd_params:
	.zero		5216


//--------------------- .nv.shared._Z35group_norm_nhwc_bwd_one_pass_kernelI11Bf16IOBf16WLi256ELi16ELi256EEv26Group_norm_nhwc_bwd_params --------------------------
	.section	.nv.shared._Z35group_norm_nhwc_bwd_one_pass_kernelI11Bf16IOBf16WLi256ELi16ELi256EEv26Group_norm_nhwc_bwd_params,"aw",@nobits
	.sectionflags	@""
	.align	16
.nv.shared._Z35group_norm_nhwc_bwd_one_pass_kernelI11Bf16IOBf16WLi256ELi16ELi256EEv26Group_norm_nhwc_bwd_params:
	.zero		5216


//--------------------- .nv.shared._Z35group_norm_nhwc_bwd_one_pass_kernelI11Bf16IOBf16WLi512ELi16ELi256EEv26Group_norm_nhwc_bwd_params --------------------------
	.section	.nv.shared._Z35group_norm_nhwc_bwd_one_pass_kernelI11Bf16IOBf16WLi512ELi16ELi256EEv26Group_norm_nhwc_bwd_params,"aw",@nobits
	.sectionflags	@""
	.align	16
.nv.shared._Z35group_norm_nhwc_bwd_one_pass_kernelI11Bf16IOBf16WLi512ELi16ELi256EEv26Group_norm_nhwc_bwd_params:
	.zero		5216


//--------------------- .nv.shared._Z35group_norm_nhwc_bwd_one_pass_kernelI11Bf16IOFp16WLi64ELi16ELi256EEv26Group_norm_nhwc_bwd_params --------------------------
	.section	.nv.shared._Z35group_norm_nhwc_bwd_one_pass_kernelI11Bf16IOFp16WLi64ELi16ELi256EEv26Group_norm_nhwc_bwd_params,"aw",@nobits
	.sectionflags	@""
	.align	16
.nv.shared._Z35group_norm_nhwc_bwd_one_pass_kernelI11Bf16IOFp16WLi64ELi16ELi256EEv26Group_norm_nhwc_bwd_params:
	.zero		5216


//--------------------- .nv.shared._Z35group_norm_nhwc_bwd_one_pass_kernelI11Bf16IOFp16WLi128ELi16ELi256EEv26Group_norm_nhwc_bwd_params --------------------------
	.section	.nv.shared._Z35group_norm_nhwc_bwd_one_pass_kernelI11Bf16IOFp16WLi128ELi16ELi256EEv26Group_norm_nhwc_bwd_params,"aw",@nobits
	.sectionflags	@""
	.align	16
.nv.shared._Z35group_norm_nhwc_bwd_one_pass_kernelI11Bf16IOFp16WLi128ELi16ELi256EEv26Group_norm_nhwc_bwd_params:
	.zero		5216


//--------------------- .nv.shared._Z35group_norm_nhwc_bwd_one_pass_kernelI11Bf16IOFp16WLi256ELi16ELi256EEv26Group_norm_nhwc_bwd_params --------------------------
	.section	.nv.shared._Z35group_norm_nhwc_bwd_one_pass_kernelI11Bf16IOFp16WLi256ELi16ELi256EEv26Group_norm_nhwc_bwd_params,"aw",@nobits
	.sectionflags	@""
	.align	16
.nv.shared._Z35group_norm_nhwc_bwd_one_pass_kernelI11Bf16IOFp16WLi256ELi16ELi256EEv26Group_norm_nhwc_bwd_params:
	.zero		5216


//--------------------- .nv.shared._Z35group_norm_nhwc_bwd_one_pass_kernelI11Bf16IOFp16WLi512ELi16ELi256EEv26Group_norm_nhwc_bwd_params --------------------------
	.section	.nv.shared._Z35group_norm_nhwc_bwd_one_pass_kernelI11Bf16IOFp16WLi512ELi16ELi256EEv26Group_norm_nhwc_bwd_params,"aw",@nobits
	.sectionflags	@""
	.align	16
.nv.shared._Z35group_norm_nhwc_bwd_one_pass_kernelI11Bf16IOFp16WLi512ELi16ELi256EEv26Group_norm_nhwc_bwd_params:
	.zero		5216


//--------------------- .nv.shared._Z35group_norm_nhwc_bwd_one_pass_kernelI11Fp16IOFp32WLi64ELi16ELi256EEv26Group_norm_nhwc_bwd_params --------------------------
	.section	.nv.shared._Z35group_norm_nhwc_bwd_one_pass_kernelI11Fp16IOFp32WLi64ELi16ELi256EEv26Group_norm_nhwc_bwd_params,"aw",@nobits
	.sectionflags	@""
	.align	16
.nv.shared._Z35group_norm_nhwc_bwd_one_pass_kernelI11Fp16IOFp32WLi64ELi16ELi256EEv26Group_norm_nhwc_bwd_params:
	.zero		5216


//--------------------- .nv.shared._Z35group_norm_nhwc_bwd_one_pass_kernelI11Fp16IOFp32WLi128ELi16ELi256EEv26Group_norm_nhwc_bwd_params --------------------------
	.section	.nv.shared._Z35group_norm_nhwc_bwd_one_pass_kernelI11Fp16IOFp32WLi128ELi16ELi256EEv26Group_norm_nhwc_bwd_params,"aw",@nobits
	.sectionflags	@""
	.align	16
.nv.shared._Z35group_norm_nhwc_bwd_one_pass_kernelI11Fp16IOFp32WLi128ELi16ELi256EEv26Group_norm_nhwc_bwd_params:
	.zero		5216


//--------------------- .nv.shared._Z35group_norm_nhwc_bwd_one_pass_kernelI11Fp16IOFp32WLi256ELi16ELi256EEv26Group_norm_nhwc_bwd_params --------------------------
	.section	.nv.shared._Z35group_norm_nhwc_bwd_one_pass_kernelI11Fp16IOFp32WLi256ELi16ELi256EEv26Group_norm_nhwc_bwd_params,"aw",@nobits
	.sectionflags	@""
	.align	16
.nv.shared._Z35group_norm_nhwc_bwd_one_pass_kernelI11Fp16IOFp32WLi256ELi16ELi256EEv26Group_norm_nhwc_bwd_params:
	.zero		5216


//--------------------- .nv.shared._Z35group_norm_nhwc_bwd_one_pass_kernelI11Fp16IOFp32WLi512ELi16ELi256EEv26Group_norm_nhwc_bwd_params --------------------------
	.section	.nv.shared._Z35group_norm_nhwc_bwd_one_pass_kernelI11Fp16IOFp32WLi512ELi16ELi256EEv26Group_norm_nhwc_bwd_params,"aw",@nobits
	.sectionflags	@""
	.align	16
.nv.shared._Z35group_norm_nhwc_bwd_one_pass_kernelI11Fp16IOFp32WLi512ELi16ELi256EEv26Group_norm_nhwc_bwd_params:
	.zero		5216


//--------------------- .nv.shared._Z35group_norm_nhwc_bwd_one_pass_kernelI11Fp16IOBf16WLi64ELi16ELi256EEv26Group_norm_nhwc_bwd_params --------------------------
	.section	.nv.shared._Z35group_norm_nhwc_bwd_one_pass_kernelI11Fp16IOBf16WLi64ELi16ELi256EEv26Group_norm_nhwc_bwd_params,"aw",@nobits
	.sectionflags	@""
	.align	16
.nv.shared._Z35group_norm_nhwc_bwd_one_pass_kernelI11Fp16IOBf16WLi64ELi16ELi256EEv26Group_norm_nhwc_bwd_params:
	.zero		5216


//--------------------- .nv.shared._Z35group_norm_nhwc_bwd_one_pass_kernelI11Fp16IOBf16WLi128ELi16ELi256EEv26Group_norm_nhwc_bwd_params --------------------------
	.section	.nv.shared._Z35group_norm_nhwc_bwd_one_pass_kernelI11Fp16IOBf16WLi128ELi16ELi256EEv26Group_norm_nhwc_bwd_params,"aw",@nobits
	.sectionflags	@""
	.align	16
.nv.shared._Z35group_norm_nhwc_bwd_one_pass_kernelI11Fp16IOBf16WLi128ELi16ELi256EEv26Group_norm_nhwc_bwd_params:
	.zero		5216


//--------------------- .nv.shared._Z35group_norm_nhwc_bwd_one_pass_kernelI11Fp16IOBf16WLi256ELi16ELi256EEv26Group_norm_nhwc_bwd_params --------------------------
	.section	.nv.shared._Z35group_norm_nhwc_bwd_one_pass_kernelI11Fp16IOBf16WLi256ELi16ELi256EEv26Group_norm_nhwc_bwd_params,"aw",@nobits
	.sectionflags	@""
	.align	16
.nv.shared._Z35group_norm_nhwc_bwd_one_pass_kernelI11Fp16IOBf16WLi256ELi16ELi256EEv26Group_norm_nhwc_bwd_params:
	.zero		5216


//--------------------- .nv.shared._Z35group_norm_nhwc_bwd_one_pass_kernelI11Fp16IOBf16WLi512ELi16ELi256EEv26Group_norm_nhwc_bwd_params --------------------------
	.section	.nv.shared._Z35group_norm_nhwc_bwd_one_pass_kernelI11Fp16IOBf16WLi512ELi16ELi256EEv26Group_norm_nhwc_bwd_params,"aw",@nobits
	.sectionflags	@""
	.align	16
.nv.shared._Z35group_norm_nhwc_bwd_one_pass_kernelI11Fp16IOBf16WLi512ELi16ELi256EEv26Group_norm_nhwc_bwd_params:
	.zero		5216


//--------------------- .nv.shared._Z35group_norm_nhwc_bwd_one_pass_kernelI11Fp16IOFp16WLi64ELi16ELi256EEv26Group_norm_nhwc_bwd_params --------------------------
	.section	.nv.shared._Z35group_norm_nhwc_bwd_one_pass_kernelI11Fp16IOFp16WLi64ELi16ELi256EEv26Group_norm_nhwc_bwd_params,"aw",@nobits
	.sectionflags	@""
	.align	16
.nv.shared._Z35group_norm_nhwc_bwd_one_pass_kernelI11Fp16IOFp16WLi64ELi16ELi256EEv26Group_norm_nhwc_bwd_params:
	.zero		5216


//--------------------- .nv.shared._Z35group_norm_nhwc_bwd_one_pass_kernelI11Fp16IOFp16WLi128ELi16ELi256EEv26Group_norm_nhwc_bwd_params --------------------------
	.section	.nv.shared._Z35group_norm_nhwc_bwd_one_pass_kernelI11Fp16IOFp16WLi128ELi16ELi256EEv26Group_norm_nhwc_bwd_params,"aw",@nobits
	.sectionflags	@""
	.align	16
.nv.shared._Z35group_norm_nhwc_bwd_one_pass_kernelI11Fp16IOFp16WLi128ELi16ELi256EEv26Group_norm_nhwc_bwd_params:
	.zero		5216


//--------------------- .nv.shared._Z35group_norm_nhwc_bwd_one_pass_kernelI11Fp16IOFp16WLi256ELi16ELi256EEv26Group_norm_nhwc_bwd_params --------------------------
	.section	.nv.shared._Z35group_norm_nhwc_bwd_one_pass_kernelI11Fp16IOFp16WLi256ELi16ELi256EEv26Group_norm_nhwc_bwd_params,"aw",@nobits
	.sectionflags	@""
	.align	16
.nv.shared._Z35group_norm_nhwc_bwd_one_pass_kernelI11Fp16IOFp16WLi256ELi16ELi256EEv26Group_norm_nhwc_bwd_params:
	.zero		5216


//--------------------- .nv.shared._Z35group_norm_nhwc_bwd_one_pass_kernelI11Fp16IOFp16WLi512ELi16ELi256EEv26Group_norm_nhwc_bwd_params --------------------------
	.section	.nv.shared._Z35group_norm_nhwc_bwd_one_pass_kernelI11Fp16IOFp16WLi512ELi16ELi256EEv26Group_norm_nhwc_bwd_params,"aw",@nobits
	.sectionflags	@""
	.align	16
.nv.shared._Z35group_norm_nhwc_bwd_one_pass_kernelI11Fp16IOFp16WLi512ELi16ELi256EEv26Group_norm_nhwc_bwd_params:
	.zero		5216


//--------------------- .nv.shared._Z35group_norm_nhwc_bwd_one_pass_kernelI11Fp32IOFp32WLi64ELi16ELi256EEv26Group_norm_nhwc_bwd_params --------------------------
	.section	.nv.shared._Z35group_norm_nhwc_bwd_one_pass_kernelI11Fp32IOFp32WLi64ELi16ELi256EEv26Group_norm_nhwc_bwd_params,"aw",@nobits
	.sectionflags	@""
	.align	16
.nv.shared._Z35group_norm_nhwc_bwd_one_pass_kernelI11Fp32IOFp32WLi64ELi16ELi256EEv26Group_norm_nhwc_bwd_params:
	.zero		5216


//--------------------- .nv.shared._Z35group_norm_nhwc_bwd_one_pass_kernelI11Fp32IOFp32WLi128ELi16ELi256EEv26Group_norm_nhwc_bwd_params --------------------------
	.section	.nv.shared._Z35group_norm_nhwc_bwd_one_pass_kernelI11Fp32IOFp32WLi128ELi16ELi256EEv26Group_norm_nhwc_bwd_params,"aw",@nobits
	.sectionflags	@""
	.align	16
.nv.shared._Z35group_norm_nhwc_bwd_one_pass_kernelI11Fp32IOFp32WLi128ELi16ELi256EEv26Group_norm_nhwc_bwd_params:
	.zero		5216


//--------------------- .nv.shared._Z35group_norm_nhwc_bwd_one_pass_kernelI11Fp32IOFp32WLi256ELi16ELi256EEv26Group_norm_nhwc_bwd_params --------------------------
	.section	.nv.shared._Z35group_norm_nhwc_bwd_one_pass_kernelI11Fp32IOFp32WLi256ELi16ELi256EEv26Group_norm_nhwc_bwd_params,"aw",@nobits
	.sectionflags	@""
	.align	16
.nv.shared._Z35group_norm_nhwc_bwd_one_pass_kernelI11Fp32IOFp32WLi256ELi16ELi256EEv26Group_norm_nhwc_bwd_params:
	.zero		5216


//--------------------- .nv.shared._Z35group_norm_nhwc_bwd_one_pass_kernelI11Fp32IOFp32WLi512ELi16ELi256EEv26Group_norm_nhwc_bwd_params --------------------------
	.section	.nv.shared._Z35group_norm_nhwc_bwd_one_pass_kernelI11Fp32IOFp32WLi512ELi16ELi256EEv26Group_norm_nhwc_bwd_params,"aw",@nobits
	.sectionflags	@""
	.align	16
.nv.shared._Z35group_norm_nhwc_bwd_one_pass_kernelI11Fp32IOFp32WLi512ELi16ELi256EEv26Group_norm_nhwc_bwd_params:
	.zero		5216


//--------------------- .nv.shared._Z35group_norm_nhwc_bwd_one_pass_kernelI11Fp32IOBf16WLi64ELi16ELi256EEv26Group_norm_nhwc_bwd_params --------------------------
	.section	.nv.shared._Z35group_norm_nhwc_bwd_one_pass_kernelI11Fp32IOBf16WLi64ELi16ELi256EEv26Group_norm_nhwc_bwd_params,"aw",@nobits
	.sectionflags	@""
	.align	16
.nv.shared._Z35group_norm_nhwc_bwd_one_pass_kernelI11Fp32IOBf16WLi64ELi16ELi256EEv26Group_norm_nhwc_bwd_params:
	.zero		5216


//--------------------- .nv.shared._Z35group_norm_nhwc_bwd_one_pass_kernelI11Fp32IOBf16WLi128ELi16ELi256EEv26Group_norm_nhwc_bwd_params --------------------------
	.section	.nv.shared._Z35group_norm_nhwc_bwd_one_pass_kernelI11Fp32IOBf16WLi128ELi16ELi256EEv26Group_norm_nhwc_bwd_params,"aw",@nobits
	.sectionflags	@""
	.align	16
.nv.shared._Z35group_norm_nhwc_bwd_one_pass_kernelI11Fp32IOBf16WLi128ELi16ELi256EEv26Group_norm_nhwc_bwd_params:
	.zero		5216


//--------------------- .nv.shared._Z35group_norm_nhwc_bwd_one_pass_kernelI11Fp32IOBf16WLi256ELi16ELi256EEv26Group_norm_nhwc_bwd_params --------------------------
	.section	.nv.shared._Z35group_norm_nhwc_bwd_one_pass_kernelI11Fp32IOBf16WLi256ELi16ELi256EEv26Group_norm_nhwc_bwd_params,"aw",@nobits
	.sectionflags	@""
	.align	16
.nv.shared._Z35group_norm_nhwc_bwd_one_pass_kernelI11Fp32IOBf16WLi256ELi16ELi256EEv26Group_norm_nhwc_bwd_params:
	.zero		5216


//--------------------- .nv.shared._Z35group_norm_nhwc_bwd_one_pass_kernelI11Fp32IOBf16WLi512ELi16ELi256EEv26Group_norm_nhwc_bwd_params --------------------------
	.section	.nv.shared._Z35group_norm_nhwc_bwd_one_pass_kernelI11Fp32IOBf16WLi512ELi16ELi256EEv26Group_norm_nhwc_bwd_params,"aw",@nobits
	.sectionflags	@""
	.align	16
.nv.shared._Z35group_norm_nhwc_bwd_one_pass_kernelI11Fp32IOBf16WLi512ELi16ELi256EEv26Group_norm_nhwc_bwd_params:
	.zero		5216


//--------------------- .nv.shared._Z35group_norm_nhwc_bwd_one_pass_kernelI11Fp32IOFp16WLi64ELi16ELi256EEv26Group_norm_nhwc_bwd_params --------------------------
	.section	.nv.shared._Z35group_norm_nhwc_bwd_one_pass_kernelI11Fp32IOFp16WLi64ELi16ELi256EEv26Group_norm_nhwc_bwd_params,"aw",@nobits
	.sectionflags	@""
	.align	16
.nv.shared._Z35group_norm_nhwc_bwd_one_pass_kernelI11Fp32IOFp16WLi64ELi16ELi256EEv26Group_norm_nhwc_bwd_params:
	.zero		5216


//--------------------- .nv.shared._Z35group_norm_nhwc_bwd_one_pass_kernelI11Fp32IOFp16WLi128ELi16ELi256EEv26Group_norm_nhwc_bwd_params --------------------------
	.section	.nv.shared._Z35group_norm_nhwc_bwd_one_pass_kernelI11Fp32IOFp16WLi128ELi16ELi256EEv26Group_norm_nhwc_bwd_params,"aw",@nobits
	.sectionflags	@""
	.align	16
.nv.shared._Z35group_norm_nhwc_bwd_one_pass_kernelI11Fp32IOFp16WLi128ELi16ELi256EEv26Group_norm_nhwc_bwd_params:
	.zero		5216


//--------------------- .nv.shared._Z35group_norm_nhwc_bwd_one_pass_kernelI11Fp32IOFp16WLi256ELi16ELi256EEv26Group_norm_nhwc_bwd_params --------------------------
	.section	.nv.shared._Z35group_norm_nhwc_bwd_one_pass_kernelI11Fp32IOFp16WLi256ELi16ELi256EEv26Group_norm_nhwc_bwd_params,"aw",@nobits
	.sectionflags	@""
	.align	16
.nv.shared._Z35group_norm_nhwc_bwd_one_pass_kernelI11Fp32IOFp16WLi256ELi16ELi256EEv26Group_norm_nhwc_bwd_params:
	.zero		5216


//--------------------- .nv.shared._Z35group_norm_nhwc_bwd_one_pass_kernelI11Fp32IOFp16WLi512ELi16ELi256EEv26Group_norm_nhwc_bwd_params --------------------------
	.section	.nv.shared._Z35group_norm_nhwc_bwd_one_pass_kernelI11Fp32IOFp16WLi512ELi16ELi256EEv26Group_norm_nhwc_bwd_params,"aw",@nobits
	.sectionflags	@""
	.align	16
.nv.shared._Z35group_norm_nhwc_bwd_one_pass_kernelI11Fp32IOFp16WLi512ELi16ELi256EEv26Group_norm_nhwc_bwd_params:
	.zero		5216


//--------------------- .nv.shared._Z35group_norm_nhwc_fwd_one_pass_kernelI11Bf16IOFp32WLi64ELi16ELi256EEv26Group_norm_nhwc_fwd_params --------------------------
	.section	.nv.shared._Z35group_norm_nhwc_fwd_one_pass_kernelI11Bf16IOFp32WLi64ELi16ELi256EEv26Group_norm_nhwc_fwd_params,"aw",@nobits
	.sectionflags	@""
	.align	8
.nv.shared._Z35group_norm_nhwc_fwd_one_pass_kernelI11Bf16IOFp32WLi64ELi16ELi256EEv26Group_norm_nhwc_fwd_params:
	.zero		1112


//--------------------- .nv.shared._Z35group_norm_nhwc_fwd_one_pass_kernelI11Bf16IOFp32WLi128ELi16ELi256EEv26Group_norm_nhwc_fwd_params --------------------------
	.section	.nv.shared._Z35group_norm_nhwc_fwd_one_pass_kernelI11Bf16IOFp32WLi128ELi16ELi256EEv26Group_norm_nhwc_fwd_params,"aw",@nobits
	.sectionflags	@""
	.align	8
.nv.shared._Z35group_norm_nhwc_fwd_one_pass_kernelI11Bf16IOFp32WLi128ELi16ELi256EEv26Group_norm_nhwc_fwd_params:
	.zero		1112


//--------------------- .nv.shared._Z35group_norm_nhwc_fwd_one_pass_kernelI11Bf16IOFp32WLi256ELi16ELi256EEv26Group_norm_nhwc_fwd_params --------------------------
	.section	.nv.shared._Z35group_norm_nhwc_fwd_one_pass_kernelI11Bf16IOFp32WLi256ELi16ELi256EEv26Group_norm_nhwc_fwd_params,"aw",@nobits
	.sectionflags	@""
	.align	8
.nv.shared._Z35group_norm_nhwc_fwd_one_pass_kernelI11Bf16IOFp32WLi256ELi16ELi256EEv26Group_norm_nhwc_fwd_params:
	.zero		1112


//--------------------- .nv.shared._Z35group_norm_nhwc_fwd_one_pass_kernelI11Bf16IOFp32WLi512ELi16ELi256EEv26Group_norm_nhwc_fwd_params --------------------------
	.section	.nv.shared._Z35group_norm_nhwc_fwd_one_pass_kernelI11Bf16IOFp32WLi512ELi16ELi256EEv26Group_norm_nhwc_fwd_params,"aw",@nobits
	.sectionflags	@""
	.align	8
.nv.shared._Z35group_norm_nhwc_fwd_one_pass_kernelI11Bf16IOFp32WLi512ELi16ELi256EEv26Group_norm_nhwc_fwd_params:
	.zero		1112


//--------------------- .nv.shared._Z35group_norm_nhwc_fwd_one_pass_kernelI11Bf16IOBf16WLi64ELi16ELi256EEv26Group_norm_nhwc_fwd_params --------------------------
	.section	.nv.shared._Z35group_norm_nhwc_fwd_one_pass_kernelI11Bf16IOBf16WLi64ELi16ELi256EEv26Group_norm_nhwc_fwd_params,"aw",@nobits
	.sectionflags	@""
	.align	8
.nv.shared._Z35group_norm_nhwc_fwd_one_pass_kernelI11Bf16IOBf16WLi64ELi16ELi256EEv26Group_norm_nhwc_fwd_params:
	.zero		1112


//--------------------- .nv.shared._Z35group_norm_nhwc_fwd_one_pass_kernelI11Bf16IOBf16WLi128ELi16ELi256EEv26Group_norm_nhwc_fwd_params --------------------------
	.section	.nv.shared._Z35group_norm_nhwc_fwd_one_pass_kernelI11Bf16IOBf16WLi128ELi16ELi256EEv26Group_norm_nhwc_fwd_params,"aw",@nobits
	.sectionflags	@""
	.align	8
.nv.shared._Z35group_norm_nhwc_fwd_one_pass_kernelI11Bf16IOBf16WLi128ELi16ELi256EEv26Group_norm_nhwc_fwd_params:
	.zero		1112


//--------------------- .nv.shared._Z35group_norm_nhwc_fwd_one_pass_kernelI11Bf16IOBf16WLi256ELi16ELi256EEv26Group_norm_nhwc_fwd_params --------------------------
	.section	.nv.shared._Z35group_norm_nhwc_fwd_one_pass_kernelI11Bf16IOBf16WLi256ELi16ELi256EEv26Group_norm_nhwc_fwd_params,"aw",@nobits
	.sectionflags	@""
	.align	8
.nv.shared._Z35group_norm_nhwc_fwd_one_pass_kernelI11Bf16IOBf16WLi256ELi16ELi256EEv26Group_norm_nhwc_fwd_params:
	.zero		1112


//--------------------- .nv.shared._Z35group_norm_nhwc_fwd_one_pass_kernelI11Bf16IOBf16WLi512ELi16ELi256EEv26Group_norm_nhwc_fwd_params --------------------------
	.section	.nv.shared._Z35group_norm_nhwc_fwd_one_pass_kernelI11Bf16IOBf16WLi512ELi16ELi256EEv26Group_norm_nhwc_fwd_params,"aw",@nobits
	.sectionflags	@""
	.align	8
.nv.shared._Z35group_norm_nhwc_fwd_one_pass_kernelI11Bf16IOBf16WLi512ELi16ELi256EEv26Group_norm_nhwc_fwd_params:
	.zero		1112


//--------------------- .nv.shared._Z35group_norm_nhwc_fwd_one_pass_kernelI11Bf16IOFp16WLi64ELi16ELi256EEv26Group_norm_nhwc_fwd_params --------------------------
	.section	.nv.shared._Z35group_norm_nhwc_fwd_one_pass_kernelI11Bf16IOFp16WLi64ELi16ELi256EEv26Group_norm_nhwc_fwd_params,"aw",@nobits
	.sectionflags	@""
	.align	8
.nv.shared._Z35group_norm_nhwc_fwd_one_pass_kernelI11Bf16IOFp16WLi64ELi16ELi256EEv26Group_norm_nhwc_fwd_params:
	.zero		1112


//--------------------- .nv.shared._Z35group_norm_nhwc_fwd_one_pass_kernelI11Bf16IOFp16WLi128ELi16ELi256EEv26Group_norm_nhwc_fwd_params --------------------------
	.section	.nv.shared._Z35group_norm_nhwc_fwd_one_pass_kernelI11Bf16IOFp16WLi128ELi16ELi256EEv26Group_norm_nhwc_fwd_params,"aw",@nobits
	.sectionflags	@""
	.align	8
.nv.shared._Z35group_norm_nhwc_fwd_one_pass_kernelI11Bf16IOFp16WLi128ELi16ELi256EEv26Group_norm_nhwc_fwd_params:
	.zero		1112


//--------------------- .nv.shared._Z35group_norm_nhwc_fwd_one_pass_kernelI11Bf16IOFp16WLi256ELi16ELi256EEv26Group_norm_nhwc_fwd_params --------------------------
	.section	.nv.shared._Z35group_norm_nhwc_fwd_one_pass_kernelI11Bf16IOFp16WLi256ELi16ELi256EEv26Group_norm_nhwc_fwd_params,"aw",@nobits
	.sectionflags	@""
	.align	8
.nv.shared._Z35group_norm_nhwc_fwd_one_pass_kernelI11Bf16IOFp16WLi256ELi16ELi256EEv26Group_norm_nhwc_fwd_params:
	.zero		1112


//--------------------- .nv.shared._Z35group_norm_nhwc_fwd_one_pass_kernelI11Bf16IOFp16WLi512ELi16ELi256EEv26Group_norm_nhwc_fwd_params --------------------------
	.section	.nv.shared._Z35group_norm_nhwc_fwd_one_pass_kernelI11Bf16IOFp16WLi512ELi16ELi256EEv26Group_norm_nhwc_fwd_params,"aw",@nobits
	.sectionflags	@""
	.align	8
.nv.shared._Z35group_norm_nhwc_fwd_one_pass_kernelI11Bf16IOFp16WLi512ELi16ELi256EEv26Group_norm_nhwc_fwd_params:
	.zero		1112


//--------------------- .nv.shared._Z35group_norm_nhwc_fwd_one_pass_kernelI11Fp16IOFp32WLi64ELi16ELi256EEv26Group_norm_nhwc_fwd_params --------------------------
	.section	.nv.shared._Z35group_norm_nhwc_fwd_one_pass_kernelI11Fp16IOFp32WLi64ELi16ELi256EEv26Group_norm_nhwc_fwd_params,"aw",@nobits
	.sectionflags	@""
	.align	8
.nv.shared._Z35group_norm_nhwc_fwd_one_pass_kernelI11Fp16IOFp32WLi64ELi16ELi256EEv26Group_norm_nhwc_fwd_params:
	.zero		1112


//--------------------- .nv.shared._Z35group_norm_nhwc_fwd_one_pass_kernelI11Fp16IOFp32WLi128ELi16ELi256EEv26Group_norm_nhwc_fwd_params --------------------------
	.section	.nv.shared._Z35group_norm_nhwc_fwd_one_pass_kernelI11Fp16IOFp32WLi128ELi16ELi256EEv26Group_norm_nhwc_fwd_params,"aw",@nobits
	.sectionflags	@""
	.align	8
.nv.shared._Z35group_norm_nhwc_fwd_one_pass_kernelI11Fp16IOFp32WLi128ELi16ELi256EEv26Group_norm_nhwc_fwd_params:
	.zero		1112


//--------------------- .nv.shared._Z35group_norm_nhwc_fwd_one_pass_kernelI11Fp16IOFp32WLi256ELi16ELi256EEv26Group_norm_nhwc_fwd_params --------------------------
	.section	.nv.shared._Z35group_norm_nhwc_fwd_one_pass_kernelI11Fp16IOFp32WLi256ELi16ELi256EEv26Group_norm_nhwc_fwd_params,"aw",@nobits
	.sectionflags	@""
	.align	8
.nv.shared._Z35group_norm_nhwc_fwd_one_pass_kernelI11Fp16IOFp32WLi256ELi16ELi256EEv26Group_norm_nhwc_fwd_params:
	.zero		1112


//--------------------- .nv.shared._Z35group_norm_nhwc_fwd_one_pass_kernelI11Fp16IOFp32WLi512ELi16ELi256EEv26Group_norm_nhwc_fwd_params --------------------------
	.section	.nv.shared._Z35group_norm_nhwc_fwd_one_pass_kernelI11Fp16IOFp32WLi512ELi16ELi256EEv26Group_norm_nhwc_fwd_params,"aw",@nobits
	.sectionflags	@""
	.align	8
.nv.shared._Z35group_norm_nhwc_fwd_one_pass_kernelI11Fp16IOFp32WLi512ELi16ELi256EEv26Group_norm_nhwc_fwd_params:
	.zero		1112


//--------------------- .nv.shared._Z35group_norm_nhwc_fwd_one_pass_kernelI11Fp16IOBf16WLi64ELi16ELi256EEv26Group_norm_nhwc_fwd_params --------------------------
	.section	.nv.shared._Z35group_norm_nhwc_fwd_one_pass_kernelI11Fp16IOBf16WLi64ELi16ELi256EEv26Group_norm_nhwc_fwd_params,"aw",@nobits
	.sectionflags	@""
	.align	8
.nv.shared._Z35group_norm_nhwc_fwd_one_pass_kernelI11Fp16IOBf16WLi64ELi16ELi256EEv26Group_norm_nhwc_fwd_params:
	.zero		1112


//--------------------- .nv.shared._Z35group_norm_nhwc_fwd_one_pass_kernelI11Fp16IOBf16WLi128ELi16ELi256EEv26Group_norm_nhwc_fwd_params --------------------------
	.section	.nv.shared._Z35group_norm_nhwc_fwd_one_pass_kernelI11Fp16IOBf16WLi128ELi16ELi256EEv26Group_norm_nhwc_fwd_params,"aw",@nobits
	.sectionflags	@""
	.align	8
.nv.shared._Z35group_norm_nhwc_fwd_one_pass_kernelI11Fp16IOBf16WLi128ELi16ELi256EEv26Group_norm_nhwc_fwd_params:
	.zero		1112


//--------------------- .nv.shared._Z35group_norm_nhwc_fwd_one_pass_kernelI11Fp16IOBf16WLi256ELi16ELi256EEv26Group_norm_nhwc_fwd_params --------------------------
	.section	.nv.shared._Z35group_norm_nhwc_fwd_one_pass_kernelI11Fp16IOBf16WLi256ELi16ELi256EEv26Group_norm_nhwc_fwd_params,"aw",@nobits
	.sectionflags	@""
	.align	8
.nv.shared._Z35group_norm_nhwc_fwd_one_pass_kernelI11Fp16IOBf16WLi256ELi16ELi256EEv26Group_norm_nhwc_fwd_params:
	.zero		1112


//--------------------- .nv.shared._Z35group_norm_nhwc_fwd_one_pass_kernelI11Fp16IOBf16WLi512ELi16ELi256EEv26Group_norm_nhwc_fwd_params --------------------------
	.section	.nv.shared._Z35group_norm_nhwc_fwd_one_pass_kernelI11Fp16IOBf16WLi512ELi16ELi256EEv26Group_norm_nhwc_fwd_params,"aw",@nobits
	.sectionflags	@""
	.align	8
.nv.shared._Z35group_norm_nhwc_fwd_one_pass_kernelI11Fp16IOBf16WLi512ELi16ELi256EEv26Group_norm_nhwc_fwd_params:
	.zero		1112


//--------------------- .nv.shared._Z35group_norm_nhwc_fwd_one_pass_kernelI11Fp16IOFp16WLi64ELi16ELi256EEv26Group_norm_nhwc_fwd_params --------------------------
	.section	.nv.shared._Z35group_norm_nhwc_fwd_one_pass_kernelI11Fp16IOFp16WLi64ELi16ELi256EEv26Group_norm_nhwc_fwd_params,"aw",@nobits
	.sectionflags	@""
	.align	8
.nv.shared._Z35group_norm_nhwc_fwd_one_pass_kernelI11Fp16IOFp16WLi64ELi16ELi256EEv26Group_norm_nhwc_fwd_params:
	.zero		1112


//--------------------- .nv.shared._Z35group_norm_nhwc_fwd_one_pass_kernelI11Fp16IOFp16WLi128ELi16ELi256EEv26Group_norm_nhwc_fwd_params --------------------------
	.section	.nv.shared._Z35group_norm_nhwc_fwd_one_pass_kernelI11Fp16IOFp16WLi128ELi16ELi256EEv26Group_norm_nhwc_fwd_params,"aw",@nobits
	.sectionflags	@""
	.align	8
.nv.shared._Z35group_norm_nhwc_fwd_one_pass_kernelI11Fp16IOFp16WLi128ELi16ELi256EEv26Group_norm_nhwc_fwd_params:
	.zero		1112


//--------------------- .nv.shared._Z35group_norm_nhwc_fwd_one_pass_kernelI11Fp16IOFp16WLi256ELi16ELi256EEv26Group_norm_nhwc_fwd_params --------------------------
	.section	.nv.shared._Z35group_norm_nhwc_fwd_one_pass_kernelI11Fp16IOFp16WLi256ELi16ELi256EEv26Group_norm_nhwc_fwd_params,"aw",@nobits
	.sectionflags	@""
	.align	8
.nv.shared._Z35group_norm_nhwc_fwd_one_pass_kernelI11Fp16IOFp16WLi256ELi16ELi256EEv26Group_norm_nhwc_fwd_params:
	.zero		1112


//--------------------- .nv.shared._Z35group_norm_nhwc_fwd_one_pass_kernelI11Fp16IOFp16WLi512ELi16ELi256EEv26Group_norm_nhwc_fwd_params --------------------------
	.section	.nv.shared._Z35group_norm_nhwc_fwd_one_pass_kernelI11Fp16IOFp16WLi512ELi16ELi256EEv26Group_norm_nhwc_fwd_params,"aw",@nobits
	.sectionflags	@""
	.align	8
.nv.shared._Z35group_norm_nhwc_fwd_one_pass_kernelI11Fp16IOFp16WLi512ELi16ELi256EEv26Group_norm_nhwc_fwd_params:
	.zero		1112


//--------------------- .nv.shared._Z35group_norm_nhwc_fwd_one_pass_kernelI11Fp32IOFp32WLi64ELi16ELi256EEv26Group_norm_nhwc_fwd_params --------------------------
	.section	.nv.shared._Z35group_norm_nhwc_fwd_one_pass_kernelI11Fp32IOFp32WLi64ELi16ELi256EEv26Group_norm_nhwc_fwd_params,"aw",@nobits
	.sectionflags	@""
	.align	8
.nv.shared._Z35group_norm_nhwc_fwd_one_pass_kernelI11Fp32IOFp32WLi64ELi16ELi256EEv26Group_norm_nhwc_fwd_params:
	.zero		1112


//--------------------- .nv.shared._Z35group_norm_nhwc_fwd_one_pass_kernelI11Fp32IOFp32WLi128ELi16ELi256EEv26Group_norm_nhwc_fwd_params --------------------------
	.section	.nv.shared._Z35group_norm_nhwc_fwd_one_pass_kernelI11Fp32IOFp32WLi128ELi16ELi256EEv26Group_norm_nhwc_fwd_params,"aw",@nobits
	.sectionflags	@""
	.align	8
.nv.shared._Z35group_norm_nhwc_fwd_one_pass_kernelI11Fp32IOFp32WLi128ELi16ELi256EEv26Group_norm_nhwc_fwd_params:
	.zero		1112


//--------------------- .nv.shared._Z35group_norm_nhwc_fwd_one_pass_kernelI11Fp32IOFp32WLi256ELi16ELi256EEv26Group_norm_nhwc_fwd_params --------------------------
	.section	.nv.shared._Z35group_norm_nhwc_fwd_one_pass_kernelI11Fp32IOFp32WLi256ELi16ELi256EEv26Group_norm_nhwc_fwd_params,"aw",@nobits
	.sectionflags	@""
	.align	8
.nv.shared._Z35group_norm_nhwc_fwd_one_pass_kernelI11Fp32IOFp32WLi256ELi16ELi256EEv26Group_norm_nhwc_fwd_params:
	.zero		1112


//--------------------- .nv.shared._Z35group_norm_nhwc_fwd_one_pass_kernelI11Fp32IOFp32WLi512ELi16ELi256EEv26Group_norm_nhwc_fwd_params --------------------------
	.section	.nv.shared._Z35group_norm_nhwc_fwd_one_pass_kernelI11Fp32IOFp32WLi512ELi16ELi256EEv26Group_norm_nhwc_fwd_params,"aw",@nobits
	.sectionflags	@""
	.align	8
.nv.shared._Z35group_norm_nhwc_fwd_one_pass_kernelI11Fp32IOFp32WLi512ELi16ELi256EEv26Group_norm_nhwc_fwd_params:
	.zero		1112


//--------------------- .nv.shared._Z35group_norm_nhwc_fwd_one_pass_kernelI11Fp32IOBf16WLi64ELi16ELi256EEv26Group_norm_nhwc_fwd_params --------------------------
	.section	.nv.shared._Z35group_norm_nhwc_fwd_one_pass_kernelI11Fp32IOBf16WLi64ELi16ELi256EEv26Group_norm_nhwc_fwd_params,"aw",@nobits
	.sectionflags	@""
	.align	8
.nv.shared._Z35group_norm_nhwc_fwd_one_pass_kernelI11Fp32IOBf16WLi64ELi16ELi256EEv26Group_norm_nhwc_fwd_params:
	.zero		1112


//--------------------- .nv.shared._Z35group_norm_nhwc_fwd_one_pass_kernelI11Fp32IOBf16WLi128ELi16ELi256EEv26Group_norm_nhwc_fwd_params --------------------------
	.section	.nv.shared._Z35group_norm_nhwc_fwd_one_pass_kernelI11Fp32IOBf16WLi128ELi16ELi256EEv26Group_norm_nhwc_fwd_params,"aw",@nobits
	.sectionflags	@""
	.align	8
.nv.shared._Z35group_norm_nhwc_fwd_one_pass_kernelI11Fp32IOBf16WLi128ELi16ELi256EEv26Group_norm_nhwc_fwd_params:
	.zero		1112


//--------------------- .nv.shared._Z35group_norm_nhwc_fwd_one_pass_kernelI11Fp32IOBf16WLi256ELi16ELi256EEv26Group_norm_nhwc_fwd_params --------------------------
	.section	.nv.shared._Z35group_norm_nhwc_fwd_one_pass_kernelI11Fp32IOBf16WLi256ELi16ELi256EEv26Group_norm_nhwc_fwd_params,"aw",@nobits
	.sectionflags	@""
	.align	8
.nv.shared._Z35group_norm_nhwc_fwd_one_pass_kernelI11Fp32IOBf16WLi256ELi16ELi256EEv26Group_norm_nhwc_fwd_params:
	.zero		1112


//--------------------- .nv.shared._Z35group_norm_nhwc_fwd_one_pass_kernelI11Fp32IOBf16WLi512ELi16ELi256EEv26Group_norm_nhwc_fwd_params --------------------------
	.section	.nv.shared._Z35group_norm_nhwc_fwd_one_pass_kernelI11Fp32IOBf16WLi512ELi16ELi256EEv26Group_norm_nhwc_fwd_params,"aw",@nobits
	.sectionflags	@""
	.align	8
.nv.shared._Z35group_norm_nhwc_fwd_one_pass_kernelI11Fp32IOBf16WLi512ELi16ELi256EEv26Group_norm_nhwc_fwd_params:
	.zero		1112


//--------------------- .nv.shared._Z35group_norm_nhwc_fwd_one_pass_kernelI11Fp32IOFp16WLi64ELi16ELi256EEv26Group_norm_nhwc_fwd_params --------------------------
	.section	.nv.shared._Z35group_norm_nhwc_fwd_one_pass_kernelI11Fp32IOFp16WLi64ELi16ELi256EEv26Group_norm_nhwc_fwd_params,"aw",@nobits
	.sectionflags	@""
	.align	8
.nv.shared._Z35group_norm_nhwc_fwd_one_pass_kernelI11Fp32IOFp16WLi64ELi16ELi256EEv26Group_norm_nhwc_fwd_params:
	.zero		1112


//--------------------- .nv.shared._Z35group_norm_nhwc_fwd_one_pass_kernelI11Fp32IOFp16WLi128ELi16ELi256EEv26Group_norm_nhwc_fwd_params --------------------------
	.section	.nv.shared._Z35group_norm_nhwc_fwd_one_pass_kernelI11Fp32IOFp16WLi128ELi16ELi256EEv26Group_norm_nhwc_fwd_params,"aw",@nobits
	.sectionflags	@""
	.align	8
.nv.shared._Z35group_norm_nhwc_fwd_one_pass_kernelI11Fp32IOFp16WLi128ELi16ELi256EEv26Group_norm_nhwc_fwd_params:
	.zero		1112


//--------------------- .nv.shared._Z35group_norm_nhwc_fwd_one_pass_kernelI11Fp32IOFp16WLi256ELi16ELi256EEv26Group_norm_nhwc_fwd_params --------------------------
	.section	.nv.shared._Z35group_norm_nhwc_fwd_one_pass_kernelI11Fp32IOFp16WLi256ELi16ELi256EEv26Group_norm_nhwc_fwd_params,"aw",@nobits
	.sectionflags	@""
	.align	8
.nv.shared._Z35group_norm_nhwc_fwd_one_pass_kernelI11Fp32IOFp16WLi256ELi16ELi256EEv26Group_norm_nhwc_fwd_params:
	.zero		1112


//--------------------- .nv.shared._Z35group_norm_nhwc_fwd_one_pass_kernelI11Fp32IOFp16WLi512ELi16ELi256EEv26Group_norm_nhwc_fwd_params --------------------------
	.section	.nv.shared._Z35group_norm_nhwc_fwd_one_pass_kernelI11Fp32IOFp16WLi512ELi16ELi256EEv26Group_norm_nhwc_fwd_params,"aw",@nobits
	.sectionflags	@""
	.align	8
.nv.shared._Z35group_norm_nhwc_fwd_one_pass_kernelI11Fp32IOFp16WLi512ELi16ELi256EEv26Group_norm_nhwc_fwd_params:
	.zero		1112


//--------------------- .nv.constant0._ZN3cub18CUB_300001_SM_10006detail11EmptyKernelIvEEvv --------------------------
	.section	.nv.constant0._ZN3cub18CUB_300001_SM_10006detail11EmptyKernelIvEEvv,"a",@progbits
	.sectionflags	@""
	.align	4
.nv.constant0._ZN3cub18CUB_300001_SM_10006detail11EmptyKernelIvEEvv:
	.zero		896


//--------------------- .nv.constant0._Z35group_norm_nhwc_bwd_one_pass_kernelI11Bf16IOFp32WLi64ELi16ELi256EEv26Group_norm_nhwc_bwd_params --------------------------
	.section	.nv.constant0._Z35group_norm_nhwc_bwd_one_pass_kernelI11Bf16IOFp32WLi64ELi16ELi256EEv26Group_norm_nhwc_bwd_params,"a",@progbits
	.sectionflags	@""
	.align	4
.nv.constant0._Z35group_norm_nhwc_bwd_one_pass_kernelI11Bf16IOFp32WLi64ELi16ELi256EEv26Group_norm_nhwc_bwd_params:
	.zero		1080


//--------------------- .nv.constant0._Z35group_norm_nhwc_bwd_one_pass_kernelI11Bf16IOFp32WLi128ELi16ELi256EEv26Group_norm_nhwc_bwd_params --------------------------
	.section	.nv.constant0._Z35group_norm_nhwc_bwd_one_pass_kernelI11Bf16IOFp32WLi128ELi16ELi256EEv26Group_norm_nhwc_bwd_params,"a",@progbits
	.sectionflags	@""
	.align	4
.nv.constant0._Z35group_norm_nhwc_bwd_one_pass_kernelI11Bf16IOFp32WLi128ELi16ELi256EEv26Group_norm_nhwc_bwd_params:
	.zero		1080


//--------------------- .nv.constant0._Z35group_norm_nhwc_bwd_one_pass_kernelI11Bf16IOFp32WLi256ELi16ELi256EEv26Group_norm_nhwc_bwd_params --------------------------
	.section	.nv.constant0._Z35group_norm_nhwc_bwd_one_pass_kernelI11Bf16IOFp32WLi256ELi16ELi256EEv26Group_norm_nhwc_bwd_params,"a",@progbits
	.sectionflags	@""
	.align	4
.nv.constant0._Z35group_norm_nhwc_bwd_one_pass_kernelI11Bf16IOFp32WLi256ELi16ELi256EEv26Group_norm_nhwc_bwd_params:
	.zero		1080


//--------------------- .nv.constant0._Z35group_norm_nhwc_bwd_one_pass_kernelI11Bf16IOFp32WLi512ELi16ELi256EEv26Group_norm_nhwc_bwd_params --------------------------
	.section	.nv.constant0._Z35group_norm_nhwc_bwd_one_pass_kernelI11Bf16IOFp32WLi512ELi16ELi256EEv26Group_norm_nhwc_bwd_params,"a",@progbits
	.sectionflags	@""
	.align	4
.nv.constant0._Z35group_norm_nhwc_bwd_one_pass_kernelI11Bf16IOFp32WLi512ELi16ELi256EEv26Group_norm_nhwc_bwd_params:
	.zero		1080


//--------------------- .nv.constant0._Z35group_norm_nhwc_bwd_one_pass_kernelI11Bf16IOBf16WLi64ELi16ELi256EEv26Group_norm_nhwc_bwd_params --------------------------
	.section	.nv.constant0._Z35group_norm_nhwc_bwd_one_pass_kernelI11Bf16IOBf16WLi64ELi16ELi256EEv26Group_norm_nhwc_bwd_params,"a",@progbits
	.sectionflags	@""
	.align	4
.nv.constant0._Z35group_norm_nhwc_bwd_one_pass_kernelI11Bf16IOBf16WLi64ELi16ELi256EEv26Group_norm_nhwc_bwd_params:
	.zero		1080


//--------------------- .nv.constant0._Z35group_norm_nhwc_bwd_one_pass_kernelI11Bf16IOBf16WLi128ELi16ELi256EEv26Group_norm_nhwc_bwd_params --------------------------
	.section	.nv.constant0._Z35group_norm_nhwc_bwd_one_pass_kernelI11Bf16IOBf16WLi128ELi16ELi256EEv26Group_norm_nhwc_bwd_params,"a",@progbits
	.sectionflags	@""
	.align	4
.nv.constant0._Z35group_norm_nhwc_bwd_one_pass_kernelI11Bf16IOBf16WLi128ELi16ELi256EEv26Group_norm_nhwc_bwd_params:
	.zero		1080


//--------------------- .nv.constant0._Z35group_norm_nhwc_bwd_one_pass_kernelI11Bf16IOBf16WLi256ELi16ELi256EEv26Group_norm_nhwc_bwd_params --------------------------
	.section	.nv.constant0._Z35group_norm_nhwc_bwd_one_pass_kernelI11Bf16IOBf16WLi256ELi16ELi256EEv26Group_norm_nhwc_bwd_params,"a",@progbits
	.sectionflags	@""
	.align	4
.nv.constant0._Z35group_norm_nhwc_bwd_one_pass_kernelI11Bf16IOBf16WLi256ELi16ELi256EEv26Group_norm_nhwc_bwd_params:
	.zero		1080


//--------------------- .nv.constant0._Z35group_norm_nhwc_bwd_one_pass_kernelI11Bf16IOBf16WLi512ELi16ELi256EEv26Group_norm_nhwc_bwd_params --------------------------
	.section	.nv.constant0._Z35group_norm_nhwc_bwd_one_pass_kernelI11Bf16IOBf16WLi512ELi16ELi256EEv26Group_norm_nhwc_bwd_params,"a",@progbits
	.sectionflags	@""
	.align	4
.nv.constant0._Z35group_norm_nhwc_bwd_one_pass_kernelI11Bf16IOBf16WLi512ELi16ELi256EEv26Group_norm_nhwc_bwd_params:
	.zero		1080


//--------------------- .nv.constant0._Z35group_norm_nhwc_bwd_one_pass_kernelI11Bf16IOFp16WLi64ELi16ELi256EEv26Group_norm_nhwc_bwd_params --------------------------
	.section	.nv.constant0._Z35group_norm_nhwc_bwd_one_pass_kernelI11Bf16IOFp16WLi64ELi16ELi256EEv26Group_norm_nhwc_bwd_params,"a",@progbits
	.sectionflags	@""
	.align	4
.nv.constant0._Z35group_norm_nhwc_bwd_one_pass_kernelI11Bf16IOFp16WLi64ELi16ELi256EEv26Group_norm_nhwc_bwd_params:
	.zero		1080


//--------------------- .nv.constant0._Z35group_norm_nhwc_bwd_one_pass_kernelI11Bf16IOFp16WLi128ELi16ELi256EEv26Group_norm_nhwc_bwd_params --------------------------
	.section	.nv.constant0._Z35group_norm_nhwc_bwd_one_pass_kernelI11Bf16IOFp16WLi128ELi16ELi256EEv26Group_norm_nhwc_bwd_params,"a",@progbits
	.sectionflags	@""
	.align	4
.nv.constant0._Z35group_norm_nhwc_bwd_one_pass_kernelI11Bf16IOFp16WLi128ELi16ELi256EEv26Group_norm_nhwc_bwd_params:
	.zero		1080


//--------------------- .nv.constant0._Z35group_norm_nhwc_bwd_one_pass_kernelI11Bf16IOFp16WLi256ELi16ELi256EEv26Group_norm_nhwc_bwd_params --------------------------
	.section	.nv.constant0._Z35group_norm_nhwc_bwd_one_pass_kernelI11Bf16IOFp16WLi256ELi16ELi256EEv26Group_norm_nhwc_bwd_params,"a",@progbits
	.sectionflags	@""
	.align	4
.nv.constant0._Z35group_norm_nhwc_bwd_one_pass_kernelI11Bf16IOFp16WLi256ELi16ELi256EEv26Group_norm_nhwc_bwd_params:
	.zero		1080


//--------------------- .nv.constant0._Z35group_norm_nhwc_bwd_one_pass_kernelI11Bf16IOFp16WLi512ELi16ELi256EEv26Group_norm_nhwc_bwd_params --------------------------
	.section	.nv.constant0._Z35group_norm_nhwc_bwd_one_pass_kernelI11Bf16IOFp16WLi512ELi16ELi256EEv26Group_norm_nhwc_bwd_params,"a",@progbits
	.sectionflags	@""
	.align	4
.nv.constant0._Z35group_norm_nhwc_bwd_one_pass_kernelI11Bf16IOFp16WLi512ELi16ELi256EEv26Group_norm_nhwc_bwd_params:
	.zero		1080


//--------------------- .nv.constant0._Z35group_norm_nhwc_bwd_one_pass_kernelI11Fp16IOFp32WLi64ELi16ELi256EEv26Group_norm_nhwc_bwd_params --------------------------
	.section	.nv.constant0._Z35group_norm_nhwc_bwd_one_pass_kernelI11Fp16IOFp32WLi64ELi16ELi256EEv26Group_norm_nhwc_bwd_params,"a",@progbits
	.sectionflags	@""
	.align	4
.nv.constant0._Z35group_norm_nhwc_bwd_one_pass_kernelI11Fp16IOFp32WLi64ELi16ELi256EEv26Group_norm_nhwc_bwd_params:
	.zero		1080


//--------------------- .nv.constant0._Z35group_norm_nhwc_bwd_one_pass_kernelI11Fp16IOFp32WLi128ELi16ELi256EEv26Group_norm_nhwc_bwd_params --------------------------
	.section	.nv.constant0._Z35group_norm_nhwc_bwd_one_pass_kernelI11Fp16IOFp32WLi128ELi16ELi256EEv26Group_norm_nhwc_bwd_params,"a",@progbits
	.sectionflags	@""
	.align	4
.nv.constant0._Z35group_norm_nhwc_bwd_one_pass_kernelI11Fp16IOFp32WLi128ELi16ELi256EEv26Group_norm_nhwc_bwd_params:
	.zero		1080


//--------------------- .nv.constant0._Z35group_norm_nhwc_bwd_one_pass_kernelI11Fp16IOFp32WLi256ELi16ELi256EEv26Group_norm_nhwc_bwd_params --------------------------
	.section	.nv.constant0._Z35group_norm_nhwc_bwd_one_pass_kernelI11Fp16IOFp32WLi256ELi16ELi256EEv26Group_norm_nhwc_bwd_params,"a",@progbits
	.sectionflags	@""
	.align	4
.nv.constant0._Z35group_norm_nhwc_bwd_one_pass_kernelI11Fp16IOFp32WLi256ELi16ELi256EEv26Group_norm_nhwc_bwd_params:
	.zero		1080


//--------------------- .nv.constant0._Z35group_norm_nhwc_bwd_one_pass_kernelI11Fp16IOFp32WLi512ELi16ELi256EEv26Group_norm_nhwc_bwd_params --------------------------
	.section	.nv.constant0._Z35group_norm_nhwc_bwd_one_pass_kernelI11Fp16IOFp32WLi512ELi16ELi256EEv26Group_norm_nhwc_bwd_params,"a",@progbits
	.sectionflags	@""
	.align	4
.nv.constant0._Z35group_norm_nhwc_bwd_one_pass_kernelI11Fp16IOFp32WLi512ELi16ELi256EEv26Group_norm_nhwc_bwd_params:
	.zero		1080


//--------------------- .nv.constant0._Z35group_norm_nhwc_bwd_one_pass_kernelI11Fp16IOBf16WLi64ELi16ELi256EEv26Group_norm_nhwc_bwd_params --------------------------
	.section	.nv.constant0._Z35group_norm_nhwc_bwd_one_pass_kernelI11Fp16IOBf16WLi64ELi16ELi256EEv26Group_norm_nhwc_bwd_params,"a",@progbits
	.sectionflags	@""
	.align	4
.nv.constant0._Z35group_norm_nhwc_bwd_one_pass_kernelI11Fp16IOBf16WLi64ELi16ELi256EEv26Group_norm_nhwc_bwd_params:
	.zero		1080


//--------------------- .nv.constant0._Z35group_norm_nhwc_bwd_one_pass_kernelI11Fp16IOBf16WLi128ELi16ELi256EEv26Group_norm_nhwc_bwd_params --------------------------
	.section	.nv.constant0._Z35group_norm_nhwc_bwd_one_pass_kernelI11Fp16IOBf16WLi128ELi16ELi256EEv26Group_norm_nhwc_bwd_params,"a",@progbits
	.sectionflags	@""
	.align	4
.nv.constant0._Z35group_norm_nhwc_bwd_one_pass_kernelI11Fp16IOBf16WLi128ELi16ELi256EEv26Group_norm_nhwc_bwd_params:
	.zero		1080


//--------------------- .nv.constant0._Z35group_norm_nhwc_bwd_one_pass_kernelI11Fp16IOBf16WLi256ELi16ELi256EEv26Group_norm_nhwc_bwd_params --------------------------
	.section	.nv.constant0._Z35group_norm_nhwc_bwd_one_pass_kernelI11Fp16IOBf16WLi256ELi16ELi256EEv26Group_norm_nhwc_bwd_params,"a",@progbits
	.sectionflags	@""
	.align	4
.nv.constant0._Z35group_norm_nhwc_bwd_one_pass_kernelI11Fp16IOBf16WLi256ELi16ELi256EEv26Group_norm_nhwc_bwd_params:
	.zero		1080


//--------------------- .nv.constant0._Z35group_norm_nhwc_bwd_one_pass_kernelI11Fp16IOBf16WLi512ELi16ELi256EEv26Group_norm_nhwc_bwd_params --------------------------
	.section	.nv.constant0._Z35group_norm_nhwc_bwd_one_pass_kernelI11Fp16IOBf16WLi512ELi16ELi256EEv26Group_norm_nhwc_bwd_params,"a",@progbits
	.sectionflags	@""
	.align	4
.nv.constant0._Z35group_norm_nhwc_bwd_one_pass_kernelI11Fp16IOBf16WLi512ELi16ELi256EEv26Group_norm_nhwc_bwd_params:
	.zero		1080


//--------------------- .nv.constant0._Z35group_norm_nhwc_bwd_one_pass_kernelI11Fp16IOFp16WLi64ELi16ELi256EEv26Group_norm_nhwc_bwd_params --------------------------
	.section	.nv.constant0._Z35group_norm_nhwc_bwd_one_pass_kernelI11Fp16IOFp16WLi64ELi16ELi256EEv26Group_norm_nhwc_bwd_params,"a",@progbits
	.sectionflags	@""
	.align	4
.nv.constant0._Z35group_norm_nhwc_bwd_one_pass_kernelI11Fp16IOFp16WLi64ELi16ELi256EEv26Group_norm_nhwc_bwd_params:
	.zero		1080


//--------------------- .nv.constant0._Z35group_norm_nhwc_bwd_one_pass_kernelI11Fp16IOFp16WLi128ELi16ELi256EEv26Group_norm_nhwc_bwd_params --------------------------
	.section	.nv.constant0._Z35group_norm_nhwc_bwd_one_pass_kernelI11Fp16IOFp16WLi128ELi16ELi256EEv26Group_norm_nhwc_bwd_params,"a",@progbits
	.sectionflags	@""
	.align	4
.nv.constant0._Z35group_norm_nhwc_bwd_one_pass_kernelI11Fp16IOFp16WLi128ELi16ELi256EEv26Group_norm_nhwc_bwd_params:
	.zero		1080


//--------------------- .nv.constant0._Z35group_norm_nhwc_bwd_one_pass_kernelI11Fp16IOFp16WLi256ELi16ELi256EEv26Group_norm_nhwc_bwd_params --------------------------
	.section	.nv.constant0._Z35group_norm_nhwc_bwd_one_pass_kernelI11Fp16IOFp16WLi256ELi16ELi256EEv26Group_norm_nhwc_bwd_params,"a",@progbits
	.sectionflags	@""
	.align	4
.nv.constant0._Z35group_norm_nhwc_bwd_one_pass_kernelI11Fp16IOFp16WLi256ELi16ELi256EEv26Group_norm_nhwc_bwd_params:
	.zero		1080


//--------------------- .nv.constant0._Z35group_norm_nhwc_bwd_one_pass_kernelI11Fp16IOFp16WLi512ELi16ELi256EEv26Group_norm_nhwc_bwd_params --------------------------
	.section	.nv.constant0._Z35group_norm_nhwc_bwd_one_pass_kernelI11Fp16IOFp16WLi512ELi16ELi256EEv26Group_norm_nhwc_bwd_params,"a",@progbits
	.sectionflags	@""
	.align	4
.nv.constant0._Z35group_norm_nhwc_bwd_one_pass_kernelI11Fp16IOFp16WLi512ELi16ELi256EEv26Group_norm_nhwc_bwd_params:
	.zero		1080


//--------------------- .nv.constant0._Z35group_norm_nhwc_bwd_one_pass_kernelI11Fp32IOFp32WLi64ELi16ELi256EEv26Group_norm_nhwc_bwd_params --------------------------
	.section	.nv.constant0._Z35group_norm_nhwc_bwd_one_pass_kernelI11Fp32IOFp32WLi64ELi16ELi256EEv26Group_norm_nhwc_bwd_params,"a",@progbits
	.sectionflags	@""
	.align	4
.nv.constant0._Z35group_norm_nhwc_bwd_one_pass_kernelI11Fp32IOFp32WLi64ELi16ELi256EEv26Group_norm_nhwc_bwd_params:
	.zero		1080


//--------------------- .nv.constant0._Z35group_norm_nhwc_bwd_one_pass_kernelI11Fp32IOFp32WLi128ELi16ELi256EEv26Group_norm_nhwc_bwd_params --------------------------
	.section	.nv.constant0._Z35group_norm_nhwc_bwd_one_pass_kernelI11Fp32IOFp32WLi128ELi16ELi256EEv26Group_norm_nhwc_bwd_params,"a",@progbits
	.sectionflags	@""
	.align	4
.nv.constant0._Z35group_norm_nhwc_bwd_one_pass_kernelI11Fp32IOFp32WLi128ELi16ELi256EEv26Group_norm_nhwc_bwd_params:
	.zero		1080


//--------------------- .nv.constant0._Z35group_norm_nhwc_bwd_one_pass_kernelI11Fp32IOFp32WLi256ELi16ELi256EEv26Group_norm_nhwc_bwd_params --------------------------
	.section	.nv.constant0._Z35group_norm_nhwc_bwd_one_pass_kernelI11Fp32IOFp32WLi256ELi16ELi256EEv26Group_norm_nhwc_bwd_params,"a",@progbits
	.sectionflags	@""
	.align	4
.nv.constant0._Z35group_norm_nhwc_bwd_one_pass_kernelI11Fp32IOFp32WLi256ELi16ELi256EEv26Group_norm_nhwc_bwd_params:
	.zero		1080


//--------------------- .nv.constant0._Z35group_norm_nhwc_bwd_one_pass_kernelI11Fp32IOFp32WLi512ELi16ELi256EEv26Group_norm_nhwc_bwd_params --------------------------
	.section	.nv.constant0._Z35group_norm_nhwc_bwd_one_pass_kernelI11Fp32IOFp32WLi512ELi16ELi256EEv26Group_norm_nhwc_bwd_params,"a",@progbits
	.sectionflags	@""
	.align	4
.nv.constant0._Z35group_norm_nhwc_bwd_one_pass_kernelI11Fp32IOFp32WLi512ELi16ELi256EEv26Group_norm_nhwc_bwd_params:
	.zero		1080


//--------------------- .nv.constant0._Z35group_norm_nhwc_bwd_one_pass_kernelI11Fp32IOBf16WLi64ELi16ELi256EEv26Group_norm_nhwc_bwd_params --------------------------
	.section	.nv.constant0._Z35group_norm_nhwc_bwd_one_pass_kernelI11Fp32IOBf16WLi64ELi16ELi256EEv26Group_norm_nhwc_bwd_params,"a",@progbits
	.sectionflags	@""
	.align	4
.nv.constant0._Z35group_norm_nhwc_bwd_one_pass_kernelI11Fp32IOBf16WLi64ELi16ELi256EEv26Group_norm_nhwc_bwd_params:
	.zero		1080


//--------------------- .nv.constant0._Z35group_norm_nhwc_bwd_one_pass_kernelI11Fp32IOBf16WLi128ELi16ELi256EEv26Group_norm_nhwc_bwd_params --------------------------
	.section	.nv.constant0._Z35group_norm_nhwc_bwd_one_pass_kernelI11Fp32IOBf16WLi128ELi16ELi256EEv26Group_norm_nhwc_bwd_params,"a",@progbits
	.sectionflags	@""
	.align	4
.nv.constant0._Z35group_norm_nhwc_bwd_one_pass_kernelI11Fp32IOBf16WLi128ELi16ELi256EEv26Group_norm_nhwc_bwd_params:
	.zero		1080


//--------------------- .nv.constant0._Z35group_norm_nhwc_bwd_one_pass_kernelI11Fp32IOBf16WLi256ELi16ELi256EEv26Group_norm_nhwc_bwd_params --------------------------
	.section	.nv.constant0._Z35group_norm_nhwc_bwd_one_pass_kernelI11Fp32IOBf16WLi256ELi16ELi256EEv26Group_norm_nhwc_bwd_params,"a",@progbits
	.sectionflags	@""
	.align	4
.nv.constant0._Z35group_norm_nhwc_bwd_one_pass_kernelI11Fp32IOBf16WLi256ELi16ELi256EEv26Group_norm_nhwc_bwd_params:
	.zero		1080


//--------------------- .nv.constant0._Z35group_norm_nhwc_bwd_one_pass_kernelI11Fp32IOBf16WLi512ELi16ELi256EEv26Group_norm_nhwc_bwd_params --------------------------
	.section	.nv.constant0._Z35group_norm_nhwc_bwd_one_pass_kernelI11Fp32IOBf16WLi512ELi16ELi256EEv26Group_norm_nhwc_bwd_params,"a",@progbits
	.sectionflags	@""
	.align	4
.nv.constant0._Z35group_norm_nhwc_bwd_one_pass_kernelI11Fp32IOBf16WLi512ELi16ELi256EEv26Group_norm_nhwc_bwd_params:
	.zero		1080


//--------------------- .nv.constant0._Z35group_norm_nhwc_bwd_one_pass_kernelI11Fp32IOFp16WLi64ELi16ELi256EEv26Group_norm_nhwc_bwd_params --------------------------
	.section	.nv.constant0._Z35group_norm_nhwc_bwd_one_pass_kernelI11Fp32IOFp16WLi64ELi16ELi256EEv26Group_norm_nhwc_bwd_params,"a",@progbits
	.sectionflags	@""
	.align	4
.nv.constant0._Z35group_norm_nhwc_bwd_one_pass_kernelI11Fp32IOFp16WLi64ELi16ELi256EEv26Group_norm_nhwc_bwd_params:
	.zero		1080


//--------------------- .nv.constant0._Z35group_norm_nhwc_bwd_one_pass_kernelI11Fp32IOFp16WLi128ELi16ELi256EEv26Group_norm_nhwc_bwd_params --------------------------
	.section	.nv.constant0._Z35group_norm_nhwc_bwd_one_pass_kernelI11Fp32IOFp16WLi128ELi16ELi256EEv26Group_norm_nhwc_bwd_params,"a",@progbits
	.sectionflags	@""
	.align	4
.nv.constant0._Z35group_norm_nhwc_bwd_one_pass_kernelI11Fp32IOFp16WLi128ELi16ELi256EEv26Group_norm_nhwc_bwd_params:
	.zero		1080


//--------------------- .nv.constant0._Z35group_norm_nhwc_bwd_one_pass_kernelI11Fp32IOFp16WLi256ELi16ELi256EEv26Group_norm_nhwc_bwd_params --------------------------
	.section	.nv.constant0._Z35group_norm_nhwc_bwd_one_pass_kernelI11Fp32IOFp16WLi256ELi16ELi256EEv26Group_norm_nhwc_bwd_params,"a",@progbits
	.sectionflags	@""
	.align	4
.nv.constant0._Z35group_norm_nhwc_bwd_one_pass_kernelI11Fp32IOFp16WLi256ELi16ELi256EEv26Group_norm_nhwc_bwd_params:
	.zero		1080


//--------------------- .nv.constant0._Z35group_norm_nhwc_bwd_one_pass_kernelI11Fp32IOFp16WLi512ELi16ELi256EEv26Group_norm_nhwc_bwd_params --------------------------
	.section	.nv.constant0._Z35group_norm_nhwc_bwd_one_pass_kernelI11Fp32IOFp16WLi512ELi16ELi256EEv26Group_norm_nhwc_bwd_params,"a",@progbits
	.sectionflags	@""
	.align	4
.nv.constant0._Z35group_norm_nhwc_bwd_one_pass_kernelI11Fp32IOFp16WLi512ELi16ELi256EEv26Group_norm_nhwc_bwd_params:
	.zero		1080


//--------------------- .nv.constant0._Z35group_norm_nhwc_fwd_one_pass_kernelI11Bf16IOFp32WLi64ELi16ELi256EEv26Group_norm_nhwc_fwd_params --------------------------
	.section	.nv.constant0._Z35group_norm_nhwc_fwd_one_pass_kernelI11Bf16IOFp32WLi64ELi16ELi256EEv26Group_norm_nhwc_fwd_params,"a",@progbits
	.sectionflags	@""
	.align	4
.nv.constant0._Z35group_norm_nhwc_fwd_one_pass_kernelI11Bf16IOFp32WLi64ELi16ELi256EEv26Group_norm_nhwc_fwd_params:
	.zero		1056


//--------------------- .nv.constant0._Z35group_norm_nhwc_fwd_one_pass_kernelI11Bf16IOFp32WLi128ELi16ELi256EEv26Group_norm_nhwc_fwd_params --------------------------
	.section	.nv.constant0._Z35group_norm_nhwc_fwd_one_pass_kernelI11Bf16IOFp32WLi128ELi16ELi256EEv26Group_norm_nhwc_fwd_params,"a",@progbits
	.sectionflags	@""
	.align	4
.nv.constant0._Z35group_norm_nhwc_fwd_one_pass_kernelI11Bf16IOFp32WLi128ELi16ELi256EEv26Group_norm_nhwc_fwd_params:
	.zero		1056


//--------------------- .nv.constant0._Z35group_norm_nhwc_fwd_one_pass_kernelI11Bf16IOFp32WLi256ELi16ELi256EEv26Group_norm_nhwc_fwd_params --------------------------
	.section	.nv.constant0._Z35group_norm_nhwc_fwd_one_pass_kernelI11Bf16IOFp32WLi256ELi16ELi256EEv26Group_norm_nhwc_fwd_params,"a",@progbits
	.sectionflags	@""
	.align	4
.nv.constant0._Z35group_norm_nhwc_fwd_one_pass_kernelI11Bf16IOFp32WLi256ELi16ELi256EEv26Group_norm_nhwc_fwd_params:
	.zero		1056


//--------------------- .nv.constant0._Z35group_norm_nhwc_fwd_one_pass_kernelI11Bf16IOFp32WLi512ELi16ELi256EEv26Group_norm_nhwc_fwd_params --------------------------
	.section	.nv.constant0._Z35group_norm_nhwc_fwd_one_pass_kernelI11Bf16IOFp32WLi512ELi16ELi256EEv26Group_norm_nhwc_fwd_params,"a",@progbits
	.sectionflags	@""
	.align	4
.nv.constant0._Z35group_norm_nhwc_fwd_one_pass_kernelI11Bf16IOFp32WLi512ELi16ELi256EEv26Group_norm_nhwc_fwd_params:
	.zero		1056


//--------------------- .nv.constant0._Z35group_norm_nhwc_fwd_one_pass_kernelI11Bf16IOBf16WLi64ELi16ELi256EEv26Group_norm_nhwc_fwd_params --------------------------
	.section	.nv.constant0._Z35group_norm_nhwc_fwd_one_pass_kernelI11Bf16IOBf16WLi64ELi16ELi256EEv26Group_norm_nhwc_fwd_params,"a",@progbits
	.sectionflags	@""
	.align	4
.nv.constant0._Z35group_norm_nhwc_fwd_one_pass_kernelI11Bf16IOBf16WLi64ELi16ELi256EEv26Group_norm_nhwc_fwd_params:
	.zero		1056


//--------------------- .nv.constant0._Z35group_norm_nhwc_fwd_one_pass_kernelI11Bf16IOBf16WLi128ELi16ELi256EEv26Group_norm_nhwc_fwd_params --------------------------
	.section	.nv.constant0._Z35group_norm_nhwc_fwd_one_pass_kernelI11Bf16IOBf16WLi128ELi16ELi256EEv26Group_norm_nhwc_fwd_params,"a",@progbits
	.sectionflags	@""
	.align	4
.nv.constant0._Z35group_norm_nhwc_fwd_one_pass_kernelI11Bf16IOBf16WLi128ELi16ELi256EEv26Group_norm_nhwc_fwd_params:
	.zero		1056


//--------------------- .nv.constant0._Z35group_norm_nhwc_fwd_one_pass_kernelI11Bf16IOBf16WLi256ELi16ELi256EEv26Group_norm_nhwc_fwd_params --------------------------
	.section	.nv.constant0._Z35group_norm_nhwc_fwd_one_pass_kernelI11Bf16IOBf16WLi256ELi16ELi256EEv26Group_norm_nhwc_fwd_params,"a",@progbits
	.sectionflags	@""
	.align	4
.nv.constant0._Z35group_norm_nhwc_fwd_one_pass_kernelI11Bf16IOBf16WLi256ELi16ELi256EEv26Group_norm_nhwc_fwd_params:
	.zero		1056


//--------------------- .nv.constant0._Z35group_norm_nhwc_fwd_one_pass_kernelI11Bf16IOBf16WLi512ELi16ELi256EEv26Group_norm_nhwc_fwd_params --------------------------
	.section	.nv.constant0._Z35group_norm_nhwc_fwd_one_pass_kernelI11Bf16IOBf16WLi512ELi16ELi256EEv26Group_norm_nhwc_fwd_params,"a",@progbits
	.sectionflags	@""
	.align	4
.nv.constant0._Z35group_norm_nhwc_fwd_one_pass_kernelI11Bf16IOBf16WLi512ELi16ELi256EEv26Group_norm_nhwc_fwd_params:
	.zero		1056


//--------------------- .nv.constant0._Z35group_norm_nhwc_fwd_one_pass_kernelI11Bf16IOFp16WLi64ELi16ELi256EEv26Group_norm_nhwc_fwd_params --------------------------
	.section	.nv.constant0._Z35group_norm_nhwc_fwd_one_pass_kernelI11Bf16IOFp16WLi64ELi16ELi256EEv26Group_norm_nhwc_fwd_params,"a",@progbits
	.sectionflags	@""
	.align	4
.nv.constant0._Z35group_norm_nhwc_fwd_one_pass_kernelI11Bf16IOFp16WLi64ELi16ELi256EEv26Group_norm_nhwc_fwd_params:
	.zero		1056


//--------------------- .nv.constant0._Z35group_norm_nhwc_fwd_one_pass_kernelI11Bf16IOFp16WLi128ELi16ELi256EEv26Group_norm_nhwc_fwd_params --------------------------
	.section	.nv.constant0._Z35group_norm_nhwc_fwd_one_pass_kernelI11Bf16IOFp16WLi128ELi16ELi256EEv26Group_norm_nhwc_fwd_params,"a",@progbits
	.sectionflags	@""
	.align	4
.nv.constant0._Z35group_norm_nhwc_fwd_one_pass_kernelI11Bf16IOFp16WLi128ELi16ELi256EEv26Group_norm_nhwc_fwd_params:
	.zero		1056


//--------------------- .nv.constant0._Z35group_norm_nhwc_fwd_one_pass_kernelI11Bf16IOFp16WLi256ELi16ELi256EEv26Group_norm_nhwc_fwd_params --------------------------
	.section	.nv.constant0._Z35group_norm_nhwc_fwd_one_pass_kernelI11Bf16IOFp16WLi256ELi16ELi256EEv26Group_norm_nhwc_fwd_params,"a",@progbits
	.sectionflags	@""
	.align	4
.nv.constant0._Z35group_norm_nhwc_fwd_one_pass_kernelI11Bf16IOFp16WLi256ELi16ELi256EEv26Group_norm_nhwc_fwd_params:
	.zero		1056


//--------------------- .nv.constant0._Z35group_norm_nhwc_fwd_one_pass_kernelI11Bf16IOFp16WLi512ELi16ELi256EEv26Group_norm_nhwc_fwd_params --------------------------
	.section	.nv.constant0._Z35group_norm_nhwc_fwd_one_pass_kernelI11Bf16IOFp16WLi512ELi16ELi256EEv26Group_norm_nhwc_fwd_params,"a",@progbits
	.sectionflags	@""
	.align	4
.nv.constant0._Z35group_norm_nhwc_fwd_one_pass_kernelI11Bf16IOFp16WLi512ELi16ELi256EEv26Group_norm_nhwc_fwd_params:
	.zero		1056


//--------------------- .nv.constant0._Z35group_norm_nhwc_fwd_one_pass_kernelI11Fp16IOFp32WLi64ELi16ELi256EEv26Group_norm_nhwc_fwd_params --------------------------
	.section	.nv.constant0._Z35group_norm_nhwc_fwd_one_pass_kernelI11Fp16IOFp32WLi64ELi16ELi256EEv26Group_norm_nhwc_fwd_params,"a",@progbits
	.sectionflags	@""
	.align	4
.nv.constant0._Z35group_norm_nhwc_fwd_one_pass_kernelI11Fp16IOFp32WLi64ELi16ELi256EEv26Group_norm_nhwc_fwd_params:
	.zero		1056


//--------------------- .nv.constant0._Z35group_norm_nhwc_fwd_one_pass_kernelI11Fp16IOFp32WLi128ELi16ELi256EEv26Group_norm_nhwc_fwd_params --------------------------
	.section	.nv.constant0._Z35group_norm_nhwc_fwd_one_pass_kernelI11Fp16IOFp32WLi128ELi16ELi256EEv26Group_norm_nhwc_fwd_params,"a",@progbits
	.sectionflags	@""
	.align	4
.nv.constant0._Z35group_norm_nhwc_fwd_one_pass_kernelI11Fp16IOFp32WLi128ELi16ELi256EEv26Group_norm_nhwc_fwd_params:
	.zero		1056


//--------------------- .nv.constant0._Z35group_norm_nhwc_fwd_one_pass_kernelI11Fp16IOFp32WLi256ELi16ELi256EEv26Group_norm_nhwc_fwd_params --------------------------
	.section	.nv.constant0._Z35group_norm_nhwc_fwd_one_pass_kernelI11Fp16IOFp32WLi256ELi16ELi256EEv26Group_norm_nhwc_fwd_params,"a",@progbits
	.sectionflags	@""
	.align	4
.nv.constant0._Z35group_norm_nhwc_fwd_one_pass_kernelI11Fp16IOFp32WLi256ELi16ELi256EEv26Group_norm_nhwc_fwd_params:
	.zero		1056


//--------------------- .nv.constant0._Z35group_norm_nhwc_fwd_one_pass_kernelI11Fp16IOFp32WLi512ELi16ELi256EEv26Group_norm_nhwc_fwd_params --------------------------
	.section	.nv.constant0._Z35group_norm_nhwc_fwd_one_pass_kernelI11Fp16IOFp32WLi512ELi16ELi256EEv26Group_norm_nhwc_fwd_params,"a",@progbits
	.sectionflags	@""
	.align	4
.nv.constant0._Z35group_norm_nhwc_fwd_one_pass_kernelI11Fp16IOFp32WLi512ELi16ELi256EEv26Group_norm_nhwc_fwd_params:
	.zero		1056


//--------------------- .nv.constant0._Z35group_norm_nhwc_fwd_one_pass_kernelI11Fp16IOBf16WLi64ELi16ELi256EEv26Group_norm_nhwc_fwd_params --------------------------
	.section	.nv.constant0._Z35group_norm_nhwc_fwd_one_pass_kernelI11Fp16IOBf16WLi64ELi16ELi256EEv26Group_norm_nhwc_fwd_params,"a",@progbits
	.sectionflags	@""
	.align	4
.nv.constant0._Z35group_norm_nhwc_fwd_one_pass_kernelI11Fp16IOBf16WLi64ELi16ELi256EEv26Group_norm_nhwc_fwd_params:
	.zero		1056


//--------------------- .nv.constant0._Z35group_norm_nhwc_fwd_one_pass_kernelI11Fp16IOBf16WLi128ELi16ELi256EEv26Group_norm_nhwc_fwd_params --------------------------
	.section	.nv.constant0._Z35group_norm_nhwc_fwd_one_pass_kernelI11Fp16IOBf16WLi128ELi16ELi256EEv26Group_norm_nhwc_fwd_params,"a",@progbits
	.sectionflags	@""
	.align	4
.nv.constant0._Z35group_norm_nhwc_fwd_one_pass_kernelI11Fp16IOBf16WLi128ELi16ELi256EEv26Group_norm_nhwc_fwd_params:
	.zero		1056


//--------------------- .nv.constant0._Z35group_norm_nhwc_fwd_one_pass_kernelI11Fp16IOBf16WLi256ELi16ELi256EEv26Group_norm_nhwc_fwd_params --------------------------
	.section	.nv.constant0._Z35group_norm_nhwc_fwd_one_pass_kernelI11Fp16IOBf16WLi256ELi16ELi256EEv26Group_norm_nhwc_fwd_params,"a",@progbits
	.sectionflags	@""
	.align	4
.nv.constant0._Z35group_norm_nhwc_fwd_one_pass_kernelI11Fp16IOBf16WLi256ELi16ELi256EEv26Group_norm_nhwc_fwd_params:
	.zero		1056


//--------------------- .nv.constant0._Z35group_norm_nhwc_fwd_one_pass_kernelI11Fp16IOBf16WLi512ELi16ELi256EEv26Group_norm_nhwc_fwd_params --------------------------
	.section	.nv.constant0._Z35group_norm_nhwc_fwd_one_pass_kernelI11Fp16IOBf16WLi512ELi16ELi256EEv26Group_norm_nhwc_fwd_params,"a",@progbits
	.sectionflags	@""
	.align	4
.nv.constant0._Z35group_norm_nhwc_fwd_one_pass_kernelI11Fp16IOBf16WLi512ELi16ELi256EEv26Group_norm_nhwc_fwd_params:
	.zero		1056


//--------------------- .nv.constant0._Z35group_norm_nhwc_fwd_one_pass_kernelI11Fp16IOFp16WLi64ELi16ELi256EEv26Group_norm_nhwc_fwd_params --------------------------
	.section	.nv.constant0._Z35group_norm_nhwc_fwd_one_pass_kernelI11Fp16IOFp16WLi64ELi16ELi256EEv26Group_norm_nhwc_fwd_params,"a",@progbits
	.sectionflags	@""
	.align	4
.nv.constant0._Z35group_norm_nhwc_fwd_one_pass_kernelI11Fp16IOFp16WLi64ELi16ELi256EEv26Group_norm_nhwc_fwd_params:
	.zero		1056


//--------------------- .nv.constant0._Z35group_norm_nhwc_fwd_one_pass_kernelI11Fp16IOFp16WLi128ELi16ELi256EEv26Group_norm_nhwc_fwd_params --------------------------
	.section	.nv.constant0._Z35group_norm_nhwc_fwd_one_pass_kernelI11Fp16IOFp16WLi128ELi16ELi256EEv26Group_norm_nhwc_fwd_params,"a",@progbits
	.sectionflags	@""
	.align	4
.nv.constant0._Z35group_norm_nhwc_fwd_one_pass_kernelI11Fp16IOFp16WLi128ELi16ELi256EEv26Group_norm_nhwc_fwd_params:
	.zero		1056


//--------------------- .nv.constant0._Z35group_norm_nhwc_fwd_one_pass_kernelI11Fp16IOFp16WLi256ELi16ELi256EEv26Group_norm_nhwc_fwd_params --------------------------
	.section	.nv.constant0._Z35group_norm_nhwc_fwd_one_pass_kernelI11Fp16IOFp16WLi256ELi16ELi256EEv26Group_norm_nhwc_fwd_params,"a",@progbits
	.sectionflags	@""
	.align	4
.nv.constant0._Z35group_norm_nhwc_fwd_one_pass_kernelI11Fp16IOFp16WLi256ELi16ELi256EEv26Group_norm_nhwc_fwd_params:
	.zero		1056


//--------------------- .nv.constant0._Z35group_norm_nhwc_fwd_one_pass_kernelI11Fp16IOFp16WLi512ELi16ELi256EEv26Group_norm_nhwc_fwd_params --------------------------
	.section	.nv.constant0._Z35group_norm_nhwc_fwd_one_pass_kernelI11Fp16IOFp16WLi512ELi16ELi256EEv26Group_norm_nhwc_fwd_params,"a",@progbits
	.sectionflags	@""
	.align	4
.nv.constant0._Z35group_norm_nhwc_fwd_one_pass_kernelI11Fp16IOFp16WLi512ELi16ELi256EEv26Group_norm_nhwc_fwd_params:
	.zero		1056


//--------------------- .nv.constant0._Z35group_norm_nhwc_fwd_one_pass_kernelI11Fp32IOFp32WLi64ELi16ELi256EEv26Group_norm_nhwc_fwd_params --------------------------
	.section	.nv.constant0._Z35group_norm_nhwc_fwd_one_pass_kernelI11Fp32IOFp32WLi64ELi16ELi256EEv26Group_norm_nhwc_fwd_params,"a",@progbits
	.sectionflags	@""
	.align	4
.nv.constant0._Z35group_norm_nhwc_fwd_one_pass_kernelI11Fp32IOFp32WLi64ELi16ELi256EEv26Group_norm_nhwc_fwd_params:
	.zero		1056


//--------------------- .nv.constant0._Z35group_norm_nhwc_fwd_one_pass_kernelI11Fp32IOFp32WLi128ELi16ELi256EEv26Group_norm_nhwc_fwd_params --------------------------
	.section	.nv.constant0._Z35group_norm_nhwc_fwd_one_pass_kernelI11Fp32IOFp32WLi128ELi16ELi256EEv26Group_norm_nhwc_fwd_params,"a",@progbits
	.sectionflags	@""
	.align	4
.nv.constant0._Z35group_norm_nhwc_fwd_one_pass_kernelI11Fp32IOFp32WLi128ELi16ELi256EEv26Group_norm_nhwc_fwd_params:
	.zero		1056


//--------------------- .nv.constant0._Z35group_norm_nhwc_fwd_one_pass_kernelI11Fp32IOFp32WLi256ELi16ELi256EEv26Group_norm_nhwc_fwd_params --------------------------
	.section	.nv.constant0._Z35group_norm_nhwc_fwd_one_pass_kernelI11Fp32IOFp32WLi256ELi16ELi256EEv26Group_norm_nhwc_fwd_params,"a",@progbits
	.sectionflags	@""
	.align	4
.nv.constant0._Z35group_norm_nhwc_fwd_one_pass_kernelI11Fp32IOFp32WLi256ELi16ELi256EEv26Group_norm_nhwc_fwd_params:
	.zero		1056


//--------------------- .nv.constant0._Z35group_norm_nhwc_fwd_one_pass_kernelI11Fp32IOFp32WLi512ELi16ELi256EEv26Group_norm_nhwc_fwd_params --------------------------
	.section	.nv.constant0._Z35group_norm_nhwc_fwd_one_pass_kernelI11Fp32IOFp32WLi512ELi16ELi256EEv26Group_norm_nhwc_fwd_params,"a",@progbits
	.sectionflags	@""
	.align	4
.nv.constant0._Z35group_norm_nhwc_fwd_one_pass_kernelI11Fp32IOFp32WLi512ELi16ELi256EEv26Group_norm_nhwc_fwd_params:
	.zero		1056


//--------------------- .nv.constant0._Z35group_norm_nhwc_fwd_one_pass_kernelI11Fp32IOBf16WLi64ELi16ELi256EEv26Group_norm_nhwc_fwd_params --------------------------
	.section	.nv.constant0._Z35group_norm_nhwc_fwd_one_pass_kernelI11Fp32IOBf16WLi64ELi16ELi256EEv26Group_norm_nhwc_fwd_params,"a",@progbits
	.sectionflags	@""
	.align	4
.nv.constant0._Z35group_norm_nhwc_fwd_one_pass_kernelI11Fp32IOBf16WLi64ELi16ELi256EEv26Group_norm_nhwc_fwd_params:
	.zero		1056


//--------------------- .nv.constant0._Z35group_norm_nhwc_fwd_one_pass_kernelI11Fp32IOBf16WLi128ELi16ELi256EEv26Group_norm_nhwc_fwd_params --------------------------
	.section	.nv.constant0._Z35group_norm_nhwc_fwd_one_pass_kernelI11Fp32IOBf16WLi128ELi16ELi256EEv26Group_norm_nhwc_fwd_params,"a",@progbits
	.sectionflags	@""
	.align	4
.nv.constant0._Z35group_norm_nhwc_fwd_one_pass_kernelI11Fp32IOBf16WLi128ELi16ELi256EEv26Group_norm_nhwc_fwd_params:
	.zero		1056


//--------------------- .nv.constant0._Z35group_norm_nhwc_fwd_one_pass_kernelI11Fp32IOBf16WLi256ELi16ELi256EEv26Group_norm_nhwc_fwd_params --------------------------
	.section	.nv.constant0._Z35group_norm_nhwc_fwd_one_pass_kernelI11Fp32IOBf16WLi256ELi16ELi256EEv26Group_norm_nhwc_fwd_params,"a",@progbits
	.sectionflags	@""
	.align	4
.nv.constant0._Z35group_norm_nhwc_fwd_one_pass_kernelI11Fp32IOBf16WLi256ELi16ELi256EEv26Group_norm_nhwc_fwd_params:
	.zero		1056


//--------------------- .nv.constant0._Z35group_norm_nhwc_fwd_one_pass_kernelI11Fp32IOBf16WLi512ELi16ELi256EEv26Group_norm_nhwc_fwd_params --------------------------
	.section	.nv.constant0._Z35group_norm_nhwc_fwd_one_pass_kernelI11Fp32IOBf16WLi512ELi16ELi256EEv26Group_norm_nhwc_fwd_params,"a",@progbits
	.sectionflags	@""
	.align	4
.nv.constant0._Z35group_norm_nhwc_fwd_one_pass_kernelI11Fp32IOBf16WLi512ELi16ELi256EEv26Group_norm_nhwc_fwd_params:
	.zero		1056


//--------------------- .nv.constant0._Z35group_norm_nhwc_fwd_one_pass_kernelI11Fp32IOFp16WLi64ELi16ELi256EEv26Group_norm_nhwc_fwd_params --------------------------
	.section	.nv.constant0._Z35group_norm_nhwc_fwd_one_pass_kernelI11Fp32IOFp16WLi64ELi16ELi256EEv26Group_norm_nhwc_fwd_params,"a",@progbits
	.sectionflags	@""
	.align	4
.nv.constant0._Z35group_norm_nhwc_fwd_one_pass_kernelI11Fp32IOFp16WLi64ELi16ELi256EEv26Group_norm_nhwc_fwd_params:
	.zero		1056


//--------------------- .nv.constant0._Z35group_norm_nhwc_fwd_one_pass_kernelI11Fp32IOFp16WLi128ELi16ELi256EEv26Group_norm_nhwc_fwd_params --------------------------
	.section	.nv.constant0._Z35group_norm_nhwc_fwd_one_pass_kernelI11Fp32IOFp16WLi128ELi16ELi256EEv26Group_norm_nhwc_fwd_params,"a",@progbits
	.sectionflags	@""
	.align	4
.nv.constant0._Z35group_norm_nhwc_fwd_one_pass_kernelI11Fp32IOFp16WLi128ELi16ELi256EEv26Group_norm_nhwc_fwd_params:
	.zero		1056


//--------------------- .nv.constant0._Z35group_norm_nhwc_fwd_one_pass_kernelI11Fp32IOFp16WLi256ELi16ELi256EEv26Group_norm_nhwc_fwd_params --------------------------
	.section	.nv.constant0._Z35group_norm_nhwc_fwd_one_pass_kernelI11Fp32IOFp16WLi256ELi16ELi256EEv26Group_norm_nhwc_fwd_params,"a",@progbits
	.sectionflags	@""
	.align	4
.nv.constant0._Z35group_norm_nhwc_fwd_one_pass_kernelI11Fp32IOFp16WLi256ELi16ELi256EEv26Group_norm_nhwc_fwd_params:
	.zero		1056


//--------------------- .nv.constant0._Z35group_norm_nhwc_fwd_one_pass_kernelI11Fp32IOFp16WLi512ELi16ELi256EEv26Group_norm_nhwc_fwd_params --------------------------
	.section	.nv.constant0._Z35group_norm_nhwc_fwd_one_pass_kernelI11Fp32IOFp16WLi512ELi16ELi256EEv26Group_norm_nhwc_fwd_params,"a",@progbits
	.sectionflags	@""
	.align	4
.nv.constant0._Z35group_norm_nhwc_fwd_one_pass_kernelI11Fp32IOFp16WLi512ELi16ELi256EEv26Group_norm_nhwc_fwd_params:
	.zero		1056


//--------------------- SYMBOLS --------------------------

	.type		.nv.reservedSmem.offset0,@object
	.size		.nv.reservedSmem.offset0,0x4
	.type		.nv.reservedSmem.cap,@object
	.size		.nv.reservedSmem.cap,0x4
